// Copyright (c) 2024, Jay Shah, Ganesh Bikshandi, Ying Zhang, Vijay Thakkar, Pradeep Ramani, Tri Dao.
// Splitting the different template instantiations to different files to speed up compilation.
// This file is auto-generated. See "generate_kernels.py"

#include "flash_fwd_launch_template.h"

#ifndef FLASHATTENTION_DISABLE_HDIM256
template void run_mha_fwd_<90, cutlass::float_e4m3_t, 256, 256, false, false, false, true>(Flash_fwd_params &params, cudaStream_t stream);
#endif


// ===== COMPILED SASS (sm_90a) =====

	.target	sm_90a

	.elftype	@"ET_EXEC"


//--------------------- .note.nv.tkinfo           --------------------------
	.section	.note.nv.tkinfo,"",@"SHT_NOTE"
	.sectionflags	@"SHF_NOTE_NV_TKINFO"
	.tkinfo
        /*0018*/ 	.word	0x00000002
        /*0030*/ 	.string	""
        /*0030*/ 	.string	"ptxas"
        /*0030*/ 	.string	"Cuda compilation tools, release 13.0, V13.0.88"
        /*0030*/ 	.string	"Build cuda_13.0.r13.0/compiler.36424714_0"
        /*0030*/ 	.string	"-arch sm_90a -m 64 "



//--------------------- .note.nv.cuinfo           --------------------------
	.section	.note.nv.cuinfo,"",@"SHT_NOTE"
	.sectionflags	@"SHF_NOTE_NV_CUINFO"
        /*0018*/ 	.short	0x0002
        /*001a*/ 	.short	0x005a
        /*001c*/ 	.short	0x0082
	.zero		2


//--------------------- .nv.info                  --------------------------
	.section	.nv.info,"",@"SHT_CUDA_INFO"
	.align	4


	//----- nvinfo : EIATTR_REGCOUNT
	.align		4
        /*0000*/ 	.byte	0x04, 0x2f
        /*0002*/ 	.short	(.L_26 - .L_25)
	.align		4
.L_25:
        /*0004*/ 	.word	index@(_ZN7cutlass13device_kernelIN5flash11enable_sm90INS1_16FlashAttnFwdSm90INS1_25CollectiveMainloopFwdSm90ILi2EN4cute5tupleIJNS5_1CILi1EEES8_S8_EEENS6_IJNS7_ILi128EEESA_NS7_ILi256EEEEEELi256ENS_12float_e4m3_tEfNS_4arch4Sm90ELb1ELb0ELb0ELb1ELb0ELb1ELb0ELb1ELb1ELb1ELb0ELb0EEENS1_21CollectiveEpilogueFwdINS6_IJSA_SB_SA_EEES9_NS_10bfloat16_tESF_Li256ELb1ELb1ELb0ELb1EEENS1_36VarlenDynamicPersistentTileSchedulerILi128ELi128ELi256ELi128ELb0ELb1ELb1ELb1ELb1ELb1EEEEEEEEEvNT_6ParamsE)
        /*0008*/ 	.word	0x000000a8


	//----- nvinfo : EIATTR_FRAME_SIZE
	.align		4
.L_26:
        /*000c*/ 	.byte	0x04, 0x11
        /*000e*/ 	.short	(.L_28 - .L_27)
	.align		4
.L_27:
        /*0010*/ 	.word	index@(_ZN7cutlass13device_kernelIN5flash11enable_sm90INS1_16FlashAttnFwdSm90INS1_25CollectiveMainloopFwdSm90ILi2EN4cute5tupleIJNS5_1CILi1EEES8_S8_EEENS6_IJNS7_ILi128EEESA_NS7_ILi256EEEEEELi256ENS_12float_e4m3_tEfNS_4arch4Sm90ELb1ELb0ELb0ELb1ELb0ELb1ELb0ELb1ELb1ELb1ELb0ELb0EEENS1_21CollectiveEpilogueFwdINS6_IJSA_SB_SA_EEES9_NS_10bfloat16_tESF_Li256ELb1ELb1ELb0ELb1EEENS1_36VarlenDynamicPersistentTileSchedulerILi128ELi128ELi256ELi128ELb0ELb1ELb1ELb1ELb1ELb1EEEEEEEEEvNT_6ParamsE)
        /*0014*/ 	.word	0x00000068


	//----- nvinfo : EIATTR_REGCOUNT
	.align		4
.L_28:
        /*0018*/ 	.byte	0x04, 0x2f
        /*001a*/ 	.short	(.L_30 - .L_29)
	.align		4
.L_29:
        /*001c*/ 	.word	index@(_ZN7cutlass13device_kernelIN5flash11enable_sm90INS1_16FlashAttnFwdSm90INS1_25CollectiveMainloopFwdSm90ILi2EN4cute5tupleIJNS5_1CILi1EEES8_S8_EEENS6_IJNS7_ILi128EEESA_NS7_ILi256EEEEEELi256ENS_12float_e4m3_tEfNS_4arch4Sm90ELb1ELb0ELb0ELb1ELb0ELb0ELb0ELb1ELb1ELb1ELb0ELb0EEENS1_21CollectiveEpilogueFwdINS6_IJSA_SB_SA_EEES9_NS_10bfloat16_tESF_Li256ELb1ELb1ELb0ELb1EEENS1_36VarlenDynamicPersistentTileSchedulerILi128ELi128ELi256ELi128ELb0ELb1ELb1ELb1ELb1ELb1EEEEEEEEEvNT_6ParamsE)
        /*0020*/ 	.word	0x000000a8


	//----- nvinfo : EIATTR_FRAME_SIZE
	.align		4
.L_30:
        /*0024*/ 	.byte	0x04, 0x11
        /*0026*/ 	.short	(.L_32 - .L_31)
	.align		4
.L_31:
        /*0028*/ 	.word	index@(_ZN7cutlass13device_kernelIN5flash11enable_sm90INS1_16FlashAttnFwdSm90INS1_25CollectiveMainloopFwdSm90ILi2EN4cute5tupleIJNS5_1CILi1EEES8_S8_EEENS6_IJNS7_ILi128EEESA_NS7_ILi256EEEEEELi256ENS_12float_e4m3_tEfNS_4arch4Sm90ELb1ELb0ELb0ELb1ELb0ELb0ELb0ELb1ELb1ELb1ELb0ELb0EEENS1_21CollectiveEpilogueFwdINS6_IJSA_SB_SA_EEES9_NS_10bfloat16_tESF_Li256ELb1ELb1ELb0ELb1EEENS1_36VarlenDynamicPersistentTileSchedulerILi128ELi128ELi256ELi128ELb0ELb1ELb1ELb1ELb1ELb1EEEEEEEEEvNT_6ParamsE)
        /*002c*/ 	.word	0x00000040


	//----- nvinfo : EIATTR_REGCOUNT
	.align		4
.L_32:
        /*0030*/ 	.byte	0x04, 0x2f
        /*0032*/ 	.short	(.L_34 - .L_33)
	.align		4
.L_33:
        /*0034*/ 	.word	index@(_ZN7cutlass13device_kernelIN5flash11enable_sm90INS1_16FlashAttnFwdSm90INS1_25CollectiveMainloopFwdSm90ILi2EN4cute5tupleIJNS5_1CILi1EEES8_S8_EEENS6_IJNS7_ILi128EEESA_NS7_ILi256EEEEEELi256ENS_12float_e4m3_tEfNS_4arch4Sm90ELb1ELb0ELb0ELb0ELb0ELb0ELb0ELb1ELb1ELb1ELb0ELb0EEENS1_21CollectiveEpilogueFwdINS6_IJSA_SB_SA_EEES9_NS_10bfloat16_tESF_Li256ELb0ELb1ELb0ELb1EEENS1_30DynamicPersistentTileSchedulerILi256ELi128ELb0ELb1ELb1EEEEEEEEEvNT_6ParamsE)
        /*0038*/ 	.word	0x000000a8


	//----- nvinfo : EIATTR_FRAME_SIZE
	.align		4
.L_34:
        /*003c*/ 	.byte	0x04, 0x11
        /*003e*/ 	.short	(.L_36 - .L_35)
	.align		4
.L_35:
        /*0040*/ 	.word	index@(_ZN7cutlass13device_kernelIN5flash11enable_sm90INS1_16FlashAttnFwdSm90INS1_25CollectiveMainloopFwdSm90ILi2EN4cute5tupleIJNS5_1CILi1EEES8_S8_EEENS6_IJNS7_ILi128EEESA_NS7_ILi256EEEEEELi256ENS_12float_e4m3_tEfNS_4arch4Sm90ELb1ELb0ELb0ELb0ELb0ELb0ELb0ELb1ELb1ELb1ELb0ELb0EEENS1_21CollectiveEpilogueFwdINS6_IJSA_SB_SA_EEES9_NS_10bfloat16_tESF_Li256ELb0ELb1ELb0ELb1EEENS1_30DynamicPersistentTileSchedulerILi256ELi128ELb0ELb1ELb1EEEEEEEEEvNT_6ParamsE)
        /*0044*/ 	.word	0x00000030


	//----- nvinfo : EIATTR_REGCOUNT
	.align		4
.L_36:
        /*0048*/ 	.byte	0x04, 0x2f
        /*004a*/ 	.short	(.L_38 - .L_37)
	.align		4
.L_37:
        /*004c*/ 	.word	index@(_ZN7cutlass13device_kernelIN5flash11enable_sm90INS1_16FlashAttnFwdSm90INS1_25CollectiveMainloopFwdSm90ILi2EN4cute5tupleIJNS5_1CILi1EEES8_S8_EEENS6_IJNS7_ILi128EEENS7_ILi64EEENS7_ILi256EEEEEELi256ENS_12float_e4m3_tEfNS_4arch4Sm90ELb0ELb1ELb0ELb1ELb0ELb1ELb0ELb1ELb1ELb1ELb0ELb0EEENS1_21CollectiveEpilogueFwdINS6_IJSA_SC_SB_EEES9_NS_10bfloat16_tESG_Li256ELb1ELb1ELb0ELb1EEENS1_36VarlenDynamicPersistentTileSchedulerILi128ELi64ELi256ELi128ELb0ELb1ELb1ELb1ELb0ELb1EEEEEEEEEvNT_6ParamsE)
        /*0050*/ 	.word	0x000000a8


	//----- nvinfo : EIATTR_FRAME_SIZE
	.align		4
.L_38:
        /*0054*/ 	.byte	0x04, 0x11
        /*0056*/ 	.short	(.L_40 - .L_39)
	.align		4
.L_39:
        /*0058*/ 	.word	index@(_ZN7cutlass13device_kernelIN5flash11enable_sm90INS1_16FlashAttnFwdSm90INS1_25CollectiveMainloopFwdSm90ILi2EN4cute5tupleIJNS5_1CILi1EEES8_S8_EEENS6_IJNS7_ILi128EEENS7_ILi64EEENS7_ILi256EEEEEELi256ENS_12float_e4m3_tEfNS_4arch4Sm90ELb0ELb1ELb0ELb1ELb0ELb1ELb0ELb1ELb1ELb1ELb0ELb0EEENS1_21CollectiveEpilogueFwdINS6_IJSA_SC_SB_EEES9_NS_10bfloat16_tESG_Li256ELb1ELb1ELb0ELb1EEENS1_36VarlenDynamicPersistentTileSchedulerILi128ELi64ELi256ELi128ELb0ELb1ELb1ELb1ELb0ELb1EEEEEEEEEvNT_6ParamsE)
        /*005c*/ 	.word	0x00000060


	//----- nvinfo : EIATTR_REGCOUNT
	.align		4
.L_40:
        /*0060*/ 	.byte	0x04, 0x2f
        /*0062*/ 	.short	(.L_42 - .L_41)
	.align		4
.L_41:
        /*0064*/ 	.word	index@(_ZN7cutlass13device_kernelIN5flash11enable_sm90INS1_16FlashAttnFwdSm90INS1_25CollectiveMainloopFwdSm90ILi2EN4cute5tupleIJNS5_1CILi1EEES8_S8_EEENS6_IJNS7_ILi128EEENS7_ILi64EEENS7_ILi256EEEEEELi256ENS_12float_e4m3_tEfNS_4arch4Sm90ELb0ELb1ELb0ELb1ELb0ELb0ELb0ELb1ELb1ELb1ELb0ELb0EEENS1_21CollectiveEpilogueFwdINS6_IJSA_SC_SB_EEES9_NS_10bfloat16_tESG_Li256ELb1ELb1ELb0ELb1EEENS1_36VarlenDynamicPersistentTileSchedulerILi128ELi64ELi256ELi128ELb0ELb1ELb1ELb1ELb0ELb1EEEEEEEEEvNT_6ParamsE)
        /*0068*/ 	.word	0x000000a8


	//----- nvinfo : EIATTR_FRAME_SIZE
	.align		4
.L_42:
        /*006c*/ 	.byte	0x04, 0x11
        /*006e*/ 	.short	(.L_44 - .L_43)
	.align		4
.L_43:
        /*0070*/ 	.word	index@(_ZN7cutlass13device_kernelIN5flash11enable_sm90INS1_16FlashAttnFwdSm90INS1_25CollectiveMainloopFwdSm90ILi2EN4cute5tupleIJNS5_1CILi1EEES8_S8_EEENS6_IJNS7_ILi128EEENS7_ILi64EEENS7_ILi256EEEEEELi256ENS_12float_e4m3_tEfNS_4arch4Sm90ELb0ELb1ELb0ELb1ELb0ELb0ELb0ELb1ELb1ELb1ELb0ELb0EEENS1_21CollectiveEpilogueFwdINS6_IJSA_SC_SB_EEES9_NS_10bfloat16_tESG_Li256ELb1ELb1ELb0ELb1EEENS1_36VarlenDynamicPersistentTileSchedulerILi128ELi64ELi256ELi128ELb0ELb1ELb1ELb1ELb0ELb1EEEEEEEEEvNT_6ParamsE)
        /*0074*/ 	.word	0x00000030


	//----- nvinfo : EIATTR_REGCOUNT
	.align		4
.L_44:
        /*0078*/ 	.byte	0x04, 0x2f
        /*007a*/ 	.short	(.L_46 - .L_45)
	.align		4
.L_45:
        /*007c*/ 	.word	index@(_ZN7cutlass13device_kernelIN5flash11enable_sm90INS1_16FlashAttnFwdSm90INS1_25CollectiveMainloopFwdSm90ILi2EN4cute5tupleIJNS5_1CILi1EEES8_S8_EEENS6_IJNS7_ILi128EEENS7_ILi64EEENS7_ILi256EEEEEELi256ENS_12float_e4m3_tEfNS_4arch4Sm90ELb0ELb1ELb0ELb0ELb0ELb0ELb0ELb1ELb1ELb1ELb0ELb0EEENS1_21CollectiveEpilogueFwdINS6_IJSA_SC_SB_EEES9_NS_10bfloat16_tESG_Li256ELb0ELb1ELb0ELb1EEENS1_30DynamicPersistentTileSchedulerILi256ELi128ELb0ELb1ELb1EEEEEEEEEvNT_6ParamsE)
        /*0080*/ 	.word	0x000000a8


	//----- nvinfo : EIATTR_FRAME_SIZE
	.align		4
.L_46:
        /*0084*/ 	.byte	0x04, 0x11
        /*0086*/ 	.short	(.L_48 - .L_47)
	.align		4
.L_47:
        /*0088*/ 	.word	index@(_ZN7cutlass13device_kernelIN5flash11enable_sm90INS1_16FlashAttnFwdSm90INS1_25CollectiveMainloopFwdSm90ILi2EN4cute5tupleIJNS5_1CILi1EEES8_S8_EEENS6_IJNS7_ILi128EEENS7_ILi64EEENS7_ILi256EEEEEELi256ENS_12float_e4m3_tEfNS_4arch4Sm90ELb0ELb1ELb0ELb0ELb0ELb0ELb0ELb1ELb1ELb1ELb0ELb0EEENS1_21CollectiveEpilogueFwdINS6_IJSA_SC_SB_EEES9_NS_10bfloat16_tESG_Li256ELb0ELb1ELb0ELb1EEENS1_30DynamicPersistentTileSchedulerILi256ELi128ELb0ELb1ELb1EEEEEEEEEvNT_6ParamsE)
        /*008c*/ 	.word	0x00000028


	//----- nvinfo : EIATTR_REGCOUNT
	.align		4
.L_48:
        /*0090*/ 	.byte	0x04, 0x2f
        /*0092*/ 	.short	(.L_50 - .L_49)
	.align		4
.L_49:
        /*0094*/ 	.word	index@(_ZN7cutlass13device_kernelIN5flash11enable_sm90INS1_16FlashAttnFwdSm90INS1_25CollectiveMainloopFwdSm90ILi2EN4cute5tupleIJNS5_1CILi1EEES8_S8_EEENS6_IJNS7_ILi128EEESA_NS7_ILi256EEEEEELi256ENS_12float_e4m3_tEfNS_4arch4Sm90ELb0ELb0ELb0ELb1ELb0ELb1ELb0ELb1ELb1ELb1ELb0ELb0EEENS1_21CollectiveEpilogueFwdINS6_IJSA_SB_SA_EEES9_NS_10bfloat16_tESF_Li256ELb1ELb1ELb0ELb1EEENS1_36VarlenDynamicPersistentTileSchedulerILi128ELi128ELi256ELi128ELb0ELb1ELb1ELb0ELb1ELb1EEEEEEEEEvNT_6ParamsE)
        /*0098*/ 	.word	0x000000a8


	//----- nvinfo : EIATTR_FRAME_SIZE
	.align		4
.L_50:
        /*009c*/ 	.byte	0x04, 0x11
        /*009e*/ 	.short	(.L_52 - .L_51)
	.align		4
.L_51:
        /*00a0*/ 	.word	index@(_ZN7cutlass13device_kernelIN5flash11enable_sm90INS1_16FlashAttnFwdSm90INS1_25CollectiveMainloopFwdSm90ILi2EN4cute5tupleIJNS5_1CILi1EEES8_S8_EEENS6_IJNS7_ILi128EEESA_NS7_ILi256EEEEEELi256ENS_12float_e4m3_tEfNS_4arch4Sm90ELb0ELb0ELb0ELb1ELb0ELb1ELb0ELb1ELb1ELb1ELb0ELb0EEENS1_21CollectiveEpilogueFwdINS6_IJSA_SB_SA_EEES9_NS_10bfloat16_tESF_Li256ELb1ELb1ELb0ELb1EEENS1_36VarlenDynamicPersistentTileSchedulerILi128ELi128ELi256ELi128ELb0ELb1ELb1ELb0ELb1ELb1EEEEEEEEEvNT_6ParamsE)
        /*00a4*/ 	.word	0x00000070


	//----- nvinfo : EIATTR_REGCOUNT
	.align		4
.L_52:
        /*00a8*/ 	.byte	0x04, 0x2f
        /*00aa*/ 	.short	(.L_54 - .L_53)
	.align		4
.L_53:
        /*00ac*/ 	.word	index@(_ZN7cutlass13device_kernelIN5flash11enable_sm90INS1_16FlashAttnFwdSm90INS1_25CollectiveMainloopFwdSm90ILi2EN4cute5tupleIJNS5_1CILi1EEES8_S8_EEENS6_IJNS7_ILi128EEESA_NS7_ILi256EEEEEELi256ENS_12float_e4m3_tEfNS_4arch4Sm90ELb0ELb0ELb0ELb1ELb0ELb0ELb0ELb1ELb1ELb1ELb0ELb0EEENS1_21CollectiveEpilogueFwdINS6_IJSA_SB_SA_EEES9_NS_10bfloat16_tESF_Li256ELb1ELb1ELb0ELb1EEENS1_36VarlenDynamicPersistentTileSchedulerILi128ELi128ELi256ELi128ELb0ELb1ELb1ELb0ELb1ELb1EEEEEEEEEvNT_6ParamsE)
        /*00b0*/ 	.word	0x000000a8


	//----- nvinfo : EIATTR_FRAME_SIZE
	.align		4
.L_54:
        /*00b4*/ 	.byte	0x04, 0x11
        /*00b6*/ 	.short	(.L_56 - .L_55)
	.align		4
.L_55:
        /*00b8*/ 	.word	index@(_ZN7cutlass13device_kernelIN5flash11enable_sm90INS1_16FlashAttnFwdSm90INS1_25CollectiveMainloopFwdSm90ILi2EN4cute5tupleIJNS5_1CILi1EEES8_S8_EEENS6_IJNS7_ILi128EEESA_NS7_ILi256EEEEEELi256ENS_12float_e4m3_tEfNS_4arch4Sm90ELb0ELb0ELb0ELb1ELb0ELb0ELb0ELb1ELb1ELb1ELb0ELb0EEENS1_21CollectiveEpilogueFwdINS6_IJSA_SB_SA_EEES9_NS_10bfloat16_tESF_Li256ELb1ELb1ELb0ELb1EEENS1_36VarlenDynamicPersistentTileSchedulerILi128ELi128ELi256ELi128ELb0ELb1ELb1ELb0ELb1ELb1EEEEEEEEEvNT_6ParamsE)
        /*00bc*/ 	.word	0x00000038


	//----- nvinfo : EIATTR_REGCOUNT
	.align		4
.L_56:
        /*00c0*/ 	.byte	0x04, 0x2f
        /*00c2*/ 	.short	(.L_58 - .L_57)
	.align		4
.L_57:
        /*00c4*/ 	.word	index@(_ZN7cutlass13device_kernelIN5flash11enable_sm90INS1_16FlashAttnFwdSm90INS1_25CollectiveMainloopFwdSm90ILi2EN4cute5tupleIJNS5_1CILi1EEES8_S8_EEENS6_IJNS7_ILi128EEESA_NS7_ILi256EEEEEELi256ENS_12float_e4m3_tEfNS_4arch4Sm90ELb0ELb0ELb0ELb0ELb0ELb0ELb0ELb1ELb1ELb1ELb0ELb0EEENS1_21CollectiveEpilogueFwdINS6_IJSA_SB_SA_EEES9_NS_10bfloat16_tESF_Li256ELb0ELb1ELb0ELb1EEENS1_29StaticPersistentTileSchedulerILb0EEEEEEEEEvNT_6ParamsE)
        /*00c8*/ 	.word	0x000000a8


	//----- nvinfo : EIATTR_FRAME_SIZE
	.align		4
.L_58:
        /*00cc*/ 	.byte	0x04, 0x11
        /*00ce*/ 	.short	(.L_60 - .L_59)
	.align		4
.L_59:
        /*00d0*/ 	.word	index@(_ZN7cutlass13device_kernelIN5flash11enable_sm90INS1_16FlashAttnFwdSm90INS1_25CollectiveMainloopFwdSm90ILi2EN4cute5tupleIJNS5_1CILi1EEES8_S8_EEENS6_IJNS7_ILi128EEESA_NS7_ILi256EEEEEELi256ENS_12float_e4m3_tEfNS_4arch4Sm90ELb0ELb0ELb0ELb0ELb0ELb0ELb0ELb1ELb1ELb1ELb0ELb0EEENS1_21CollectiveEpilogueFwdINS6_IJSA_SB_SA_EEES9_NS_10bfloat16_tESF_Li256ELb0ELb1ELb0ELb1EEENS1_29StaticPersistentTileSchedulerILb0EEEEEEEEEvNT_6ParamsE)
        /*00d4*/ 	.word	0x00000028


	//----- nvinfo : EIATTR_MIN_STACK_SIZE
	.align		4
.L_60:
        /*00d8*/ 	.byte	0x04, 0x12
        /*00da*/ 	.short	(.L_62 - .L_61)
	.align		4
.L_61:
        /*00dc*/ 	.word	index@(_ZN7cutlass13device_kernelIN5flash11enable_sm90INS1_16FlashAttnFwdSm90INS1_25CollectiveMainloopFwdSm90ILi2EN4cute5tupleIJNS5_1CILi1EEES8_S8_EEENS6_IJNS7_ILi128EEESA_NS7_ILi256EEEEEELi256ENS_12float_e4m3_tEfNS_4arch4Sm90ELb0ELb0ELb0ELb0ELb0ELb0ELb0ELb1ELb1ELb1ELb0ELb0EEENS1_21CollectiveEpilogueFwdINS6_IJSA_SB_SA_EEES9_NS_10bfloat16_tESF_Li256ELb0ELb1ELb0ELb1EEENS1_29StaticPersistentTileSchedulerILb0EEEEEEEEEvNT_6ParamsE)
        /*00e0*/ 	.word	0x00000028


	//----- nvinfo : EIATTR_MIN_STACK_SIZE
	.align		4
.L_62:
        /*00e4*/ 	.byte	0x04, 0x12
        /*00e6*/ 	.short	(.L_64 - .L_63)
	.align		4
.L_63:
        /*00e8*/ 	.word	index@(_ZN7cutlass13device_kernelIN5flash11enable_sm90INS1_16FlashAttnFwdSm90INS1_25CollectiveMainloopFwdSm90ILi2EN4cute5tupleIJNS5_1CILi1EEES8_S8_EEENS6_IJNS7_ILi128EEESA_NS7_ILi256EEEEEELi256ENS_12float_e4m3_tEfNS_4arch4Sm90ELb0ELb0ELb0ELb1ELb0ELb0ELb0ELb1ELb1ELb1ELb0ELb0EEENS1_21CollectiveEpilogueFwdINS6_IJSA_SB_SA_EEES9_NS_10bfloat16_tESF_Li256ELb1ELb1ELb0ELb1EEENS1_36VarlenDynamicPersistentTileSchedulerILi128ELi128ELi256ELi128ELb0ELb1ELb1ELb0ELb1ELb1EEEEEEEEEvNT_6ParamsE)
        /*00ec*/ 	.word	0x00000038


	//----- nvinfo : EIATTR_MIN_STACK_SIZE
	.align		4
.L_64:
        /*00f0*/ 	.byte	0x04, 0x12
        /*00f2*/ 	.short	(.L_66 - .L_65)
	.align		4
.L_65:
        /*00f4*/ 	.word	index@(_ZN7cutlass13device_kernelIN5flash11enable_sm90INS1_16FlashAttnFwdSm90INS1_25CollectiveMainloopFwdSm90ILi2EN4cute5tupleIJNS5_1CILi1EEES8_S8_EEENS6_IJNS7_ILi128EEESA_NS7_ILi256EEEEEELi256ENS_12float_e4m3_tEfNS_4arch4Sm90ELb0ELb0ELb0ELb1ELb0ELb1ELb0ELb1ELb1ELb1ELb0ELb0EEENS1_21CollectiveEpilogueFwdINS6_IJSA_SB_SA_EEES9_NS_10bfloat16_tESF_Li256ELb1ELb1ELb0ELb1EEENS1_36VarlenDynamicPersistentTileSchedulerILi128ELi128ELi256ELi128ELb0ELb1ELb1ELb0ELb1ELb1EEEEEEEEEvNT_6ParamsE)
        /*00f8*/ 	.word	0x00000070


	//----- nvinfo : EIATTR_MIN_STACK_SIZE
	.align		4
.L_66:
        /*00fc*/ 	.byte	0x04, 0x12
        /*00fe*/ 	.short	(.L_68 - .L_67)
	.align		4
.L_67:
        /*0100*/ 	.word	index@(_ZN7cutlass13device_kernelIN5flash11enable_sm90INS1_16FlashAttnFwdSm90INS1_25CollectiveMainloopFwdSm90ILi2EN4cute5tupleIJNS5_1CILi1EEES8_S8_EEENS6_IJNS7_ILi128EEENS7_ILi64EEENS7_ILi256EEEEEELi256ENS_12float_e4m3_tEfNS_4arch4Sm90ELb0ELb1ELb0ELb0ELb0ELb0ELb0ELb1ELb1ELb1ELb0ELb0EEENS1_21CollectiveEpilogueFwdINS6_IJSA_SC_SB_EEES9_NS_10bfloat16_tESG_Li256ELb0ELb1ELb0ELb1EEENS1_30DynamicPersistentTileSchedulerILi256ELi128ELb0ELb1ELb1EEEEEEEEEvNT_6ParamsE)
        /*0104*/ 	.word	0x00000028


	//----- nvinfo : EIATTR_MIN_STACK_SIZE
	.align		4
.L_68:
        /*0108*/ 	.byte	0x04, 0x12
        /*010a*/ 	.short	(.L_70 - .L_69)
	.align		4
.L_69:
        /*010c*/ 	.word	index@(_ZN7cutlass13device_kernelIN5flash11enable_sm90INS1_16FlashAttnFwdSm90INS1_25CollectiveMainloopFwdSm90ILi2EN4cute5tupleIJNS5_1CILi1EEES8_S8_EEENS6_IJNS7_ILi128EEENS7_ILi64EEENS7_ILi256EEEEEELi256ENS_12float_e4m3_tEfNS_4arch4Sm90ELb0ELb1ELb0ELb1ELb0ELb0ELb0ELb1ELb1ELb1ELb0ELb0EEENS1_21CollectiveEpilogueFwdINS6_IJSA_SC_SB_EEES9_NS_10bfloat16_tESG_Li256ELb1ELb1ELb0ELb1EEENS1_36VarlenDynamicPersistentTileSchedulerILi128ELi64ELi256ELi128ELb0ELb1ELb1ELb1ELb0ELb1EEEEEEEEEvNT_6ParamsE)
        /*0110*/ 	.word	0x00000030


	//----- nvinfo : EIATTR_MIN_STACK_SIZE
	.align		4
.L_70:
        /*0114*/ 	.byte	0x04, 0x12
        /*0116*/ 	.short	(.L_72 - .L_71)
	.align		4
.L_71:
        /*0118*/ 	.word	index@(_ZN7cutlass13device_kernelIN5flash11enable_sm90INS1_16FlashAttnFwdSm90INS1_25CollectiveMainloopFwdSm90ILi2EN4cute5tupleIJNS5_1CILi1EEES8_S8_EEENS6_IJNS7_ILi128EEENS7_ILi64EEENS7_ILi256EEEEEELi256ENS_12float_e4m3_tEfNS_4arch4Sm90ELb0ELb1ELb0ELb1ELb0ELb1ELb0ELb1ELb1ELb1ELb0ELb0EEENS1_21CollectiveEpilogueFwdINS6_IJSA_SC_SB_EEES9_NS_10bfloat16_tESG_Li256ELb1ELb1ELb0ELb1EEENS1_36VarlenDynamicPersistentTileSchedulerILi128ELi64ELi256ELi128ELb0ELb1ELb1ELb1ELb0ELb1EEEEEEEEEvNT_6ParamsE)
        /*011c*/ 	.word	0x00000060


	//----- nvinfo : EIATTR_MIN_STACK_SIZE
	.align		4
.L_72:
        /*0120*/ 	.byte	0x04, 0x12
        /*0122*/ 	.short	(.L_74 - .L_73)
	.align		4
.L_73:
        /*0124*/ 	.word	index@(_ZN7cutlass13device_kernelIN5flash11enable_sm90INS1_16FlashAttnFwdSm90INS1_25CollectiveMainloopFwdSm90ILi2EN4cute5tupleIJNS5_1CILi1EEES8_S8_EEENS6_IJNS7_ILi128EEESA_NS7_ILi256EEEEEELi256ENS_12float_e4m3_tEfNS_4arch4Sm90ELb1ELb0ELb0ELb0ELb0ELb0ELb0ELb1ELb1ELb1ELb0ELb0EEENS1_21CollectiveEpilogueFwdINS6_IJSA_SB_SA_EEES9_NS_10bfloat16_tESF_Li256ELb0ELb1ELb0ELb1EEENS1_30DynamicPersistentTileSchedulerILi256ELi128ELb0ELb1ELb1EEEEEEEEEvNT_6ParamsE)
        /*0128*/ 	.word	0x00000030


	//----- nvinfo : EIATTR_MIN_STACK_SIZE
	.align		4
.L_74:
        /*012c*/ 	.byte	0x04, 0x12
        /*012e*/ 	.short	(.L_76 - .L_75)
	.align		4
.L_75:
        /*0130*/ 	.word	index@(_ZN7cutlass13device_kernelIN5flash11enable_sm90INS1_16FlashAttnFwdSm90INS1_25CollectiveMainloopFwdSm90ILi2EN4cute5tupleIJNS5_1CILi1EEES8_S8_EEENS6_IJNS7_ILi128EEESA_NS7_ILi256EEEEEELi256ENS_12float_e4m3_tEfNS_4arch4Sm90ELb1ELb0ELb0ELb1ELb0ELb0ELb0ELb1ELb1ELb1ELb0ELb0EEENS1_21CollectiveEpilogueFwdINS6_IJSA_SB_SA_EEES9_NS_10bfloat16_tESF_Li256ELb1ELb1ELb0ELb1EEENS1_36VarlenDynamicPersistentTileSchedulerILi128ELi128ELi256ELi128ELb0ELb1ELb1ELb1ELb1ELb1EEEEEEEEEvNT_6ParamsE)
        /*0134*/ 	.word	0x00000040


	//----- nvinfo : EIATTR_MIN_STACK_SIZE
	.align		4
.L_76:
        /*0138*/ 	.byte	0x04, 0x12
        /*013a*/ 	.short	(.L_78 - .L_77)
	.align		4
.L_77:
        /*013c*/ 	.word	index@(_ZN7cutlass13device_kernelIN5flash11enable_sm90INS1_16FlashAttnFwdSm90INS1_25CollectiveMainloopFwdSm90ILi2EN4cute5tupleIJNS5_1CILi1EEES8_S8_EEENS6_IJNS7_ILi128EEESA_NS7_ILi256EEEEEELi256ENS_12float_e4m3_tEfNS_4arch4Sm90ELb1ELb0ELb0ELb1ELb0ELb1ELb0ELb1ELb1ELb1ELb0ELb0EEENS1_21CollectiveEpilogueFwdINS6_IJSA_SB_SA_EEES9_NS_10bfloat16_tESF_Li256ELb1ELb1ELb0ELb1EEENS1_36VarlenDynamicPersistentTileSchedulerILi128ELi128ELi256ELi128ELb0ELb1ELb1ELb1ELb1ELb1EEEEEEEEEvNT_6ParamsE)
        /*0140*/ 	.word	0x00000068
.L_78:


//--------------------- .nv.compat                --------------------------
	.section	.nv.compat,"",@"SHT_CUDA_COMPAT_INFO"
	.align	4
        /*0000*/ 	.byte	0x02, 0x09, 0x01, 0x00, 0x02, 0x02, 0x04, 0x00, 0x02, 0x05, 0x05, 0x00, 0x03, 0x07, 0x01, 0x01
        /*0010*/ 	.byte	0x02, 0x03, 0x01, 0x00, 0x02, 0x06, 0x01, 0x00, 0x04, 0x0b, 0x08, 0x00, 0x00, 0x00, 0x00, 0x00
        /*0020*/ 	.byte	0x00, 0x00, 0x00, 0x00


//--------------------- .nv.info._ZN7cutlass13device_kernelIN5flash11enable_sm90INS1_16FlashAttnFwdSm90INS1_25CollectiveMainloopFwdSm90ILi2EN4cute5tupleIJNS5_1CILi1EEES8_S8_EEENS6_IJNS7_ILi128EEESA_NS7_ILi256EEEEEELi256ENS_12float_e4m3_tEfNS_4arch4Sm90ELb0ELb0ELb0ELb0ELb0ELb0ELb0ELb1ELb1ELb1ELb0ELb0EEENS1_21CollectiveEpilogueFwdINS6_IJSA_SB_SA_EEES9_NS_10bfloat16_tESF_Li256ELb0ELb1ELb0ELb1EEENS1_29StaticPersistentTileSchedulerILb0EEEEEEEEEvNT_6ParamsE --------------------------
	.section	.nv.info._ZN7cutlass13device_kernelIN5flash11enable_sm90INS1_16FlashAttnFwdSm90INS1_25CollectiveMainloopFwdSm90ILi2EN4cute5tupleIJNS5_1CILi1EEES8_S8_EEENS6_IJNS7_ILi128EEESA_NS7_ILi256EEEEEELi256ENS_12float_e4m3_tEfNS_4arch4Sm90ELb0ELb0ELb0ELb0ELb0ELb0ELb0ELb1ELb1ELb1ELb0ELb0EEENS1_21CollectiveEpilogueFwdINS6_IJSA_SB_SA_EEES9_NS_10bfloat16_tESF_Li256ELb0ELb1ELb0ELb1EEENS1_29StaticPersistentTileSchedulerILb0EEEEEEEEEvNT_6ParamsE,"",@"SHT_CUDA_INFO"
	.sectionflags	@""
	.align	4


	//----- nvinfo : EIATTR_CUDA_API_VERSION
	.align		4
        /*0000*/ 	.byte	0x04, 0x37
        /*0002*/ 	.short	(.L_80 - .L_79)
.L_79:
        /*0004*/ 	.word	0x00000082


	//----- nvinfo : EIATTR_KPARAM_INFO
	.align		4
.L_80:
        /*0008*/ 	.byte	0x04, 0x17
        /*000a*/ 	.short	(.L_82 - .L_81)
.L_81:
        /*000c*/ 	.word	0x00000000
        /*0010*/ 	.short	0x0000
        /*0012*/ 	.short	0x0070
        /*0014*/ 	.byte	0x00, 0xf0, 0x01, 0x28


	//----- nvinfo : EIATTR_SPARSE_MMA_MASK
	.align		4
.L_82:
        /*0018*/ 	.byte	0x03, 0x50
        /*001a*/ 	.short	0x0000


	//----- nvinfo : EIATTR_MAXREG_COUNT
	.align		4
        /*001c*/ 	.byte	0x03, 0x1b
        /*001e*/ 	.short	0x00a8


	//----- nvinfo : EIATTR_NUM_BARRIERS
	.align		4
        /*0020*/ 	.byte	0x02, 0x4c
        /*0022*/ 	.byte	0x10
	.zero		1


	//----- nvinfo : EIATTR_EXTERNS
	.align		4
        /*0024*/ 	.byte	0x04, 0x0f
        /*0026*/ 	.short	(.L_84 - .L_83)


	//   ....[0]....
	.align		4
.L_83:
        /*0028*/ 	.word	index@(__assertfail)


	//----- nvinfo : EIATTR_ANNOTATIONS
	.align		4
.L_84:
        /*002c*/ 	.byte	0x04, 0x55
        /*002e*/ 	.short	(.L_86 - .L_85)


	//   ....[0]....
.L_85:
        /*0030*/ 	.word	0x00000001
        /*0034*/ 	.byte	0x70, 0x9c, 0x00, 0x00, 0x01, 0x00, 0x00, 0x00, 0x90, 0x9c, 0x00, 0x00, 0x01, 0x00, 0x00, 0x00
        /* <DEDUP_REMOVED lines=23> */
        /*01b4*/ 	.byte	0x70, 0xd9, 0x00, 0x00


	//----- nvinfo : EIATTR_MERCURY_ISA_VERSION
	.align		4
.L_86:
        /*01b8*/ 	.byte	0x03, 0x5f
        /*01ba*/ 	.short	0x0101


	//----- nvinfo : EIATTR_INT_WARP_WIDE_INSTR_OFFSETS
	.align		4
        /*01bc*/ 	.byte	0x04, 0x31
        /*01be*/ 	.short	(.L_88 - .L_87)


	//   ....[0]....
.L_87:
        /*01c0*/ 	.word	0x00000130


	//   ....[1]....
        /*01c4*/ 	.word	0x00000170


	//   ....[2]....
        /*01c8*/ 	.word	0x000001e0


	//----- nvinfo : EIATTR_COOP_GROUP_MASK_REGIDS
	.align		4
.L_88:
        /*01cc*/ 	.byte	0x04, 0x29
        /*01ce*/ 	.short	(.L_90 - .L_89)


	//   ....[0]....
.L_89:
        /*01d0*/ 	.word	0xffffffff


	//   ....[1]....
        /*01d4*/ 	.word	0xffffffff


	//   ....[2]....
        /*01d8*/ 	.word	0xffffffff


	//   ....[3]....
        /*01dc*/ 	.word	0xffffffff


	//   ....[4]....
        /*01e0*/ 	.word	0xffffffff


	//   ....[5]....
        /*01e4*/ 	.word	0xffffffff


	//   ....[6]....
        /*01e8*/ 	.word	0xffffffff


	//   ....[7]....
        /*01ec*/ 	.word	0xffffffff


	//   ....[8]....
        /*01f0*/ 	.word	0xffffffff


	//   ....[9]....
        /*01f4*/ 	.word	0xffffffff


	//   ....[10]....
        /*01f8*/ 	.word	0xffffffff


	//   ....[11]....
        /*01fc*/ 	.word	0xffffffff


	//   ....[12]....
        /*0200*/ 	.word	0xffffffff


	//   ....[13]....
        /*0204*/ 	.word	0xffffffff


	//   ....[14]....
        /*0208*/ 	.word	0xffffffff


	//   ....[15]....
        /*020c*/ 	.word	0xffffffff


	//   ....[16]....
        /*0210*/ 	.word	0xffffffff


	//   ....[17]....
        /*0214*/ 	.word	0xffffffff


	//   ....[18]....
        /*0218*/ 	.word	0xffffffff


	//   ....[19]....
        /*021c*/ 	.word	0xffffffff


	//   ....[20]....
        /*0220*/ 	.word	0xffffffff


	//   ....[21]....
        /*0224*/ 	.word	0xffffffff


	//   ....[22]....
        /*0228*/ 	.word	0xffffffff


	//   ....[23]....
        /*022c*/ 	.word	0xffffffff


	//   ....[24]....
        /*0230*/ 	.word	0xffffffff


	//   ....[25]....
        /*0234*/ 	.word	0xffffffff


	//   ....[26]....
        /*0238*/ 	.word	0xffffffff


	//   ....[27]....
        /*023c*/ 	.word	0xffffffff


	//   ....[28]....
        /*0240*/ 	.word	0xffffffff


	//   ....[29]....
        /*0244*/ 	.word	0xffffffff


	//   ....[30]....
        /*0248*/ 	.word	0xffffffff


	//   ....[31]....
        /*024c*/ 	.word	0xffffffff


	//   ....[32]....
        /*0250*/ 	.word	0xffffffff


	//   ....[33]....
        /*0254*/ 	.word	0xffffffff


	//   ....[34]....
        /*0258*/ 	.word	0xffffffff


	//   ....[35]....
        /*025c*/ 	.word	0xffffffff


	//   ....[36]....
        /*0260*/ 	.word	0xffffffff


	//   ....[37]....
        /*0264*/ 	.word	0xffffffff


	//   ....[38]....
        /*0268*/ 	.word	0xffffffff


	//   ....[39]....
        /*026c*/ 	.word	0xffffffff


	//   ....[40]....
        /*0270*/ 	.word	0xffffffff


	//   ....[41]....
        /*0274*/ 	.word	0xffffffff


	//   ....[42]....
        /*0278*/ 	.word	0xffffffff


	//   ....[43]....
        /*027c*/ 	.word	0xffffffff


	//   ....[44]....
        /*0280*/ 	.word	0xffffffff


	//   ....[45]....
        /*0284*/ 	.word	0xffffffff


	//   ....[46]....
        /*0288*/ 	.word	0xffffffff


	//   ....[47]....
        /*028c*/ 	.word	0xffffffff


	//   ....[48]....
        /*0290*/ 	.word	0xffffffff


	//   ....[49]....
        /*0294*/ 	.word	0xffffffff


	//   ....[50]....
        /*0298*/ 	.word	0xffffffff


	//   ....[51]....
        /*029c*/ 	.word	0xffffffff


	//   ....[52]....
        /*02a0*/ 	.word	0xffffffff


	//   ....[53]....
        /*02a4*/ 	.word	0xffffffff


	//   ....[54]....
        /*02a8*/ 	.word	0xffffffff


	//   ....[55]....
        /*02ac*/ 	.word	0xffffffff


	//   ....[56]....
        /*02b0*/ 	.word	0xffffffff


	//   ....[57]....
        /*02b4*/ 	.word	0xffffffff


	//   ....[58]....
        /*02b8*/ 	.word	0xffffffff


	//   ....[59]....
        /*02bc*/ 	.word	0xffffffff


	//   ....[60]....
        /*02c0*/ 	.word	0xffffffff


	//   ....[61]....
        /*02c4*/ 	.word	0xffffffff


	//   ....[62]....
        /*02c8*/ 	.word	0xffffffff


	//   ....[63]....
        /*02cc*/ 	.word	0xffffffff


	//   ....[64]....
        /*02d0*/ 	.word	0xffffffff


	//   ....[65]....
        /*02d4*/ 	.word	0xffffffff


	//   ....[66]....
        /*02d8*/ 	.word	0xffffffff


	//   ....[67]....
        /*02dc*/ 	.word	0xffffffff


	//   ....[68]....
        /*02e0*/ 	.word	0xffffffff


	//   ....[69]....
        /*02e4*/ 	.word	0xffffffff


	//   ....[70]....
        /*02e8*/ 	.word	0xffffffff


	//   ....[71]....
        /*02ec*/ 	.word	0xffffffff


	//   ....[72]....
        /*02f0*/ 	.word	0xffffffff


	//   ....[73]....
        /*02f4*/ 	.word	0xffffffff


	//   ....[74]....
        /*02f8*/ 	.word	0xffffffff


	//   ....[75]....
        /*02fc*/ 	.word	0xffffffff


	//   ....[76]....
        /*0300*/ 	.word	0xffffffff


	//   ....[77]....
        /*0304*/ 	.word	0xffffffff


	//   ....[78]....
        /*0308*/ 	.word	0xffffffff


	//   ....[79]....
        /*030c*/ 	.word	0xffffffff


	//   ....[80]....
        /*0310*/ 	.word	0xffffffff


	//   ....[81]....
        /*0314*/ 	.word	0xffffffff


	//   ....[82]....
        /*0318*/ 	.word	0xffffffff


	//   ....[83]....
        /*031c*/ 	.word	0xffffffff


	//   ....[84]....
        /*0320*/ 	.word	0xffffffff


	//   ....[85]....
        /*0324*/ 	.word	0xffffffff


	//   ....[86]....
        /*0328*/ 	.word	0xffffffff


	//   ....[87]....
        /*032c*/ 	.word	0xffffffff


	//   ....[88]....
        /*0330*/ 	.word	0xffffffff


	//   ....[89]....
        /*0334*/ 	.word	0xffffffff


	//   ....[90]....
        /*0338*/ 	.word	0xffffffff


	//   ....[91]....
        /*033c*/ 	.word	0xffffffff


	//   ....[92]....
        /*0340*/ 	.word	0xffffffff


	//   ....[93]....
        /*0344*/ 	.word	0xffffffff


	//   ....[94]....
        /*0348*/ 	.word	0xffffffff


	//   ....[95]....
        /*034c*/ 	.word	0xffffffff


	//   ....[96]....
        /*0350*/ 	.word	0xffffffff


	//   ....[97]....
        /*0354*/ 	.word	0xffffffff


	//   ....[98]....
        /*0358*/ 	.word	0xffffffff


	//   ....[99]....
        /*035c*/ 	.word	0xffffffff


	//   ....[100]....
        /*0360*/ 	.word	0xffffffff


	//   ....[101]....
        /*0364*/ 	.word	0xffffffff


	//   ....[102]....
        /*0368*/ 	.word	0xffffffff


	//   ....[103]....
        /*036c*/ 	.word	0xffffffff


	//   ....[104]....
        /*0370*/ 	.word	0xffffffff


	//   ....[105]....
        /*0374*/ 	.word	0xffffffff


	//   ....[106]....
        /*0378*/ 	.word	0xffffffff


	//   ....[107]....
        /*037c*/ 	.word	0xffffffff


	//   ....[108]....
        /*0380*/ 	.word	0xffffffff


	//   ....[109]....
        /*0384*/ 	.word	0xffffffff


	//   ....[110]....
        /*0388*/ 	.word	0xffffffff


	//   ....[111]....
        /*038c*/ 	.word	0xffffffff


	//   ....[112]....
        /*0390*/ 	.word	0xffffffff


	//   ....[113]....
        /*0394*/ 	.word	0xffffffff


	//   ....[114]....
        /*0398*/ 	.word	0x0500000f


	//   ....[115]....
        /*039c*/ 	.word	0x0500000f


	//   ....[116]....
        /*03a0*/ 	.word	0x0500000f


	//   ....[117]....
        /*03a4*/ 	.word	0x0500000f


	//   ....[118]....
        /*03a8*/ 	.word	0x0500000f


	//   ....[119]....
        /*03ac*/ 	.word	0x0500000f


	//   ....[120]....
        /*03b0*/ 	.word	0x0500000f


	//   ....[121]....
        /*03b4*/ 	.word	0x0500000f


	//   ....[122]....
        /*03b8*/ 	.word	0x0500000f


	//   ....[123]....
        /*03bc*/ 	.word	0x0500000f


	//   ....[124]....
        /*03c0*/ 	.word	0x0500000f


	//   ....[125]....
        /*03c4*/ 	.word	0x0500000f


	//   ....[126]....
        /*03c8*/ 	.word	0x0500000f


	//   ....[127]....
        /*03cc*/ 	.word	0x0500000f


	//   ....[128]....
        /*03d0*/ 	.word	0x0500000f


	//   ....[129]....
        /*03d4*/ 	.word	0x0500000f


	//   ....[130]....
        /*03d8*/ 	.word	0x0500000f


	//----- nvinfo : EIATTR_COOP_GROUP_INSTR_OFFSETS
	.align		4
.L_90:
        /*03dc*/ 	.byte	0x04, 0x28
        /*03de*/ 	.short	(.L_92 - .L_91)


	//   ....[0]....
.L_91:
        /*03e0*/ 	.word	0x00000070


	//   ....[1]....
        /*03e4*/ 	.word	0x00000140


	//   ....[2]....
        /*03e8*/ 	.word	0x00000190


	//   ....[3]....
        /*03ec*/ 	.word	0x000003c0


	//   ....[4]....
        /*03f0*/ 	.word	0x00000520


	//   ....[5]....
        /*03f4*/ 	.word	0x00000640


	//   ....[6]....
        /*03f8*/ 	.word	0x000007a0


	//   ....[7]....
        /*03fc*/ 	.word	0x00000f60


	//   ....[8]....
        /*0400*/ 	.word	0x00002580


	//   ....[9]....
        /*0404*/ 	.word	0x00002680


	//   ....[10]....
        /*0408*/ 	.word	0x00002d30


	//   ....[11]....
        /*040c*/ 	.word	0x00002dd0


	//   ....[12]....
        /*0410*/ 	.word	0x000049a0


	//   ....[13]....
        /*0414*/ 	.word	0x000049b0


	//   ....[14]....
        /*0418*/ 	.word	0x000049e0


	//   ....[15]....
        /*041c*/ 	.word	0x000049f0


	//   ....[16]....
        /*0420*/ 	.word	0x000066d0


	//   ....[17]....
        /*0424*/ 	.word	0x000066e0


	//   ....[18]....
        /*0428*/ 	.word	0x00006710


	//   ....[19]....
        /*042c*/ 	.word	0x00006720


	//   ....[20]....
        /*0430*/ 	.word	0x00008020


	//   ....[21]....
        /*0434*/ 	.word	0x00008050


	//   ....[22]....
        /*0438*/ 	.word	0x00008170


	//   ....[23]....
        /*043c*/ 	.word	0x000081a0


	//   ....[24]....
        /*0440*/ 	.word	0x000081e0


	//   ....[25]....
        /*0444*/ 	.word	0x00008210


	//   ....[26]....
        /*0448*/ 	.word	0x00008230


	//   ....[27]....
        /*044c*/ 	.word	0x00008250


	//   ....[28]....
        /*0450*/ 	.word	0x00008260


	//   ....[29]....
        /*0454*/ 	.word	0x00008270


	//   ....[30]....
        /*0458*/ 	.word	0x00008280


	//   ....[31]....
        /*045c*/ 	.word	0x00008290


	//   ....[32]....
        /*0460*/ 	.word	0x000082a0


	//   ....[33]....
        /*0464*/ 	.word	0x000082b0


	//   ....[34]....
        /*0468*/ 	.word	0x000082c0


	//   ....[35]....
        /*046c*/ 	.word	0x000082d0


	//   ....[36]....
        /*0470*/ 	.word	0x000082e0


	//   ....[37]....
        /*0474*/ 	.word	0x000082f0


	//   ....[38]....
        /*0478*/ 	.word	0x00008300


	//   ....[39]....
        /*047c*/ 	.word	0x00008310


	//   ....[40]....
        /*0480*/ 	.word	0x00008320


	//   ....[41]....
        /*0484*/ 	.word	0x00008330


	//   ....[42]....
        /*0488*/ 	.word	0x00008340


	//   ....[43]....
        /*048c*/ 	.word	0x00008350


	//   ....[44]....
        /*0490*/ 	.word	0x00008360


	//   ....[45]....
        /*0494*/ 	.word	0x00008370


	//   ....[46]....
        /*0498*/ 	.word	0x00008380


	//   ....[47]....
        /*049c*/ 	.word	0x00008390


	//   ....[48]....
        /*04a0*/ 	.word	0x000083a0


	//   ....[49]....
        /*04a4*/ 	.word	0x000083b0


	//   ....[50]....
        /*04a8*/ 	.word	0x000083c0


	//   ....[51]....
        /*04ac*/ 	.word	0x000083d0


	//   ....[52]....
        /*04b0*/ 	.word	0x000083e0


	//   ....[53]....
        /*04b4*/ 	.word	0x00008420


	//   ....[54]....
        /*04b8*/ 	.word	0x00008430


	//   ....[55]....
        /*04bc*/ 	.word	0x00008460


	//   ....[56]....
        /*04c0*/ 	.word	0x00008470


	//   ....[57]....
        /*04c4*/ 	.word	0x000084e0


	//   ....[58]....
        /*04c8*/ 	.word	0x00008520


	//   ....[59]....
        /*04cc*/ 	.word	0x00008550


	//   ....[60]....
        /*04d0*/ 	.word	0x00008570


	//   ....[61]....
        /*04d4*/ 	.word	0x00008590


	//   ....[62]....
        /*04d8*/ 	.word	0x000085a0


	//   ....[63]....
        /*04dc*/ 	.word	0x000085b0


	//   ....[64]....
        /*04e0*/ 	.word	0x000085c0


	//   ....[65]....
        /*04e4*/ 	.word	0x000085d0


	//   ....[66]....
        /*04e8*/ 	.word	0x000085e0


	//   ....[67]....
        /*04ec*/ 	.word	0x000085f0


	//   ....[68]....
        /*04f0*/ 	.word	0x00008600


	//   ....[69]....
        /*04f4*/ 	.word	0x00008610


	//   ....[70]....
        /*04f8*/ 	.word	0x00008620


	//   ....[71]....
        /*04fc*/ 	.word	0x00008630


	//   ....[72]....
        /*0500*/ 	.word	0x00008640


	//   ....[73]....
        /*0504*/ 	.word	0x00008650


	//   ....[74]....
        /*0508*/ 	.word	0x00008660


	//   ....[75]....
        /*050c*/ 	.word	0x00008670


	//   ....[76]....
        /*0510*/ 	.word	0x00008680


	//   ....[77]....
        /*0514*/ 	.word	0x00008690


	//   ....[78]....
        /*0518*/ 	.word	0x000086a0


	//   ....[79]....
        /*051c*/ 	.word	0x000086b0


	//   ....[80]....
        /*0520*/ 	.word	0x000086c0


	//   ....[81]....
        /*0524*/ 	.word	0x000086d0


	//   ....[82]....
        /*0528*/ 	.word	0x000086e0


	//   ....[83]....
        /*052c*/ 	.word	0x000086f0


	//   ....[84]....
        /*0530*/ 	.word	0x000090c0


	//   ....[85]....
        /*0534*/ 	.word	0x000090d0


	//   ....[86]....
        /*0538*/ 	.word	0x000090f0


	//   ....[87]....
        /*053c*/ 	.word	0x00009100


	//   ....[88]....
        /*0540*/ 	.word	0x00009620


	//   ....[89]....
        /*0544*/ 	.word	0x00009660


	//   ....[90]....
        /*0548*/ 	.word	0x000097d0


	//   ....[91]....
        /*054c*/ 	.word	0x000097f0


	//   ....[92]....
        /*0550*/ 	.word	0x00009920


	//   ....[93]....
        /*0554*/ 	.word	0x00009940


	//   ....[94]....
        /*0558*/ 	.word	0x00009a80


	//   ....[95]....
        /*055c*/ 	.word	0x00009ac0


	//   ....[96]....
        /*0560*/ 	.word	0x0000a7b0


	//   ....[97]....
        /*0564*/ 	.word	0x0000b3a0


	//   ....[98]....
        /*0568*/ 	.word	0x0000b3d0


	//   ....[99]....
        /*056c*/ 	.word	0x0000b400


	//   ....[100]....
        /*0570*/ 	.word	0x0000b430


	//   ....[101]....
        /*0574*/ 	.word	0x0000b520


	//   ....[102]....
        /*0578*/ 	.word	0x0000b530


	//   ....[103]....
        /*057c*/ 	.word	0x0000b5b0


	//   ....[104]....
        /*0580*/ 	.word	0x0000b5c0


	//   ....[105]....
        /*0584*/ 	.word	0x0000b640


	//   ....[106]....
        /*0588*/ 	.word	0x0000b650


	//   ....[107]....
        /*058c*/ 	.word	0x0000b6d0


	//   ....[108]....
        /*0590*/ 	.word	0x0000b6e0


	//   ....[109]....
        /*0594*/ 	.word	0x0000b760


	//   ....[110]....
        /*0598*/ 	.word	0x0000b770


	//   ....[111]....
        /*059c*/ 	.word	0x0000b780


	//   ....[112]....
        /*05a0*/ 	.word	0x0000b790


	//   ....[113]....
        /*05a4*/ 	.word	0x0000d7a0


	//   ....[114]....
        /*05a8*/ 	.word	0x0000dcc0


	//   ....[115]....
        /*05ac*/ 	.word	0x0000de70


	//   ....[116]....
        /*05b0*/ 	.word	0x0000ded0


	//   ....[117]....
        /*05b4*/ 	.word	0x0000df60


	//   ....[118]....
        /*05b8*/ 	.word	0x0000e060


	//   ....[119]....
        /*05bc*/ 	.word	0x0000e0c0


	//   ....[120]....
        /*05c0*/ 	.word	0x0000e1c0


	//   ....[121]....
        /*05c4*/ 	.word	0x0000e220


	//   ....[122]....
        /*05c8*/ 	.word	0x0000e310


	//   ....[123]....
        /*05cc*/ 	.word	0x0000e370


	//   ....[124]....
        /*05d0*/ 	.word	0x0000e460


	//   ....[125]....
        /*05d4*/ 	.word	0x0000e4c0


	//   ....[126]....
        /*05d8*/ 	.word	0x0000e5b0


	//   ....[127]....
        /*05dc*/ 	.word	0x0000e610


	//   ....[128]....
        /*05e0*/ 	.word	0x0000e6f0


	//   ....[129]....
        /*05e4*/ 	.word	0x0000e750


	//   ....[130]....
        /*05e8*/ 	.word	0x0000e820


	//----- nvinfo : EIATTR_REG_RECONFIG
	.align		4
.L_92:
        /*05ec*/ 	.byte	0x01, 0x54
	.zero		2


	//----- nvinfo : EIATTR_SYSCALL_OFFSETS
	.align		4
        /*05f0*/ 	.byte	0x04, 0x46
        /*05f2*/ 	.short	(.L_94 - .L_93)


	//   ....[0]....
.L_93:
        /*05f4*/ 	.word	0x00001480


	//   ....[1]....
        /*05f8*/ 	.word	0x0000a260


	//   ....[2]....
        /*05fc*/ 	.word	0x0000a3a0


	//   ....[3]....
        /*0600*/ 	.word	0x0000a4e0


	//   ....[4]....
        /*0604*/ 	.word	0x0000a600


	//   ....[5]....
        /*0608*/ 	.word	0x0000afc0


	//----- nvinfo : EIATTR_MBARRIER_INSTR_OFFSETS
	.align		4
.L_94:
        /*060c*/ 	.byte	0x04, 0x39
        /*060e*/ 	.short	(.L_96 - .L_95)


	//   ....[0]....
.L_95:
        /*0610*/ 	.word	0x00000270
        /*0614*/ 	.word	0x000000ff
        /*0618*/ 	.word	0x00038800
        /*061c*/ 	.short	0x0100
        /*061e*/ 	.byte	0x08
	.zero		1


	//   ....[1]....
        /*0620*/ 	.word	0x00000280
        /*0624*/ 	.word	0x000000ff
        /*0628*/ 	.word	0x00038820
        /*062c*/ 	.short	0x0100
        /*062e*/ 	.byte	0x08
	.zero		1


	//   ....[2]....
        /*0630*/ 	.word	0x00000370
        /*0634*/ 	.word	0x000000ff
        /*0638*/ 	.word	0x00038830
        /*063c*/ 	.short	0x0100
        /*063e*/ 	.byte	0x08
	.zero		1


	//   ....[3]....
        /*0640*/ 	.word	0x00000380
        /*0644*/ 	.word	0x000000ff
        /*0648*/ 	.word	0x00038840
        /*064c*/ 	.short	0x0100
        /*064e*/ 	.byte	0x08
	.zero		1


	//   ....[4]....
        /*0650*/ 	.word	0x00000390
        /*0654*/ 	.word	0x000000ff
        /*0658*/ 	.word	0x00038838
        /*065c*/ 	.short	0x0100
        /*065e*/ 	.byte	0x08
	.zero		1


	//   ....[5]....
        /*0660*/ 	.word	0x000003a0
        /*0664*/ 	.word	0x000000ff
        /*0668*/ 	.word	0x00038848
        /*066c*/ 	.short	0x0100
        /*066e*/ 	.byte	0x08
	.zero		1


	//   ....[6]....
        /*0670*/ 	.word	0x000004d0
        /*0674*/ 	.word	0x000000ff
        /*0678*/ 	.word	0x00038850
        /*067c*/ 	.short	0x0100
        /*067e*/ 	.byte	0x08
	.zero		1


	//   ....[7]....
        /*0680*/ 	.word	0x000004e0
        /*0684*/ 	.word	0x000000ff
        /*0688*/ 	.word	0x00038860
        /*068c*/ 	.short	0x0100
        /*068e*/ 	.byte	0x08
	.zero		1


	//   ....[8]....
        /*0690*/ 	.word	0x000004f0
        /*0694*/ 	.word	0x000000ff
        /*0698*/ 	.word	0x00038858
        /*069c*/ 	.short	0x0100
        /*069e*/ 	.byte	0x08
	.zero		1


	//   ....[9]....
        /*06a0*/ 	.word	0x00000500
        /*06a4*/ 	.word	0x000000ff
        /*06a8*/ 	.word	0x00038868
        /*06ac*/ 	.short	0x0100
        /*06ae*/ 	.byte	0x08
	.zero		1


	//   ....[10]....
        /*06b0*/ 	.word	0x000005f0
        /*06b4*/ 	.word	0x000000ff
        /*06b8*/ 	.word	0x00038870
        /*06bc*/ 	.short	0x0100
        /*06be*/ 	.byte	0x06
	.zero		1


	//   ....[11]....
        /*06c0*/ 	.word	0x00000600
        /*06c4*/ 	.word	0x000000ff
        /*06c8*/ 	.word	0x00038880
        /*06cc*/ 	.short	0x0100
        /*06ce*/ 	.byte	0x06
	.zero		1


	//   ....[12]....
        /*06d0*/ 	.word	0x00000610
        /*06d4*/ 	.word	0x000000ff
        /*06d8*/ 	.word	0x00038878
        /*06dc*/ 	.short	0x0100
        /*06de*/ 	.byte	0x06
	.zero		1


	//   ....[13]....
        /*06e0*/ 	.word	0x00000620
        /*06e4*/ 	.word	0x000000ff
        /*06e8*/ 	.word	0x00038888
        /*06ec*/ 	.short	0x0100
        /*06ee*/ 	.byte	0x06
	.zero		1


	//   ....[14]....
        /*06f0*/ 	.word	0x00000750
        /*06f4*/ 	.word	0x000000ff
        /*06f8*/ 	.word	0x00038890
        /*06fc*/ 	.short	0x0100
        /*06fe*/ 	.byte	0x08
	.zero		1


	//   ....[15]....
        /*0700*/ 	.word	0x00000760
        /*0704*/ 	.word	0x000000ff
        /*0708*/ 	.word	0x000388a0
        /*070c*/ 	.short	0x0100
        /*070e*/ 	.byte	0x08
	.zero		1


	//   ....[16]....
        /*0710*/ 	.word	0x00000770
        /*0714*/ 	.word	0x000000ff
        /*0718*/ 	.word	0x00038898
        /*071c*/ 	.short	0x0100
        /*071e*/ 	.byte	0x08
	.zero		1


	//   ....[17]....
        /*0720*/ 	.word	0x00000780
        /*0724*/ 	.word	0x000000ff
        /*0728*/ 	.word	0x000388a8
        /*072c*/ 	.short	0x0100
        /*072e*/ 	.byte	0x08
	.zero		1


	//   ....[18]....
        /*0730*/ 	.word	0x000008b0
        /*0734*/ 	.word	0x000000ff
        /*0738*/ 	.word	0x000388b0
        /*073c*/ 	.short	0x0100
        /*073e*/ 	.byte	0x08
	.zero		1


	//   ....[19]....
        /*0740*/ 	.word	0x000008c0
        /*0744*/ 	.word	0x000000ff
        /*0748*/ 	.word	0x000388c0
        /*074c*/ 	.short	0x0100
        /*074e*/ 	.byte	0x08
	.zero		1


	//   ....[20]....
        /*0750*/ 	.word	0x000008d0
        /*0754*/ 	.word	0x000000ff
        /*0758*/ 	.word	0x000388b8
        /*075c*/ 	.short	0x0100
        /*075e*/ 	.byte	0x08
	.zero		1


	//   ....[21]....
        /*0760*/ 	.word	0x000008e0
        /*0764*/ 	.word	0x000000ff
        /*0768*/ 	.word	0x000388c8
        /*076c*/ 	.short	0x0100
        /*076e*/ 	.byte	0x08
	.zero		1


	//   ....[22]....
        /*0770*/ 	.word	0x000014e0
        /*0774*/ 	.word	0x000000ff
        /*0778*/ 	.word	0x00038800
        /*077c*/ 	.short	0x010a
        /*077e*/ 	.byte	0x27
	.zero		1


	//   ....[23]....
        /*0780*/ 	.word	0x00001560
        /*0784*/ 	.word	0x00000003
        /*0788*/ 	.word	0x00038830
        /*078c*/ 	.short	0x010a
        /*078e*/ 	.byte	0x3f
	.zero		1


	//   ....[24]....
        /*0790*/ 	.word	0x000015d0
        /*0794*/ 	.word	0x00000003
        /*0798*/ 	.word	0x00038830
        /*079c*/ 	.short	0x010a
        /*079e*/ 	.byte	0x3f
	.zero		1


	//   ....[25]....
        /*07a0*/ 	.word	0x00002970
        /*07a4*/ 	.word	0x00000003
        /*07a8*/ 	.word	0x00000000
        /*07ac*/ 	.short	0x0101
        /*07ae*/ 	.byte	0x3f
	.zero		1


	//   ....[26]....
        /*07b0*/ 	.word	0x000040e0
        /*07b4*/ 	.word	0x000000ff
        /*07b8*/ 	.word	0x00038830
        /*07bc*/ 	.short	0x010a
        /*07be*/ 	.byte	0x06
	.zero		1


	//   ....[27]....
        /*07c0*/ 	.word	0x00004120
        /*07c4*/ 	.word	0x000000ff
        /*07c8*/ 	.word	0x00038830
        /*07cc*/ 	.short	0x010a
        /*07ce*/ 	.byte	0x06
	.zero		1


	//   ....[28]....
        /*07d0*/ 	.word	0x00004490
        /*07d4*/ 	.word	0x000000ff
        /*07d8*/ 	.word	0x00038850
        /*07dc*/ 	.short	0x010a
        /*07de*/ 	.byte	0x06
	.zero		1


	//   ....[29]....
        /*07e0*/ 	.word	0x000044d0
        /*07e4*/ 	.word	0x000000ff
        /*07e8*/ 	.word	0x00038850
        /*07ec*/ 	.short	0x010a
        /*07ee*/ 	.byte	0x06
	.zero		1


	//   ....[30]....
        /*07f0*/ 	.word	0x000057e0
        /*07f4*/ 	.word	0x00000003
        /*07f8*/ 	.word	0x00000000
        /*07fc*/ 	.short	0x0101
        /*07fe*/ 	.byte	0x3f
	.zero		1


	//   ....[31]....
        /*0800*/ 	.word	0x00005980
        /*0804*/ 	.word	0x000000ff
        /*0808*/ 	.word	0x00000000
        /*080c*/ 	.short	0x0101
        /*080e*/ 	.byte	0x06
	.zero		1


	//   ....[32]....
        /*0810*/ 	.word	0x00006380
        /*0814*/ 	.word	0x000000ff
        /*0818*/ 	.word	0x00038850
        /*081c*/ 	.short	0x010a
        /*081e*/ 	.byte	0x08
	.zero		1


	//   ....[33]....
        /*0820*/ 	.word	0x000063c0
        /*0824*/ 	.word	0x000000ff
        /*0828*/ 	.word	0x00038850
        /*082c*/ 	.short	0x010a
        /*082e*/ 	.byte	0x08
	.zero		1


	//   ....[34]....
        /*0830*/ 	.word	0x00008400
        /*0834*/ 	.word	0x000000ff
        /*0838*/ 	.word	0x00000000
        /*083c*/ 	.short	0x0101
        /*083e*/ 	.byte	0x08
	.zero		1


	//   ....[35]....
        /*0840*/ 	.word	0x00009640
        /*0844*/ 	.word	0x000000ff
        /*0848*/ 	.word	0x00000000
        /*084c*/ 	.short	0x0101
        /*084e*/ 	.byte	0x27
	.zero		1


	//   ....[36]....
        /*0850*/ 	.word	0x0000aa30
        /*0854*/ 	.word	0x00000004
        /*0858*/ 	.word	0x00038880
        /*085c*/ 	.short	0x010a
        /*085e*/ 	.byte	0x3f
	.zero		1


	//   ....[37]....
        /*0860*/ 	.word	0x0000ac30
        /*0864*/ 	.word	0x00000004
        /*0868*/ 	.word	0x00038840
        /*086c*/ 	.short	0x010a
        /*086e*/ 	.byte	0x3f
	.zero		1


	//   ....[38]....
        /*0870*/ 	.word	0x0000b8b0
        /*0874*/ 	.word	0x000000ff
        /*0878*/ 	.word	0x00038800
        /*087c*/ 	.short	0x0107
        /*087e*/ 	.byte	0x29
	.zero		1


	//   ....[39]....
        /*0880*/ 	.word	0x0000b900
        /*0884*/ 	.word	0x000000ff
        /*0888*/ 	.word	0x00038800
        /*088c*/ 	.short	0x0101
        /*088e*/ 	.byte	0x29
	.zero		1


	//   ....[40]....
        /*0890*/ 	.word	0x0000b930
        /*0894*/ 	.word	0x000000ff
        /*0898*/ 	.word	0x00038820
        /*089c*/ 	.short	0x010a
        /*089e*/ 	.byte	0x29
	.zero		1


	//   ....[41]....
        /*08a0*/ 	.word	0x0000bc40
        /*08a4*/ 	.word	0x00000004
        /*08a8*/ 	.word	0x00038880
        /*08ac*/ 	.short	0x010a
        /*08ae*/ 	.byte	0x3f
	.zero		1


	//   ....[42]....
        /*08b0*/ 	.word	0x0000bf70
        /*08b4*/ 	.word	0x00000004
        /*08b8*/ 	.word	0x00038840
        /*08bc*/ 	.short	0x010a
        /*08be*/ 	.byte	0x3f
	.zero		1


	//   ....[43]....
        /*08c0*/ 	.word	0x0000c330
        /*08c4*/ 	.word	0x00000013
        /*08c8*/ 	.word	0x00038870
        /*08cc*/ 	.short	0x010a
        /*08ce*/ 	.byte	0x3f
	.zero		1


	//   ....[44]....
        /*08d0*/ 	.word	0x0000c3a0
        /*08d4*/ 	.word	0x00000013
        /*08d8*/ 	.word	0x00038860
        /*08dc*/ 	.short	0x010a
        /*08de*/ 	.byte	0x3f
	.zero		1


	//   ....[45]....
        /*08e0*/ 	.word	0x0000cba0
        /*08e4*/ 	.word	0x00000013
        /*08e8*/ 	.word	0x00038850
        /*08ec*/ 	.short	0x0101
        /*08ee*/ 	.byte	0x3f
	.zero		1


	//   ....[46]....
        /*08f0*/ 	.word	0x0000cc20
        /*08f4*/ 	.word	0x00000013
        /*08f8*/ 	.word	0x00000000
        /*08fc*/ 	.short	0x0101
        /*08fe*/ 	.byte	0x3f
	.zero		1


	//   ....[47]....
        /*0900*/ 	.word	0x0000cd00
        /*0904*/ 	.word	0x00000015
        /*0908*/ 	.word	0x00038870
        /*090c*/ 	.short	0x010a
        /*090e*/ 	.byte	0x3f
	.zero		1


	//   ....[48]....
        /*0910*/ 	.word	0x0000cd90
        /*0914*/ 	.word	0x00000015
        /*0918*/ 	.word	0x00038860
        /*091c*/ 	.short	0x010a
        /*091e*/ 	.byte	0x3f
	.zero		1


	//   ....[49]....
        /*0920*/ 	.word	0x0000d590
        /*0924*/ 	.word	0x00000015
        /*0928*/ 	.word	0x00038850
        /*092c*/ 	.short	0x0101
        /*092e*/ 	.byte	0x3f
	.zero		1


	//   ....[50]....
        /*0930*/ 	.word	0x0000d620
        /*0934*/ 	.word	0x00000000
        /*0938*/ 	.word	0x00000000
        /*093c*/ 	.short	0x0101
        /*093e*/ 	.byte	0x3f
	.zero		1


	//   ....[51]....
        /*0940*/ 	.word	0x0000d750
        /*0944*/ 	.word	0x00000009
        /*0948*/ 	.word	0x00038820
        /*094c*/ 	.short	0x010a
        /*094e*/ 	.byte	0x3f
	.zero		1


	//   ....[52]....
        /*0950*/ 	.word	0x0000d8c0
        /*0954*/ 	.word	0x00000005
        /*0958*/ 	.word	0x00000000
        /*095c*/ 	.short	0x010a
        /*095e*/ 	.byte	0x3f
	.zero		1


	//   ....[53]....
        /*0960*/ 	.word	0x0000d930
        /*0964*/ 	.word	0x00000007
        /*0968*/ 	.word	0x00000000
        /*096c*/ 	.short	0x010a
        /*096e*/ 	.byte	0x3f
	.zero		1


	//   ....[54]....
        /*0970*/ 	.word	0x0000d990
        /*0974*/ 	.word	0x00000005
        /*0978*/ 	.word	0x00038860
        /*097c*/ 	.short	0x010a
        /*097e*/ 	.byte	0x3f
	.zero		1


	//   ....[55]....
        /*0980*/ 	.word	0x0000d9e0
        /*0984*/ 	.word	0x00000003
        /*0988*/ 	.word	0x00038860
        /*098c*/ 	.short	0x010a
        /*098e*/ 	.byte	0x3f
	.zero		1


	//   ....[56]....
        /*0990*/ 	.word	0x0000da20
        /*0994*/ 	.word	0x00000005
        /*0998*/ 	.word	0x00038880
        /*099c*/ 	.short	0x010a
        /*099e*/ 	.byte	0x3f
	.zero		1


	//   ....[57]....
        /*09a0*/ 	.word	0x0000da40
        /*09a4*/ 	.word	0x00000003
        /*09a8*/ 	.word	0x00038880
        /*09ac*/ 	.short	0x010a
        /*09ae*/ 	.byte	0x3f
	.zero		1


	//   ....[58]....
        /*09b0*/ 	.word	0x0000dab0
        /*09b4*/ 	.word	0x00000003
        /*09b8*/ 	.word	0x00038800
        /*09bc*/ 	.short	0x010a
        /*09be*/ 	.byte	0x3f
	.zero		1


	//   ....[59]....
        /*09c0*/ 	.word	0x0000db00
        /*09c4*/ 	.word	0x00000003
        /*09c8*/ 	.word	0x00038830
        /*09cc*/ 	.short	0x010a
        /*09ce*/ 	.byte	0x3f
	.zero		1


	//   ....[60]....
        /*09d0*/ 	.word	0x0000db60
        /*09d4*/ 	.word	0x00000005
        /*09d8*/ 	.word	0x00038830
        /*09dc*/ 	.short	0x010a
        /*09de*/ 	.byte	0x3f
	.zero		1


	//   ....[61]....
        /*09e0*/ 	.word	0x0000dbc0
        /*09e4*/ 	.word	0x00000005
        /*09e8*/ 	.word	0x00038850
        /*09ec*/ 	.short	0x010a
        /*09ee*/ 	.byte	0x3f
	.zero		1


	//   ....[62]....
        /*09f0*/ 	.word	0x0000dc20
        /*09f4*/ 	.word	0x00000007
        /*09f8*/ 	.word	0x00038850
        /*09fc*/ 	.short	0x010a
        /*09fe*/ 	.byte	0x3f
	.zero		1


	//   ....[63]....
        /*0a00*/ 	.word	0x0000dd70
        /*0a04*/ 	.word	0x00000004
        /*0a08*/ 	.word	0x00038880
        /*0a0c*/ 	.short	0x010a
        /*0a0e*/ 	.byte	0x3f
	.zero		1


	//   ....[64]....
        /*0a10*/ 	.word	0x0000ddc0
        /*0a14*/ 	.word	0x00000004
        /*0a18*/ 	.word	0x00038840
        /*0a1c*/ 	.short	0x010a
        /*0a1e*/ 	.byte	0x3f
	.zero		1


	//   ....[65]....
        /*0a20*/ 	.word	0x0000e870
        /*0a24*/ 	.word	0x00000003
        /*0a28*/ 	.word	0x00038820
        /*0a2c*/ 	.short	0x010a
        /*0a2e*/ 	.byte	0x3f
	.zero		1


	//   ....[66]....
        /*0a30*/ 	.word	0x0000e8c0
        /*0a34*/ 	.word	0x00000004
        /*0a38*/ 	.word	0x00038880
        /*0a3c*/ 	.short	0x010a
        /*0a3e*/ 	.byte	0x3f
	.zero		1


	//   ....[67]....
        /*0a40*/ 	.word	0x0000e910
        /*0a44*/ 	.word	0x00000004
        /*0a48*/ 	.word	0x00038840
        /*0a4c*/ 	.short	0x010a
        /*0a4e*/ 	.byte	0x3f
	.zero		1


	//   ....[68]....
        /*0a50*/ 	.word	0x0000e960
        /*0a54*/ 	.word	0x00000013
        /*0a58*/ 	.word	0x00038870
        /*0a5c*/ 	.short	0x010a
        /*0a5e*/ 	.byte	0x3f
	.zero		1


	//   ....[69]....
        /*0a60*/ 	.word	0x0000e9b0
        /*0a64*/ 	.word	0x00000013
        /*0a68*/ 	.word	0x00038860
        /*0a6c*/ 	.short	0x010a
        /*0a6e*/ 	.byte	0x3f
	.zero		1


	//   ....[70]....
        /*0a70*/ 	.word	0x0000ea00
        /*0a74*/ 	.word	0x00000015
        /*0a78*/ 	.word	0x00038870
        /*0a7c*/ 	.short	0x010a
        /*0a7e*/ 	.byte	0x3f
	.zero		1


	//   ....[71]....
        /*0a80*/ 	.word	0x0000ea50
        /*0a84*/ 	.word	0x00000015
        /*0a88*/ 	.word	0x00038860
        /*0a8c*/ 	.short	0x010a
        /*0a8e*/ 	.byte	0x3f
	.zero		1


	//   ....[72]....
        /*0a90*/ 	.word	0x0000eaa0
        /*0a94*/ 	.word	0x00000009
        /*0a98*/ 	.word	0x00038820
        /*0a9c*/ 	.short	0x010a
        /*0a9e*/ 	.byte	0x3f
	.zero		1


	//   ....[73]....
        /*0aa0*/ 	.word	0x0000eaf0
        /*0aa4*/ 	.word	0x00000005
        /*0aa8*/ 	.word	0x00000000
        /*0aac*/ 	.short	0x010a
        /*0aae*/ 	.byte	0x3f
	.zero		1


	//   ....[74]....
        /*0ab0*/ 	.word	0x0000eb40
        /*0ab4*/ 	.word	0x00000007
        /*0ab8*/ 	.word	0x00000000
        /*0abc*/ 	.short	0x010a
        /*0abe*/ 	.byte	0x3f
	.zero		1


	//   ....[75]....
        /*0ac0*/ 	.word	0x0000eb90
        /*0ac4*/ 	.word	0x00000005
        /*0ac8*/ 	.word	0x00038860
        /*0acc*/ 	.short	0x010a
        /*0ace*/ 	.byte	0x3f
	.zero		1


	//   ....[76]....
        /*0ad0*/ 	.word	0x0000ebe0
        /*0ad4*/ 	.word	0x00000003
        /*0ad8*/ 	.word	0x00038860
        /*0adc*/ 	.short	0x010a
        /*0ade*/ 	.byte	0x3f
	.zero		1


	//   ....[77]....
        /*0ae0*/ 	.word	0x0000ec30
        /*0ae4*/ 	.word	0x00000005
        /*0ae8*/ 	.word	0x00038880
        /*0aec*/ 	.short	0x010a
        /*0aee*/ 	.byte	0x3f
	.zero		1


	//----- nvinfo : EIATTR_NUM_MBARRIERS
	.align		4
.L_96:
        /*0af0*/ 	.byte	0x03, 0x38
        /*0af2*/ 	.short	0x0016


	//----- nvinfo : EIATTR_EXIT_INSTR_OFFSETS
	.align		4
        /*0af4*/ 	.byte	0x04, 0x1c
        /*0af6*/ 	.short	(.L_98 - .L_97)


	//   ....[0]....
.L_97:
        /*0af8*/ 	.word	0x00000a30


	//   ....[1]....
        /*0afc*/ 	.word	0x00009c20


	//   ....[2]....
        /*0b00*/ 	.word	0x0000d7c0


	//   ....[3]....
        /*0b04*/ 	.word	0x0000da90


	//----- nvinfo : EIATTR_MAX_THREADS
	.align		4
.L_98:
        /*0b08*/ 	.byte	0x04, 0x05
        /*0b0a*/ 	.short	(.L_100 - .L_99)
.L_99:
        /*0b0c*/ 	.word	0x00000180
        /*0b10*/ 	.word	0x00000001
        /*0b14*/ 	.word	0x00000001


	//----- nvinfo : EIATTR_CRS_STACK_SIZE
	.align		4
.L_100:
        /*0b18*/ 	.byte	0x04, 0x1e
        /*0b1a*/ 	.short	(.L_102 - .L_101)
.L_101:
        /*0b1c*/ 	.word	0x00000000


	//----- nvinfo : EIATTR_CBANK_PARAM_SIZE
	.align		4
.L_102:
        /*0b20*/ 	.byte	0x03, 0x19
        /*0b22*/ 	.short	0x0a70


	//----- nvinfo : EIATTR_PARAM_CBANK
	.align		4
        /*0b24*/ 	.byte	0x04, 0x0a
        /*0b26*/ 	.short	(.L_104 - .L_103)
	.align		4
.L_103:
        /*0b28*/ 	.word	index@(.nv.constant0._ZN7cutlass13device_kernelIN5flash11enable_sm90INS1_16FlashAttnFwdSm90INS1_25CollectiveMainloopFwdSm90ILi2EN4cute5tupleIJNS5_1CILi1EEES8_S8_EEENS6_IJNS7_ILi128EEESA_NS7_ILi256EEEEEELi256ENS_12float_e4m3_tEfNS_4arch4Sm90ELb0ELb0ELb0ELb0ELb0ELb0ELb0ELb1ELb1ELb1ELb0ELb0EEENS1_21CollectiveEpilogueFwdINS6_IJSA_SB_SA_EEES9_NS_10bfloat16_tESF_Li256ELb0ELb1ELb0ELb1EEENS1_29StaticPersistentTileSchedulerILb0EEEEEEEEEvNT_6ParamsE)
        /*0b2c*/ 	.short	0x0210
        /*0b2e*/ 	.short	0x0a70


	//----- nvinfo : EIATTR_SW_WAR
	.align		4
.L_104:
        /*0b30*/ 	.byte	0x04, 0x36
        /*0b32*/ 	.short	(.L_106 - .L_105)
.L_105:
        /*0b34*/ 	.word	0x00000008
.L_106:


//--------------------- .nv.info._ZN7cutlass13device_kernelIN5flash11enable_sm90INS1_16FlashAttnFwdSm90INS1_25CollectiveMainloopFwdSm90ILi2EN4cute5tupleIJNS5_1CILi1EEES8_S8_EEENS6_IJNS7_ILi128EEESA_NS7_ILi256EEEEEELi256ENS_12float_e4m3_tEfNS_4arch4Sm90ELb0ELb0ELb0ELb1ELb0ELb0ELb0ELb1ELb1ELb1ELb0ELb0EEENS1_21CollectiveEpilogueFwdINS6_IJSA_SB_SA_EEES9_NS_10bfloat16_tESF_Li256ELb1ELb1ELb0ELb1EEENS1_36VarlenDynamicPersistentTileSchedulerILi128ELi128ELi256ELi128ELb0ELb1ELb1ELb0ELb1ELb1EEEEEEEEEvNT_6ParamsE --------------------------
	.section	.nv.info._ZN7cutlass13device_kernelIN5flash11enable_sm90INS1_16FlashAttnFwdSm90INS1_25CollectiveMainloopFwdSm90ILi2EN4cute5tupleIJNS5_1CILi1EEES8_S8_EEENS6_IJNS7_ILi128EEESA_NS7_ILi256EEEEEELi256ENS_12float_e4m3_tEfNS_4arch4Sm90ELb0ELb0ELb0ELb1ELb0ELb0ELb0ELb1ELb1ELb1ELb0ELb0EEENS1_21CollectiveEpilogueFwdINS6_IJSA_SB_SA_EEES9_NS_10bfloat16_tESF_Li256ELb1ELb1ELb0ELb1EEENS1_36VarlenDynamicPersistentTileSchedulerILi128ELi128ELi256ELi128ELb0ELb1ELb1ELb0ELb1ELb1EEEEEEEEEvNT_6ParamsE,"",@"SHT_CUDA_INFO"
	.sectionflags	@""
	.align	4


	//----- nvinfo : EIATTR_CUDA_API_VERSION
	.align		4
        /*0000*/ 	.byte	0x04, 0x37
        /*0002*/ 	.short	(.L_108 - .L_107)
.L_107:
        /*0004*/ 	.word	0x00000082


	//----- nvinfo : EIATTR_KPARAM_INFO
	.align		4
.L_108:
        /*0008*/ 	.byte	0x04, 0x17
        /*000a*/ 	.short	(.L_110 - .L_109)
.L_109:
        /*000c*/ 	.word	0x00000000
        /*0010*/ 	.short	0x0000
        /*0012*/ 	.short	0x0070
        /*0014*/ 	.byte	0x00, 0xf0, 0x01, 0x2a


	//----- nvinfo : EIATTR_SPARSE_MMA_MASK
	.align		4
.L_110:
        /*0018*/ 	.byte	0x03, 0x50
        /*001a*/ 	.short	0x0000


	//----- nvinfo : EIATTR_MAXREG_COUNT
	.align		4
        /*001c*/ 	.byte	0x03, 0x1b
        /*001e*/ 	.short	0x00a8


	//----- nvinfo : EIATTR_NUM_BARRIERS
	.align		4
        /*0020*/ 	.byte	0x02, 0x4c
        /*0022*/ 	.byte	0x10
	.zero		1


	//----- nvinfo : EIATTR_EXTERNS
	.align		4
        /*0024*/ 	.byte	0x04, 0x0f
        /*0026*/ 	.short	(.L_112 - .L_111)


	//   ....[0]....
	.align		4
.L_111:
        /*0028*/ 	.word	index@(__assertfail)


	//----- nvinfo : EIATTR_ANNOTATIONS
	.align		4
.L_112:
        /*002c*/ 	.byte	0x04, 0x55
        /*002e*/ 	.short	(.L_114 - .L_113)


	//   ....[0]....
.L_113:
        /* <DEDUP_REMOVED lines=39> */
        /*0294*/ 	.byte	0x40, 0x0e, 0x01, 0x00, 0x01, 0x00, 0x00, 0x00, 0x50, 0x0f, 0x01, 0x00


	//----- nvinfo : EIATTR_MERCURY_ISA_VERSION
	.align		4
.L_114:
        /*02a0*/ 	.byte	0x03, 0x5f
        /*02a2*/ 	.short	0x0101


	//----- nvinfo : EIATTR_UNUSED_LOAD_BYTE_OFFSET
	.align		4
        /*02a4*/ 	.byte	0x04, 0x44
        /*02a6*/ 	.short	(.L_116 - .L_115)


	//   ....[0]....
.L_115:
        /*02a8*/ 	.word	0x00000a40
        /*02ac*/ 	.word	0x0000fff0


	//   ....[1]....
        /*02b0*/ 	.word	0x00007a90
        /*02b4*/ 	.word	0x0000fff0


	//----- nvinfo : EIATTR_INT_WARP_WIDE_INSTR_OFFSETS
	.align		4
.L_116:
        /*02b8*/ 	.byte	0x04, 0x31
        /*02ba*/ 	.short	(.L_118 - .L_117)


	//   ....[0]....
.L_117:
        /*02bc*/ 	.word	0x00000130


	//   ....[1]....
        /*02c0*/ 	.word	0x00000170


	//   ....[2]....
        /*02c4*/ 	.word	0x000001e0


	//   ....[3]....
        /*02c8*/ 	.word	0x0000c8e0


	//   ....[4]....
        /*02cc*/ 	.word	0x0000c970


	//   ....[5]....
        /*02d0*/ 	.word	0x0000f730


	//   ....[6]....
        /*02d4*/ 	.word	0x0000f7c0


	//----- nvinfo : EIATTR_COOP_GROUP_MASK_REGIDS
	.align		4
.L_118:
        /*02d8*/ 	.byte	0x04, 0x29
        /*02da*/ 	.short	(.L_120 - .L_119)


	//   ....[0]....
.L_119:
        /*02dc*/ 	.word	0xffffffff


	//   ....[1]....
        /*02e0*/ 	.word	0xffffffff


	//   ....[2]....
        /*02e4*/ 	.word	0xffffffff


	//   ....[3]....
        /*02e8*/ 	.word	0xffffffff


	//   ....[4]....
        /*02ec*/ 	.word	0xffffffff


	//   ....[5]....
        /*02f0*/ 	.word	0xffffffff


	//   ....[6]....
        /*02f4*/ 	.word	0xffffffff


	//   ....[7]....
        /*02f8*/ 	.word	0xffffffff


	//   ....[8]....
        /*02fc*/ 	.word	0xffffffff


	//   ....[9]....
        /*0300*/ 	.word	0xffffffff


	//   ....[10]....
        /*0304*/ 	.word	0xffffffff


	//   ....[11]....
        /*0308*/ 	.word	0xffffffff


	//   ....[12]....
        /*030c*/ 	.word	0xffffffff


	//   ....[13]....
        /*0310*/ 	.word	0xffffffff


	//   ....[14]....
        /*0314*/ 	.word	0xffffffff


	//   ....[15]....
        /*0318*/ 	.word	0xffffffff


	//   ....[16]....
        /*031c*/ 	.word	0xffffffff


	//   ....[17]....
        /*0320*/ 	.word	0xffffffff


	//   ....[18]....
        /*0324*/ 	.word	0xffffffff


	//   ....[19]....
        /*0328*/ 	.word	0xffffffff


	//   ....[20]....
        /*032c*/ 	.word	0xffffffff


	//   ....[21]....
        /*0330*/ 	.word	0xffffffff


	//   ....[22]....
        /*0334*/ 	.word	0xffffffff


	//   ....[23]....
        /*0338*/ 	.word	0xffffffff


	//   ....[24]....
        /*033c*/ 	.word	0xffffffff


	//   ....[25]....
        /*0340*/ 	.word	0xffffffff


	//   ....[26]....
        /*0344*/ 	.word	0xffffffff


	//   ....[27]....
        /*0348*/ 	.word	0xffffffff


	//   ....[28]....
        /*034c*/ 	.word	0xffffffff


	//   ....[29]....
        /*0350*/ 	.word	0xffffffff


	//   ....[30]....
        /*0354*/ 	.word	0xffffffff


	//   ....[31]....
        /*0358*/ 	.word	0xffffffff


	//   ....[32]....
        /*035c*/ 	.word	0xffffffff


	//   ....[33]....
        /*0360*/ 	.word	0xffffffff


	//   ....[34]....
        /*0364*/ 	.word	0xffffffff


	//   ....[35]....
        /*0368*/ 	.word	0xffffffff


	//   ....[36]....
        /*036c*/ 	.word	0xffffffff


	//   ....[37]....
        /*0370*/ 	.word	0xffffffff


	//   ....[38]....
        /*0374*/ 	.word	0xffffffff


	//   ....[39]....
        /*0378*/ 	.word	0xffffffff


	//   ....[40]....
        /*037c*/ 	.word	0xffffffff


	//   ....[41]....
        /*0380*/ 	.word	0xffffffff


	//   ....[42]....
        /*0384*/ 	.word	0xffffffff


	//   ....[43]....
        /*0388*/ 	.word	0xffffffff


	//   ....[44]....
        /*038c*/ 	.word	0xffffffff


	//   ....[45]....
        /*0390*/ 	.word	0xffffffff


	//   ....[46]....
        /*0394*/ 	.word	0xffffffff


	//   ....[47]....
        /*0398*/ 	.word	0xffffffff


	//   ....[48]....
        /*039c*/ 	.word	0xffffffff


	//   ....[49]....
        /*03a0*/ 	.word	0xffffffff


	//   ....[50]....
        /*03a4*/ 	.word	0xffffffff


	//   ....[51]....
        /*03a8*/ 	.word	0xffffffff


	//   ....[52]....
        /*03ac*/ 	.word	0xffffffff


	//   ....[53]....
        /*03b0*/ 	.word	0xffffffff


	//   ....[54]....
        /*03b4*/ 	.word	0xffffffff


	//   ....[55]....
        /*03b8*/ 	.word	0xffffffff


	//   ....[56]....
        /*03bc*/ 	.word	0xffffffff


	//   ....[57]....
        /*03c0*/ 	.word	0xffffffff


	//   ....[58]....
        /*03c4*/ 	.word	0xffffffff


	//   ....[59]....
        /*03c8*/ 	.word	0xffffffff


	//   ....[60]....
        /*03cc*/ 	.word	0xffffffff


	//   ....[61]....
        /*03d0*/ 	.word	0xffffffff


	//   ....[62]....
        /*03d4*/ 	.word	0xffffffff


	//   ....[63]....
        /*03d8*/ 	.word	0xffffffff


	//   ....[64]....
        /*03dc*/ 	.word	0xffffffff


	//   ....[65]....
        /*03e0*/ 	.word	0xffffffff


	//   ....[66]....
        /*03e4*/ 	.word	0xffffffff


	//   ....[67]....
        /*03e8*/ 	.word	0xffffffff


	//   ....[68]....
        /*03ec*/ 	.word	0xffffffff


	//   ....[69]....
        /*03f0*/ 	.word	0xffffffff


	//   ....[70]....
        /*03f4*/ 	.word	0xffffffff


	//   ....[71]....
        /*03f8*/ 	.word	0xffffffff


	//   ....[72]....
        /*03fc*/ 	.word	0xffffffff


	//   ....[73]....
        /*0400*/ 	.word	0xffffffff


	//   ....[74]....
        /*0404*/ 	.word	0xffffffff


	//   ....[75]....
        /*0408*/ 	.word	0xffffffff


	//   ....[76]....
        /*040c*/ 	.word	0xffffffff


	//   ....[77]....
        /*0410*/ 	.word	0xffffffff


	//   ....[78]....
        /*0414*/ 	.word	0xffffffff


	//   ....[79]....
        /*0418*/ 	.word	0xffffffff


	//   ....[80]....
        /*041c*/ 	.word	0xffffffff


	//   ....[81]....
        /*0420*/ 	.word	0xffffffff


	//   ....[82]....
        /*0424*/ 	.word	0xffffffff


	//   ....[83]....
        /*0428*/ 	.word	0xffffffff


	//   ....[84]....
        /*042c*/ 	.word	0xffffffff


	//   ....[85]....
        /*0430*/ 	.word	0xffffffff


	//   ....[86]....
        /*0434*/ 	.word	0xffffffff


	//   ....[87]....
        /*0438*/ 	.word	0xffffffff


	//   ....[88]....
        /*043c*/ 	.word	0xffffffff


	//   ....[89]....
        /*0440*/ 	.word	0xffffffff


	//   ....[90]....
        /*0444*/ 	.word	0xffffffff


	//   ....[91]....
        /*0448*/ 	.word	0xffffffff


	//   ....[92]....
        /*044c*/ 	.word	0xffffffff


	//   ....[93]....
        /*0450*/ 	.word	0xffffffff


	//   ....[94]....
        /*0454*/ 	.word	0xffffffff


	//   ....[95]....
        /*0458*/ 	.word	0xffffffff


	//   ....[96]....
        /*045c*/ 	.word	0xffffffff


	//   ....[97]....
        /*0460*/ 	.word	0xffffffff


	//   ....[98]....
        /*0464*/ 	.word	0xffffffff


	//   ....[99]....
        /*0468*/ 	.word	0xffffffff


	//   ....[100]....
        /*046c*/ 	.word	0xffffffff


	//   ....[101]....
        /*0470*/ 	.word	0xffffffff


	//   ....[102]....
        /*0474*/ 	.word	0xffffffff


	//   ....[103]....
        /*0478*/ 	.word	0xffffffff


	//   ....[104]....
        /*047c*/ 	.word	0xffffffff


	//   ....[105]....
        /*0480*/ 	.word	0xffffffff


	//   ....[106]....
        /*0484*/ 	.word	0xffffffff


	//   ....[107]....
        /*0488*/ 	.word	0xffffffff


	//   ....[108]....
        /*048c*/ 	.word	0xffffffff


	//   ....[109]....
        /*0490*/ 	.word	0xffffffff


	//   ....[110]....
        /*0494*/ 	.word	0xffffffff


	//   ....[111]....
        /*0498*/ 	.word	0xffffffff


	//   ....[112]....
        /*049c*/ 	.word	0xffffffff


	//   ....[113]....
        /*04a0*/ 	.word	0xffffffff


	//   ....[114]....
        /*04a4*/ 	.word	0xffffffff


	//   ....[115]....
        /*04a8*/ 	.word	0xffffffff


	//   ....[116]....
        /*04ac*/ 	.word	0xffffffff


	//   ....[117]....
        /*04b0*/ 	.word	0xffffffff


	//   ....[118]....
        /*04b4*/ 	.word	0xffffffff


	//   ....[119]....
        /*04b8*/ 	.word	0xffffffff


	//   ....[120]....
        /*04bc*/ 	.word	0xffffffff


	//   ....[121]....
        /*04c0*/ 	.word	0xffffffff


	//   ....[122]....
        /*04c4*/ 	.word	0xffffffff


	//   ....[123]....
        /*04c8*/ 	.word	0xffffffff


	//   ....[124]....
        /*04cc*/ 	.word	0xffffffff


	//   ....[125]....
        /*04d0*/ 	.word	0xffffffff


	//   ....[126]....
        /*04d4*/ 	.word	0xffffffff


	//   ....[127]....
        /*04d8*/ 	.word	0xffffffff


	//   ....[128]....
        /*04dc*/ 	.word	0xffffffff


	//   ....[129]....
        /*04e0*/ 	.word	0xffffffff


	//   ....[130]....
        /*04e4*/ 	.word	0xffffffff


	//   ....[131]....
        /*04e8*/ 	.word	0xffffffff


	//   ....[132]....
        /*04ec*/ 	.word	0xffffffff


	//   ....[133]....
        /*04f0*/ 	.word	0xffffffff


	//   ....[134]....
        /*04f4*/ 	.word	0xffffffff


	//   ....[135]....
        /*04f8*/ 	.word	0xffffffff


	//   ....[136]....
        /*04fc*/ 	.word	0xffffffff


	//   ....[137]....
        /*0500*/ 	.word	0xffffffff


	//   ....[138]....
        /*0504*/ 	.word	0xffffffff


	//   ....[139]....
        /*0508*/ 	.word	0xffffffff


	//   ....[140]....
        /*050c*/ 	.word	0xffffffff


	//   ....[141]....
        /*0510*/ 	.word	0xffffffff


	//   ....[142]....
        /*0514*/ 	.word	0xffffffff


	//   ....[143]....
        /*0518*/ 	.word	0xffffffff


	//   ....[144]....
        /*051c*/ 	.word	0xffffffff


	//   ....[145]....
        /*0520*/ 	.word	0xffffffff


	//   ....[146]....
        /*0524*/ 	.word	0xffffffff


	//   ....[147]....
        /*0528*/ 	.word	0xffffffff


	//   ....[148]....
        /*052c*/ 	.word	0xffffffff


	//   ....[149]....
        /*0530*/ 	.word	0xffffffff


	//   ....[150]....
        /*0534*/ 	.word	0xffffffff


	//   ....[151]....
        /*0538*/ 	.word	0xffffffff


	//   ....[152]....
        /*053c*/ 	.word	0xffffffff


	//   ....[153]....
        /*0540*/ 	.word	0xffffffff


	//   ....[154]....
        /*0544*/ 	.word	0xffffffff


	//   ....[155]....
        /*0548*/ 	.word	0x0500000f


	//   ....[156]....
        /*054c*/ 	.word	0x0500000f


	//   ....[157]....
        /*0550*/ 	.word	0x0500000f


	//   ....[158]....
        /*0554*/ 	.word	0x0500000f


	//   ....[159]....
        /*0558*/ 	.word	0x0500000f


	//   ....[160]....
        /*055c*/ 	.word	0x0500000f


	//   ....[161]....
        /*0560*/ 	.word	0x0500000f


	//   ....[162]....
        /*0564*/ 	.word	0x0500000f


	//   ....[163]....
        /*0568*/ 	.word	0x0500000f


	//   ....[164]....
        /*056c*/ 	.word	0x0500000f


	//   ....[165]....
        /*0570*/ 	.word	0x0500000f


	//   ....[166]....
        /*0574*/ 	.word	0x0500000f


	//   ....[167]....
        /*0578*/ 	.word	0x0500000f


	//   ....[168]....
        /*057c*/ 	.word	0x0500000f


	//   ....[169]....
        /*0580*/ 	.word	0x0500000f


	//   ....[170]....
        /*0584*/ 	.word	0x0500000f


	//   ....[171]....
        /*0588*/ 	.word	0x0500000f


	//   ....[172]....
        /*058c*/ 	.word	0x0500000f


	//----- nvinfo : EIATTR_COOP_GROUP_INSTR_OFFSETS
	.align		4
.L_120:
        /*0590*/ 	.byte	0x04, 0x28
        /*0592*/ 	.short	(.L_122 - .L_121)


	//   ....[0]....
.L_121:
        /*0594*/ 	.word	0x00000070


	//   ....[1]....
        /*0598*/ 	.word	0x00000140


	//   ....[2]....
        /*059c*/ 	.word	0x00000190


	//   ....[3]....
        /*05a0*/ 	.word	0x000003c0


	//   ....[4]....
        /*05a4*/ 	.word	0x00000520


	//   ....[5]....
        /*05a8*/ 	.word	0x00000640


	//   ....[6]....
        /*05ac*/ 	.word	0x000007a0


	//   ....[7]....
        /*05b0*/ 	.word	0x00001960


	//   ....[8]....
        /*05b4*/ 	.word	0x00002ca0


	//   ....[9]....
        /*05b8*/ 	.word	0x00002d90


	//   ....[10]....
        /*05bc*/ 	.word	0x00003380


	//   ....[11]....
        /*05c0*/ 	.word	0x000034c0


	//   ....[12]....
        /*05c4*/ 	.word	0x00005190


	//   ....[13]....
        /*05c8*/ 	.word	0x000051a0


	//   ....[14]....
        /*05cc*/ 	.word	0x000051d0


	//   ....[15]....
        /*05d0*/ 	.word	0x000051e0


	//   ....[16]....
        /*05d4*/ 	.word	0x00006f40


	//   ....[17]....
        /*05d8*/ 	.word	0x00006f50


	//   ....[18]....
        /*05dc*/ 	.word	0x00006f80


	//   ....[19]....
        /*05e0*/ 	.word	0x00006f90


	//   ....[20]....
        /*05e4*/ 	.word	0x00008650


	//   ....[21]....
        /*05e8*/ 	.word	0x00008680


	//   ....[22]....
        /*05ec*/ 	.word	0x000086b0


	//   ....[23]....
        /*05f0*/ 	.word	0x000086e0


	//   ....[24]....
        /*05f4*/ 	.word	0x00008710


	//   ....[25]....
        /*05f8*/ 	.word	0x00008740


	//   ....[26]....
        /*05fc*/ 	.word	0x00008770


	//   ....[27]....
        /*0600*/ 	.word	0x000087a0


	//   ....[28]....
        /*0604*/ 	.word	0x000087d0


	//   ....[29]....
        /*0608*/ 	.word	0x00008800


	//   ....[30]....
        /*060c*/ 	.word	0x00008830


	//   ....[31]....
        /*0610*/ 	.word	0x00008860


	//   ....[32]....
        /*0614*/ 	.word	0x000088b0


	//   ....[33]....
        /*0618*/ 	.word	0x000088e0


	//   ....[34]....
        /*061c*/ 	.word	0x00008910


	//   ....[35]....
        /*0620*/ 	.word	0x00008940


	//   ....[36]....
        /*0624*/ 	.word	0x00008970


	//   ....[37]....
        /*0628*/ 	.word	0x000089b0


	//   ....[38]....
        /*062c*/ 	.word	0x000089e0


	//   ....[39]....
        /*0630*/ 	.word	0x00008a10


	//   ....[40]....
        /*0634*/ 	.word	0x00008a40


	//   ....[41]....
        /*0638*/ 	.word	0x00008a70


	//   ....[42]....
        /*063c*/ 	.word	0x00008aa0


	//   ....[43]....
        /*0640*/ 	.word	0x00008ad0


	//   ....[44]....
        /*0644*/ 	.word	0x00008b00


	//   ....[45]....
        /*0648*/ 	.word	0x00008b30


	//   ....[46]....
        /*064c*/ 	.word	0x00008b60


	//   ....[47]....
        /*0650*/ 	.word	0x00008b90


	//   ....[48]....
        /*0654*/ 	.word	0x00008bc0


	//   ....[49]....
        /*0658*/ 	.word	0x00008bf0


	//   ....[50]....
        /*065c*/ 	.word	0x00008c00


	//   ....[51]....
        /*0660*/ 	.word	0x00008c10


	//   ....[52]....
        /*0664*/ 	.word	0x00008c20


	//   ....[53]....
        /*0668*/ 	.word	0x00008c30


	//   ....[54]....
        /*066c*/ 	.word	0x00008c40


	//   ....[55]....
        /*0670*/ 	.word	0x00008c50


	//   ....[56]....
        /*0674*/ 	.word	0x00008c60


	//   ....[57]....
        /*0678*/ 	.word	0x00008c70


	//   ....[58]....
        /*067c*/ 	.word	0x00008c80


	//   ....[59]....
        /*0680*/ 	.word	0x00008cb0


	//   ....[60]....
        /*0684*/ 	.word	0x00008ce0


	//   ....[61]....
        /*0688*/ 	.word	0x00008d10


	//   ....[62]....
        /*068c*/ 	.word	0x00008d40


	//   ....[63]....
        /*0690*/ 	.word	0x00008d70


	//   ....[64]....
        /*0694*/ 	.word	0x00008de0


	//   ....[65]....
        /*0698*/ 	.word	0x00008e10


	//   ....[66]....
        /*069c*/ 	.word	0x00008e40


	//   ....[67]....
        /*06a0*/ 	.word	0x00008e70


	//   ....[68]....
        /*06a4*/ 	.word	0x00008ea0


	//   ....[69]....
        /*06a8*/ 	.word	0x00008eb0


	//   ....[70]....
        /*06ac*/ 	.word	0x00008ec0


	//   ....[71]....
        /*06b0*/ 	.word	0x00008ed0


	//   ....[72]....
        /*06b4*/ 	.word	0x00008ee0


	//   ....[73]....
        /*06b8*/ 	.word	0x00008ef0


	//   ....[74]....
        /*06bc*/ 	.word	0x00008f00


	//   ....[75]....
        /*06c0*/ 	.word	0x00008f10


	//   ....[76]....
        /*06c4*/ 	.word	0x00008f20


	//   ....[77]....
        /*06c8*/ 	.word	0x00008f30


	//   ....[78]....
        /*06cc*/ 	.word	0x00008f40


	//   ....[79]....
        /*06d0*/ 	.word	0x00008f60


	//   ....[80]....
        /*06d4*/ 	.word	0x00008f90


	//   ....[81]....
        /*06d8*/ 	.word	0x00008fc0


	//   ....[82]....
        /*06dc*/ 	.word	0x00008fe0


	//   ....[83]....
        /*06e0*/ 	.word	0x00008ff0


	//   ....[84]....
        /*06e4*/ 	.word	0x000097f0


	//   ....[85]....
        /*06e8*/ 	.word	0x00009830


	//   ....[86]....
        /*06ec*/ 	.word	0x00009870


	//   ....[87]....
        /*06f0*/ 	.word	0x000098b0


	//   ....[88]....
        /*06f4*/ 	.word	0x0000a150


	//   ....[89]....
        /*06f8*/ 	.word	0x0000a190


	//   ....[90]....
        /*06fc*/ 	.word	0x0000a310


	//   ....[91]....
        /*0700*/ 	.word	0x0000a330


	//   ....[92]....
        /*0704*/ 	.word	0x0000a470


	//   ....[93]....
        /*0708*/ 	.word	0x0000a490


	//   ....[94]....
        /*070c*/ 	.word	0x0000a5e0


	//   ....[95]....
        /*0710*/ 	.word	0x0000a600


	//   ....[96]....
        /*0714*/ 	.word	0x0000afd0


	//   ....[97]....
        /*0718*/ 	.word	0x0000aff0


	//   ....[98]....
        /*071c*/ 	.word	0x0000b130


	//   ....[99]....
        /*0720*/ 	.word	0x0000b150


	//   ....[100]....
        /*0724*/ 	.word	0x0000b290


	//   ....[101]....
        /*0728*/ 	.word	0x0000b2b0


	//   ....[102]....
        /*072c*/ 	.word	0x0000b400


	//   ....[103]....
        /*0730*/ 	.word	0x0000b420


	//   ....[104]....
        /*0734*/ 	.word	0x0000b5e0


	//   ....[105]....
        /*0738*/ 	.word	0x0000b7f0


	//   ....[106]....
        /*073c*/ 	.word	0x0000b820


	//   ....[107]....
        /*0740*/ 	.word	0x0000b850


	//   ....[108]....
        /*0744*/ 	.word	0x0000b890


	//   ....[109]....
        /*0748*/ 	.word	0x0000b8c0


	//   ....[110]....
        /*074c*/ 	.word	0x0000b8f0


	//   ....[111]....
        /*0750*/ 	.word	0x0000ba80


	//   ....[112]....
        /*0754*/ 	.word	0x0000bab0


	//   ....[113]....
        /*0758*/ 	.word	0x0000bae0


	//   ....[114]....
        /*075c*/ 	.word	0x0000bb10


	//   ....[115]....
        /*0760*/ 	.word	0x0000bb40


	//   ....[116]....
        /*0764*/ 	.word	0x0000bb80


	//   ....[117]....
        /*0768*/ 	.word	0x0000bc10


	//   ....[118]....
        /*076c*/ 	.word	0x0000bc50


	//   ....[119]....
        /*0770*/ 	.word	0x0000bce0


	//   ....[120]....
        /*0774*/ 	.word	0x0000d090


	//   ....[121]....
        /*0778*/ 	.word	0x0000dd40


	//   ....[122]....
        /*077c*/ 	.word	0x0000dd70


	//   ....[123]....
        /*0780*/ 	.word	0x0000dda0


	//   ....[124]....
        /*0784*/ 	.word	0x0000ddc0


	//   ....[125]....
        /*0788*/ 	.word	0x0000dec0


	//   ....[126]....
        /*078c*/ 	.word	0x0000ded0


	//   ....[127]....
        /*0790*/ 	.word	0x0000df50


	//   ....[128]....
        /*0794*/ 	.word	0x0000df60


	//   ....[129]....
        /*0798*/ 	.word	0x0000dfe0


	//   ....[130]....
        /*079c*/ 	.word	0x0000dff0


	//   ....[131]....
        /*07a0*/ 	.word	0x0000e070


	//   ....[132]....
        /*07a4*/ 	.word	0x0000e080


	//   ....[133]....
        /*07a8*/ 	.word	0x0000e100


	//   ....[134]....
        /*07ac*/ 	.word	0x0000e110


	//   ....[135]....
        /*07b0*/ 	.word	0x0000e120


	//   ....[136]....
        /*07b4*/ 	.word	0x0000e160


	//   ....[137]....
        /*07b8*/ 	.word	0x00010440


	//   ....[138]....
        /*07bc*/ 	.word	0x00010470


	//   ....[139]....
        /*07c0*/ 	.word	0x000104a0


	//   ....[140]....
        /*07c4*/ 	.word	0x000104d0


	//   ....[141]....
        /*07c8*/ 	.word	0x00010500


	//   ....[142]....
        /*07cc*/ 	.word	0x00010510


	//   ....[143]....
        /*07d0*/ 	.word	0x00010550


	//   ....[144]....
        /*07d4*/ 	.word	0x00010560


	//   ....[145]....
        /*07d8*/ 	.word	0x000106a0


	//   ....[146]....
        /*07dc*/ 	.word	0x000106d0


	//   ....[147]....
        /*07e0*/ 	.word	0x00010700


	//   ....[148]....
        /*07e4*/ 	.word	0x00010730


	//   ....[149]....
        /*07e8*/ 	.word	0x00010760


	//   ....[150]....
        /*07ec*/ 	.word	0x000107a0


	//   ....[151]....
        /*07f0*/ 	.word	0x00010820


	//   ....[152]....
        /*07f4*/ 	.word	0x00010860


	//   ....[153]....
        /*07f8*/ 	.word	0x000108b0


	//   ....[154]....
        /*07fc*/ 	.word	0x00010d60


	//   ....[155]....
        /*0800*/ 	.word	0x00011280


	//   ....[156]....
        /*0804*/ 	.word	0x00011440


	//   ....[157]....
        /*0808*/ 	.word	0x000114b0


	//   ....[158]....
        /*080c*/ 	.word	0x00011510


	//   ....[159]....
        /*0810*/ 	.word	0x000115b0


	//   ....[160]....
        /*0814*/ 	.word	0x00011670


	//   ....[161]....
        /*0818*/ 	.word	0x00011770


	//   ....[162]....
        /*081c*/ 	.word	0x000117d0


	//   ....[163]....
        /*0820*/ 	.word	0x000118c0


	//   ....[164]....
        /*0824*/ 	.word	0x00011920


	//   ....[165]....
        /*0828*/ 	.word	0x00011a10


	//   ....[166]....
        /*082c*/ 	.word	0x00011a70


	//   ....[167]....
        /*0830*/ 	.word	0x00011b60


	//   ....[168]....
        /*0834*/ 	.word	0x00011bc0


	//   ....[169]....
        /*0838*/ 	.word	0x00011c90


	//   ....[170]....
        /*083c*/ 	.word	0x00011d10


	//   ....[171]....
        /*0840*/ 	.word	0x00011de0


	//   ....[172]....
        /*0844*/ 	.word	0x00012130


	//----- nvinfo : EIATTR_REG_RECONFIG
	.align		4
.L_122:
        /*0848*/ 	.byte	0x01, 0x54
	.zero		2


	//----- nvinfo : EIATTR_SYSCALL_OFFSETS
	.align		4
        /*084c*/ 	.byte	0x04, 0x46
        /*084e*/ 	.short	(.L_124 - .L_123)


	//   ....[0]....
.L_123:
        /*0850*/ 	.word	0x00001b50


	//   ....[1]....
        /*0854*/ 	.word	0x0000cae0


	//   ....[2]....
        /*0858*/ 	.word	0x0000cc70


	//   ....[3]....
        /*085c*/ 	.word	0x0000cdc0


	//   ....[4]....
        /*0860*/ 	.word	0x0000cf00


	//   ....[5]....
        /*0864*/ 	.word	0x0000d970


	//----- nvinfo : EIATTR_MBARRIER_INSTR_OFFSETS
	.align		4
.L_124:
        /*0868*/ 	.byte	0x04, 0x39
        /*086a*/ 	.short	(.L_126 - .L_125)


	//   ....[0]....
.L_125:
        /*086c*/ 	.word	0x00000270
        /*0870*/ 	.word	0x000000ff
        /*0874*/ 	.word	0x00038800
        /*0878*/ 	.short	0x0100
        /*087a*/ 	.byte	0x08
	.zero		1


	//   ....[1]....
        /*087c*/ 	.word	0x00000280
        /*0880*/ 	.word	0x000000ff
        /*0884*/ 	.word	0x00038820
        /*0888*/ 	.short	0x0100
        /*088a*/ 	.byte	0x08
	.zero		1


	//   ....[2]....
        /*088c*/ 	.word	0x00000370
        /*0890*/ 	.word	0x000000ff
        /*0894*/ 	.word	0x00038830
        /*0898*/ 	.short	0x0100
        /*089a*/ 	.byte	0x08
	.zero		1


	//   ....[3]....
        /*089c*/ 	.word	0x00000380
        /*08a0*/ 	.word	0x000000ff
        /*08a4*/ 	.word	0x00038840
        /*08a8*/ 	.short	0x0100
        /*08aa*/ 	.byte	0x08
	.zero		1


	//   ....[4]....
        /*08ac*/ 	.word	0x00000390
        /*08b0*/ 	.word	0x000000ff
        /*08b4*/ 	.word	0x00038838
        /*08b8*/ 	.short	0x0100
        /*08ba*/ 	.byte	0x08
	.zero		1


	//   ....[5]....
        /*08bc*/ 	.word	0x000003a0
        /*08c0*/ 	.word	0x000000ff
        /*08c4*/ 	.word	0x00038848
        /*08c8*/ 	.short	0x0100
        /*08ca*/ 	.byte	0x08
	.zero		1


	//   ....[6]....
        /*08cc*/ 	.word	0x000004d0
        /*08d0*/ 	.word	0x000000ff
        /*08d4*/ 	.word	0x00038850
        /*08d8*/ 	.short	0x0100
        /*08da*/ 	.byte	0x08
	.zero		1


	//   ....[7]....
        /*08dc*/ 	.word	0x000004e0
        /*08e0*/ 	.word	0x000000ff
        /*08e4*/ 	.word	0x00038860
        /*08e8*/ 	.short	0x0100
        /*08ea*/ 	.byte	0x08
	.zero		1


	//   ....[8]....
        /*08ec*/ 	.word	0x000004f0
        /*08f0*/ 	.word	0x000000ff
        /*08f4*/ 	.word	0x00038858
        /*08f8*/ 	.short	0x0100
        /*08fa*/ 	.byte	0x08
	.zero		1


	//   ....[9]....
        /*08fc*/ 	.word	0x00000500
        /*0900*/ 	.word	0x000000ff
        /*0904*/ 	.word	0x00038868
        /*0908*/ 	.short	0x0100
        /*090a*/ 	.byte	0x08
	.zero		1


	//   ....[10]....
        /*090c*/ 	.word	0x000005f0
        /*0910*/ 	.word	0x000000ff
        /*0914*/ 	.word	0x00038870
        /*0918*/ 	.short	0x0100
        /*091a*/ 	.byte	0x06
	.zero		1


	//   ....[11]....
        /*091c*/ 	.word	0x00000600
        /*0920*/ 	.word	0x000000ff
        /*0924*/ 	.word	0x00038880
        /*0928*/ 	.short	0x0100
        /*092a*/ 	.byte	0x06
	.zero		1


	//   ....[12]....
        /*092c*/ 	.word	0x00000610
        /*0930*/ 	.word	0x000000ff
        /*0934*/ 	.word	0x00038878
        /*0938*/ 	.short	0x0100
        /*093a*/ 	.byte	0x06
	.zero		1


	//   ....[13]....
        /*093c*/ 	.word	0x00000620
        /*0940*/ 	.word	0x000000ff
        /*0944*/ 	.word	0x00038888
        /*0948*/ 	.short	0x0100
        /*094a*/ 	.byte	0x06
	.zero		1


	//   ....[14]....
        /*094c*/ 	.word	0x00000750
        /*0950*/ 	.word	0x000000ff
        /*0954*/ 	.word	0x00038890
        /*0958*/ 	.short	0x0100
        /*095a*/ 	.byte	0x08
	.zero		1


	//   ....[15]....
        /*095c*/ 	.word	0x00000760
        /*0960*/ 	.word	0x000000ff
        /*0964*/ 	.word	0x000388a0
        /*0968*/ 	.short	0x0100
        /*096a*/ 	.byte	0x08
	.zero		1


	//   ....[16]....
        /*096c*/ 	.word	0x00000770
        /*0970*/ 	.word	0x000000ff
        /*0974*/ 	.word	0x00038898
        /*0978*/ 	.short	0x0100
        /*097a*/ 	.byte	0x08
	.zero		1


	//   ....[17]....
        /*097c*/ 	.word	0x00000780
        /*0980*/ 	.word	0x000000ff
        /*0984*/ 	.word	0x000388a8
        /*0988*/ 	.short	0x0100
        /*098a*/ 	.byte	0x08
	.zero		1


	//   ....[18]....
        /*098c*/ 	.word	0x000008b0
        /*0990*/ 	.word	0x000000ff
        /*0994*/ 	.word	0x000388b0
        /*0998*/ 	.short	0x0100
        /*099a*/ 	.byte	0x08
	.zero		1


	//   ....[19]....
        /*099c*/ 	.word	0x000008c0
        /*09a0*/ 	.word	0x000000ff
        /*09a4*/ 	.word	0x000388c0
        /*09a8*/ 	.short	0x0100
        /*09aa*/ 	.byte	0x08
	.zero		1


	//   ....[20]....
        /*09ac*/ 	.word	0x000008d0
        /*09b0*/ 	.word	0x000000ff
        /*09b4*/ 	.word	0x000388b8
        /*09b8*/ 	.short	0x0100
        /*09ba*/ 	.byte	0x08
	.zero		1


	//   ....[21]....
        /*09bc*/ 	.word	0x000008e0
        /*09c0*/ 	.word	0x000000ff
        /*09c4*/ 	.word	0x000388c8
        /*09c8*/ 	.short	0x0100
        /*09ca*/ 	.byte	0x08
	.zero		1


	//   ....[22]....
        /*09cc*/ 	.word	0x00001c00
        /*09d0*/ 	.word	0x00000000
        /*09d4*/ 	.word	0x00038800
        /*09d8*/ 	.short	0x010a
        /*09da*/ 	.byte	0x3f
	.zero		1


	//   ....[23]....
        /*09dc*/ 	.word	0x00001c90
        /*09e0*/ 	.word	0x00000004
        /*09e4*/ 	.word	0x00038830
        /*09e8*/ 	.short	0x010a
        /*09ea*/ 	.byte	0x3f
	.zero		1


	//   ....[24]....
        /*09ec*/ 	.word	0x00001d00
        /*09f0*/ 	.word	0x00000004
        /*09f4*/ 	.word	0x00038830
        /*09f8*/ 	.short	0x010a
        /*09fa*/ 	.byte	0x3f
	.zero		1


	//   ....[25]....
        /*09fc*/ 	.word	0x000030a0
        /*0a00*/ 	.word	0x00000004
        /*0a04*/ 	.word	0x00000000
        /*0a08*/ 	.short	0x0101
        /*0a0a*/ 	.byte	0x3f
	.zero		1


	//   ....[26]....
        /*0a0c*/ 	.word	0x00004850
        /*0a10*/ 	.word	0x000000ff
        /*0a14*/ 	.word	0x00038830
        /*0a18*/ 	.short	0x010a
        /*0a1a*/ 	.byte	0x06
	.zero		1


	//   ....[27]....
        /*0a1c*/ 	.word	0x00004890
        /*0a20*/ 	.word	0x000000ff
        /*0a24*/ 	.word	0x00038830
        /*0a28*/ 	.short	0x010a
        /*0a2a*/ 	.byte	0x06
	.zero		1


	//   ....[28]....
        /*0a2c*/ 	.word	0x00004c30
        /*0a30*/ 	.word	0x000000ff
        /*0a34*/ 	.word	0x00038850
        /*0a38*/ 	.short	0x010a
        /*0a3a*/ 	.byte	0x06
	.zero		1


	//   ....[29]....
        /*0a3c*/ 	.word	0x00004c70
        /*0a40*/ 	.word	0x000000ff
        /*0a44*/ 	.word	0x00038850
        /*0a48*/ 	.short	0x010a
        /*0a4a*/ 	.byte	0x06
	.zero		1


	//   ....[30]....
        /*0a4c*/ 	.word	0x00005b50
        /*0a50*/ 	.word	0x000000c9
        /*0a54*/ 	.word	0x00000000
        /*0a58*/ 	.short	0x0101
        /*0a5a*/ 	.byte	0x3f
	.zero		1


	//   ....[31]....
        /*0a5c*/ 	.word	0x00006180
        /*0a60*/ 	.word	0x00000009
        /*0a64*/ 	.word	0x00000000
        /*0a68*/ 	.short	0x0101
        /*0a6a*/ 	.byte	0x3f
	.zero		1


	//   ....[32]....
        /*0a6c*/ 	.word	0x00006b90
        /*0a70*/ 	.word	0x0000000e
        /*0a74*/ 	.word	0x00038850
        /*0a78*/ 	.short	0x010a
        /*0a7a*/ 	.byte	0x3f
	.zero		1


	//   ....[33]....
        /*0a7c*/ 	.word	0x00006c20
        /*0a80*/ 	.word	0x0000000e
        /*0a84*/ 	.word	0x00038850
        /*0a88*/ 	.short	0x010a
        /*0a8a*/ 	.byte	0x3f
	.zero		1


	//   ....[34]....
        /*0a8c*/ 	.word	0x00007230
        /*0a90*/ 	.word	0x00000002
        /*0a94*/ 	.word	0x00000000
        /*0a98*/ 	.short	0x0101
        /*0a9a*/ 	.byte	0x3f
	.zero		1


	//   ....[35]....
        /*0a9c*/ 	.word	0x0000a180
        /*0aa0*/ 	.word	0x00000002
        /*0aa4*/ 	.word	0x00000000
        /*0aa8*/ 	.short	0x0101
        /*0aaa*/ 	.byte	0x3f
	.zero		1


	//   ....[36]....
        /*0aac*/ 	.word	0x0000d320
        /*0ab0*/ 	.word	0x00000004
        /*0ab4*/ 	.word	0x00038880
        /*0ab8*/ 	.short	0x010a
        /*0aba*/ 	.byte	0x3f
	.zero		1


	//   ....[37]....
        /*0abc*/ 	.word	0x0000d520
        /*0ac0*/ 	.word	0x00000004
        /*0ac4*/ 	.word	0x00038840
        /*0ac8*/ 	.short	0x010a
        /*0aca*/ 	.byte	0x3f
	.zero		1


	//   ....[38]....
        /*0acc*/ 	.word	0x0000e250
        /*0ad0*/ 	.word	0x00000013
        /*0ad4*/ 	.word	0x00038800
        /*0ad8*/ 	.short	0x0107
        /*0ada*/ 	.byte	0x3f
	.zero		1


	//   ....[39]....
        /*0adc*/ 	.word	0x0000e350
        /*0ae0*/ 	.word	0x00000013
        /*0ae4*/ 	.word	0x00038800
        /*0ae8*/ 	.short	0x0101
        /*0aea*/ 	.byte	0x3f
	.zero		1


	//   ....[40]....
        /*0aec*/ 	.word	0x0000e370
        /*0af0*/ 	.word	0x00000013
        /*0af4*/ 	.word	0x00038820
        /*0af8*/ 	.short	0x010a
        /*0afa*/ 	.byte	0x3f
	.zero		1


	//   ....[41]....
        /*0afc*/ 	.word	0x0000e690
        /*0b00*/ 	.word	0x00000004
        /*0b04*/ 	.word	0x00038880
        /*0b08*/ 	.short	0x010a
        /*0b0a*/ 	.byte	0x3f
	.zero		1


	//   ....[42]....
        /*0b0c*/ 	.word	0x0000e9e0
        /*0b10*/ 	.word	0x00000004
        /*0b14*/ 	.word	0x00038840
        /*0b18*/ 	.short	0x010a
        /*0b1a*/ 	.byte	0x3f
	.zero		1


	//   ....[43]....
        /*0b1c*/ 	.word	0x0000eda0
        /*0b20*/ 	.word	0x00000014
        /*0b24*/ 	.word	0x00038870
        /*0b28*/ 	.short	0x010a
        /*0b2a*/ 	.byte	0x3f
	.zero		1


	//   ....[44]....
        /*0b2c*/ 	.word	0x0000ee10
        /*0b30*/ 	.word	0x00000014
        /*0b34*/ 	.word	0x00038860
        /*0b38*/ 	.short	0x010a
        /*0b3a*/ 	.byte	0x3f
	.zero		1


	//   ....[45]....
        /*0b3c*/ 	.word	0x0000f610
        /*0b40*/ 	.word	0x00000014
        /*0b44*/ 	.word	0x00038850
        /*0b48*/ 	.short	0x0101
        /*0b4a*/ 	.byte	0x3f
	.zero		1


	//   ....[46]....
        /*0b4c*/ 	.word	0x0000f690
        /*0b50*/ 	.word	0x00000014
        /*0b54*/ 	.word	0x00000000
        /*0b58*/ 	.short	0x0101
        /*0b5a*/ 	.byte	0x3f
	.zero		1


	//   ....[47]....
        /*0b5c*/ 	.word	0x0000f8c0
        /*0b60*/ 	.word	0x00000011
        /*0b64*/ 	.word	0x00038870
        /*0b68*/ 	.short	0x010a
        /*0b6a*/ 	.byte	0x3f
	.zero		1


	//   ....[48]....
        /*0b6c*/ 	.word	0x0000f930
        /*0b70*/ 	.word	0x00000011
        /*0b74*/ 	.word	0x00038860
        /*0b78*/ 	.short	0x010a
        /*0b7a*/ 	.byte	0x3f
	.zero		1


	//   ....[49]....
        /*0b7c*/ 	.word	0x00010150
        /*0b80*/ 	.word	0x00000011
        /*0b84*/ 	.word	0x00038850
        /*0b88*/ 	.short	0x0101
        /*0b8a*/ 	.byte	0x3f
	.zero		1


	//   ....[50]....
        /*0b8c*/ 	.word	0x000101a0
        /*0b90*/ 	.word	0x00000011
        /*0b94*/ 	.word	0x00000000
        /*0b98*/ 	.short	0x0101
        /*0b9a*/ 	.byte	0x3f
	.zero		1


	//   ....[51]....
        /*0b9c*/ 	.word	0x00010ce0
        /*0ba0*/ 	.word	0x00000000
        /*0ba4*/ 	.word	0x00038820
        /*0ba8*/ 	.short	0x010a
        /*0baa*/ 	.byte	0x3f
	.zero		1


	//   ....[52]....
        /*0bac*/ 	.word	0x00010ea0
        /*0bb0*/ 	.word	0x00000006
        /*0bb4*/ 	.word	0x00000000
        /*0bb8*/ 	.short	0x010a
        /*0bba*/ 	.byte	0x3f
	.zero		1


	//   ....[53]....
        /*0bbc*/ 	.word	0x00010f10
        /*0bc0*/ 	.word	0x00000007
        /*0bc4*/ 	.word	0x00000000
        /*0bc8*/ 	.short	0x010a
        /*0bca*/ 	.byte	0x3f
	.zero		1


	//   ....[54]....
        /*0bcc*/ 	.word	0x00010f70
        /*0bd0*/ 	.word	0x00000004
        /*0bd4*/ 	.word	0x00038860
        /*0bd8*/ 	.short	0x010a
        /*0bda*/ 	.byte	0x3f
	.zero		1


	//   ....[55]....
        /*0bdc*/ 	.word	0x00010fc0
        /*0be0*/ 	.word	0x00000003
        /*0be4*/ 	.word	0x00038860
        /*0be8*/ 	.short	0x010a
        /*0bea*/ 	.byte	0x3f
	.zero		1


	//   ....[56]....
        /*0bec*/ 	.word	0x00011000
        /*0bf0*/ 	.word	0x00000004
        /*0bf4*/ 	.word	0x00038880
        /*0bf8*/ 	.short	0x010a
        /*0bfa*/ 	.byte	0x3f
	.zero		1


	//   ....[57]....
        /*0bfc*/ 	.word	0x00011020
        /*0c00*/ 	.word	0x00000003
        /*0c04*/ 	.word	0x00038880
        /*0c08*/ 	.short	0x010a
        /*0c0a*/ 	.byte	0x3f
	.zero		1


	//   ....[58]....
        /*0c0c*/ 	.word	0x00011080
        /*0c10*/ 	.word	0x00000000
        /*0c14*/ 	.word	0x00038800
        /*0c18*/ 	.short	0x010a
        /*0c1a*/ 	.byte	0x3f
	.zero		1


	//   ....[59]....
        /*0c1c*/ 	.word	0x000110d0
        /*0c20*/ 	.word	0x00000004
        /*0c24*/ 	.word	0x00038830
        /*0c28*/ 	.short	0x010a
        /*0c2a*/ 	.byte	0x3f
	.zero		1


	//   ....[60]....
        /*0c2c*/ 	.word	0x00011130
        /*0c30*/ 	.word	0x00000003
        /*0c34*/ 	.word	0x00038830
        /*0c38*/ 	.short	0x010a
        /*0c3a*/ 	.byte	0x3f
	.zero		1


	//   ....[61]....
        /*0c3c*/ 	.word	0x00011190
        /*0c40*/ 	.word	0x00000003
        /*0c44*/ 	.word	0x00038850
        /*0c48*/ 	.short	0x010a
        /*0c4a*/ 	.byte	0x3f
	.zero		1


	//   ....[62]....
        /*0c4c*/ 	.word	0x000111e0
        /*0c50*/ 	.word	0x0000000e
        /*0c54*/ 	.word	0x00038850
        /*0c58*/ 	.short	0x010a
        /*0c5a*/ 	.byte	0x3f
	.zero		1


	//   ....[63]....
        /*0c5c*/ 	.word	0x00011330
        /*0c60*/ 	.word	0x00000004
        /*0c64*/ 	.word	0x00038880
        /*0c68*/ 	.short	0x010a
        /*0c6a*/ 	.byte	0x3f
	.zero		1


	//   ....[64]....
        /*0c6c*/ 	.word	0x00011380
        /*0c70*/ 	.word	0x00000004
        /*0c74*/ 	.word	0x00038840
        /*0c78*/ 	.short	0x010a
        /*0c7a*/ 	.byte	0x3f
	.zero		1


	//   ....[65]....
        /*0c7c*/ 	.word	0x00011e20
        /*0c80*/ 	.word	0x00000013
        /*0c84*/ 	.word	0x00038820
        /*0c88*/ 	.short	0x010a
        /*0c8a*/ 	.byte	0x3f
	.zero		1


	//   ....[66]....
        /*0c8c*/ 	.word	0x00011e70
        /*0c90*/ 	.word	0x00000004
        /*0c94*/ 	.word	0x00038880
        /*0c98*/ 	.short	0x010a
        /*0c9a*/ 	.byte	0x3f
	.zero		1


	//   ....[67]....
        /*0c9c*/ 	.word	0x00011ec0
        /*0ca0*/ 	.word	0x00000004
        /*0ca4*/ 	.word	0x00038840
        /*0ca8*/ 	.short	0x010a
        /*0caa*/ 	.byte	0x3f
	.zero		1


	//   ....[68]....
        /*0cac*/ 	.word	0x00011f10
        /*0cb0*/ 	.word	0x00000014
        /*0cb4*/ 	.word	0x00038870
        /*0cb8*/ 	.short	0x010a
        /*0cba*/ 	.byte	0x3f
	.zero		1


	//   ....[69]....
        /*0cbc*/ 	.word	0x00011f60
        /*0cc0*/ 	.word	0x00000014
        /*0cc4*/ 	.word	0x00038860
        /*0cc8*/ 	.short	0x010a
        /*0cca*/ 	.byte	0x3f
	.zero		1


	//   ....[70]....
        /*0ccc*/ 	.word	0x00011fb0
        /*0cd0*/ 	.word	0x00000011
        /*0cd4*/ 	.word	0x00038870
        /*0cd8*/ 	.short	0x010a
        /*0cda*/ 	.byte	0x3f
	.zero		1


	//   ....[71]....
        /*0cdc*/ 	.word	0x00012000
        /*0ce0*/ 	.word	0x00000011
        /*0ce4*/ 	.word	0x00038860
        /*0ce8*/ 	.short	0x010a
        /*0cea*/ 	.byte	0x3f
	.zero		1


	//   ....[72]....
        /*0cec*/ 	.word	0x00012050
        /*0cf0*/ 	.word	0x00000000
        /*0cf4*/ 	.word	0x00038820
        /*0cf8*/ 	.short	0x010a
        /*0cfa*/ 	.byte	0x3f
	.zero		1


	//   ....[73]....
        /*0cfc*/ 	.word	0x000121f0
        /*0d00*/ 	.word	0x00000006
        /*0d04*/ 	.word	0x00000000
        /*0d08*/ 	.short	0x010a
        /*0d0a*/ 	.byte	0x3f
	.zero		1


	//   ....[74]....
        /*0d0c*/ 	.word	0x00012240
        /*0d10*/ 	.word	0x00000007
        /*0d14*/ 	.word	0x00000000
        /*0d18*/ 	.short	0x010a
        /*0d1a*/ 	.byte	0x3f
	.zero		1


	//   ....[75]....
        /*0d1c*/ 	.word	0x00012290
        /*0d20*/ 	.word	0x00000004
        /*0d24*/ 	.word	0x00038860
        /*0d28*/ 	.short	0x010a
        /*0d2a*/ 	.byte	0x3f
	.zero		1


	//   ....[76]....
        /*0d2c*/ 	.word	0x000122e0
        /*0d30*/ 	.word	0x00000003
        /*0d34*/ 	.word	0x00038860
        /*0d38*/ 	.short	0x010a
        /*0d3a*/ 	.byte	0x3f
	.zero		1


	//   ....[77]....
        /*0d3c*/ 	.word	0x00012330
        /*0d40*/ 	.word	0x00000004
        /*0d44*/ 	.word	0x00038880
        /*0d48*/ 	.short	0x010a
        /*0d4a*/ 	.byte	0x3f
	.zero		1


	//----- nvinfo : EIATTR_NUM_MBARRIERS
	.align		4
.L_126:
        /*0d4c*/ 	.byte	0x03, 0x38
        /*0d4e*/ 	.short	0x0016


	//----- nvinfo : EIATTR_EXIT_INSTR_OFFSETS
	.align		4
        /*0d50*/ 	.byte	0x04, 0x1c
        /*0d52*/ 	.short	(.L_128 - .L_127)


	//   ....[0]....
.L_127:
        /*0d54*/ 	.word	0x00000a80


	//   ....[1]....
        /*0d58*/ 	.word	0x0000b590


	//   ....[2]....
        /*0d5c*/ 	.word	0x00011070


	//----- nvinfo : EIATTR_MAX_THREADS
	.align		4
.L_128:
        /*0d60*/ 	.byte	0x04, 0x05
        /*0d62*/ 	.short	(.L_130 - .L_129)
.L_129:
        /*0d64*/ 	.word	0x00000180
        /*0d68*/ 	.word	0x00000001
        /*0d6c*/ 	.word	0x00000001


	//----- nvinfo : EIATTR_CRS_STACK_SIZE
	.align		4
.L_130:
        /*0d70*/ 	.byte	0x04, 0x1e
        /*0d72*/ 	.short	(.L_132 - .L_131)
.L_131:
        /*0d74*/ 	.word	0x00000000


	//----- nvinfo : EIATTR_CBANK_PARAM_SIZE
	.align		4
.L_132:
        /*0d78*/ 	.byte	0x03, 0x19
        /*0d7a*/ 	.short	0x0af0


	//----- nvinfo : EIATTR_PARAM_CBANK
	.align		4
        /*0d7c*/ 	.byte	0x04, 0x0a
        /*0d7e*/ 	.short	(.L_134 - .L_133)
	.align		4
.L_133:
        /*0d80*/ 	.word	index@(.nv.constant0._ZN7cutlass13device_kernelIN5flash11enable_sm90INS1_16FlashAttnFwdSm90INS1_25CollectiveMainloopFwdSm90ILi2EN4cute5tupleIJNS5_1CILi1EEES8_S8_EEENS6_IJNS7_ILi128EEESA_NS7_ILi256EEEEEELi256ENS_12float_e4m3_tEfNS_4arch4Sm90ELb0ELb0ELb0ELb1ELb0ELb0ELb0ELb1ELb1ELb1ELb0ELb0EEENS1_21CollectiveEpilogueFwdINS6_IJSA_SB_SA_EEES9_NS_10bfloat16_tESF_Li256ELb1ELb1ELb0ELb1EEENS1_36VarlenDynamicPersistentTileSchedulerILi128ELi128ELi256ELi128ELb0ELb1ELb1ELb0ELb1ELb1EEEEEEEEEvNT_6ParamsE)
        /*0d84*/ 	.short	0x0210
        /*0d86*/ 	.short	0x0af0


	//----- nvinfo : EIATTR_SW_WAR
	.align		4
.L_134:
        /*0d88*/ 	.byte	0x04, 0x36
        /*0d8a*/ 	.short	(.L_136 - .L_135)
.L_135:
        /*0d8c*/ 	.word	0x00000008
.L_136:


//--------------------- .nv.info._ZN7cutlass13device_kernelIN5flash11enable_sm90INS1_16FlashAttnFwdSm90INS1_25CollectiveMainloopFwdSm90ILi2EN4cute5tupleIJNS5_1CILi1EEES8_S8_EEENS6_IJNS7_ILi128EEESA_NS7_ILi256EEEEEELi256ENS_12float_e4m3_tEfNS_4arch4Sm90ELb0ELb0ELb0ELb1ELb0ELb1ELb0ELb1ELb1ELb1ELb0ELb0EEENS1_21CollectiveEpilogueFwdINS6_IJSA_SB_SA_EEES9_NS_10bfloat16_tESF_Li256ELb1ELb1ELb0ELb1EEENS1_36VarlenDynamicPersistentTileSchedulerILi128ELi128ELi256ELi128ELb0ELb1ELb1ELb0ELb1ELb1EEEEEEEEEvNT_6ParamsE --------------------------
	.section	.nv.info._ZN7cutlass13device_kernelIN5flash11enable_sm90INS1_16FlashAttnFwdSm90INS1_25CollectiveMainloopFwdSm90ILi2EN4cute5tupleIJNS5_1CILi1EEES8_S8_EEENS6_IJNS7_ILi128EEESA_NS7_ILi256EEEEEELi256ENS_12float_e4m3_tEfNS_4arch4Sm90ELb0ELb0ELb0ELb1ELb0ELb1ELb0ELb1ELb1ELb1ELb0ELb0EEENS1_21CollectiveEpilogueFwdINS6_IJSA_SB_SA_EEES9_NS_10bfloat16_tESF_Li256ELb1ELb1ELb0ELb1EEENS1_36VarlenDynamicPersistentTileSchedulerILi128ELi128ELi256ELi128ELb0ELb1ELb1ELb0ELb1ELb1EEEEEEEEEvNT_6ParamsE,"",@"SHT_CUDA_INFO"
	.sectionflags	@""
	.align	4


	//----- nvinfo : EIATTR_CUDA_API_VERSION
	.align		4
        /*0000*/ 	.byte	0x04, 0x37
        /*0002*/ 	.short	(.L_138 - .L_137)
.L_137:
        /*0004*/ 	.word	0x00000082


	//----- nvinfo : EIATTR_KPARAM_INFO
	.align		4
.L_138:
        /*0008*/ 	.byte	0x04, 0x17
        /*000a*/ 	.short	(.L_140 - .L_139)
.L_139:
        /*000c*/ 	.word	0x00000000
        /*0010*/ 	.short	0x0000
        /*0012*/ 	.short	0x0070
        /*0014*/ 	.byte	0x00, 0xf0, 0x01, 0x2a


	//----- nvinfo : EIATTR_SPARSE_MMA_MASK
	.align		4
.L_140:
        /*0018*/ 	.byte	0x03, 0x50
        /*001a*/ 	.short	0x0000


	//----- nvinfo : EIATTR_MAXREG_COUNT
	.align		4
        /*001c*/ 	.byte	0x03, 0x1b
        /*001e*/ 	.short	0x00a8


	//----- nvinfo : EIATTR_NUM_BARRIERS
	.align		4
        /*0020*/ 	.byte	0x02, 0x4c
        /*0022*/ 	.byte	0x10
	.zero		1


	//----- nvinfo : EIATTR_EXTERNS
	.align		4
        /*0024*/ 	.byte	0x04, 0x0f
        /*0026*/ 	.short	(.L_142 - .L_141)


	//   ....[0]....
	.align		4
.L_141:
        /*0028*/ 	.word	index@(__assertfail)


	//----- nvinfo : EIATTR_ANNOTATIONS
	.align		4
.L_142:
        /*002c*/ 	.byte	0x04, 0x55
        /*002e*/ 	.short	(.L_144 - .L_143)


	//   ....[0]....
.L_143:
        /* <DEDUP_REMOVED lines=102> */


	//----- nvinfo : EIATTR_MERCURY_ISA_VERSION
	.align		4
.L_144:
        /*0680*/ 	.byte	0x03, 0x5f
        /*0682*/ 	.short	0x0101


	//----- nvinfo : EIATTR_UNUSED_LOAD_BYTE_OFFSET
	.align		4
        /*0684*/ 	.byte	0x04, 0x44
        /*0686*/ 	.short	(.L_146 - .L_145)


	//   ....[0]....
.L_145:
        /*0688*/ 	.word	0x00000ad0
        /*068c*/ 	.word	0x0000fff0


	//   ....[1]....
        /*0690*/ 	.word	0x00019d00
        /*0694*/ 	.word	0x0000fff0


	//----- nvinfo : EIATTR_INT_WARP_WIDE_INSTR_OFFSETS
	.align		4
.L_146:
        /*0698*/ 	.byte	0x04, 0x31
        /*069a*/ 	.short	(.L_148 - .L_147)


	//   ....[0]....
.L_147:
        /*069c*/ 	.word	0x00000190


	//   ....[1]....
        /*06a0*/ 	.word	0x000001d0


	//   ....[2]....
        /*06a4*/ 	.word	0x00000240


	//   ....[3]....
        /*06a8*/ 	.word	0x0001ff90


	//   ....[4]....
        /*06ac*/ 	.word	0x0001fff0


	//   ....[5]....
        /*06b0*/ 	.word	0x00023090


	//   ....[6]....
        /*06b4*/ 	.word	0x000230f0


	//----- nvinfo : EIATTR_COOP_GROUP_MASK_REGIDS
	.align		4
.L_148:
        /*06b8*/ 	.byte	0x04, 0x29
        /*06ba*/ 	.short	(.L_150 - .L_149)


	//   ....[0]....
.L_149:
        /*06bc*/ 	.word	0xffffffff


	//   ....[1]....
        /*06c0*/ 	.word	0xffffffff


	//   ....[2]....
        /*06c4*/ 	.word	0xffffffff


	//   ....[3]....
        /*06c8*/ 	.word	0xffffffff


	//   ....[4]....
        /*06cc*/ 	.word	0xffffffff


	//   ....[5]....
        /*06d0*/ 	.word	0xffffffff


	//   ....[6]....
        /*06d4*/ 	.word	0xffffffff


	//   ....[7]....
        /*06d8*/ 	.word	0xffffffff


	//   ....[8]....
        /*06dc*/ 	.word	0xffffffff


	//   ....[9]....
        /*06e0*/ 	.word	0xffffffff


	//   ....[10]....
        /*06e4*/ 	.word	0xffffffff


	//   ....[11]....
        /*06e8*/ 	.word	0xffffffff


	//   ....[12]....
        /*06ec*/ 	.word	0xffffffff


	//   ....[13]....
        /*06f0*/ 	.word	0xffffffff


	//   ....[14]....
        /*06f4*/ 	.word	0xffffffff


	//   ....[15]....
        /*06f8*/ 	.word	0xffffffff


	//   ....[16]....
        /*06fc*/ 	.word	0xffffffff


	//   ....[17]....
        /*0700*/ 	.word	0xffffffff


	//   ....[18]....
        /*0704*/ 	.word	0xffffffff


	//   ....[19]....
        /*0708*/ 	.word	0xffffffff


	//   ....[20]....
        /*070c*/ 	.word	0xffffffff


	//   ....[21]....
        /*0710*/ 	.word	0xffffffff


	//   ....[22]....
        /*0714*/ 	.word	0xffffffff


	//   ....[23]....
        /*0718*/ 	.word	0xffffffff


	//   ....[24]....
        /*071c*/ 	.word	0xffffffff


	//   ....[25]....
        /*0720*/ 	.word	0xffffffff


	//   ....[26]....
        /*0724*/ 	.word	0xffffffff


	//   ....[27]....
        /*0728*/ 	.word	0xffffffff


	//   ....[28]....
        /*072c*/ 	.word	0xffffffff


	//   ....[29]....
        /*0730*/ 	.word	0xffffffff


	//   ....[30]....
        /*0734*/ 	.word	0xffffffff


	//   ....[31]....
        /*0738*/ 	.word	0xffffffff


	//   ....[32]....
        /*073c*/ 	.word	0xffffffff


	//   ....[33]....
        /*0740*/ 	.word	0xffffffff


	//   ....[34]....
        /*0744*/ 	.word	0xffffffff


	//   ....[35]....
        /*0748*/ 	.word	0xffffffff


	//   ....[36]....
        /*074c*/ 	.word	0xffffffff


	//   ....[37]....
        /*0750*/ 	.word	0xffffffff


	//   ....[38]....
        /*0754*/ 	.word	0xffffffff


	//   ....[39]....
        /*0758*/ 	.word	0xffffffff


	//   ....[40]....
        /*075c*/ 	.word	0xffffffff


	//   ....[41]....
        /*0760*/ 	.word	0xffffffff


	//   ....[42]....
        /*0764*/ 	.word	0xffffffff


	//   ....[43]....
        /*0768*/ 	.word	0xffffffff


	//   ....[44]....
        /*076c*/ 	.word	0xffffffff


	//   ....[45]....
        /*0770*/ 	.word	0xffffffff


	//   ....[46]....
        /*0774*/ 	.word	0xffffffff


	//   ....[47]....
        /*0778*/ 	.word	0xffffffff


	//   ....[48]....
        /*077c*/ 	.word	0xffffffff


	//   ....[49]....
        /*0780*/ 	.word	0xffffffff


	//   ....[50]....
        /*0784*/ 	.word	0xffffffff


	//   ....[51]....
        /*0788*/ 	.word	0xffffffff


	//   ....[52]....
        /*078c*/ 	.word	0xffffffff


	//   ....[53]....
        /*0790*/ 	.word	0xffffffff


	//   ....[54]....
        /*0794*/ 	.word	0xffffffff


	//   ....[55]....
        /*0798*/ 	.word	0xffffffff


	//   ....[56]....
        /*079c*/ 	.word	0xffffffff


	//   ....[57]....
        /*07a0*/ 	.word	0xffffffff


	//   ....[58]....
        /*07a4*/ 	.word	0xffffffff


	//   ....[59]....
        /*07a8*/ 	.word	0xffffffff


	//   ....[60]....
        /*07ac*/ 	.word	0xffffffff


	//   ....[61]....
        /*07b0*/ 	.word	0xffffffff


	//   ....[62]....
        /*07b4*/ 	.word	0xffffffff


	//   ....[63]....
        /*07b8*/ 	.word	0xffffffff


	//   ....[64]....
        /*07bc*/ 	.word	0xffffffff


	//   ....[65]....
        /*07c0*/ 	.word	0xffffffff


	//   ....[66]....
        /*07c4*/ 	.word	0xffffffff


	//   ....[67]....
        /*07c8*/ 	.word	0xffffffff


	//   ....[68]....
        /*07cc*/ 	.word	0xffffffff


	//   ....[69]....
        /*07d0*/ 	.word	0xffffffff


	//   ....[70]....
        /*07d4*/ 	.word	0xffffffff


	//   ....[71]....
        /*07d8*/ 	.word	0xffffffff


	//   ....[72]....
        /*07dc*/ 	.word	0xffffffff


	//   ....[73]....
        /*07e0*/ 	.word	0xffffffff


	//   ....[74]....
        /*07e4*/ 	.word	0xffffffff


	//   ....[75]....
        /*07e8*/ 	.word	0xffffffff


	//   ....[76]....
        /*07ec*/ 	.word	0xffffffff


	//   ....[77]....
        /*07f0*/ 	.word	0xffffffff


	//   ....[78]....
        /*07f4*/ 	.word	0xffffffff


	//   ....[79]....
        /*07f8*/ 	.word	0xffffffff


	//   ....[80]....
        /*07fc*/ 	.word	0xffffffff


	//   ....[81]....
        /*0800*/ 	.word	0xffffffff


	//   ....[82]....
        /*0804*/ 	.word	0xffffffff


	//   ....[83]....
        /*0808*/ 	.word	0xffffffff


	//   ....[84]....
        /*080c*/ 	.word	0xffffffff


	//   ....[85]....
        /*0810*/ 	.word	0xffffffff


	//   ....[86]....
        /*0814*/ 	.word	0xffffffff


	//   ....[87]....
        /*0818*/ 	.word	0xffffffff


	//   ....[88]....
        /*081c*/ 	.word	0xffffffff


	//   ....[89]....
        /*0820*/ 	.word	0xffffffff


	//   ....[90]....
        /*0824*/ 	.word	0xffffffff


	//   ....[91]....
        /*0828*/ 	.word	0xffffffff


	//   ....[92]....
        /*082c*/ 	.word	0xffffffff


	//   ....[93]....
        /*0830*/ 	.word	0xffffffff


	//   ....[94]....
        /*0834*/ 	.word	0xffffffff


	//   ....[95]....
        /*0838*/ 	.word	0xffffffff


	//   ....[96]....
        /*083c*/ 	.word	0xffffffff


	//   ....[97]....
        /*0840*/ 	.word	0xffffffff


	//   ....[98]....
        /*0844*/ 	.word	0xffffffff


	//   ....[99]....
        /*0848*/ 	.word	0xffffffff


	//   ....[100]....
        /*084c*/ 	.word	0xffffffff


	//   ....[101]....
        /*0850*/ 	.word	0xffffffff


	//   ....[102]....
        /*0854*/ 	.word	0xffffffff


	//   ....[103]....
        /*0858*/ 	.word	0xffffffff


	//   ....[104]....
        /*085c*/ 	.word	0xffffffff


	//   ....[105]....
        /*0860*/ 	.word	0xffffffff


	//   ....[106]....
        /*0864*/ 	.word	0xffffffff


	//   ....[107]....
        /*0868*/ 	.word	0xffffffff


	//   ....[108]....
        /*086c*/ 	.word	0xffffffff


	//   ....[109]....
        /*0870*/ 	.word	0xffffffff


	//   ....[110]....
        /*0874*/ 	.word	0xffffffff


	//   ....[111]....
        /*0878*/ 	.word	0xffffffff


	//   ....[112]....
        /*087c*/ 	.word	0xffffffff


	//   ....[113]....
        /*0880*/ 	.word	0xffffffff


	//   ....[114]....
        /*0884*/ 	.word	0xffffffff


	//   ....[115]....
        /*0888*/ 	.word	0xffffffff


	//   ....[116]....
        /*088c*/ 	.word	0xffffffff


	//   ....[117]....
        /*0890*/ 	.word	0xffffffff


	//   ....[118]....
        /*0894*/ 	.word	0xffffffff


	//   ....[119]....
        /*0898*/ 	.word	0xffffffff


	//   ....[120]....
        /*089c*/ 	.word	0xffffffff


	//   ....[121]....
        /*08a0*/ 	.word	0xffffffff


	//   ....[122]....
        /*08a4*/ 	.word	0xffffffff


	//   ....[123]....
        /*08a8*/ 	.word	0xffffffff


	//   ....[124]....
        /*08ac*/ 	.word	0xffffffff


	//   ....[125]....
        /*08b0*/ 	.word	0xffffffff


	//   ....[126]....
        /*08b4*/ 	.word	0xffffffff


	//   ....[127]....
        /*08b8*/ 	.word	0xffffffff


	//   ....[128]....
        /*08bc*/ 	.word	0xffffffff


	//   ....[129]....
        /*08c0*/ 	.word	0xffffffff


	//   ....[130]....
        /*08c4*/ 	.word	0xffffffff


	//   ....[131]....
        /*08c8*/ 	.word	0xffffffff


	//   ....[132]....
        /*08cc*/ 	.word	0xffffffff


	//   ....[133]....
        /*08d0*/ 	.word	0xffffffff


	//   ....[134]....
        /*08d4*/ 	.word	0xffffffff


	//   ....[135]....
        /*08d8*/ 	.word	0xffffffff


	//   ....[136]....
        /*08dc*/ 	.word	0xffffffff


	//   ....[137]....
        /*08e0*/ 	.word	0xffffffff


	//   ....[138]....
        /*08e4*/ 	.word	0xffffffff


	//   ....[139]....
        /*08e8*/ 	.word	0xffffffff


	//   ....[140]....
        /*08ec*/ 	.word	0xffffffff


	//   ....[141]....
        /*08f0*/ 	.word	0xffffffff


	//   ....[142]....
        /*08f4*/ 	.word	0xffffffff


	//   ....[143]....
        /*08f8*/ 	.word	0xffffffff


	//   ....[144]....
        /*08fc*/ 	.word	0xffffffff


	//   ....[145]....
        /*0900*/ 	.word	0xffffffff


	//   ....[146]....
        /*0904*/ 	.word	0xffffffff


	//   ....[147]....
        /*0908*/ 	.word	0xffffffff


	//   ....[148]....
        /*090c*/ 	.word	0xffffffff


	//   ....[149]....
        /*0910*/ 	.word	0xffffffff


	//   ....[150]....
        /*0914*/ 	.word	0xffffffff


	//   ....[151]....
        /*0918*/ 	.word	0xffffffff


	//   ....[152]....
        /*091c*/ 	.word	0xffffffff


	//   ....[153]....
        /*0920*/ 	.word	0xffffffff


	//   ....[154]....
        /*0924*/ 	.word	0xffffffff


	//   ....[155]....
        /*0928*/ 	.word	0xffffffff


	//   ....[156]....
        /*092c*/ 	.word	0xffffffff


	//   ....[157]....
        /*0930*/ 	.word	0xffffffff


	//   ....[158]....
        /*0934*/ 	.word	0xffffffff


	//   ....[159]....
        /*0938*/ 	.word	0xffffffff


	//   ....[160]....
        /*093c*/ 	.word	0xffffffff


	//   ....[161]....
        /*0940*/ 	.word	0xffffffff


	//   ....[162]....
        /*0944*/ 	.word	0xffffffff


	//   ....[163]....
        /*0948*/ 	.word	0xffffffff


	//   ....[164]....
        /*094c*/ 	.word	0x0500000f


	//   ....[165]....
        /*0950*/ 	.word	0x0500000f


	//   ....[166]....
        /*0954*/ 	.word	0x0500000f


	//   ....[167]....
        /*0958*/ 	.word	0x0500000f


	//   ....[168]....
        /*095c*/ 	.word	0x0500000f


	//   ....[169]....
        /*0960*/ 	.word	0x0500000f


	//   ....[170]....
        /*0964*/ 	.word	0x0500000f


	//   ....[171]....
        /*0968*/ 	.word	0x0500000f


	//   ....[172]....
        /*096c*/ 	.word	0x0500000f


	//   ....[173]....
        /*0970*/ 	.word	0x0500000f


	//   ....[174]....
        /*0974*/ 	.word	0x0500000f


	//   ....[175]....
        /*0978*/ 	.word	0x0500000f


	//   ....[176]....
        /*097c*/ 	.word	0x0500000f


	//   ....[177]....
        /*0980*/ 	.word	0x0500000f


	//   ....[178]....
        /*0984*/ 	.word	0x0500000f


	//   ....[179]....
        /*0988*/ 	.word	0x0500000f


	//   ....[180]....
        /*098c*/ 	.word	0x0500000f


	//   ....[181]....
        /*0990*/ 	.word	0x0500000f


	//   ....[182]....
        /*0994*/ 	.word	0x0500000f


	//   ....[183]....
        /*0998*/ 	.word	0x0500000f


	//   ....[184]....
        /*099c*/ 	.word	0x0500000f


	//   ....[185]....
        /*09a0*/ 	.word	0x0500000f


	//   ....[186]....
        /*09a4*/ 	.word	0x0500000f


	//   ....[187]....
        /*09a8*/ 	.word	0x0500000f


	//   ....[188]....
        /*09ac*/ 	.word	0x0500000f


	//   ....[189]....
        /*09b0*/ 	.word	0x0500000f


	//   ....[190]....
        /*09b4*/ 	.word	0x0500000f


	//   ....[191]....
        /*09b8*/ 	.word	0x0500000f


	//   ....[192]....
        /*09bc*/ 	.word	0x0500000f


	//   ....[193]....
        /*09c0*/ 	.word	0x0500000f


	//   ....[194]....
        /*09c4*/ 	.word	0x0500000f


	//   ....[195]....
        /*09c8*/ 	.word	0x0500000f


	//   ....[196]....
        /*09cc*/ 	.word	0x0500000f


	//   ....[197]....
        /*09d0*/ 	.word	0x0500000f


	//   ....[198]....
        /*09d4*/ 	.word	0x0500000f


	//   ....[199]....
        /*09d8*/ 	.word	0x0500000f


	//   ....[200]....
        /*09dc*/ 	.word	0x0500000f


	//   ....[201]....
        /*09e0*/ 	.word	0x0500000f


	//   ....[202]....
        /*09e4*/ 	.word	0x0500000f


	//   ....[203]....
        /*09e8*/ 	.word	0x0500000f


	//   ....[204]....
        /*09ec*/ 	.word	0x0500000f


	//   ....[205]....
        /*09f0*/ 	.word	0x0500000f


	//   ....[206]....
        /*09f4*/ 	.word	0x0500000f


	//   ....[207]....
        /*09f8*/ 	.word	0x0500000f


	//   ....[208]....
        /*09fc*/ 	.word	0x0500000f


	//   ....[209]....
        /*0a00*/ 	.word	0x0500000f


	//   ....[210]....
        /*0a04*/ 	.word	0x0500000f


	//   ....[211]....
        /*0a08*/ 	.word	0x0500000f


	//   ....[212]....
        /*0a0c*/ 	.word	0x0500000f


	//   ....[213]....
        /*0a10*/ 	.word	0x0500000f


	//   ....[214]....
        /*0a14*/ 	.word	0x0500000f


	//   ....[215]....
        /*0a18*/ 	.word	0x0500000f


	//   ....[216]....
        /*0a1c*/ 	.word	0x0500000f


	//   ....[217]....
        /*0a20*/ 	.word	0x0500000f


	//   ....[218]....
        /*0a24*/ 	.word	0x0500000f


	//   ....[219]....
        /*0a28*/ 	.word	0x0500000f


	//   ....[220]....
        /*0a2c*/ 	.word	0x0500000f


	//   ....[221]....
        /*0a30*/ 	.word	0x0500000f


	//   ....[222]....
        /*0a34*/ 	.word	0x0500000f


	//   ....[223]....
        /*0a38*/ 	.word	0x0500000f


	//   ....[224]....
        /*0a3c*/ 	.word	0x0500000f


	//   ....[225]....
        /*0a40*/ 	.word	0x0500000f


	//   ....[226]....
        /*0a44*/ 	.word	0x0500000f


	//   ....[227]....
        /*0a48*/ 	.word	0x0500000f


	//   ....[228]....
        /*0a4c*/ 	.word	0x0500000f


	//   ....[229]....
        /*0a50*/ 	.word	0x0500000f


	//   ....[230]....
        /*0a54*/ 	.word	0x0500000f


	//   ....[231]....
        /*0a58*/ 	.word	0x0500000f


	//   ....[232]....
        /*0a5c*/ 	.word	0x0500000f


	//   ....[233]....
        /*0a60*/ 	.word	0x0500000f


	//   ....[234]....
        /*0a64*/ 	.word	0x0500000f


	//   ....[235]....
        /*0a68*/ 	.word	0x0500000f


	//   ....[236]....
        /*0a6c*/ 	.word	0x0500000f


	//   ....[237]....
        /*0a70*/ 	.word	0x0500000f


	//   ....[238]....
        /*0a74*/ 	.word	0x0500000f


	//   ....[239]....
        /*0a78*/ 	.word	0x0500000f


	//   ....[240]....
        /*0a7c*/ 	.word	0x0500000f


	//   ....[241]....
        /*0a80*/ 	.word	0x0500000f


	//   ....[242]....
        /*0a84*/ 	.word	0x0500000f


	//   ....[243]....
        /*0a88*/ 	.word	0x0500000f


	//   ....[244]....
        /*0a8c*/ 	.word	0x0500000f


	//   ....[245]....
        /*0a90*/ 	.word	0x0500000f


	//   ....[246]....
        /*0a94*/ 	.word	0x0500000f


	//   ....[247]....
        /*0a98*/ 	.word	0x0500000f


	//   ....[248]....
        /*0a9c*/ 	.word	0x0500000f


	//   ....[249]....
        /*0aa0*/ 	.word	0x0500000f


	//   ....[250]....
        /*0aa4*/ 	.word	0x0500000f


	//   ....[251]....
        /*0aa8*/ 	.word	0x0500000f


	//   ....[252]....
        /*0aac*/ 	.word	0x0500000f


	//   ....[253]....
        /*0ab0*/ 	.word	0x0500000f


	//   ....[254]....
        /*0ab4*/ 	.word	0x0500000f


	//   ....[255]....
        /*0ab8*/ 	.word	0x0500000f


	//   ....[0]....
        /*0abc*/ 	.word	0x0500000f


	//   ....[1]....
        /*0ac0*/ 	.word	0x0500000f


	//   ....[2]....
        /*0ac4*/ 	.word	0x0500000f


	//   ....[3]....
        /*0ac8*/ 	.word	0x0500000f


	//   ....[4]....
        /*0acc*/ 	.word	0x0500000f


	//   ....[5]....
        /*0ad0*/ 	.word	0x0500000f


	//   ....[6]....
        /*0ad4*/ 	.word	0x0500000f


	//   ....[7]....
        /*0ad8*/ 	.word	0x0500000f


	//   ....[8]....
        /*0adc*/ 	.word	0x0500000f


	//   ....[9]....
        /*0ae0*/ 	.word	0x0500000f


	//   ....[10]....
        /*0ae4*/ 	.word	0x0500000f


	//   ....[11]....
        /*0ae8*/ 	.word	0x0500000f


	//   ....[12]....
        /*0aec*/ 	.word	0x0500000f


	//   ....[13]....
        /*0af0*/ 	.word	0x0500000f


	//   ....[14]....
        /*0af4*/ 	.word	0x0500000f


	//   ....[15]....
        /*0af8*/ 	.word	0x0500000f


	//   ....[16]....
        /*0afc*/ 	.word	0x0500000f


	//   ....[17]....
        /*0b00*/ 	.word	0x0500000f


	//   ....[18]....
        /*0b04*/ 	.word	0x0500000f


	//   ....[19]....
        /*0b08*/ 	.word	0x0500000f


	//   ....[20]....
        /*0b0c*/ 	.word	0x0500000f


	//   ....[21]....
        /*0b10*/ 	.word	0x0500000f


	//   ....[22]....
        /*0b14*/ 	.word	0x0500000f


	//   ....[23]....
        /*0b18*/ 	.word	0x0500000f


	//   ....[24]....
        /*0b1c*/ 	.word	0x0500000f


	//----- nvinfo : EIATTR_COOP_GROUP_INSTR_OFFSETS
	.align		4
.L_150:
        /*0b20*/ 	.byte	0x04, 0x28
        /*0b22*/ 	.short	(.L_152 - .L_151)


	//   ....[0]....
.L_151:
        /*0b24*/ 	.word	0x00000070


	//   ....[1]....
        /*0b28*/ 	.word	0x000001a0


	//   ....[2]....
        /*0b2c*/ 	.word	0x000001f0


	//   ....[3]....
        /*0b30*/ 	.word	0x00000420


	//   ....[4]....
        /*0b34*/ 	.word	0x00000580


	//   ....[5]....
        /*0b38*/ 	.word	0x000006a0


	//   ....[6]....
        /*0b3c*/ 	.word	0x00000800


	//   ....[7]....
        /*0b40*/ 	.word	0x0000c790


	//   ....[8]....
        /*0b44*/ 	.word	0x0000cce0


	//   ....[9]....
        /*0b48*/ 	.word	0x0000ccf0


	//   ....[10]....
        /*0b4c*/ 	.word	0x0000cd00


	//   ....[11]....
        /*0b50*/ 	.word	0x0000cd10


	//   ....[12]....
        /*0b54*/ 	.word	0x00010360


	//   ....[13]....
        /*0b58*/ 	.word	0x00010370


	//   ....[14]....
        /*0b5c*/ 	.word	0x00010380


	//   ....[15]....
        /*0b60*/ 	.word	0x00010390


	//   ....[16]....
        /*0b64*/ 	.word	0x00014d80


	//   ....[17]....
        /*0b68*/ 	.word	0x00014e10


	//   ....[18]....
        /*0b6c*/ 	.word	0x00015530


	//   ....[19]....
        /*0b70*/ 	.word	0x000155b0


	//   ....[20]....
        /*0b74*/ 	.word	0x00017220


	//   ....[21]....
        /*0b78*/ 	.word	0x000174f0


	//   ....[22]....
        /*0b7c*/ 	.word	0x00017550


	//   ....[23]....
        /*0b80*/ 	.word	0x00017570


	//   ....[24]....
        /*0b84*/ 	.word	0x000191a0


	//   ....[25]....
        /*0b88*/ 	.word	0x000191b0


	//   ....[26]....
        /*0b8c*/ 	.word	0x000191e0


	//   ....[27]....
        /*0b90*/ 	.word	0x000191f0


	//   ....[28]....
        /*0b94*/ 	.word	0x0001a8d0


	//   ....[29]....
        /*0b98*/ 	.word	0x0001a930


	//   ....[30]....
        /*0b9c*/ 	.word	0x0001a980


	//   ....[31]....
        /*0ba0*/ 	.word	0x0001a9c0


	//   ....[32]....
        /*0ba4*/ 	.word	0x0001aa00


	//   ....[33]....
        /*0ba8*/ 	.word	0x0001aa30


	//   ....[34]....
        /*0bac*/ 	.word	0x0001aa70


	//   ....[35]....
        /*0bb0*/ 	.word	0x0001aaa0


	//   ....[36]....
        /*0bb4*/ 	.word	0x0001aad0


	//   ....[37]....
        /*0bb8*/ 	.word	0x0001ab00


	//   ....[38]....
        /*0bbc*/ 	.word	0x0001ab30


	//   ....[39]....
        /*0bc0*/ 	.word	0x0001ab60


	//   ....[40]....
        /*0bc4*/ 	.word	0x0001ab90


	//   ....[41]....
        /*0bc8*/ 	.word	0x0001abc0


	//   ....[42]....
        /*0bcc*/ 	.word	0x0001abf0


	//   ....[43]....
        /*0bd0*/ 	.word	0x0001ac20


	//   ....[44]....
        /*0bd4*/ 	.word	0x0001ac50


	//   ....[45]....
        /*0bd8*/ 	.word	0x0001ac80


	//   ....[46]....
        /*0bdc*/ 	.word	0x0001acb0


	//   ....[47]....
        /*0be0*/ 	.word	0x0001ace0


	//   ....[48]....
        /*0be4*/ 	.word	0x0001ad10


	//   ....[49]....
        /*0be8*/ 	.word	0x0001ad40


	//   ....[50]....
        /*0bec*/ 	.word	0x0001ad70


	//   ....[51]....
        /*0bf0*/ 	.word	0x0001ada0


	//   ....[52]....
        /*0bf4*/ 	.word	0x0001add0


	//   ....[53]....
        /*0bf8*/ 	.word	0x0001ae00


	//   ....[54]....
        /*0bfc*/ 	.word	0x0001ae30


	//   ....[55]....
        /*0c00*/ 	.word	0x0001ae60


	//   ....[56]....
        /*0c04*/ 	.word	0x0001ae90


	//   ....[57]....
        /*0c08*/ 	.word	0x0001aec0


	//   ....[58]....
        /*0c0c*/ 	.word	0x0001aef0


	//   ....[59]....
        /*0c10*/ 	.word	0x0001af20


	//   ....[60]....
        /*0c14*/ 	.word	0x0001af50


	//   ....[61]....
        /*0c18*/ 	.word	0x0001af80


	//   ....[62]....
        /*0c1c*/ 	.word	0x0001afb0


	//   ....[63]....
        /*0c20*/ 	.word	0x0001afe0


	//   ....[64]....
        /*0c24*/ 	.word	0x0001b010


	//   ....[65]....
        /*0c28*/ 	.word	0x0001b040


	//   ....[66]....
        /*0c2c*/ 	.word	0x0001b070


	//   ....[67]....
        /*0c30*/ 	.word	0x0001b0a0


	//   ....[68]....
        /*0c34*/ 	.word	0x0001b0d0


	//   ....[69]....
        /*0c38*/ 	.word	0x0001b100


	//   ....[70]....
        /*0c3c*/ 	.word	0x0001b120


	//   ....[71]....
        /*0c40*/ 	.word	0x0001b140


	//   ....[72]....
        /*0c44*/ 	.word	0x0001b170


	//   ....[73]....
        /*0c48*/ 	.word	0x0001b1a0


	//   ....[74]....
        /*0c4c*/ 	.word	0x0001b1b0


	//   ....[75]....
        /*0c50*/ 	.word	0x0001b1c0


	//   ....[76]....
        /*0c54*/ 	.word	0x0001b1d0


	//   ....[77]....
        /*0c58*/ 	.word	0x0001b1e0


	//   ....[78]....
        /*0c5c*/ 	.word	0x0001b1f0


	//   ....[79]....
        /*0c60*/ 	.word	0x0001b200


	//   ....[80]....
        /*0c64*/ 	.word	0x0001b210


	//   ....[81]....
        /*0c68*/ 	.word	0x0001b240


	//   ....[82]....
        /*0c6c*/ 	.word	0x0001b270


	//   ....[83]....
        /*0c70*/ 	.word	0x0001b2a0


	//   ....[84]....
        /*0c74*/ 	.word	0x0001b2d0


	//   ....[85]....
        /*0c78*/ 	.word	0x0001b300


	//   ....[86]....
        /*0c7c*/ 	.word	0x0001b330


	//   ....[87]....
        /*0c80*/ 	.word	0x0001b350


	//   ....[88]....
        /*0c84*/ 	.word	0x0001b380


	//   ....[89]....
        /*0c88*/ 	.word	0x0001b390


	//   ....[90]....
        /*0c8c*/ 	.word	0x0001b3a0


	//   ....[91]....
        /*0c90*/ 	.word	0x0001b3b0


	//   ....[92]....
        /*0c94*/ 	.word	0x0001bf30


	//   ....[93]....
        /*0c98*/ 	.word	0x0001bf70


	//   ....[94]....
        /*0c9c*/ 	.word	0x0001bfb0


	//   ....[95]....
        /*0ca0*/ 	.word	0x0001bfe0


	//   ....[96]....
        /*0ca4*/ 	.word	0x0001c5a0


	//   ....[97]....
        /*0ca8*/ 	.word	0x0001c600


	//   ....[98]....
        /*0cac*/ 	.word	0x0001c740


	//   ....[99]....
        /*0cb0*/ 	.word	0x0001c760


	//   ....[100]....
        /*0cb4*/ 	.word	0x0001c8a0


	//   ....[101]....
        /*0cb8*/ 	.word	0x0001c8c0


	//   ....[102]....
        /*0cbc*/ 	.word	0x0001ca10


	//   ....[103]....
        /*0cc0*/ 	.word	0x0001ca30


	//   ....[104]....
        /*0cc4*/ 	.word	0x0001d390


	//   ....[105]....
        /*0cc8*/ 	.word	0x0001d3a0


	//   ....[106]....
        /*0ccc*/ 	.word	0x0001d530


	//   ....[107]....
        /*0cd0*/ 	.word	0x0001d540


	//   ....[108]....
        /*0cd4*/ 	.word	0x0001d6d0


	//   ....[109]....
        /*0cd8*/ 	.word	0x0001d6e0


	//   ....[110]....
        /*0cdc*/ 	.word	0x0001d870


	//   ....[111]....
        /*0ce0*/ 	.word	0x0001d880


	//   ....[112]....
        /*0ce4*/ 	.word	0x0001da70


	//   ....[113]....
        /*0ce8*/ 	.word	0x0001dc60


	//   ....[114]....
        /*0cec*/ 	.word	0x0001dc90


	//   ....[115]....
        /*0cf0*/ 	.word	0x0001dcc0


	//   ....[116]....
        /*0cf4*/ 	.word	0x0001dcf0


	//   ....[117]....
        /*0cf8*/ 	.word	0x0001dd20


	//   ....[118]....
        /*0cfc*/ 	.word	0x0001dd50


	//   ....[119]....
        /*0d00*/ 	.word	0x0001dec0


	//   ....[120]....
        /*0d04*/ 	.word	0x0001def0


	//   ....[121]....
        /*0d08*/ 	.word	0x0001df20


	//   ....[122]....
        /*0d0c*/ 	.word	0x0001df50


	//   ....[123]....
        /*0d10*/ 	.word	0x0001df80


	//   ....[124]....
        /*0d14*/ 	.word	0x0001dfb0


	//   ....[125]....
        /*0d18*/ 	.word	0x0001e050


	//   ....[126]....
        /*0d1c*/ 	.word	0x0001e080


	//   ....[127]....
        /*0d20*/ 	.word	0x0001e110


	//   ....[128]....
        /*0d24*/ 	.word	0x0001ede0


	//   ....[129]....
        /*0d28*/ 	.word	0x00020760


	//   ....[130]....
        /*0d2c*/ 	.word	0x00021540


	//   ....[131]....
        /*0d30*/ 	.word	0x00021570


	//   ....[132]....
        /*0d34*/ 	.word	0x00021590


	//   ....[133]....
        /*0d38*/ 	.word	0x000215b0


	//   ....[134]....
        /*0d3c*/ 	.word	0x000216c0


	//   ....[135]....
        /*0d40*/ 	.word	0x000216d0


	//   ....[136]....
        /*0d44*/ 	.word	0x00021760


	//   ....[137]....
        /*0d48*/ 	.word	0x00021770


	//   ....[138]....
        /*0d4c*/ 	.word	0x00021800


	//   ....[139]....
        /*0d50*/ 	.word	0x00021810


	//   ....[140]....
        /*0d54*/ 	.word	0x000218a0


	//   ....[141]....
        /*0d58*/ 	.word	0x000218b0


	//   ....[142]....
        /*0d5c*/ 	.word	0x00021940


	//   ....[143]....
        /*0d60*/ 	.word	0x00021950


	//   ....[144]....
        /*0d64*/ 	.word	0x000219a0


	//   ....[145]....
        /*0d68*/ 	.word	0x000219d0


	//   ....[146]....
        /*0d6c*/ 	.word	0x00023d40


	//   ....[147]....
        /*0d70*/ 	.word	0x00023d70


	//   ....[148]....
        /*0d74*/ 	.word	0x00023db0


	//   ....[149]....
        /*0d78*/ 	.word	0x00023de0


	//   ....[150]....
        /*0d7c*/ 	.word	0x00023e10


	//   ....[151]....
        /*0d80*/ 	.word	0x00023e40


	//   ....[152]....
        /*0d84*/ 	.word	0x00023e70


	//   ....[153]....
        /*0d88*/ 	.word	0x00023ea0


	//   ....[154]....
        /*0d8c*/ 	.word	0x00024030


	//   ....[155]....
        /*0d90*/ 	.word	0x00024060


	//   ....[156]....
        /*0d94*/ 	.word	0x00024090


	//   ....[157]....
        /*0d98*/ 	.word	0x000240c0


	//   ....[158]....
        /*0d9c*/ 	.word	0x000240f0


	//   ....[159]....
        /*0da0*/ 	.word	0x00024120


	//   ....[160]....
        /*0da4*/ 	.word	0x000241e0


	//   ....[161]....
        /*0da8*/ 	.word	0x00024200


	//   ....[162]....
        /*0dac*/ 	.word	0x00024270


	//   ....[163]....
        /*0db0*/ 	.word	0x00024700


	//   ....[164]....
        /*0db4*/ 	.word	0x00024ba0


	//   ....[165]....
        /*0db8*/ 	.word	0x00024c50


	//   ....[166]....
        /*0dbc*/ 	.word	0x00024ce0


	//   ....[167]....
        /*0dc0*/ 	.word	0x00024d30


	//   ....[168]....
        /*0dc4*/ 	.word	0x00024d80


	//   ....[169]....
        /*0dc8*/ 	.word	0x00024e60


	//   ....[170]....
        /*0dcc*/ 	.word	0x00024ef0


	//   ....[171]....
        /*0dd0*/ 	.word	0x00024f40


	//   ....[172]....
        /*0dd4*/ 	.word	0x00024f90


	//   ....[173]....
        /*0dd8*/ 	.word	0x000252d0


	//   ....[174]....
        /*0ddc*/ 	.word	0x000253f0


	//   ....[175]....
        /*0de0*/ 	.word	0x00025510


	//   ....[176]....
        /*0de4*/ 	.word	0x00025630


	//   ....[177]....
        /*0de8*/ 	.word	0x00025720


	//   ....[178]....
        /*0dec*/ 	.word	0x000257a0


	//   ....[179]....
        /*0df0*/ 	.word	0x00025800


	//   ....[180]....
        /*0df4*/ 	.word	0x00025860


	//   ....[181]....
        /*0df8*/ 	.word	0x000258c0


	//   ....[182]....
        /*0dfc*/ 	.word	0x00025920


	//   ....[183]....
        /*0e00*/ 	.word	0x00025980


	//   ....[184]....
        /*0e04*/ 	.word	0x00025a00


	//   ....[185]....
        /*0e08*/ 	.word	0x00025a60


	//   ....[186]....
        /*0e0c*/ 	.word	0x00025ae0


	//   ....[187]....
        /*0e10*/ 	.word	0x00025b40


	//   ....[188]....
        /*0e14*/ 	.word	0x00025bc0


	//   ....[189]....
        /*0e18*/ 	.word	0x00025c20


	//   ....[190]....
        /*0e1c*/ 	.word	0x00025ca0


	//   ....[191]....
        /*0e20*/ 	.word	0x00025d00


	//   ....[192]....
        /*0e24*/ 	.word	0x00025d80


	//   ....[193]....
        /*0e28*/ 	.word	0x00025de0


	//   ....[194]....
        /*0e2c*/ 	.word	0x00025e60


	//   ....[195]....
        /*0e30*/ 	.word	0x00025ec0


	//   ....[196]....
        /*0e34*/ 	.word	0x00025f40


	//   ....[197]....
        /*0e38*/ 	.word	0x00025fa0


	//   ....[198]....
        /*0e3c*/ 	.word	0x00026020


	//   ....[199]....
        /*0e40*/ 	.word	0x00026080


	//   ....[200]....
        /*0e44*/ 	.word	0x00026100


	//   ....[201]....
        /*0e48*/ 	.word	0x00026160


	//   ....[202]....
        /*0e4c*/ 	.word	0x000261e0


	//   ....[203]....
        /*0e50*/ 	.word	0x00026240


	//   ....[204]....
        /*0e54*/ 	.word	0x000262c0


	//   ....[205]....
        /*0e58*/ 	.word	0x00026320


	//   ....[206]....
        /*0e5c*/ 	.word	0x000263a0


	//   ....[207]....
        /*0e60*/ 	.word	0x00026400


	//   ....[208]....
        /*0e64*/ 	.word	0x00026470


	//   ....[209]....
        /*0e68*/ 	.word	0x000264d0


	//   ....[210]....
        /*0e6c*/ 	.word	0x00026540


	//   ....[211]....
        /*0e70*/ 	.word	0x000265a0


	//   ....[212]....
        /*0e74*/ 	.word	0x00026600


	//   ....[213]....
        /*0e78*/ 	.word	0x00026660


	//   ....[214]....
        /*0e7c*/ 	.word	0x000266d0


	//   ....[215]....
        /*0e80*/ 	.word	0x00026730


	//   ....[216]....
        /*0e84*/ 	.word	0x000267b0


	//   ....[217]....
        /*0e88*/ 	.word	0x00026810


	//   ....[218]....
        /*0e8c*/ 	.word	0x00026890


	//   ....[219]....
        /*0e90*/ 	.word	0x000268f0


	//   ....[220]....
        /*0e94*/ 	.word	0x00026970


	//   ....[221]....
        /*0e98*/ 	.word	0x000269d0


	//   ....[222]....
        /*0e9c*/ 	.word	0x00026a50


	//   ....[223]....
        /*0ea0*/ 	.word	0x00026ab0


	//   ....[224]....
        /*0ea4*/ 	.word	0x00026b30


	//   ....[225]....
        /*0ea8*/ 	.word	0x00026b90


	//   ....[226]....
        /*0eac*/ 	.word	0x00026c00


	//   ....[227]....
        /*0eb0*/ 	.word	0x00026c60


	//   ....[228]....
        /*0eb4*/ 	.word	0x00026cc0


	//   ....[229]....
        /*0eb8*/ 	.word	0x00026d20


	//   ....[230]....
        /*0ebc*/ 	.word	0x00026d90


	//   ....[231]....
        /*0ec0*/ 	.word	0x00026df0


	//   ....[232]....
        /*0ec4*/ 	.word	0x00026e70


	//   ....[233]....
        /*0ec8*/ 	.word	0x00026ed0


	//   ....[234]....
        /*0ecc*/ 	.word	0x00026f50


	//   ....[235]....
        /*0ed0*/ 	.word	0x00026fb0


	//   ....[236]....
        /*0ed4*/ 	.word	0x00027050


	//   ....[237]....
        /*0ed8*/ 	.word	0x000271a0


	//   ....[238]....
        /*0edc*/ 	.word	0x000271f0


	//   ....[239]....
        /*0ee0*/ 	.word	0x00027280


	//   ....[240]....
        /*0ee4*/ 	.word	0x00027310


	//   ....[241]....
        /*0ee8*/ 	.word	0x000273a0


	//   ....[242]....
        /*0eec*/ 	.word	0x00027430


	//   ....[243]....
        /*0ef0*/ 	.word	0x000274c0


	//   ....[244]....
        /*0ef4*/ 	.word	0x00027550


	//   ....[245]....
        /*0ef8*/ 	.word	0x00027610


	//   ....[246]....
        /*0efc*/ 	.word	0x00027900


	//   ....[247]....
        /*0f00*/ 	.word	0x00027b20


	//   ....[248]....
        /*0f04*/ 	.word	0x00027b70


	//   ....[249]....
        /*0f08*/ 	.word	0x00027bd0


	//   ....[250]....
        /*0f0c*/ 	.word	0x00027c70


	//   ....[251]....
        /*0f10*/ 	.word	0x00027d30


	//   ....[252]....
        /*0f14*/ 	.word	0x00027e40


	//   ....[253]....
        /*0f18*/ 	.word	0x00027ea0


	//   ....[254]....
        /*0f1c*/ 	.word	0x00027fa0


	//   ....[255]....
        /*0f20*/ 	.word	0x00028000


	//   ....[0]....
        /*0f24*/ 	.word	0x00028100


	//   ....[1]....
        /*0f28*/ 	.word	0x00028160


	//   ....[2]....
        /*0f2c*/ 	.word	0x00028260


	//   ....[3]....
        /*0f30*/ 	.word	0x000282c0


	//   ....[4]....
        /*0f34*/ 	.word	0x000283a0


	//   ....[5]....
        /*0f38*/ 	.word	0x00028420


	//   ....[6]....
        /*0f3c*/ 	.word	0x00028500


	//   ....[7]....
        /*0f40*/ 	.word	0x000287e0


	//   ....[8]....
        /*0f44*/ 	.word	0x00028880


	//   ....[9]....
        /*0f48*/ 	.word	0x000289a0


	//   ....[10]....
        /*0f4c*/ 	.word	0x00028a20


	//   ....[11]....
        /*0f50*/ 	.word	0x00028aa0


	//   ....[12]....
        /*0f54*/ 	.word	0x00028b20


	//   ....[13]....
        /*0f58*/ 	.word	0x00028ba0


	//   ....[14]....
        /*0f5c*/ 	.word	0x00028c30


	//   ....[15]....
        /*0f60*/ 	.word	0x00028cd0


	//   ....[16]....
        /*0f64*/ 	.word	0x00028d80


	//   ....[17]....
        /*0f68*/ 	.word	0x00028e00


	//   ....[18]....
        /*0f6c*/ 	.word	0x00028e80


	//   ....[19]....
        /*0f70*/ 	.word	0x00028f00


	//   ....[20]....
        /*0f74*/ 	.word	0x00028f90


	//   ....[21]....
        /*0f78*/ 	.word	0x00029010


	//   ....[22]....
        /*0f7c*/ 	.word	0x000290b0


	//   ....[23]....
        /*0f80*/ 	.word	0x00029140


	//   ....[24]....
        /*0f84*/ 	.word	0x00029270


	//----- nvinfo : EIATTR_REG_RECONFIG
	.align		4
.L_152:
        /*0f88*/ 	.byte	0x01, 0x54
	.zero		2


	//----- nvinfo : EIATTR_SYSCALL_OFFSETS
	.align		4
        /*0f8c*/ 	.byte	0x04, 0x46
        /*0f8e*/ 	.short	(.L_154 - .L_153)


	//   ....[0]....
.L_153:
        /*0f90*/ 	.word	0x00001840


	//   ....[1]....
        /*0f94*/ 	.word	0x00001990


	//   ....[2]....
        /*0f98*/ 	.word	0x0000c930


	//   ....[3]....
        /*0f9c*/ 	.word	0x0000cc50


	//   ....[4]....
        /*0fa0*/ 	.word	0x00020190


	//   ....[5]....
        /*0fa4*/ 	.word	0x00020330


	//   ....[6]....
        /*0fa8*/ 	.word	0x00020490


	//   ....[7]....
        /*0fac*/ 	.word	0x000205e0


	//   ....[8]....
        /*0fb0*/ 	.word	0x00021120


	//----- nvinfo : EIATTR_MBARRIER_INSTR_OFFSETS
	.align		4
.L_154:
        /*0fb4*/ 	.byte	0x04, 0x39
        /*0fb6*/ 	.short	(.L_156 - .L_155)


	//   ....[0]....
.L_155:
        /*0fb8*/ 	.word	0x000002d0
        /*0fbc*/ 	.word	0x000000ff
        /*0fc0*/ 	.word	0x00038800
        /*0fc4*/ 	.short	0x0100
        /*0fc6*/ 	.byte	0x08
	.zero		1


	//   ....[1]....
        /*0fc8*/ 	.word	0x000002e0
        /*0fcc*/ 	.word	0x000000ff
        /*0fd0*/ 	.word	0x00038820
        /*0fd4*/ 	.short	0x0100
        /*0fd6*/ 	.byte	0x08
	.zero		1


	//   ....[2]....
        /*0fd8*/ 	.word	0x000003d0
        /*0fdc*/ 	.word	0x000000ff
        /*0fe0*/ 	.word	0x00038830
        /*0fe4*/ 	.short	0x0100
        /*0fe6*/ 	.byte	0x08
	.zero		1


	//   ....[3]....
        /*0fe8*/ 	.word	0x000003e0
        /*0fec*/ 	.word	0x000000ff
        /*0ff0*/ 	.word	0x00038840
        /*0ff4*/ 	.short	0x0100
        /*0ff6*/ 	.byte	0x08
	.zero		1


	//   ....[4]....
        /*0ff8*/ 	.word	0x000003f0
        /*0ffc*/ 	.word	0x000000ff
        /*1000*/ 	.word	0x00038838
        /*1004*/ 	.short	0x0100
        /*1006*/ 	.byte	0x08
	.zero		1


	//   ....[5]....
        /*1008*/ 	.word	0x00000400
        /*100c*/ 	.word	0x000000ff
        /*1010*/ 	.word	0x00038848
        /*1014*/ 	.short	0x0100
        /*1016*/ 	.byte	0x08
	.zero		1


	//   ....[6]....
        /*1018*/ 	.word	0x00000530
        /*101c*/ 	.word	0x000000ff
        /*1020*/ 	.word	0x00038850
        /*1024*/ 	.short	0x0100
        /*1026*/ 	.byte	0x08
	.zero		1


	//   ....[7]....
        /*1028*/ 	.word	0x00000540
        /*102c*/ 	.word	0x000000ff
        /*1030*/ 	.word	0x00038860
        /*1034*/ 	.short	0x0100
        /*1036*/ 	.byte	0x08
	.zero		1


	//   ....[8]....
        /*1038*/ 	.word	0x00000550
        /*103c*/ 	.word	0x000000ff
        /*1040*/ 	.word	0x00038858
        /*1044*/ 	.short	0x0100
        /*1046*/ 	.byte	0x08
	.zero		1


	//   ....[9]....
        /*1048*/ 	.word	0x00000560
        /*104c*/ 	.word	0x000000ff
        /*1050*/ 	.word	0x00038868
        /*1054*/ 	.short	0x0100
        /*1056*/ 	.byte	0x08
	.zero		1


	//   ....[10]....
        /*1058*/ 	.word	0x00000650
        /*105c*/ 	.word	0x000000ff
        /*1060*/ 	.word	0x00038870
        /*1064*/ 	.short	0x0100
        /*1066*/ 	.byte	0x06
	.zero		1


	//   ....[11]....
        /*1068*/ 	.word	0x00000660
        /*106c*/ 	.word	0x000000ff
        /*1070*/ 	.word	0x00038880
        /*1074*/ 	.short	0x0100
        /*1076*/ 	.byte	0x06
	.zero		1


	//   ....[12]....
        /*1078*/ 	.word	0x00000670
        /*107c*/ 	.word	0x000000ff
        /*1080*/ 	.word	0x00038878
        /*1084*/ 	.short	0x0100
        /*1086*/ 	.byte	0x06
	.zero		1


	//   ....[13]....
        /*1088*/ 	.word	0x00000680
        /*108c*/ 	.word	0x000000ff
        /*1090*/ 	.word	0x00038888
        /*1094*/ 	.short	0x0100
        /*1096*/ 	.byte	0x06
	.zero		1


	//   ....[14]....
        /*1098*/ 	.word	0x000007b0
        /*109c*/ 	.word	0x000000ff
        /*10a0*/ 	.word	0x00038890
        /*10a4*/ 	.short	0x0100
        /*10a6*/ 	.byte	0x08
	.zero		1


	//   ....[15]....
        /*10a8*/ 	.word	0x000007c0
        /*10ac*/ 	.word	0x000000ff
        /*10b0*/ 	.word	0x000388a0
        /*10b4*/ 	.short	0x0100
        /*10b6*/ 	.byte	0x08
	.zero		1


	//   ....[16]....
        /*10b8*/ 	.word	0x000007d0
        /*10bc*/ 	.word	0x000000ff
        /*10c0*/ 	.word	0x00038898
        /*10c4*/ 	.short	0x0100
        /*10c6*/ 	.byte	0x08
	.zero		1


	//   ....[17]....
        /*10c8*/ 	.word	0x000007e0
        /*10cc*/ 	.word	0x000000ff
        /*10d0*/ 	.word	0x000388a8
        /*10d4*/ 	.short	0x0100
        /*10d6*/ 	.byte	0x08
	.zero		1


	//   ....[18]....
        /*10d8*/ 	.word	0x00000910
        /*10dc*/ 	.word	0x000000ff
        /*10e0*/ 	.word	0x000388b0
        /*10e4*/ 	.short	0x0100
        /*10e6*/ 	.byte	0x08
	.zero		1


	//   ....[19]....
        /*10e8*/ 	.word	0x00000920
        /*10ec*/ 	.word	0x000000ff
        /*10f0*/ 	.word	0x000388c0
        /*10f4*/ 	.short	0x0100
        /*10f6*/ 	.byte	0x08
	.zero		1


	//   ....[20]....
        /*10f8*/ 	.word	0x00000930
        /*10fc*/ 	.word	0x000000ff
        /*1100*/ 	.word	0x000388b8
        /*1104*/ 	.short	0x0100
        /*1106*/ 	.byte	0x08
	.zero		1


	//   ....[21]....
        /*1108*/ 	.word	0x00000940
        /*110c*/ 	.word	0x000000ff
        /*1110*/ 	.word	0x000388c8
        /*1114*/ 	.short	0x0100
        /*1116*/ 	.byte	0x08
	.zero		1


	//   ....[22]....
        /*1118*/ 	.word	0x00002f60
        /*111c*/ 	.word	0x0000006e
        /*1120*/ 	.word	0x00038890
        /*1124*/ 	.short	0x010a
        /*1126*/ 	.byte	0x3f
	.zero		1


	//   ....[23]....
        /*1128*/ 	.word	0x000070c0
        /*112c*/ 	.word	0x0000006e
        /*1130*/ 	.word	0x00038890
        /*1134*/ 	.short	0x010a
        /*1136*/ 	.byte	0x3f
	.zero		1


	//   ....[24]....
        /*1138*/ 	.word	0x0000b2e0
        /*113c*/ 	.word	0x0000006e
        /*1140*/ 	.word	0x00038890
        /*1144*/ 	.short	0x010a
        /*1146*/ 	.byte	0x3f
	.zero		1


	//   ....[25]....
        /*1148*/ 	.word	0x0000b880
        /*114c*/ 	.word	0x00000030
        /*1150*/ 	.word	0x00000000
        /*1154*/ 	.short	0x0101
        /*1156*/ 	.byte	0x3f
	.zero		1


	//   ....[26]....
        /*1158*/ 	.word	0x0000b8c0
        /*115c*/ 	.word	0x0000006e
        /*1160*/ 	.word	0x000388b0
        /*1164*/ 	.short	0x010a
        /*1166*/ 	.byte	0x3f
	.zero		1


	//   ....[27]....
        /*1168*/ 	.word	0x0000bec0
        /*116c*/ 	.word	0x0000006e
        /*1170*/ 	.word	0x00000000
        /*1174*/ 	.short	0x0101
        /*1176*/ 	.byte	0x3f
	.zero		1


	//   ....[28]....
        /*1178*/ 	.word	0x0000c9c0
        /*117c*/ 	.word	0x00000016
        /*1180*/ 	.word	0x00038800
        /*1184*/ 	.short	0x010a
        /*1186*/ 	.byte	0x3f
	.zero		1


	//   ....[29]....
        /*1188*/ 	.word	0x0000ca10
        /*118c*/ 	.word	0x00000016
        /*1190*/ 	.word	0x00038800
        /*1194*/ 	.short	0x010a
        /*1196*/ 	.byte	0x3f
	.zero		1


	//   ....[30]....
        /*1198*/ 	.word	0x0000d000
        /*119c*/ 	.word	0x00000016
        /*11a0*/ 	.word	0x00038800
        /*11a4*/ 	.short	0x010a
        /*11a6*/ 	.byte	0x3f
	.zero		1


	//   ....[31]....
        /*11a8*/ 	.word	0x00010620
        /*11ac*/ 	.word	0x00000016
        /*11b0*/ 	.word	0x00038800
        /*11b4*/ 	.short	0x010a
        /*11b6*/ 	.byte	0x3f
	.zero		1


	//   ....[32]....
        /*11b8*/ 	.word	0x00013d20
        /*11bc*/ 	.word	0x00000004
        /*11c0*/ 	.word	0x00038830
        /*11c4*/ 	.short	0x010a
        /*11c6*/ 	.byte	0x3f
	.zero		1


	//   ....[33]....
        /*11c8*/ 	.word	0x00013e10
        /*11cc*/ 	.word	0x00000004
        /*11d0*/ 	.word	0x00038830
        /*11d4*/ 	.short	0x010a
        /*11d6*/ 	.byte	0x3f
	.zero		1


	//   ....[34]....
        /*11d8*/ 	.word	0x00014e00
        /*11dc*/ 	.word	0x00000004
        /*11e0*/ 	.word	0x00000000
        /*11e4*/ 	.short	0x0101
        /*11e6*/ 	.byte	0x3f
	.zero		1


	//   ....[35]....
        /*11e8*/ 	.word	0x00016a10
        /*11ec*/ 	.word	0x00000003
        /*11f0*/ 	.word	0x00038830
        /*11f4*/ 	.short	0x010a
        /*11f6*/ 	.byte	0x3f
	.zero		1


	//   ....[36]....
        /*11f8*/ 	.word	0x00016a60
        /*11fc*/ 	.word	0x00000003
        /*1200*/ 	.word	0x00038830
        /*1204*/ 	.short	0x010a
        /*1206*/ 	.byte	0x3f
	.zero		1


	//   ....[37]....
        /*1208*/ 	.word	0x00016ea0
        /*120c*/ 	.word	0x00000006
        /*1210*/ 	.word	0x00038850
        /*1214*/ 	.short	0x010a
        /*1216*/ 	.byte	0x3f
	.zero		1


	//   ....[38]....
        /*1218*/ 	.word	0x00016ee0
        /*121c*/ 	.word	0x00000006
        /*1220*/ 	.word	0x00038850
        /*1224*/ 	.short	0x010a
        /*1226*/ 	.byte	0x3f
	.zero		1


	//   ....[39]....
        /*1228*/ 	.word	0x00018250
        /*122c*/ 	.word	0x000000cc
        /*1230*/ 	.word	0x00000000
        /*1234*/ 	.short	0x0101
        /*1236*/ 	.byte	0x3f
	.zero		1


	//   ....[40]....
        /*1238*/ 	.word	0x000183c0
        /*123c*/ 	.word	0x0000000c
        /*1240*/ 	.word	0x00000000
        /*1244*/ 	.short	0x0101
        /*1246*/ 	.byte	0x3f
	.zero		1


	//   ....[41]....
        /*1248*/ 	.word	0x00018e20
        /*124c*/ 	.word	0x00000004
        /*1250*/ 	.word	0x00038850
        /*1254*/ 	.short	0x010a
        /*1256*/ 	.byte	0x3f
	.zero		1


	//   ....[42]....
        /*1258*/ 	.word	0x00018ea0
        /*125c*/ 	.word	0x00000004
        /*1260*/ 	.word	0x00038850
        /*1264*/ 	.short	0x010a
        /*1266*/ 	.byte	0x3f
	.zero		1


	//   ....[43]....
        /*1268*/ 	.word	0x00019470
        /*126c*/ 	.word	0x00000099
        /*1270*/ 	.word	0x00000000
        /*1274*/ 	.short	0x0101
        /*1276*/ 	.byte	0x3f
	.zero		1


	//   ....[44]....
        /*1278*/ 	.word	0x0001c5f0
        /*127c*/ 	.word	0x00000000
        /*1280*/ 	.word	0x00000000
        /*1284*/ 	.short	0x0101
        /*1286*/ 	.byte	0x3f
	.zero		1


	//   ....[45]....
        /*1288*/ 	.word	0x0001eed0
        /*128c*/ 	.word	0x00000006
        /*1290*/ 	.word	0x00038820
        /*1294*/ 	.short	0x010a
        /*1296*/ 	.byte	0x3f
	.zero		1


	//   ....[46]....
        /*1298*/ 	.word	0x0001efc0
        /*129c*/ 	.word	0x00000007
        /*12a0*/ 	.word	0x000388a0
        /*12a4*/ 	.short	0x010a
        /*12a6*/ 	.byte	0x3f
	.zero		1


	//   ....[47]....
        /*12a8*/ 	.word	0x0001f310
        /*12ac*/ 	.word	0x00000007
        /*12b0*/ 	.word	0x000388c0
        /*12b4*/ 	.short	0x010a
        /*12b6*/ 	.byte	0x3f
	.zero		1


	//   ....[48]....
        /*12b8*/ 	.word	0x0001f7c0
        /*12bc*/ 	.word	0x00000008
        /*12c0*/ 	.word	0x000388a0
        /*12c4*/ 	.short	0x010a
        /*12c6*/ 	.byte	0x3f
	.zero		1


	//   ....[49]....
        /*12c8*/ 	.word	0x0001fb00
        /*12cc*/ 	.word	0x00000008
        /*12d0*/ 	.word	0x000388c0
        /*12d4*/ 	.short	0x010a
        /*12d6*/ 	.byte	0x3f
	.zero		1


	//   ....[50]....
        /*12d8*/ 	.word	0x00020a30
        /*12dc*/ 	.word	0x00000000
        /*12e0*/ 	.word	0x00038880
        /*12e4*/ 	.short	0x010a
        /*12e6*/ 	.byte	0x3f
	.zero		1


	//   ....[51]....
        /*12e8*/ 	.word	0x00020c50
        /*12ec*/ 	.word	0x00000000
        /*12f0*/ 	.word	0x00038840
        /*12f4*/ 	.short	0x010a
        /*12f6*/ 	.byte	0x3f
	.zero		1


	//   ....[52]....
        /*12f8*/ 	.word	0x00021ac0
        /*12fc*/ 	.word	0x00000009
        /*1300*/ 	.word	0x00038800
        /*1304*/ 	.short	0x0107
        /*1306*/ 	.byte	0x3f
	.zero		1


	//   ....[53]....
        /*1308*/ 	.word	0x00021bc0
        /*130c*/ 	.word	0x00000002
        /*1310*/ 	.word	0x00038800
        /*1314*/ 	.short	0x0101
        /*1316*/ 	.byte	0x3f
	.zero		1


	//   ....[54]....
        /*1318*/ 	.word	0x00021be0
        /*131c*/ 	.word	0x00000002
        /*1320*/ 	.word	0x00038820
        /*1324*/ 	.short	0x010a
        /*1326*/ 	.byte	0x3f
	.zero		1


	//   ....[55]....
        /*1328*/ 	.word	0x00021f40
        /*132c*/ 	.word	0x00000006
        /*1330*/ 	.word	0x00038880
        /*1334*/ 	.short	0x010a
        /*1336*/ 	.byte	0x3f
	.zero		1


	//   ....[56]....
        /*1338*/ 	.word	0x000222b0
        /*133c*/ 	.word	0x00000006
        /*1340*/ 	.word	0x00038840
        /*1344*/ 	.short	0x010a
        /*1346*/ 	.byte	0x3f
	.zero		1


	//   ....[57]....
        /*1348*/ 	.word	0x000226a0
        /*134c*/ 	.word	0x00000014
        /*1350*/ 	.word	0x00038870
        /*1354*/ 	.short	0x010a
        /*1356*/ 	.byte	0x3f
	.zero		1


	//   ....[58]....
        /*1358*/ 	.word	0x00022710
        /*135c*/ 	.word	0x00000014
        /*1360*/ 	.word	0x00038860
        /*1364*/ 	.short	0x010a
        /*1366*/ 	.byte	0x3f
	.zero		1


	//   ....[59]....
        /*1368*/ 	.word	0x00022f70
        /*136c*/ 	.word	0x00000014
        /*1370*/ 	.word	0x00038850
        /*1374*/ 	.short	0x0101
        /*1376*/ 	.byte	0x3f
	.zero		1


	//   ....[60]....
        /*1378*/ 	.word	0x00022ff0
        /*137c*/ 	.word	0x00000014
        /*1380*/ 	.word	0x00000000
        /*1384*/ 	.short	0x0101
        /*1386*/ 	.byte	0x3f
	.zero		1


	//   ....[61]....
        /*1388*/ 	.word	0x00023220
        /*138c*/ 	.word	0x00000012
        /*1390*/ 	.word	0x00038870
        /*1394*/ 	.short	0x010a
        /*1396*/ 	.byte	0x3f
	.zero		1


	//   ....[62]....
        /*1398*/ 	.word	0x00023290
        /*139c*/ 	.word	0x00000012
        /*13a0*/ 	.word	0x00038860
        /*13a4*/ 	.short	0x010a
        /*13a6*/ 	.byte	0x3f
	.zero		1


	//   ....[63]....
        /*13a8*/ 	.word	0x00023ad0
        /*13ac*/ 	.word	0x00000012
        /*13b0*/ 	.word	0x00038850
        /*13b4*/ 	.short	0x0101
        /*13b6*/ 	.byte	0x3f
	.zero		1


	//   ....[64]....
        /*13b8*/ 	.word	0x00023b20
        /*13bc*/ 	.word	0x00000012
        /*13c0*/ 	.word	0x00000000
        /*13c4*/ 	.short	0x0101
        /*13c6*/ 	.byte	0x3f
	.zero		1


	//   ....[65]....
        /*13c8*/ 	.word	0x00024680
        /*13cc*/ 	.word	0x00000000
        /*13d0*/ 	.word	0x00038820
        /*13d4*/ 	.short	0x010a
        /*13d6*/ 	.byte	0x3f
	.zero		1


	//   ....[66]....
        /*13d8*/ 	.word	0x00024830
        /*13dc*/ 	.word	0x00000006
        /*13e0*/ 	.word	0x00000000
        /*13e4*/ 	.short	0x010a
        /*13e6*/ 	.byte	0x3f
	.zero		1


	//   ....[67]....
        /*13e8*/ 	.word	0x000248a0
        /*13ec*/ 	.word	0x00000007
        /*13f0*/ 	.word	0x00000000
        /*13f4*/ 	.short	0x010a
        /*13f6*/ 	.byte	0x3f
	.zero		1


	//   ....[68]....
        /*13f8*/ 	.word	0x00024900
        /*13fc*/ 	.word	0x00000004
        /*1400*/ 	.word	0x00038860
        /*1404*/ 	.short	0x010a
        /*1406*/ 	.byte	0x3f
	.zero		1


	//   ....[69]....
        /*1408*/ 	.word	0x00024950
        /*140c*/ 	.word	0x00000003
        /*1410*/ 	.word	0x00038860
        /*1414*/ 	.short	0x010a
        /*1416*/ 	.byte	0x3f
	.zero		1


	//   ....[70]....
        /*1418*/ 	.word	0x00024990
        /*141c*/ 	.word	0x00000004
        /*1420*/ 	.word	0x00038880
        /*1424*/ 	.short	0x010a
        /*1426*/ 	.byte	0x3f
	.zero		1


	//   ....[71]....
        /*1428*/ 	.word	0x000249b0
        /*142c*/ 	.word	0x00000003
        /*1430*/ 	.word	0x00038880
        /*1434*/ 	.short	0x010a
        /*1436*/ 	.byte	0x3f
	.zero		1


	//   ....[72]....
        /*1438*/ 	.word	0x00024a10
        /*143c*/ 	.word	0x0000006e
        /*1440*/ 	.word	0x00038890
        /*1444*/ 	.short	0x010a
        /*1446*/ 	.byte	0x3f
	.zero		1


	//   ....[73]....
        /*1448*/ 	.word	0x00024a60
        /*144c*/ 	.word	0x0000006e
        /*1450*/ 	.word	0x00038890
        /*1454*/ 	.short	0x010a
        /*1456*/ 	.byte	0x3f
	.zero		1


	//   ....[74]....
        /*1458*/ 	.word	0x00024ab0
        /*145c*/ 	.word	0x0000006e
        /*1460*/ 	.word	0x00038890
        /*1464*/ 	.short	0x010a
        /*1466*/ 	.byte	0x3f
	.zero		1


	//   ....[75]....
        /*1468*/ 	.word	0x00024b00
        /*146c*/ 	.word	0x0000006e
        /*1470*/ 	.word	0x000388b0
        /*1474*/ 	.short	0x010a
        /*1476*/ 	.byte	0x3f
	.zero		1


	//   ....[76]....
        /*1478*/ 	.word	0x00024db0
        /*147c*/ 	.word	0x00000016
        /*1480*/ 	.word	0x00038800
        /*1484*/ 	.short	0x010a
        /*1486*/ 	.byte	0x3f
	.zero		1


	//   ....[77]....
        /*1488*/ 	.word	0x00024fc0
        /*148c*/ 	.word	0x00000016
        /*1490*/ 	.word	0x00038800
        /*1494*/ 	.short	0x010a
        /*1496*/ 	.byte	0x3f
	.zero		1


	//   ....[78]....
        /*1498*/ 	.word	0x00025010
        /*149c*/ 	.word	0x00000004
        /*14a0*/ 	.word	0x00038830
        /*14a4*/ 	.short	0x010a
        /*14a6*/ 	.byte	0x3f
	.zero		1


	//   ....[79]....
        /*14a8*/ 	.word	0x00025060
        /*14ac*/ 	.word	0x00000003
        /*14b0*/ 	.word	0x00038830
        /*14b4*/ 	.short	0x010a
        /*14b6*/ 	.byte	0x3f
	.zero		1


	//   ....[80]....
        /*14b8*/ 	.word	0x000250b0
        /*14bc*/ 	.word	0x00000006
        /*14c0*/ 	.word	0x00038850
        /*14c4*/ 	.short	0x010a
        /*14c6*/ 	.byte	0x3f
	.zero		1


	//   ....[81]....
        /*14c8*/ 	.word	0x00025100
        /*14cc*/ 	.word	0x00000004
        /*14d0*/ 	.word	0x00038850
        /*14d4*/ 	.short	0x010a
        /*14d6*/ 	.byte	0x3f
	.zero		1


	//   ....[82]....
        /*14d8*/ 	.word	0x000276e0
        /*14dc*/ 	.word	0x00000005
        /*14e0*/ 	.word	0x00038820
        /*14e4*/ 	.short	0x010a
        /*14e6*/ 	.byte	0x3f
	.zero		1


	//   ....[83]....
        /*14e8*/ 	.word	0x00027730
        /*14ec*/ 	.word	0x00000007
        /*14f0*/ 	.word	0x000388a0
        /*14f4*/ 	.short	0x010a
        /*14f6*/ 	.byte	0x3f
	.zero		1


	//   ....[84]....
        /*14f8*/ 	.word	0x00027780
        /*14fc*/ 	.word	0x00000007
        /*1500*/ 	.word	0x000388c0
        /*1504*/ 	.short	0x010a
        /*1506*/ 	.byte	0x3f
	.zero		1


	//   ....[85]....
        /*1508*/ 	.word	0x000277d0
        /*150c*/ 	.word	0x00000008
        /*1510*/ 	.word	0x000388a0
        /*1514*/ 	.short	0x010a
        /*1516*/ 	.byte	0x3f
	.zero		1


	//   ....[86]....
        /*1518*/ 	.word	0x00027820
        /*151c*/ 	.word	0x00000008
        /*1520*/ 	.word	0x000388c0
        /*1524*/ 	.short	0x010a
        /*1526*/ 	.byte	0x3f
	.zero		1


	//   ....[87]....
        /*1528*/ 	.word	0x000279c0
        /*152c*/ 	.word	0x00000000
        /*1530*/ 	.word	0x00038880
        /*1534*/ 	.short	0x010a
        /*1536*/ 	.byte	0x3f
	.zero		1


	//   ....[88]....
        /*1538*/ 	.word	0x00027a10
        /*153c*/ 	.word	0x00000000
        /*1540*/ 	.word	0x00038840
        /*1544*/ 	.short	0x010a
        /*1546*/ 	.byte	0x3f
	.zero		1


	//   ....[89]....
        /*1548*/ 	.word	0x00028550
        /*154c*/ 	.word	0x00000002
        /*1550*/ 	.word	0x00038820
        /*1554*/ 	.short	0x010a
        /*1556*/ 	.byte	0x3f
	.zero		1


	//   ....[90]....
        /*1558*/ 	.word	0x000285a0
        /*155c*/ 	.word	0x00000006
        /*1560*/ 	.word	0x00038880
        /*1564*/ 	.short	0x010a
        /*1566*/ 	.byte	0x3f
	.zero		1


	//   ....[91]....
        /*1568*/ 	.word	0x000285f0
        /*156c*/ 	.word	0x00000006
        /*1570*/ 	.word	0x00038840
        /*1574*/ 	.short	0x010a
        /*1576*/ 	.byte	0x3f
	.zero		1


	//   ....[92]....
        /*1578*/ 	.word	0x00028640
        /*157c*/ 	.word	0x00000014
        /*1580*/ 	.word	0x00038870
        /*1584*/ 	.short	0x010a
        /*1586*/ 	.byte	0x3f
	.zero		1


	//   ....[93]....
        /*1588*/ 	.word	0x00028690
        /*158c*/ 	.word	0x00000014
        /*1590*/ 	.word	0x00038860
        /*1594*/ 	.short	0x010a
        /*1596*/ 	.byte	0x3f
	.zero		1


	//   ....[94]....
        /*1598*/ 	.word	0x000286e0
        /*159c*/ 	.word	0x00000012
        /*15a0*/ 	.word	0x00038870
        /*15a4*/ 	.short	0x010a
        /*15a6*/ 	.byte	0x3f
	.zero		1


	//   ....[95]....
        /*15a8*/ 	.word	0x00028730
        /*15ac*/ 	.word	0x00000012
        /*15b0*/ 	.word	0x00038860
        /*15b4*/ 	.short	0x010a
        /*15b6*/ 	.byte	0x3f
	.zero		1


	//   ....[96]....
        /*15b8*/ 	.word	0x00029190
        /*15bc*/ 	.word	0x00000000
        /*15c0*/ 	.word	0x00038820
        /*15c4*/ 	.short	0x010a
        /*15c6*/ 	.byte	0x3f
	.zero		1


	//   ....[97]....
        /*15c8*/ 	.word	0x00029330
        /*15cc*/ 	.word	0x00000006
        /*15d0*/ 	.word	0x00000000
        /*15d4*/ 	.short	0x010a
        /*15d6*/ 	.byte	0x3f
	.zero		1


	//   ....[98]....
        /*15d8*/ 	.word	0x00029380
        /*15dc*/ 	.word	0x00000007
        /*15e0*/ 	.word	0x00000000
        /*15e4*/ 	.short	0x010a
        /*15e6*/ 	.byte	0x3f
	.zero		1


	//   ....[99]....
        /*15e8*/ 	.word	0x000293d0
        /*15ec*/ 	.word	0x00000004
        /*15f0*/ 	.word	0x00038860
        /*15f4*/ 	.short	0x010a
        /*15f6*/ 	.byte	0x3f
	.zero		1


	//   ....[100]....
        /*15f8*/ 	.word	0x00029420
        /*15fc*/ 	.word	0x00000003
        /*1600*/ 	.word	0x00038860
        /*1604*/ 	.short	0x010a
        /*1606*/ 	.byte	0x3f
	.zero		1


	//   ....[101]....
        /*1608*/ 	.word	0x00029470
        /*160c*/ 	.word	0x00000004
        /*1610*/ 	.word	0x00038880
        /*1614*/ 	.short	0x010a
        /*1616*/ 	.byte	0x3f
	.zero		1


	//----- nvinfo : EIATTR_NUM_MBARRIERS
	.align		4
.L_156:
        /*1618*/ 	.byte	0x03, 0x38
        /*161a*/ 	.short	0x0016


	//----- nvinfo : EIATTR_EXIT_INSTR_OFFSETS
	.align		4
        /*161c*/ 	.byte	0x04, 0x1c
        /*161e*/ 	.short	(.L_158 - .L_157)


	//   ....[0]....
.L_157:
        /*1620*/ 	.word	0x00024a00


	//----- nvinfo : EIATTR_MAX_THREADS
	.align		4
.L_158:
        /*1624*/ 	.byte	0x04, 0x05
        /*1626*/ 	.short	(.L_160 - .L_159)
.L_159:
        /*1628*/ 	.word	0x00000180
        /*162c*/ 	.word	0x00000001
        /*1630*/ 	.word	0x00000001


	//----- nvinfo : EIATTR_CRS_STACK_SIZE
	.align		4
.L_160:
        /*1634*/ 	.byte	0x04, 0x1e
        /*1636*/ 	.short	(.L_162 - .L_161)
.L_161:
        /*1638*/ 	.word	0x00000000


	//----- nvinfo : EIATTR_CBANK_PARAM_SIZE
	.align		4
.L_162:
        /*163c*/ 	.byte	0x03, 0x19
        /*163e*/ 	.short	0x0af0


	//----- nvinfo : EIATTR_PARAM_CBANK
	.align		4
        /*1640*/ 	.byte	0x04, 0x0a
        /*1642*/ 	.short	(.L_164 - .L_163)
	.align		4
.L_163:
        /*1644*/ 	.word	index@(.nv.constant0._ZN7cutlass13device_kernelIN5flash11enable_sm90INS1_16FlashAttnFwdSm90INS1_25CollectiveMainloopFwdSm90ILi2EN4cute5tupleIJNS5_1CILi1EEES8_S8_EEENS6_IJNS7_ILi128EEESA_NS7_ILi256EEEEEELi256ENS_12float_e4m3_tEfNS_4arch4Sm90ELb0ELb0ELb0ELb1ELb0ELb1ELb0ELb1ELb1ELb1ELb0ELb0EEENS1_21CollectiveEpilogueFwdINS6_IJSA_SB_SA_EEES9_NS_10bfloat16_tESF_Li256ELb1ELb1ELb0ELb1EEENS1_36VarlenDynamicPersistentTileSchedulerILi128ELi128ELi256ELi128ELb0ELb1ELb1ELb0ELb1ELb1EEEEEEEEEvNT_6ParamsE)
        /*1648*/ 	.short	0x0210
        /*164a*/ 	.short	0x0af0


	//----- nvinfo : EIATTR_SW_WAR
	.align		4
.L_164:
        /*164c*/ 	.byte	0x04, 0x36
        /*164e*/ 	.short	(.L_166 - .L_165)
.L_165:
        /*1650*/ 	.word	0x00000008
.L_166:


//--------------------- .nv.info._ZN7cutlass13device_kernelIN5flash11enable_sm90INS1_16FlashAttnFwdSm90INS1_25CollectiveMainloopFwdSm90ILi2EN4cute5tupleIJNS5_1CILi1EEES8_S8_EEENS6_IJNS7_ILi128EEENS7_ILi64EEENS7_ILi256EEEEEELi256ENS_12float_e4m3_tEfNS_4arch4Sm90ELb0ELb1ELb0ELb0ELb0ELb0ELb0ELb1ELb1ELb1ELb0ELb0EEENS1_21CollectiveEpilogueFwdINS6_IJSA_SC_SB_EEES9_NS_10bfloat16_tESG_Li256ELb0ELb1ELb0ELb1EEENS1_30DynamicPersistentTileSchedulerILi256ELi128ELb0ELb1ELb1EEEEEEEEEvNT_6ParamsE --------------------------
	.section	.nv.info._ZN7cutlass13device_kernelIN5flash11enable_sm90INS1_16FlashAttnFwdSm90INS1_25CollectiveMainloopFwdSm90ILi2EN4cute5tupleIJNS5_1CILi1EEES8_S8_EEENS6_IJNS7_ILi128EEENS7_ILi64EEENS7_ILi256EEEEEELi256ENS_12float_e4m3_tEfNS_4arch4Sm90ELb0ELb1ELb0ELb0ELb0ELb0ELb0ELb1ELb1ELb1ELb0ELb0EEENS1_21CollectiveEpilogueFwdINS6_IJSA_SC_SB_EEES9_NS_10bfloat16_tESG_Li256ELb0ELb1ELb0ELb1EEENS1_30DynamicPersistentTileSchedulerILi256ELi128ELb0ELb1ELb1EEEEEEEEEvNT_6ParamsE,"",@"SHT_CUDA_INFO"
	.sectionflags	@""
	.align	4


	//----- nvinfo : EIATTR_CUDA_API_VERSION
	.align		4
        /*0000*/ 	.byte	0x04, 0x37
        /*0002*/ 	.short	(.L_168 - .L_167)
.L_167:
        /*0004*/ 	.word	0x00000082


	//----- nvinfo : EIATTR_KPARAM_INFO
	.align		4
.L_168:
        /*0008*/ 	.byte	0x04, 0x17
        /*000a*/ 	.short	(.L_170 - .L_169)
.L_169:
        /*000c*/ 	.word	0x00000000
        /*0010*/ 	.short	0x0000
        /*0012*/ 	.short	0x0070
        /*0014*/ 	.byte	0x00, 0xf0, 0x01, 0x2a


	//----- nvinfo : EIATTR_SPARSE_MMA_MASK
	.align		4
.L_170:
        /*0018*/ 	.byte	0x03, 0x50
        /*001a*/ 	.short	0x0000


	//----- nvinfo : EIATTR_MAXREG_COUNT
	.align		4
        /*001c*/ 	.byte	0x03, 0x1b
        /*001e*/ 	.short	0x00a8


	//----- nvinfo : EIATTR_NUM_BARRIERS
	.align		4
        /*0020*/ 	.byte	0x02, 0x4c
        /*0022*/ 	.byte	0x10
	.zero		1


	//----- nvinfo : EIATTR_EXTERNS
	.align		4
        /*0024*/ 	.byte	0x04, 0x0f
        /*0026*/ 	.short	(.L_172 - .L_171)


	//   ....[0]....
	.align		4
.L_171:
        /*0028*/ 	.word	index@(__assertfail)


	//----- nvinfo : EIATTR_ANNOTATIONS
	.align		4
.L_172:
        /*002c*/ 	.byte	0x04, 0x55
        /*002e*/ 	.short	(.L_174 - .L_173)


	//   ....[0]....
.L_173:
        /* <DEDUP_REMOVED lines=31> */


	//----- nvinfo : EIATTR_MERCURY_ISA_VERSION
	.align		4
.L_174:
        /*0208*/ 	.byte	0x03, 0x5f
        /*020a*/ 	.short	0x0101


	//----- nvinfo : EIATTR_INT_WARP_WIDE_INSTR_OFFSETS
	.align		4
        /*020c*/ 	.byte	0x04, 0x31
        /*020e*/ 	.short	(.L_176 - .L_175)


	//   ....[0]....
.L_175:
        /*0210*/ 	.word	0x00000130


	//   ....[1]....
        /*0214*/ 	.word	0x00000170


	//   ....[2]....
        /*0218*/ 	.word	0x000001e0


	//   ....[3]....
        /*021c*/ 	.word	0x0000f7a0


	//   ....[4]....
        /*0220*/ 	.word	0x0000f830


	//   ....[5]....
        /*0224*/ 	.word	0x00012210


	//   ....[6]....
        /*0228*/ 	.word	0x000122a0


	//----- nvinfo : EIATTR_COOP_GROUP_MASK_REGIDS
	.align		4
.L_176:
        /*022c*/ 	.byte	0x04, 0x29
        /*022e*/ 	.short	(.L_178 - .L_177)


	//   ....[0]....
.L_177:
        /*0230*/ 	.word	0xffffffff


	//   ....[1]....
        /*0234*/ 	.word	0xffffffff


	//   ....[2]....
        /*0238*/ 	.word	0xffffffff


	//   ....[3]....
        /*023c*/ 	.word	0xffffffff


	//   ....[4]....
        /*0240*/ 	.word	0xffffffff


	//   ....[5]....
        /*0244*/ 	.word	0xffffffff


	//   ....[6]....
        /*0248*/ 	.word	0xffffffff


	//   ....[7]....
        /*024c*/ 	.word	0xffffffff


	//   ....[8]....
        /*0250*/ 	.word	0xffffffff


	//   ....[9]....
        /*0254*/ 	.word	0xffffffff


	//   ....[10]....
        /*0258*/ 	.word	0xffffffff


	//   ....[11]....
        /*025c*/ 	.word	0xffffffff


	//   ....[12]....
        /*0260*/ 	.word	0xffffffff


	//   ....[13]....
        /*0264*/ 	.word	0xffffffff


	//   ....[14]....
        /*0268*/ 	.word	0xffffffff


	//   ....[15]....
        /*026c*/ 	.word	0xffffffff


	//   ....[16]....
        /*0270*/ 	.word	0xffffffff


	//   ....[17]....
        /*0274*/ 	.word	0xffffffff


	//   ....[18]....
        /*0278*/ 	.word	0xffffffff


	//   ....[19]....
        /*027c*/ 	.word	0xffffffff


	//   ....[20]....
        /*0280*/ 	.word	0xffffffff


	//   ....[21]....
        /*0284*/ 	.word	0xffffffff


	//   ....[22]....
        /*0288*/ 	.word	0xffffffff


	//   ....[23]....
        /*028c*/ 	.word	0xffffffff


	//   ....[24]....
        /*0290*/ 	.word	0xffffffff


	//   ....[25]....
        /*0294*/ 	.word	0xffffffff


	//   ....[26]....
        /*0298*/ 	.word	0xffffffff


	//   ....[27]....
        /*029c*/ 	.word	0xffffffff


	//   ....[28]....
        /*02a0*/ 	.word	0xffffffff


	//   ....[29]....
        /*02a4*/ 	.word	0xffffffff


	//   ....[30]....
        /*02a8*/ 	.word	0xffffffff


	//   ....[31]....
        /*02ac*/ 	.word	0xffffffff


	//   ....[32]....
        /*02b0*/ 	.word	0xffffffff


	//   ....[33]....
        /*02b4*/ 	.word	0xffffffff


	//   ....[34]....
        /*02b8*/ 	.word	0xffffffff


	//   ....[35]....
        /*02bc*/ 	.word	0xffffffff


	//   ....[36]....
        /*02c0*/ 	.word	0xffffffff


	//   ....[37]....
        /*02c4*/ 	.word	0xffffffff


	//   ....[38]....
        /*02c8*/ 	.word	0xffffffff


	//   ....[39]....
        /*02cc*/ 	.word	0xffffffff


	//   ....[40]....
        /*02d0*/ 	.word	0xffffffff


	//   ....[41]....
        /*02d4*/ 	.word	0xffffffff


	//   ....[42]....
        /*02d8*/ 	.word	0xffffffff


	//   ....[43]....
        /*02dc*/ 	.word	0xffffffff


	//   ....[44]....
        /*02e0*/ 	.word	0xffffffff


	//   ....[45]....
        /*02e4*/ 	.word	0xffffffff


	//   ....[46]....
        /*02e8*/ 	.word	0xffffffff


	//   ....[47]....
        /*02ec*/ 	.word	0xffffffff


	//   ....[48]....
        /*02f0*/ 	.word	0xffffffff


	//   ....[49]....
        /*02f4*/ 	.word	0xffffffff


	//   ....[50]....
        /*02f8*/ 	.word	0xffffffff


	//   ....[51]....
        /*02fc*/ 	.word	0xffffffff


	//   ....[52]....
        /*0300*/ 	.word	0xffffffff


	//   ....[53]....
        /*0304*/ 	.word	0xffffffff


	//   ....[54]....
        /*0308*/ 	.word	0xffffffff


	//   ....[55]....
        /*030c*/ 	.word	0xffffffff


	//   ....[56]....
        /*0310*/ 	.word	0xffffffff


	//   ....[57]....
        /*0314*/ 	.word	0xffffffff


	//   ....[58]....
        /*0318*/ 	.word	0xffffffff


	//   ....[59]....
        /*031c*/ 	.word	0xffffffff


	//   ....[60]....
        /*0320*/ 	.word	0xffffffff


	//   ....[61]....
        /*0324*/ 	.word	0xffffffff


	//   ....[62]....
        /*0328*/ 	.word	0xffffffff


	//   ....[63]....
        /*032c*/ 	.word	0xffffffff


	//   ....[64]....
        /*0330*/ 	.word	0xffffffff


	//   ....[65]....
        /*0334*/ 	.word	0xffffffff


	//   ....[66]....
        /*0338*/ 	.word	0xffffffff


	//   ....[67]....
        /*033c*/ 	.word	0xffffffff


	//   ....[68]....
        /*0340*/ 	.word	0xffffffff


	//   ....[69]....
        /*0344*/ 	.word	0xffffffff


	//   ....[70]....
        /*0348*/ 	.word	0xffffffff


	//   ....[71]....
        /*034c*/ 	.word	0xffffffff


	//   ....[72]....
        /*0350*/ 	.word	0xffffffff


	//   ....[73]....
        /*0354*/ 	.word	0xffffffff


	//   ....[74]....
        /*0358*/ 	.word	0xffffffff


	//   ....[75]....
        /*035c*/ 	.word	0xffffffff


	//   ....[76]....
        /*0360*/ 	.word	0xffffffff


	//   ....[77]....
        /*0364*/ 	.word	0xffffffff


	//   ....[78]....
        /*0368*/ 	.word	0xffffffff


	//   ....[79]....
        /*036c*/ 	.word	0xffffffff


	//   ....[80]....
        /*0370*/ 	.word	0xffffffff


	//   ....[81]....
        /*0374*/ 	.word	0xffffffff


	//   ....[82]....
        /*0378*/ 	.word	0xffffffff


	//   ....[83]....
        /*037c*/ 	.word	0xffffffff


	//   ....[84]....
        /*0380*/ 	.word	0xffffffff


	//   ....[85]....
        /*0384*/ 	.word	0xffffffff


	//   ....[86]....
        /*0388*/ 	.word	0xffffffff


	//   ....[87]....
        /*038c*/ 	.word	0xffffffff


	//   ....[88]....
        /*0390*/ 	.word	0xffffffff


	//   ....[89]....
        /*0394*/ 	.word	0xffffffff


	//   ....[90]....
        /*0398*/ 	.word	0xffffffff


	//   ....[91]....
        /*039c*/ 	.word	0xffffffff


	//   ....[92]....
        /*03a0*/ 	.word	0xffffffff


	//   ....[93]....
        /*03a4*/ 	.word	0xffffffff


	//   ....[94]....
        /*03a8*/ 	.word	0xffffffff


	//   ....[95]....
        /*03ac*/ 	.word	0xffffffff


	//   ....[96]....
        /*03b0*/ 	.word	0xffffffff


	//   ....[97]....
        /*03b4*/ 	.word	0xffffffff


	//   ....[98]....
        /*03b8*/ 	.word	0xffffffff


	//   ....[99]....
        /*03bc*/ 	.word	0xffffffff


	//   ....[100]....
        /*03c0*/ 	.word	0xffffffff


	//   ....[101]....
        /*03c4*/ 	.word	0xffffffff


	//   ....[102]....
        /*03c8*/ 	.word	0xffffffff


	//   ....[103]....
        /*03cc*/ 	.word	0xffffffff


	//   ....[104]....
        /*03d0*/ 	.word	0xffffffff


	//   ....[105]....
        /*03d4*/ 	.word	0xffffffff


	//   ....[106]....
        /*03d8*/ 	.word	0xffffffff


	//   ....[107]....
        /*03dc*/ 	.word	0xffffffff


	//   ....[108]....
        /*03e0*/ 	.word	0xffffffff


	//   ....[109]....
        /*03e4*/ 	.word	0xffffffff


	//   ....[110]....
        /*03e8*/ 	.word	0xffffffff


	//   ....[111]....
        /*03ec*/ 	.word	0xffffffff


	//   ....[112]....
        /*03f0*/ 	.word	0xffffffff


	//   ....[113]....
        /*03f4*/ 	.word	0xffffffff


	//   ....[114]....
        /*03f8*/ 	.word	0xffffffff


	//   ....[115]....
        /*03fc*/ 	.word	0xffffffff


	//   ....[116]....
        /*0400*/ 	.word	0xffffffff


	//   ....[117]....
        /*0404*/ 	.word	0xffffffff


	//   ....[118]....
        /*0408*/ 	.word	0xffffffff


	//   ....[119]....
        /*040c*/ 	.word	0xffffffff


	//   ....[120]....
        /*0410*/ 	.word	0xffffffff


	//   ....[121]....
        /*0414*/ 	.word	0xffffffff


	//   ....[122]....
        /*0418*/ 	.word	0xffffffff


	//   ....[123]....
        /*041c*/ 	.word	0xffffffff


	//   ....[124]....
        /*0420*/ 	.word	0xffffffff


	//   ....[125]....
        /*0424*/ 	.word	0xffffffff


	//   ....[126]....
        /*0428*/ 	.word	0xffffffff


	//   ....[127]....
        /*042c*/ 	.word	0xffffffff


	//   ....[128]....
        /*0430*/ 	.word	0xffffffff


	//   ....[129]....
        /*0434*/ 	.word	0xffffffff


	//   ....[130]....
        /*0438*/ 	.word	0xffffffff


	//   ....[131]....
        /*043c*/ 	.word	0xffffffff


	//   ....[132]....
        /*0440*/ 	.word	0xffffffff


	//   ....[133]....
        /*0444*/ 	.word	0xffffffff


	//   ....[134]....
        /*0448*/ 	.word	0xffffffff


	//   ....[135]....
        /*044c*/ 	.word	0xffffffff


	//   ....[136]....
        /*0450*/ 	.word	0xffffffff


	//   ....[137]....
        /*0454*/ 	.word	0xffffffff


	//   ....[138]....
        /*0458*/ 	.word	0x0500000f


	//   ....[139]....
        /*045c*/ 	.word	0x0500000f


	//   ....[140]....
        /*0460*/ 	.word	0x0500000f


	//   ....[141]....
        /*0464*/ 	.word	0x0500000f


	//   ....[142]....
        /*0468*/ 	.word	0x0500000f


	//   ....[143]....
        /*046c*/ 	.word	0x0500000f


	//   ....[144]....
        /*0470*/ 	.word	0x0500000f


	//   ....[145]....
        /*0474*/ 	.word	0x0500000f


	//   ....[146]....
        /*0478*/ 	.word	0x0500000f


	//   ....[147]....
        /*047c*/ 	.word	0x0500000f


	//   ....[148]....
        /*0480*/ 	.word	0x0500000f


	//   ....[149]....
        /*0484*/ 	.word	0x0500000f


	//   ....[150]....
        /*0488*/ 	.word	0x0500000f


	//   ....[151]....
        /*048c*/ 	.word	0x0500000f


	//   ....[152]....
        /*0490*/ 	.word	0x0500000f


	//   ....[153]....
        /*0494*/ 	.word	0x0500000f


	//   ....[154]....
        /*0498*/ 	.word	0x0500000f


	//   ....[155]....
        /*049c*/ 	.word	0x0500000f


	//----- nvinfo : EIATTR_COOP_GROUP_INSTR_OFFSETS
	.align		4
.L_178:
        /*04a0*/ 	.byte	0x04, 0x28
        /*04a2*/ 	.short	(.L_180 - .L_179)


	//   ....[0]....
.L_179:
        /*04a4*/ 	.word	0x00000070


	//   ....[1]....
        /*04a8*/ 	.word	0x00000140


	//   ....[2]....
        /*04ac*/ 	.word	0x00000190


	//   ....[3]....
        /*04b0*/ 	.word	0x000003c0


	//   ....[4]....
        /*04b4*/ 	.word	0x00000520


	//   ....[5]....
        /*04b8*/ 	.word	0x00000640


	//   ....[6]....
        /*04bc*/ 	.word	0x000007a0


	//   ....[7]....
        /*04c0*/ 	.word	0x00001d20


	//   ....[8]....
        /*04c4*/ 	.word	0x00002480


	//   ....[9]....
        /*04c8*/ 	.word	0x00002800


	//   ....[10]....
        /*04cc*/ 	.word	0x000031c0


	//   ....[11]....
        /*04d0*/ 	.word	0x000032d0


	//   ....[12]....
        /*04d4*/ 	.word	0x00003630


	//   ....[13]....
        /*04d8*/ 	.word	0x000036d0


	//   ....[14]....
        /*04dc*/ 	.word	0x00004920


	//   ....[15]....
        /*04e0*/ 	.word	0x00004b70


	//   ....[16]....
        /*04e4*/ 	.word	0x00005240


	//   ....[17]....
        /*04e8*/ 	.word	0x00005340


	//   ....[18]....
        /*04ec*/ 	.word	0x000056c0


	//   ....[19]....
        /*04f0*/ 	.word	0x00005760


	//   ....[20]....
        /*04f4*/ 	.word	0x00007100


	//   ....[21]....
        /*04f8*/ 	.word	0x00007110


	//   ....[22]....
        /*04fc*/ 	.word	0x00007140


	//   ....[23]....
        /*0500*/ 	.word	0x00007150


	//   ....[24]....
        /*0504*/ 	.word	0x00008980


	//   ....[25]....
        /*0508*/ 	.word	0x00008c20


	//   ....[26]....
        /*050c*/ 	.word	0x000092f0


	//   ....[27]....
        /*0510*/ 	.word	0x000093f0


	//   ....[28]....
        /*0514*/ 	.word	0x00009750


	//   ....[29]....
        /*0518*/ 	.word	0x00009800


	//   ....[30]....
        /*051c*/ 	.word	0x0000a9f0


	//   ....[31]....
        /*0520*/ 	.word	0x0000aa00


	//   ....[32]....
        /*0524*/ 	.word	0x0000aa30


	//   ....[33]....
        /*0528*/ 	.word	0x0000aa40


	//   ....[34]....
        /*052c*/ 	.word	0x0000c400


	//   ....[35]....
        /*0530*/ 	.word	0x0000c420


	//   ....[36]....
        /*0534*/ 	.word	0x0000c570


	//   ....[37]....
        /*0538*/ 	.word	0x0000c5b0


	//   ....[38]....
        /*053c*/ 	.word	0x0000c5e0


	//   ....[39]....
        /*0540*/ 	.word	0x0000c600


	//   ....[40]....
        /*0544*/ 	.word	0x0000c620


	//   ....[41]....
        /*0548*/ 	.word	0x0000c630


	//   ....[42]....
        /*054c*/ 	.word	0x0000c650


	//   ....[43]....
        /*0550*/ 	.word	0x0000c670


	//   ....[44]....
        /*0554*/ 	.word	0x0000c6a0


	//   ....[45]....
        /*0558*/ 	.word	0x0000c6d0


	//   ....[46]....
        /*055c*/ 	.word	0x0000c700


	//   ....[47]....
        /*0560*/ 	.word	0x0000c710


	//   ....[48]....
        /*0564*/ 	.word	0x0000c730


	//   ....[49]....
        /*0568*/ 	.word	0x0000c740


	//   ....[50]....
        /*056c*/ 	.word	0x0000c750


	//   ....[51]....
        /*0570*/ 	.word	0x0000c760


	//   ....[52]....
        /*0574*/ 	.word	0x0000c780


	//   ....[53]....
        /*0578*/ 	.word	0x0000c7a0


	//   ....[54]....
        /*057c*/ 	.word	0x0000c7c0


	//   ....[55]....
        /*0580*/ 	.word	0x0000c7d0


	//   ....[56]....
        /*0584*/ 	.word	0x0000c7e0


	//   ....[57]....
        /*0588*/ 	.word	0x0000c7f0


	//   ....[58]....
        /*058c*/ 	.word	0x0000c810


	//   ....[59]....
        /*0590*/ 	.word	0x0000c830


	//   ....[60]....
        /*0594*/ 	.word	0x0000c840


	//   ....[61]....
        /*0598*/ 	.word	0x0000c850


	//   ....[62]....
        /*059c*/ 	.word	0x0000c870


	//   ....[63]....
        /*05a0*/ 	.word	0x0000c880


	//   ....[64]....
        /*05a4*/ 	.word	0x0000c890


	//   ....[65]....
        /*05a8*/ 	.word	0x0000c8a0


	//   ....[66]....
        /*05ac*/ 	.word	0x0000c8d0


	//   ....[67]....
        /*05b0*/ 	.word	0x0000c900


	//   ....[68]....
        /*05b4*/ 	.word	0x0000c920


	//   ....[69]....
        /*05b8*/ 	.word	0x0000c940


	//   ....[70]....
        /*05bc*/ 	.word	0x0000c960


	//   ....[71]....
        /*05c0*/ 	.word	0x0000c9d0


	//   ....[72]....
        /*05c4*/ 	.word	0x0000c9f0


	//   ....[73]....
        /*05c8*/ 	.word	0x0000ca00


	//   ....[74]....
        /*05cc*/ 	.word	0x0000ca10


	//   ....[75]....
        /*05d0*/ 	.word	0x0000ca20


	//   ....[76]....
        /*05d4*/ 	.word	0x0000ca30


	//   ....[77]....
        /*05d8*/ 	.word	0x0000ca40


	//   ....[78]....
        /*05dc*/ 	.word	0x0000ca50


	//   ....[79]....
        /*05e0*/ 	.word	0x0000ca60


	//   ....[80]....
        /*05e4*/ 	.word	0x0000ca70


	//   ....[81]....
        /*05e8*/ 	.word	0x0000ca80


	//   ....[82]....
        /*05ec*/ 	.word	0x0000caa0


	//   ....[83]....
        /*05f0*/ 	.word	0x0000cab0


	//   ....[84]....
        /*05f4*/ 	.word	0x0000cac0


	//   ....[85]....
        /*05f8*/ 	.word	0x0000cad0


	//   ....[86]....
        /*05fc*/ 	.word	0x0000cae0


	//   ....[87]....
        /*0600*/ 	.word	0x0000caf0


	//   ....[88]....
        /*0604*/ 	.word	0x0000cb00


	//   ....[89]....
        /*0608*/ 	.word	0x0000cb10


	//   ....[90]....
        /*060c*/ 	.word	0x0000cb20


	//   ....[91]....
        /*0610*/ 	.word	0x0000cb30


	//   ....[92]....
        /*0614*/ 	.word	0x0000cb40


	//   ....[93]....
        /*0618*/ 	.word	0x0000cb50


	//   ....[94]....
        /*061c*/ 	.word	0x0000cb60


	//   ....[95]....
        /*0620*/ 	.word	0x0000cb70


	//   ....[96]....
        /*0624*/ 	.word	0x0000cb80


	//   ....[97]....
        /*0628*/ 	.word	0x0000cb90


	//   ....[98]....
        /*062c*/ 	.word	0x0000d390


	//   ....[99]....
        /*0630*/ 	.word	0x0000d3c0


	//   ....[100]....
        /*0634*/ 	.word	0x0000d3f0


	//   ....[101]....
        /*0638*/ 	.word	0x0000d420


	//   ....[102]....
        /*063c*/ 	.word	0x0000d970


	//   ....[103]....
        /*0640*/ 	.word	0x0000d9b0


	//   ....[104]....
        /*0644*/ 	.word	0x0000daf0


	//   ....[105]....
        /*0648*/ 	.word	0x0000db10


	//   ....[106]....
        /*064c*/ 	.word	0x0000dc50


	//   ....[107]....
        /*0650*/ 	.word	0x0000dc70


	//   ....[108]....
        /*0654*/ 	.word	0x0000ddc0


	//   ....[109]....
        /*0658*/ 	.word	0x0000dde0


	//   ....[110]....
        /*065c*/ 	.word	0x0000e4e0


	//   ....[111]....
        /*0660*/ 	.word	0x0000e510


	//   ....[112]....
        /*0664*/ 	.word	0x0000e660


	//   ....[113]....
        /*0668*/ 	.word	0x0000e680


	//   ....[114]....
        /*066c*/ 	.word	0x0000e7c0


	//   ....[115]....
        /*0670*/ 	.word	0x0000e7e0


	//   ....[116]....
        /*0674*/ 	.word	0x0000e930


	//   ....[117]....
        /*0678*/ 	.word	0x0000e950


	//   ....[118]....
        /*067c*/ 	.word	0x0000eb30


	//   ....[119]....
        /*0680*/ 	.word	0x0000ff80


	//   ....[120]....
        /*0684*/ 	.word	0x00010b70


	//   ....[121]....
        /*0688*/ 	.word	0x00010ba0


	//   ....[122]....
        /*068c*/ 	.word	0x00010bd0


	//   ....[123]....
        /*0690*/ 	.word	0x00010c00


	//   ....[124]....
        /*0694*/ 	.word	0x00010d00


	//   ....[125]....
        /*0698*/ 	.word	0x00010d10


	//   ....[126]....
        /*069c*/ 	.word	0x00010d90


	//   ....[127]....
        /*06a0*/ 	.word	0x00010da0


	//   ....[128]....
        /*06a4*/ 	.word	0x00010e20


	//   ....[129]....
        /*06a8*/ 	.word	0x00010e30


	//   ....[130]....
        /*06ac*/ 	.word	0x00010eb0


	//   ....[131]....
        /*06b0*/ 	.word	0x00010ec0


	//   ....[132]....
        /*06b4*/ 	.word	0x00010f40


	//   ....[133]....
        /*06b8*/ 	.word	0x00010f50


	//   ....[134]....
        /*06bc*/ 	.word	0x00010f60


	//   ....[135]....
        /*06c0*/ 	.word	0x00010fa0


	//   ....[136]....
        /*06c4*/ 	.word	0x00012ac0


	//   ....[137]....
        /*06c8*/ 	.word	0x00012c60


	//   ....[138]....
        /*06cc*/ 	.word	0x00013320


	//   ....[139]....
        /*06d0*/ 	.word	0x000134d0


	//   ....[140]....
        /*06d4*/ 	.word	0x00013530


	//   ....[141]....
        /*06d8*/ 	.word	0x000135c0


	//   ....[142]....
        /*06dc*/ 	.word	0x000136c0


	//   ....[143]....
        /*06e0*/ 	.word	0x00013720


	//   ....[144]....
        /*06e4*/ 	.word	0x00013830


	//   ....[145]....
        /*06e8*/ 	.word	0x00013890


	//   ....[146]....
        /*06ec*/ 	.word	0x00013980


	//   ....[147]....
        /*06f0*/ 	.word	0x000139e0


	//   ....[148]....
        /*06f4*/ 	.word	0x00013ad0


	//   ....[149]....
        /*06f8*/ 	.word	0x00013b30


	//   ....[150]....
        /*06fc*/ 	.word	0x00013c20


	//   ....[151]....
        /*0700*/ 	.word	0x00013c80


	//   ....[152]....
        /*0704*/ 	.word	0x00013d60


	//   ....[153]....
        /*0708*/ 	.word	0x00013dc0


	//   ....[154]....
        /*070c*/ 	.word	0x00013e90


	//   ....[155]....
        /*0710*/ 	.word	0x000141e0


	//----- nvinfo : EIATTR_REG_RECONFIG
	.align		4
.L_180:
        /*0714*/ 	.byte	0x01, 0x54
	.zero		2


	//----- nvinfo : EIATTR_SYSCALL_OFFSETS
	.align		4
        /*0718*/ 	.byte	0x04, 0x46
        /*071a*/ 	.short	(.L_182 - .L_181)


	//   ....[0]....
.L_181:
        /*071c*/ 	.word	0x00001f00


	//   ....[1]....
        /*0720*/ 	.word	0x0000f9a0


	//   ....[2]....
        /*0724*/ 	.word	0x0000fb30


	//   ....[3]....
        /*0728*/ 	.word	0x0000fc80


	//   ....[4]....
        /*072c*/ 	.word	0x0000fdd0


	//   ....[5]....
        /*0730*/ 	.word	0x00010790


	//----- nvinfo : EIATTR_MBARRIER_INSTR_OFFSETS
	.align		4
.L_182:
        /*0734*/ 	.byte	0x04, 0x39
        /*0736*/ 	.short	(.L_184 - .L_183)


	//   ....[0]....
.L_183:
        /*0738*/ 	.word	0x00000270
        /*073c*/ 	.word	0x000000ff
        /*0740*/ 	.word	0x00028400
        /*0744*/ 	.short	0x0100
        /*0746*/ 	.byte	0x08
	.zero		1


	//   ....[1]....
        /*0748*/ 	.word	0x00000280
        /*074c*/ 	.word	0x000000ff
        /*0750*/ 	.word	0x00028420
        /*0754*/ 	.short	0x0100
        /*0756*/ 	.byte	0x08
	.zero		1


	//   ....[2]....
        /*0758*/ 	.word	0x00000370
        /*075c*/ 	.word	0x000000ff
        /*0760*/ 	.word	0x00028430
        /*0764*/ 	.short	0x0100
        /*0766*/ 	.byte	0x08
	.zero		1


	//   ....[3]....
        /*0768*/ 	.word	0x00000380
        /*076c*/ 	.word	0x000000ff
        /*0770*/ 	.word	0x00028440
        /*0774*/ 	.short	0x0100
        /*0776*/ 	.byte	0x08
	.zero		1


	//   ....[4]....
        /*0778*/ 	.word	0x00000390
        /*077c*/ 	.word	0x000000ff
        /*0780*/ 	.word	0x00028438
        /*0784*/ 	.short	0x0100
        /*0786*/ 	.byte	0x08
	.zero		1


	//   ....[5]....
        /*0788*/ 	.word	0x000003a0
        /*078c*/ 	.word	0x000000ff
        /*0790*/ 	.word	0x00028448
        /*0794*/ 	.short	0x0100
        /*0796*/ 	.byte	0x08
	.zero		1


	//   ....[6]....
        /*0798*/ 	.word	0x000004d0
        /*079c*/ 	.word	0x000000ff
        /*07a0*/ 	.word	0x00028450
        /*07a4*/ 	.short	0x0100
        /*07a6*/ 	.byte	0x08
	.zero		1


	//   ....[7]....
        /*07a8*/ 	.word	0x000004e0
        /*07ac*/ 	.word	0x000000ff
        /*07b0*/ 	.word	0x00028460
        /*07b4*/ 	.short	0x0100
        /*07b6*/ 	.byte	0x08
	.zero		1


	//   ....[8]....
        /*07b8*/ 	.word	0x000004f0
        /*07bc*/ 	.word	0x000000ff
        /*07c0*/ 	.word	0x00028458
        /*07c4*/ 	.short	0x0100
        /*07c6*/ 	.byte	0x08
	.zero		1


	//   ....[9]....
        /*07c8*/ 	.word	0x00000500
        /*07cc*/ 	.word	0x000000ff
        /*07d0*/ 	.word	0x00028468
        /*07d4*/ 	.short	0x0100
        /*07d6*/ 	.byte	0x08
	.zero		1


	//   ....[10]....
        /*07d8*/ 	.word	0x000005f0
        /*07dc*/ 	.word	0x000000ff
        /*07e0*/ 	.word	0x00028470
        /*07e4*/ 	.short	0x0100
        /*07e6*/ 	.byte	0x06
	.zero		1


	//   ....[11]....
        /*07e8*/ 	.word	0x00000600
        /*07ec*/ 	.word	0x000000ff
        /*07f0*/ 	.word	0x00028480
        /*07f4*/ 	.short	0x0100
        /*07f6*/ 	.byte	0x06
	.zero		1


	//   ....[12]....
        /*07f8*/ 	.word	0x00000610
        /*07fc*/ 	.word	0x000000ff
        /*0800*/ 	.word	0x00028478
        /*0804*/ 	.short	0x0100
        /*0806*/ 	.byte	0x06
	.zero		1


	//   ....[13]....
        /*0808*/ 	.word	0x00000620
        /*080c*/ 	.word	0x000000ff
        /*0810*/ 	.word	0x00028488
        /*0814*/ 	.short	0x0100
        /*0816*/ 	.byte	0x06
	.zero		1


	//   ....[14]....
        /*0818*/ 	.word	0x00000750
        /*081c*/ 	.word	0x000000ff
        /*0820*/ 	.word	0x00028490
        /*0824*/ 	.short	0x0100
        /*0826*/ 	.byte	0x08
	.zero		1


	//   ....[15]....
        /*0828*/ 	.word	0x00000760
        /*082c*/ 	.word	0x000000ff
        /*0830*/ 	.word	0x000284a0
        /*0834*/ 	.short	0x0100
        /*0836*/ 	.byte	0x08
	.zero		1


	//   ....[16]....
        /*0838*/ 	.word	0x00000770
        /*083c*/ 	.word	0x000000ff
        /*0840*/ 	.word	0x00028498
        /*0844*/ 	.short	0x0100
        /*0846*/ 	.byte	0x08
	.zero		1


	//   ....[17]....
        /*0848*/ 	.word	0x00000780
        /*084c*/ 	.word	0x000000ff
        /*0850*/ 	.word	0x000284a8
        /*0854*/ 	.short	0x0100
        /*0856*/ 	.byte	0x08
	.zero		1


	//   ....[18]....
        /*0858*/ 	.word	0x000008b0
        /*085c*/ 	.word	0x000000ff
        /*0860*/ 	.word	0x000284b0
        /*0864*/ 	.short	0x0100
        /*0866*/ 	.byte	0x08
	.zero		1


	//   ....[19]....
        /*0868*/ 	.word	0x000008c0
        /*086c*/ 	.word	0x000000ff
        /*0870*/ 	.word	0x000284c0
        /*0874*/ 	.short	0x0100
        /*0876*/ 	.byte	0x08
	.zero		1


	//   ....[20]....
        /*0878*/ 	.word	0x000008d0
        /*087c*/ 	.word	0x000000ff
        /*0880*/ 	.word	0x000284b8
        /*0884*/ 	.short	0x0100
        /*0886*/ 	.byte	0x08
	.zero		1


	//   ....[21]....
        /*0888*/ 	.word	0x000008e0
        /*088c*/ 	.word	0x000000ff
        /*0890*/ 	.word	0x000284c8
        /*0894*/ 	.short	0x0100
        /*0896*/ 	.byte	0x08
	.zero		1


	//   ....[22]....
        /*0898*/ 	.word	0x00001f80
        /*089c*/ 	.word	0x000000ff
        /*08a0*/ 	.word	0x00028400
        /*08a4*/ 	.short	0x010a
        /*08a6*/ 	.byte	0x29
	.zero		1


	//   ....[23]....
        /*08a8*/ 	.word	0x00002000
        /*08ac*/ 	.word	0x00000005
        /*08b0*/ 	.word	0x00028430
        /*08b4*/ 	.short	0x010a
        /*08b6*/ 	.byte	0x3f
	.zero		1


	//   ....[24]....
        /*08b8*/ 	.word	0x00002060
        /*08bc*/ 	.word	0x00000005
        /*08c0*/ 	.word	0x00028430
        /*08c4*/ 	.short	0x010a
        /*08c6*/ 	.byte	0x3f
	.zero		1


	//   ....[25]....
        /*08c8*/ 	.word	0x000025e0
        /*08cc*/ 	.word	0x00000000
        /*08d0*/ 	.word	0x00000000
        /*08d4*/ 	.short	0x0101
        /*08d6*/ 	.byte	0x3f
	.zero		1


	//   ....[26]....
        /*08d8*/ 	.word	0x00004330
        /*08dc*/ 	.word	0x000000ff
        /*08e0*/ 	.word	0x00028430
        /*08e4*/ 	.short	0x010a
        /*08e6*/ 	.byte	0x06
	.zero		1


	//   ....[27]....
        /*08e8*/ 	.word	0x00004370
        /*08ec*/ 	.word	0x000000ff
        /*08f0*/ 	.word	0x00028430
        /*08f4*/ 	.short	0x010a
        /*08f6*/ 	.byte	0x06
	.zero		1


	//   ....[28]....
        /*08f8*/ 	.word	0x000046b0
        /*08fc*/ 	.word	0x000000ff
        /*0900*/ 	.word	0x00028450
        /*0904*/ 	.short	0x010a
        /*0906*/ 	.byte	0x06
	.zero		1


	//   ....[29]....
        /*0908*/ 	.word	0x000046f0
        /*090c*/ 	.word	0x000000ff
        /*0910*/ 	.word	0x00028450
        /*0914*/ 	.short	0x010a
        /*0916*/ 	.byte	0x06
	.zero		1


	//   ....[30]....
        /*0918*/ 	.word	0x000049b0
        /*091c*/ 	.word	0x0000000b
        /*0920*/ 	.word	0x00000000
        /*0924*/ 	.short	0x0101
        /*0926*/ 	.byte	0x3f
	.zero		1


	//   ....[31]....
        /*0928*/ 	.word	0x00005df0
        /*092c*/ 	.word	0x000000ff
        /*0930*/ 	.word	0x00000000
        /*0934*/ 	.short	0x0101
        /*0936*/ 	.byte	0x06
	.zero		1


	//   ....[32]....
        /*0938*/ 	.word	0x00006a20
        /*093c*/ 	.word	0x000000ff
        /*0940*/ 	.word	0x00028430
        /*0944*/ 	.short	0x010a
        /*0946*/ 	.byte	0x06
	.zero		1


	//   ....[33]....
        /*0948*/ 	.word	0x00006a60
        /*094c*/ 	.word	0x000000ff
        /*0950*/ 	.word	0x00028430
        /*0954*/ 	.short	0x010a
        /*0956*/ 	.byte	0x06
	.zero		1


	//   ....[34]....
        /*0958*/ 	.word	0x00006dd0
        /*095c*/ 	.word	0x000000ff
        /*0960*/ 	.word	0x00028450
        /*0964*/ 	.short	0x010a
        /*0966*/ 	.byte	0x06
	.zero		1


	//   ....[35]....
        /*0968*/ 	.word	0x00006e10
        /*096c*/ 	.word	0x000000ff
        /*0970*/ 	.word	0x00028450
        /*0974*/ 	.short	0x010a
        /*0976*/ 	.byte	0x06
	.zero		1


	//   ....[36]....
        /*0978*/ 	.word	0x00007860
        /*097c*/ 	.word	0x00000000
        /*0980*/ 	.word	0x00000000
        /*0984*/ 	.short	0x0101
        /*0986*/ 	.byte	0x3f
	.zero		1


	//   ....[37]....
        /*0988*/ 	.word	0x00007a00
        /*098c*/ 	.word	0x000000ff
        /*0990*/ 	.word	0x00000000
        /*0994*/ 	.short	0x0101
        /*0996*/ 	.byte	0x06
	.zero		1


	//   ....[38]....
        /*0998*/ 	.word	0x00008400
        /*099c*/ 	.word	0x000000ff
        /*09a0*/ 	.word	0x00028430
        /*09a4*/ 	.short	0x010a
        /*09a6*/ 	.byte	0x06
	.zero		1


	//   ....[39]....
        /*09a8*/ 	.word	0x00008440
        /*09ac*/ 	.word	0x000000ff
        /*09b0*/ 	.word	0x00028430
        /*09b4*/ 	.short	0x010a
        /*09b6*/ 	.byte	0x06
	.zero		1


	//   ....[40]....
        /*09b8*/ 	.word	0x000087b0
        /*09bc*/ 	.word	0x000000ff
        /*09c0*/ 	.word	0x00028450
        /*09c4*/ 	.short	0x010a
        /*09c6*/ 	.byte	0x06
	.zero		1


	//   ....[41]....
        /*09c8*/ 	.word	0x000087f0
        /*09cc*/ 	.word	0x000000ff
        /*09d0*/ 	.word	0x00028450
        /*09d4*/ 	.short	0x010a
        /*09d6*/ 	.byte	0x06
	.zero		1


	//   ....[42]....
        /*09d8*/ 	.word	0x00008a70
        /*09dc*/ 	.word	0x00000004
        /*09e0*/ 	.word	0x00000000
        /*09e4*/ 	.short	0x0101
        /*09e6*/ 	.byte	0x3f
	.zero		1


	//   ....[43]....
        /*09e8*/ 	.word	0x00009e90
        /*09ec*/ 	.word	0x000000ff
        /*09f0*/ 	.word	0x00000000
        /*09f4*/ 	.short	0x0101
        /*09f6*/ 	.byte	0x06
	.zero		1


	//   ....[44]....
        /*09f8*/ 	.word	0x0000a790
        /*09fc*/ 	.word	0x000000ff
        /*0a00*/ 	.word	0x00028450
        /*0a04*/ 	.short	0x010a
        /*0a06*/ 	.byte	0x09
	.zero		1


	//   ....[45]....
        /*0a08*/ 	.word	0x0000a7d0
        /*0a0c*/ 	.word	0x000000ff
        /*0a10*/ 	.word	0x00028450
        /*0a14*/ 	.short	0x010a
        /*0a16*/ 	.byte	0x09
	.zero		1


	//   ....[46]....
        /*0a18*/ 	.word	0x0000b090
        /*0a1c*/ 	.word	0x000000ff
        /*0a20*/ 	.word	0x00000000
        /*0a24*/ 	.short	0x0101
        /*0a26*/ 	.byte	0x04
	.zero		1


	//   ....[47]....
        /*0a28*/ 	.word	0x0000d9a0
        /*0a2c*/ 	.word	0x00000004
        /*0a30*/ 	.word	0x00000000
        /*0a34*/ 	.short	0x0101
        /*0a36*/ 	.byte	0x3f
	.zero		1


	//   ....[48]....
        /*0a38*/ 	.word	0x00010200
        /*0a3c*/ 	.word	0x00000004
        /*0a40*/ 	.word	0x00028480
        /*0a44*/ 	.short	0x010a
        /*0a46*/ 	.byte	0x3f
	.zero		1


	//   ....[49]....
        /*0a48*/ 	.word	0x00010400
        /*0a4c*/ 	.word	0x00000004
        /*0a50*/ 	.word	0x00028440
        /*0a54*/ 	.short	0x010a
        /*0a56*/ 	.byte	0x3f
	.zero		1


	//   ....[50]....
        /*0a58*/ 	.word	0x00011090
        /*0a5c*/ 	.word	0x00000011
        /*0a60*/ 	.word	0x00028400
        /*0a64*/ 	.short	0x0107
        /*0a66*/ 	.byte	0x3f
	.zero		1


	//   ....[51]....
        /*0a68*/ 	.word	0x00011190
        /*0a6c*/ 	.word	0x00000011
        /*0a70*/ 	.word	0x00028400
        /*0a74*/ 	.short	0x0101
        /*0a76*/ 	.byte	0x3f
	.zero		1


	//   ....[52]....
        /*0a78*/ 	.word	0x000111b0
        /*0a7c*/ 	.word	0x00000011
        /*0a80*/ 	.word	0x00028420
        /*0a84*/ 	.short	0x010a
        /*0a86*/ 	.byte	0x3f
	.zero		1


	//   ....[53]....
        /*0a88*/ 	.word	0x000114c0
        /*0a8c*/ 	.word	0x00000004
        /*0a90*/ 	.word	0x00028480
        /*0a94*/ 	.short	0x010a
        /*0a96*/ 	.byte	0x3f
	.zero		1


	//   ....[54]....
        /*0a98*/ 	.word	0x00011810
        /*0a9c*/ 	.word	0x00000004
        /*0aa0*/ 	.word	0x00028440
        /*0aa4*/ 	.short	0x010a
        /*0aa6*/ 	.byte	0x3f
	.zero		1


	//   ....[55]....
        /*0aa8*/ 	.word	0x00011bd0
        /*0aac*/ 	.word	0x00000013
        /*0ab0*/ 	.word	0x00028470
        /*0ab4*/ 	.short	0x010a
        /*0ab6*/ 	.byte	0x3f
	.zero		1


	//   ....[56]....
        /*0ab8*/ 	.word	0x00011c40
        /*0abc*/ 	.word	0x00000013
        /*0ac0*/ 	.word	0x00028460
        /*0ac4*/ 	.short	0x010a
        /*0ac6*/ 	.byte	0x3f
	.zero		1


	//   ....[57]....
        /*0ac8*/ 	.word	0x000120f0
        /*0acc*/ 	.word	0x00000013
        /*0ad0*/ 	.word	0x00028450
        /*0ad4*/ 	.short	0x0101
        /*0ad6*/ 	.byte	0x3f
	.zero		1


	//   ....[58]....
        /*0ad8*/ 	.word	0x00012170
        /*0adc*/ 	.word	0x00000013
        /*0ae0*/ 	.word	0x00000000
        /*0ae4*/ 	.short	0x0101
        /*0ae6*/ 	.byte	0x3f
	.zero		1


	//   ....[59]....
        /*0ae8*/ 	.word	0x000123a0
        /*0aec*/ 	.word	0x00000010
        /*0af0*/ 	.word	0x00028470
        /*0af4*/ 	.short	0x010a
        /*0af6*/ 	.byte	0x3f
	.zero		1


	//   ....[60]....
        /*0af8*/ 	.word	0x00012410
        /*0afc*/ 	.word	0x00000010
        /*0b00*/ 	.word	0x00028460
        /*0b04*/ 	.short	0x010a
        /*0b06*/ 	.byte	0x3f
	.zero		1


	//   ....[61]....
        /*0b08*/ 	.word	0x000128e0
        /*0b0c*/ 	.word	0x00000010
        /*0b10*/ 	.word	0x00028450
        /*0b14*/ 	.short	0x0101
        /*0b16*/ 	.byte	0x3f
	.zero		1


	//   ....[62]....
        /*0b18*/ 	.word	0x00012970
        /*0b1c*/ 	.word	0x00000010
        /*0b20*/ 	.word	0x00000000
        /*0b24*/ 	.short	0x0101
        /*0b26*/ 	.byte	0x3f
	.zero		1


	//   ....[63]....
        /*0b28*/ 	.word	0x00012be0
        /*0b2c*/ 	.word	0x00000000
        /*0b30*/ 	.word	0x00028420
        /*0b34*/ 	.short	0x010a
        /*0b36*/ 	.byte	0x3f
	.zero		1


	//   ....[64]....
        /*0b38*/ 	.word	0x00012da0
        /*0b3c*/ 	.word	0x00000006
        /*0b40*/ 	.word	0x00000000
        /*0b44*/ 	.short	0x010a
        /*0b46*/ 	.byte	0x3f
	.zero		1


	//   ....[65]....
        /*0b48*/ 	.word	0x00012e10
        /*0b4c*/ 	.word	0x00000007
        /*0b50*/ 	.word	0x00000000
        /*0b54*/ 	.short	0x010a
        /*0b56*/ 	.byte	0x3f
	.zero		1


	//   ....[66]....
        /*0b58*/ 	.word	0x00012e70
        /*0b5c*/ 	.word	0x00000004
        /*0b60*/ 	.word	0x00028460
        /*0b64*/ 	.short	0x010a
        /*0b66*/ 	.byte	0x3f
	.zero		1


	//   ....[67]....
        /*0b68*/ 	.word	0x00012ec0
        /*0b6c*/ 	.word	0x00000003
        /*0b70*/ 	.word	0x00028460
        /*0b74*/ 	.short	0x010a
        /*0b76*/ 	.byte	0x3f
	.zero		1


	//   ....[68]....
        /*0b78*/ 	.word	0x00012f00
        /*0b7c*/ 	.word	0x00000004
        /*0b80*/ 	.word	0x00028480
        /*0b84*/ 	.short	0x010a
        /*0b86*/ 	.byte	0x3f
	.zero		1


	//   ....[69]....
        /*0b88*/ 	.word	0x00012f20
        /*0b8c*/ 	.word	0x00000003
        /*0b90*/ 	.word	0x00028480
        /*0b94*/ 	.short	0x010a
        /*0b96*/ 	.byte	0x3f
	.zero		1


	//   ....[70]....
        /*0b98*/ 	.word	0x00012f90
        /*0b9c*/ 	.word	0x00000003
        /*0ba0*/ 	.word	0x00028400
        /*0ba4*/ 	.short	0x010a
        /*0ba6*/ 	.byte	0x3f
	.zero		1


	//   ....[71]....
        /*0ba8*/ 	.word	0x00012fe0
        /*0bac*/ 	.word	0x00000005
        /*0bb0*/ 	.word	0x00028430
        /*0bb4*/ 	.short	0x010a
        /*0bb6*/ 	.byte	0x3f
	.zero		1


	//   ....[72]....
        /*0bb8*/ 	.word	0x00013040
        /*0bbc*/ 	.word	0x00000008
        /*0bc0*/ 	.word	0x00028430
        /*0bc4*/ 	.short	0x010a
        /*0bc6*/ 	.byte	0x3f
	.zero		1


	//   ....[73]....
        /*0bc8*/ 	.word	0x000130a0
        /*0bcc*/ 	.word	0x00000008
        /*0bd0*/ 	.word	0x00028450
        /*0bd4*/ 	.short	0x010a
        /*0bd6*/ 	.byte	0x3f
	.zero		1


	//   ....[74]....
        /*0bd8*/ 	.word	0x00013100
        /*0bdc*/ 	.word	0x00000005
        /*0be0*/ 	.word	0x00028430
        /*0be4*/ 	.short	0x010a
        /*0be6*/ 	.byte	0x3f
	.zero		1


	//   ....[75]....
        /*0be8*/ 	.word	0x00013160
        /*0bec*/ 	.word	0x00000005
        /*0bf0*/ 	.word	0x00028450
        /*0bf4*/ 	.short	0x010a
        /*0bf6*/ 	.byte	0x3f
	.zero		1


	//   ....[76]....
        /*0bf8*/ 	.word	0x000131c0
        /*0bfc*/ 	.word	0x00000005
        /*0c00*/ 	.word	0x00028430
        /*0c04*/ 	.short	0x010a
        /*0c06*/ 	.byte	0x3f
	.zero		1


	//   ....[77]....
        /*0c08*/ 	.word	0x00013220
        /*0c0c*/ 	.word	0x00000005
        /*0c10*/ 	.word	0x00028450
        /*0c14*/ 	.short	0x010a
        /*0c16*/ 	.byte	0x3f
	.zero		1


	//   ....[78]....
        /*0c18*/ 	.word	0x00013280
        /*0c1c*/ 	.word	0x00000007
        /*0c20*/ 	.word	0x00028450
        /*0c24*/ 	.short	0x010a
        /*0c26*/ 	.byte	0x3f
	.zero		1


	//   ....[79]....
        /*0c28*/ 	.word	0x000133d0
        /*0c2c*/ 	.word	0x00000004
        /*0c30*/ 	.word	0x00028480
        /*0c34*/ 	.short	0x010a
        /*0c36*/ 	.byte	0x3f
	.zero		1


	//   ....[80]....
        /*0c38*/ 	.word	0x00013420
        /*0c3c*/ 	.word	0x00000004
        /*0c40*/ 	.word	0x00028440
        /*0c44*/ 	.short	0x010a
        /*0c46*/ 	.byte	0x3f
	.zero		1


	//   ....[81]....
        /*0c48*/ 	.word	0x00013ed0
        /*0c4c*/ 	.word	0x00000011
        /*0c50*/ 	.word	0x00028420
        /*0c54*/ 	.short	0x010a
        /*0c56*/ 	.byte	0x3f
	.zero		1


	//   ....[82]....
        /*0c58*/ 	.word	0x00013f20
        /*0c5c*/ 	.word	0x00000004
        /*0c60*/ 	.word	0x00028480
        /*0c64*/ 	.short	0x010a
        /*0c66*/ 	.byte	0x3f
	.zero		1


	//   ....[83]....
        /*0c68*/ 	.word	0x00013f70
        /*0c6c*/ 	.word	0x00000004
        /*0c70*/ 	.word	0x00028440
        /*0c74*/ 	.short	0x010a
        /*0c76*/ 	.byte	0x3f
	.zero		1


	//   ....[84]....
        /*0c78*/ 	.word	0x00013fc0
        /*0c7c*/ 	.word	0x00000013
        /*0c80*/ 	.word	0x00028470
        /*0c84*/ 	.short	0x010a
        /*0c86*/ 	.byte	0x3f
	.zero		1


	//   ....[85]....
        /*0c88*/ 	.word	0x00014010
        /*0c8c*/ 	.word	0x00000013
        /*0c90*/ 	.word	0x00028460
        /*0c94*/ 	.short	0x010a
        /*0c96*/ 	.byte	0x3f
	.zero		1


	//   ....[86]....
        /*0c98*/ 	.word	0x00014060
        /*0c9c*/ 	.word	0x00000010
        /*0ca0*/ 	.word	0x00028470
        /*0ca4*/ 	.short	0x010a
        /*0ca6*/ 	.byte	0x3f
	.zero		1


	//   ....[87]....
        /*0ca8*/ 	.word	0x000140b0
        /*0cac*/ 	.word	0x00000010
        /*0cb0*/ 	.word	0x00028460
        /*0cb4*/ 	.short	0x010a
        /*0cb6*/ 	.byte	0x3f
	.zero		1


	//   ....[88]....
        /*0cb8*/ 	.word	0x00014100
        /*0cbc*/ 	.word	0x00000000
        /*0cc0*/ 	.word	0x00028420
        /*0cc4*/ 	.short	0x010a
        /*0cc6*/ 	.byte	0x3f
	.zero		1


	//   ....[89]....
        /*0cc8*/ 	.word	0x000142a0
        /*0ccc*/ 	.word	0x00000006
        /*0cd0*/ 	.word	0x00000000
        /*0cd4*/ 	.short	0x010a
        /*0cd6*/ 	.byte	0x3f
	.zero		1


	//   ....[90]....
        /*0cd8*/ 	.word	0x000142f0
        /*0cdc*/ 	.word	0x00000007
        /*0ce0*/ 	.word	0x00000000
        /*0ce4*/ 	.short	0x010a
        /*0ce6*/ 	.byte	0x3f
	.zero		1


	//   ....[91]....
        /*0ce8*/ 	.word	0x00014340
        /*0cec*/ 	.word	0x00000004
        /*0cf0*/ 	.word	0x00028460
        /*0cf4*/ 	.short	0x010a
        /*0cf6*/ 	.byte	0x3f
	.zero		1


	//   ....[92]....
        /*0cf8*/ 	.word	0x00014390
        /*0cfc*/ 	.word	0x00000003
        /*0d00*/ 	.word	0x00028460
        /*0d04*/ 	.short	0x010a
        /*0d06*/ 	.byte	0x3f
	.zero		1


	//   ....[93]....
        /*0d08*/ 	.word	0x000143e0
        /*0d0c*/ 	.word	0x00000004
        /*0d10*/ 	.word	0x00028480
        /*0d14*/ 	.short	0x010a
        /*0d16*/ 	.byte	0x3f
	.zero		1


	//----- nvinfo : EIATTR_NUM_MBARRIERS
	.align		4
.L_184:
        /*0d18*/ 	.byte	0x03, 0x38
        /*0d1a*/ 	.short	0x0016


	//----- nvinfo : EIATTR_EXIT_INSTR_OFFSETS
	.align		4
        /*0d1c*/ 	.byte	0x04, 0x1c
        /*0d1e*/ 	.short	(.L_186 - .L_185)


	//   ....[0]....
.L_185:
        /*0d20*/ 	.word	0x00000a40


	//   ....[1]....
        /*0d24*/ 	.word	0x0000ead0


	//   ....[2]....
        /*0d28*/ 	.word	0x00012f70


	//----- nvinfo : EIATTR_MAX_THREADS
	.align		4
.L_186:
        /*0d2c*/ 	.byte	0x04, 0x05
        /*0d2e*/ 	.short	(.L_188 - .L_187)
.L_187:
        /*0d30*/ 	.word	0x00000180
        /*0d34*/ 	.word	0x00000001
        /*0d38*/ 	.word	0x00000001


	//----- nvinfo : EIATTR_CRS_STACK_SIZE
	.align		4
.L_188:
        /*0d3c*/ 	.byte	0x04, 0x1e
        /*0d3e*/ 	.short	(.L_190 - .L_189)
.L_189:
        /*0d40*/ 	.word	0x00000000


	//----- nvinfo : EIATTR_CBANK_PARAM_SIZE
	.align		4
.L_190:
        /*0d44*/ 	.byte	0x03, 0x19
        /*0d46*/ 	.short	0x0af0


	//----- nvinfo : EIATTR_PARAM_CBANK
	.align		4
        /*0d48*/ 	.byte	0x04, 0x0a
        /*0d4a*/ 	.short	(.L_192 - .L_191)
	.align		4
.L_191:
        /*0d4c*/ 	.word	index@(.nv.constant0._ZN7cutlass13device_kernelIN5flash11enable_sm90INS1_16FlashAttnFwdSm90INS1_25CollectiveMainloopFwdSm90ILi2EN4cute5tupleIJNS5_1CILi1EEES8_S8_EEENS6_IJNS7_ILi128EEENS7_ILi64EEENS7_ILi256EEEEEELi256ENS_12float_e4m3_tEfNS_4arch4Sm90ELb0ELb1ELb0ELb0ELb0ELb0ELb0ELb1ELb1ELb1ELb0ELb0EEENS1_21CollectiveEpilogueFwdINS6_IJSA_SC_SB_EEES9_NS_10bfloat16_tESG_Li256ELb0ELb1ELb0ELb1EEENS1_30DynamicPersistentTileSchedulerILi256ELi128ELb0ELb1ELb1EEEEEEEEEvNT_6ParamsE)
        /*0d50*/ 	.short	0x0210
        /*0d52*/ 	.short	0x0af0


	//----- nvinfo : EIATTR_SW_WAR
	.align		4
.L_192:
        /*0d54*/ 	.byte	0x04, 0x36
        /*0d56*/ 	.short	(.L_194 - .L_193)
.L_193:
        /*0d58*/ 	.word	0x00000008
.L_194:


//--------------------- .nv.info._ZN7cutlass13device_kernelIN5flash11enable_sm90INS1_16FlashAttnFwdSm90INS1_25CollectiveMainloopFwdSm90ILi2EN4cute5tupleIJNS5_1CILi1EEES8_S8_EEENS6_IJNS7_ILi128EEENS7_ILi64EEENS7_ILi256EEEEEELi256ENS_12float_e4m3_tEfNS_4arch4Sm90ELb0ELb1ELb0ELb1ELb0ELb0ELb0ELb1ELb1ELb1ELb0ELb0EEENS1_21CollectiveEpilogueFwdINS6_IJSA_SC_SB_EEES9_NS_10bfloat16_tESG_Li256ELb1ELb1ELb0ELb1EEENS1_36VarlenDynamicPersistentTileSchedulerILi128ELi64ELi256ELi128ELb0ELb1ELb1ELb1ELb0ELb1EEEEEEEEEvNT_6ParamsE --------------------------
	.section	.nv.info._ZN7cutlass13device_kernelIN5flash11enable_sm90INS1_16FlashAttnFwdSm90INS1_25CollectiveMainloopFwdSm90ILi2EN4cute5tupleIJNS5_1CILi1EEES8_S8_EEENS6_IJNS7_ILi128EEENS7_ILi64EEENS7_ILi256EEEEEELi256ENS_12float_e4m3_tEfNS_4arch4Sm90ELb0ELb1ELb0ELb1ELb0ELb0ELb0ELb1ELb1ELb1ELb0ELb0EEENS1_21CollectiveEpilogueFwdINS6_IJSA_SC_SB_EEES9_NS_10bfloat16_tESG_Li256ELb1ELb1ELb0ELb1EEENS1_36VarlenDynamicPersistentTileSchedulerILi128ELi64ELi256ELi128ELb0ELb1ELb1ELb1ELb0ELb1EEEEEEEEEvNT_6ParamsE,"",@"SHT_CUDA_INFO"
	.sectionflags	@""
	.align	4


	//----- nvinfo : EIATTR_CUDA_API_VERSION
	.align		4
        /*0000*/ 	.byte	0x04, 0x37
        /*0002*/ 	.short	(.L_196 - .L_195)
.L_195:
        /*0004*/ 	.word	0x00000082


	//----- nvinfo : EIATTR_KPARAM_INFO
	.align		4
.L_196:
        /*0008*/ 	.byte	0x04, 0x17
        /*000a*/ 	.short	(.L_198 - .L_197)
.L_197:
        /*000c*/ 	.word	0x00000000
        /*0010*/ 	.short	0x0000
        /*0012*/ 	.short	0x0070
        /*0014*/ 	.byte	0x00, 0xf0, 0x01, 0x2a


	//----- nvinfo : EIATTR_SPARSE_MMA_MASK
	.align		4
.L_198:
        /*0018*/ 	.byte	0x03, 0x50
        /*001a*/ 	.short	0x0000


	//----- nvinfo : EIATTR_MAXREG_COUNT
	.align		4
        /*001c*/ 	.byte	0x03, 0x1b
        /*001e*/ 	.short	0x00a8


	//----- nvinfo : EIATTR_NUM_BARRIERS
	.align		4
        /*0020*/ 	.byte	0x02, 0x4c
        /*0022*/ 	.byte	0x10
	.zero		1


	//----- nvinfo : EIATTR_EXTERNS
	.align		4
        /*0024*/ 	.byte	0x04, 0x0f
        /*0026*/ 	.short	(.L_200 - .L_199)


	//   ....[0]....
	.align		4
.L_199:
        /*0028*/ 	.word	index@(__assertfail)


	//----- nvinfo : EIATTR_ANNOTATIONS
	.align		4
.L_200:
        /*002c*/ 	.byte	0x04, 0x55
        /*002e*/ 	.short	(.L_202 - .L_201)


	//   ....[0]....
.L_201:
        /* <DEDUP_REMOVED lines=39> */


	//----- nvinfo : EIATTR_MERCURY_ISA_VERSION
	.align		4
.L_202:
        /*0290*/ 	.byte	0x03, 0x5f
        /*0292*/ 	.short	0x0101


	//----- nvinfo : EIATTR_UNUSED_LOAD_BYTE_OFFSET
	.align		4
        /*0294*/ 	.byte	0x04, 0x44
        /*0296*/ 	.short	(.L_204 - .L_203)


	//   ....[0]....
.L_203:
        /*0298*/ 	.word	0x00000a40
        /*029c*/ 	.word	0x0000fff0


	//   ....[1]....
        /*02a0*/ 	.word	0x0000b6c0
        /*02a4*/ 	.word	0x0000fff0


	//----- nvinfo : EIATTR_INT_WARP_WIDE_INSTR_OFFSETS
	.align		4
.L_204:
        /*02a8*/ 	.byte	0x04, 0x31
        /*02aa*/ 	.short	(.L_206 - .L_205)


	//   ....[0]....
.L_205:
        /*02ac*/ 	.word	0x00000130


	//   ....[1]....
        /*02b0*/ 	.word	0x00000170


	//   ....[2]....
        /*02b4*/ 	.word	0x000001e0


	//   ....[3]....
        /*02b8*/ 	.word	0x00010b30


	//   ....[4]....
        /*02bc*/ 	.word	0x00010bc0


	//   ....[5]....
        /*02c0*/ 	.word	0x00013690


	//   ....[6]....
        /*02c4*/ 	.word	0x00013720


	//----- nvinfo : EIATTR_COOP_GROUP_MASK_REGIDS
	.align		4
.L_206:
        /*02c8*/ 	.byte	0x04, 0x29
        /*02ca*/ 	.short	(.L_208 - .L_207)


	//   ....[0]....
.L_207:
        /*02cc*/ 	.word	0xffffffff


	//   ....[1]....
        /*02d0*/ 	.word	0xffffffff


	//   ....[2]....
        /*02d4*/ 	.word	0xffffffff


	//   ....[3]....
        /*02d8*/ 	.word	0xffffffff


	//   ....[4]....
        /*02dc*/ 	.word	0xffffffff


	//   ....[5]....
        /*02e0*/ 	.word	0xffffffff


	//   ....[6]....
        /*02e4*/ 	.word	0xffffffff


	//   ....[7]....
        /*02e8*/ 	.word	0xffffffff


	//   ....[8]....
        /*02ec*/ 	.word	0xffffffff


	//   ....[9]....
        /*02f0*/ 	.word	0xffffffff


	//   ....[10]....
        /*02f4*/ 	.word	0xffffffff


	//   ....[11]....
        /*02f8*/ 	.word	0xffffffff


	//   ....[12]....
        /*02fc*/ 	.word	0xffffffff


	//   ....[13]....
        /*0300*/ 	.word	0xffffffff


	//   ....[14]....
        /*0304*/ 	.word	0xffffffff


	//   ....[15]....
        /*0308*/ 	.word	0xffffffff


	//   ....[16]....
        /*030c*/ 	.word	0xffffffff


	//   ....[17]....
        /*0310*/ 	.word	0xffffffff


	//   ....[18]....
        /*0314*/ 	.word	0xffffffff


	//   ....[19]....
        /*0318*/ 	.word	0xffffffff


	//   ....[20]....
        /*031c*/ 	.word	0xffffffff


	//   ....[21]....
        /*0320*/ 	.word	0xffffffff


	//   ....[22]....
        /*0324*/ 	.word	0xffffffff


	//   ....[23]....
        /*0328*/ 	.word	0xffffffff


	//   ....[24]....
        /*032c*/ 	.word	0xffffffff


	//   ....[25]....
        /*0330*/ 	.word	0xffffffff


	//   ....[26]....
        /*0334*/ 	.word	0xffffffff


	//   ....[27]....
        /*0338*/ 	.word	0xffffffff


	//   ....[28]....
        /*033c*/ 	.word	0xffffffff


	//   ....[29]....
        /*0340*/ 	.word	0xffffffff


	//   ....[30]....
        /*0344*/ 	.word	0xffffffff


	//   ....[31]....
        /*0348*/ 	.word	0xffffffff


	//   ....[32]....
        /*034c*/ 	.word	0xffffffff


	//   ....[33]....
        /*0350*/ 	.word	0xffffffff


	//   ....[34]....
        /*0354*/ 	.word	0xffffffff


	//   ....[35]....
        /*0358*/ 	.word	0xffffffff


	//   ....[36]....
        /*035c*/ 	.word	0xffffffff


	//   ....[37]....
        /*0360*/ 	.word	0xffffffff


	//   ....[38]....
        /*0364*/ 	.word	0xffffffff


	//   ....[39]....
        /*0368*/ 	.word	0xffffffff


	//   ....[40]....
        /*036c*/ 	.word	0xffffffff


	//   ....[41]....
        /*0370*/ 	.word	0xffffffff


	//   ....[42]....
        /*0374*/ 	.word	0xffffffff


	//   ....[43]....
        /*0378*/ 	.word	0xffffffff


	//   ....[44]....
        /*037c*/ 	.word	0xffffffff


	//   ....[45]....
        /*0380*/ 	.word	0xffffffff


	//   ....[46]....
        /*0384*/ 	.word	0xffffffff


	//   ....[47]....
        /*0388*/ 	.word	0xffffffff


	//   ....[48]....
        /*038c*/ 	.word	0xffffffff


	//   ....[49]....
        /*0390*/ 	.word	0xffffffff


	//   ....[50]....
        /*0394*/ 	.word	0xffffffff


	//   ....[51]....
        /*0398*/ 	.word	0xffffffff


	//   ....[52]....
        /*039c*/ 	.word	0xffffffff


	//   ....[53]....
        /*03a0*/ 	.word	0xffffffff


	//   ....[54]....
        /*03a4*/ 	.word	0xffffffff


	//   ....[55]....
        /*03a8*/ 	.word	0xffffffff


	//   ....[56]....
        /*03ac*/ 	.word	0xffffffff


	//   ....[57]....
        /*03b0*/ 	.word	0xffffffff


	//   ....[58]....
        /*03b4*/ 	.word	0xffffffff


	//   ....[59]....
        /*03b8*/ 	.word	0xffffffff


	//   ....[60]....
        /*03bc*/ 	.word	0xffffffff


	//   ....[61]....
        /*03c0*/ 	.word	0xffffffff


	//   ....[62]....
        /*03c4*/ 	.word	0xffffffff


	//   ....[63]....
        /*03c8*/ 	.word	0xffffffff


	//   ....[64]....
        /*03cc*/ 	.word	0xffffffff


	//   ....[65]....
        /*03d0*/ 	.word	0xffffffff


	//   ....[66]....
        /*03d4*/ 	.word	0xffffffff


	//   ....[67]....
        /*03d8*/ 	.word	0xffffffff


	//   ....[68]....
        /*03dc*/ 	.word	0xffffffff


	//   ....[69]....
        /*03e0*/ 	.word	0xffffffff


	//   ....[70]....
        /*03e4*/ 	.word	0xffffffff


	//   ....[71]....
        /*03e8*/ 	.word	0xffffffff


	//   ....[72]....
        /*03ec*/ 	.word	0xffffffff


	//   ....[73]....
        /*03f0*/ 	.word	0xffffffff


	//   ....[74]....
        /*03f4*/ 	.word	0xffffffff


	//   ....[75]....
        /*03f8*/ 	.word	0xffffffff


	//   ....[76]....
        /*03fc*/ 	.word	0xffffffff


	//   ....[77]....
        /*0400*/ 	.word	0xffffffff


	//   ....[78]....
        /*0404*/ 	.word	0xffffffff


	//   ....[79]....
        /*0408*/ 	.word	0xffffffff


	//   ....[80]....
        /*040c*/ 	.word	0xffffffff


	//   ....[81]....
        /*0410*/ 	.word	0xffffffff


	//   ....[82]....
        /*0414*/ 	.word	0xffffffff


	//   ....[83]....
        /*0418*/ 	.word	0xffffffff


	//   ....[84]....
        /*041c*/ 	.word	0xffffffff


	//   ....[85]....
        /*0420*/ 	.word	0xffffffff


	//   ....[86]....
        /*0424*/ 	.word	0xffffffff


	//   ....[87]....
        /*0428*/ 	.word	0xffffffff


	//   ....[88]....
        /*042c*/ 	.word	0xffffffff


	//   ....[89]....
        /*0430*/ 	.word	0xffffffff


	//   ....[90]....
        /*0434*/ 	.word	0xffffffff


	//   ....[91]....
        /*0438*/ 	.word	0xffffffff


	//   ....[92]....
        /*043c*/ 	.word	0xffffffff


	//   ....[93]....
        /*0440*/ 	.word	0xffffffff


	//   ....[94]....
        /*0444*/ 	.word	0xffffffff


	//   ....[95]....
        /*0448*/ 	.word	0xffffffff


	//   ....[96]....
        /*044c*/ 	.word	0xffffffff


	//   ....[97]....
        /*0450*/ 	.word	0xffffffff


	//   ....[98]....
        /*0454*/ 	.word	0xffffffff


	//   ....[99]....
        /*0458*/ 	.word	0xffffffff


	//   ....[100]....
        /*045c*/ 	.word	0xffffffff


	//   ....[101]....
        /*0460*/ 	.word	0xffffffff


	//   ....[102]....
        /*0464*/ 	.word	0xffffffff


	//   ....[103]....
        /*0468*/ 	.word	0xffffffff


	//   ....[104]....
        /*046c*/ 	.word	0xffffffff


	//   ....[105]....
        /*0470*/ 	.word	0xffffffff


	//   ....[106]....
        /*0474*/ 	.word	0xffffffff


	//   ....[107]....
        /*0478*/ 	.word	0xffffffff


	//   ....[108]....
        /*047c*/ 	.word	0xffffffff


	//   ....[109]....
        /*0480*/ 	.word	0xffffffff


	//   ....[110]....
        /*0484*/ 	.word	0xffffffff


	//   ....[111]....
        /*0488*/ 	.word	0xffffffff


	//   ....[112]....
        /*048c*/ 	.word	0xffffffff


	//   ....[113]....
        /*0490*/ 	.word	0xffffffff


	//   ....[114]....
        /*0494*/ 	.word	0xffffffff


	//   ....[115]....
        /*0498*/ 	.word	0xffffffff


	//   ....[116]....
        /*049c*/ 	.word	0xffffffff


	//   ....[117]....
        /*04a0*/ 	.word	0xffffffff


	//   ....[118]....
        /*04a4*/ 	.word	0xffffffff


	//   ....[119]....
        /*04a8*/ 	.word	0xffffffff


	//   ....[120]....
        /*04ac*/ 	.word	0xffffffff


	//   ....[121]....
        /*04b0*/ 	.word	0xffffffff


	//   ....[122]....
        /*04b4*/ 	.word	0xffffffff


	//   ....[123]....
        /*04b8*/ 	.word	0xffffffff


	//   ....[124]....
        /*04bc*/ 	.word	0xffffffff


	//   ....[125]....
        /*04c0*/ 	.word	0xffffffff


	//   ....[126]....
        /*04c4*/ 	.word	0xffffffff


	//   ....[127]....
        /*04c8*/ 	.word	0xffffffff


	//   ....[128]....
        /*04cc*/ 	.word	0xffffffff


	//   ....[129]....
        /*04d0*/ 	.word	0xffffffff


	//   ....[130]....
        /*04d4*/ 	.word	0xffffffff


	//   ....[131]....
        /*04d8*/ 	.word	0xffffffff


	//   ....[132]....
        /*04dc*/ 	.word	0xffffffff


	//   ....[133]....
        /*04e0*/ 	.word	0xffffffff


	//   ....[134]....
        /*04e4*/ 	.word	0xffffffff


	//   ....[135]....
        /*04e8*/ 	.word	0xffffffff


	//   ....[136]....
        /*04ec*/ 	.word	0xffffffff


	//   ....[137]....
        /*04f0*/ 	.word	0xffffffff


	//   ....[138]....
        /*04f4*/ 	.word	0xffffffff


	//   ....[139]....
        /*04f8*/ 	.word	0xffffffff


	//   ....[140]....
        /*04fc*/ 	.word	0xffffffff


	//   ....[141]....
        /*0500*/ 	.word	0xffffffff


	//   ....[142]....
        /*0504*/ 	.word	0xffffffff


	//   ....[143]....
        /*0508*/ 	.word	0xffffffff


	//   ....[144]....
        /*050c*/ 	.word	0xffffffff


	//   ....[145]....
        /*0510*/ 	.word	0xffffffff


	//   ....[146]....
        /*0514*/ 	.word	0xffffffff


	//   ....[147]....
        /*0518*/ 	.word	0xffffffff


	//   ....[148]....
        /*051c*/ 	.word	0xffffffff


	//   ....[149]....
        /*0520*/ 	.word	0xffffffff


	//   ....[150]....
        /*0524*/ 	.word	0xffffffff


	//   ....[151]....
        /*0528*/ 	.word	0xffffffff


	//   ....[152]....
        /*052c*/ 	.word	0xffffffff


	//   ....[153]....
        /*0530*/ 	.word	0xffffffff


	//   ....[154]....
        /*0534*/ 	.word	0xffffffff


	//   ....[155]....
        /*0538*/ 	.word	0xffffffff


	//   ....[156]....
        /*053c*/ 	.word	0xffffffff


	//   ....[157]....
        /*0540*/ 	.word	0xffffffff


	//   ....[158]....
        /*0544*/ 	.word	0xffffffff


	//   ....[159]....
        /*0548*/ 	.word	0xffffffff


	//   ....[160]....
        /*054c*/ 	.word	0xffffffff


	//   ....[161]....
        /*0550*/ 	.word	0xffffffff


	//   ....[162]....
        /*0554*/ 	.word	0xffffffff


	//   ....[163]....
        /*0558*/ 	.word	0xffffffff


	//   ....[164]....
        /*055c*/ 	.word	0xffffffff


	//   ....[165]....
        /*0560*/ 	.word	0xffffffff


	//   ....[166]....
        /*0564*/ 	.word	0xffffffff


	//   ....[167]....
        /*0568*/ 	.word	0xffffffff


	//   ....[168]....
        /*056c*/ 	.word	0xffffffff


	//   ....[169]....
        /*0570*/ 	.word	0x0500000f


	//   ....[170]....
        /*0574*/ 	.word	0x0500000f


	//   ....[171]....
        /*0578*/ 	.word	0x0500000f


	//   ....[172]....
        /*057c*/ 	.word	0x0500000f


	//   ....[173]....
        /*0580*/ 	.word	0x0500000f


	//   ....[174]....
        /*0584*/ 	.word	0x0500000f


	//   ....[175]....
        /*0588*/ 	.word	0x0500000f


	//   ....[176]....
        /*058c*/ 	.word	0x0500000f


	//   ....[177]....
        /*0590*/ 	.word	0x0500000f


	//   ....[178]....
        /*0594*/ 	.word	0x0500000f


	//   ....[179]....
        /*0598*/ 	.word	0x0500000f


	//   ....[180]....
        /*059c*/ 	.word	0x0500000f


	//   ....[181]....
        /*05a0*/ 	.word	0x0500000f


	//   ....[182]....
        /*05a4*/ 	.word	0x0500000f


	//   ....[183]....
        /*05a8*/ 	.word	0x0500000f


	//   ....[184]....
        /*05ac*/ 	.word	0x0500000f


	//   ....[185]....
        /*05b0*/ 	.word	0x0500000f


	//   ....[186]....
        /*05b4*/ 	.word	0x0500000f


	//----- nvinfo : EIATTR_COOP_GROUP_INSTR_OFFSETS
	.align		4
.L_208:
        /*05b8*/ 	.byte	0x04, 0x28
        /*05ba*/ 	.short	(.L_210 - .L_209)


	//   ....[0]....
.L_209:
        /*05bc*/ 	.word	0x00000070


	//   ....[1]....
        /*05c0*/ 	.word	0x00000140


	//   ....[2]....
        /*05c4*/ 	.word	0x00000190


	//   ....[3]....
        /*05c8*/ 	.word	0x000003c0


	//   ....[4]....
        /*05cc*/ 	.word	0x00000520


	//   ....[5]....
        /*05d0*/ 	.word	0x00000640


	//   ....[6]....
        /*05d4*/ 	.word	0x000007a0


	//   ....[7]....
        /*05d8*/ 	.word	0x00001eb0


	//   ....[8]....
        /*05dc*/ 	.word	0x000025c0


	//   ....[9]....
        /*05e0*/ 	.word	0x00002970


	//   ....[10]....
        /*05e4*/ 	.word	0x00003310


	//   ....[11]....
        /*05e8*/ 	.word	0x000034a0


	//   ....[12]....
        /*05ec*/ 	.word	0x00003760


	//   ....[13]....
        /*05f0*/ 	.word	0x00003810


	//   ....[14]....
        /*05f4*/ 	.word	0x00004a80


	//   ....[15]....
        /*05f8*/ 	.word	0x00004cc0


	//   ....[16]....
        /*05fc*/ 	.word	0x00005390


	//   ....[17]....
        /*0600*/ 	.word	0x00005490


	//   ....[18]....
        /*0604*/ 	.word	0x00005830


	//   ....[19]....
        /*0608*/ 	.word	0x000058c0


	//   ....[20]....
        /*060c*/ 	.word	0x00007270


	//   ....[21]....
        /*0610*/ 	.word	0x00007290


	//   ....[22]....
        /*0614*/ 	.word	0x000072b0


	//   ....[23]....
        /*0618*/ 	.word	0x000072d0


	//   ....[24]....
        /*061c*/ 	.word	0x00008b60


	//   ....[25]....
        /*0620*/ 	.word	0x00008da0


	//   ....[26]....
        /*0624*/ 	.word	0x00009470


	//   ....[27]....
        /*0628*/ 	.word	0x00009570


	//   ....[28]....
        /*062c*/ 	.word	0x00009900


	//   ....[29]....
        /*0630*/ 	.word	0x00009990


	//   ....[30]....
        /*0634*/ 	.word	0x0000ab70


	//   ....[31]....
        /*0638*/ 	.word	0x0000ab80


	//   ....[32]....
        /*063c*/ 	.word	0x0000abb0


	//   ....[33]....
        /*0640*/ 	.word	0x0000abc0


	//   ....[34]....
        /*0644*/ 	.word	0x0000c260


	//   ....[35]....
        /*0648*/ 	.word	0x0000c2a0


	//   ....[36]....
        /*064c*/ 	.word	0x0000c2d0


	//   ....[37]....
        /*0650*/ 	.word	0x0000c300


	//   ....[38]....
        /*0654*/ 	.word	0x0000c330


	//   ....[39]....
        /*0658*/ 	.word	0x0000c360


	//   ....[40]....
        /*065c*/ 	.word	0x0000c390


	//   ....[41]....
        /*0660*/ 	.word	0x0000c3c0


	//   ....[42]....
        /*0664*/ 	.word	0x0000c3f0


	//   ....[43]....
        /*0668*/ 	.word	0x0000c420


	//   ....[44]....
        /*066c*/ 	.word	0x0000c450


	//   ....[45]....
        /*0670*/ 	.word	0x0000c480


	//   ....[46]....
        /*0674*/ 	.word	0x0000c4b0


	//   ....[47]....
        /*0678*/ 	.word	0x0000c4e0


	//   ....[48]....
        /*067c*/ 	.word	0x0000c510


	//   ....[49]....
        /*0680*/ 	.word	0x0000c540


	//   ....[50]....
        /*0684*/ 	.word	0x0000c570


	//   ....[51]....
        /*0688*/ 	.word	0x0000c5a0


	//   ....[52]....
        /*068c*/ 	.word	0x0000c5d0


	//   ....[53]....
        /*0690*/ 	.word	0x0000c600


	//   ....[54]....
        /*0694*/ 	.word	0x0000c630


	//   ....[55]....
        /*0698*/ 	.word	0x0000c660


	//   ....[56]....
        /*069c*/ 	.word	0x0000c690


	//   ....[57]....
        /*06a0*/ 	.word	0x0000c6c0


	//   ....[58]....
        /*06a4*/ 	.word	0x0000c6f0


	//   ....[59]....
        /*06a8*/ 	.word	0x0000c720


	//   ....[60]....
        /*06ac*/ 	.word	0x0000c750


	//   ....[61]....
        /*06b0*/ 	.word	0x0000c780


	//   ....[62]....
        /*06b4*/ 	.word	0x0000c7b0


	//   ....[63]....
        /*06b8*/ 	.word	0x0000c7e0


	//   ....[64]....
        /*06bc*/ 	.word	0x0000c810


	//   ....[65]....
        /*06c0*/ 	.word	0x0000c840


	//   ....[66]....
        /*06c4*/ 	.word	0x0000c870


	//   ....[67]....
        /*06c8*/ 	.word	0x0000c8a0


	//   ....[68]....
        /*06cc*/ 	.word	0x0000c8d0


	//   ....[69]....
        /*06d0*/ 	.word	0x0000c900


	//   ....[70]....
        /*06d4*/ 	.word	0x0000c930


	//   ....[71]....
        /*06d8*/ 	.word	0x0000c950


	//   ....[72]....
        /*06dc*/ 	.word	0x0000c960


	//   ....[73]....
        /*06e0*/ 	.word	0x0000c970


	//   ....[74]....
        /*06e4*/ 	.word	0x0000c980


	//   ....[75]....
        /*06e8*/ 	.word	0x0000c990


	//   ....[76]....
        /*06ec*/ 	.word	0x0000c9b0


	//   ....[77]....
        /*06f0*/ 	.word	0x0000c9d0


	//   ....[78]....
        /*06f4*/ 	.word	0x0000c9e0


	//   ....[79]....
        /*06f8*/ 	.word	0x0000ca00


	//   ....[80]....
        /*06fc*/ 	.word	0x0000ca10


	//   ....[81]....
        /*0700*/ 	.word	0x0000ca30


	//   ....[82]....
        /*0704*/ 	.word	0x0000ca40


	//   ....[83]....
        /*0708*/ 	.word	0x0000ca60


	//   ....[84]....
        /*070c*/ 	.word	0x0000ca70


	//   ....[85]....
        /*0710*/ 	.word	0x0000ca90


	//   ....[86]....
        /*0714*/ 	.word	0x0000caa0


	//   ....[87]....
        /*0718*/ 	.word	0x0000cac0


	//   ....[88]....
        /*071c*/ 	.word	0x0000cad0


	//   ....[89]....
        /*0720*/ 	.word	0x0000caf0


	//   ....[90]....
        /*0724*/ 	.word	0x0000cb00


	//   ....[91]....
        /*0728*/ 	.word	0x0000cb30


	//   ....[92]....
        /*072c*/ 	.word	0x0000cb70


	//   ....[93]....
        /*0730*/ 	.word	0x0000cba0


	//   ....[94]....
        /*0734*/ 	.word	0x0000cbb0


	//   ....[95]....
        /*0738*/ 	.word	0x0000cbd0


	//   ....[96]....
        /*073c*/ 	.word	0x0000cbf0


	//   ....[97]....
        /*0740*/ 	.word	0x0000cc00


	//   ....[98]....
        /*0744*/ 	.word	0x0000d3e0


	//   ....[99]....
        /*0748*/ 	.word	0x0000d420


	//   ....[100]....
        /*074c*/ 	.word	0x0000d450


	//   ....[101]....
        /*0750*/ 	.word	0x0000d4c0


	//   ....[102]....
        /*0754*/ 	.word	0x0000dd50


	//   ....[103]....
        /*0758*/ 	.word	0x0000dd70


	//   ....[104]....
        /*075c*/ 	.word	0x0000dec0


	//   ....[105]....
        /*0760*/ 	.word	0x0000dee0


	//   ....[106]....
        /*0764*/ 	.word	0x0000e020


	//   ....[107]....
        /*0768*/ 	.word	0x0000e040


	//   ....[108]....
        /*076c*/ 	.word	0x0000e190


	//   ....[109]....
        /*0770*/ 	.word	0x0000e1b0


	//   ....[110]....
        /*0774*/ 	.word	0x0000eae0


	//   ....[111]....
        /*0778*/ 	.word	0x0000eb10


	//   ....[112]....
        /*077c*/ 	.word	0x0000ec60


	//   ....[113]....
        /*0780*/ 	.word	0x0000ec80


	//   ....[114]....
        /*0784*/ 	.word	0x0000edc0


	//   ....[115]....
        /*0788*/ 	.word	0x0000ede0


	//   ....[116]....
        /*078c*/ 	.word	0x0000ef30


	//   ....[117]....
        /*0790*/ 	.word	0x0000ef50


	//   ....[118]....
        /*0794*/ 	.word	0x0000f130


	//   ....[119]....
        /*0798*/ 	.word	0x0000f320


	//   ....[120]....
        /*079c*/ 	.word	0x0000f350


	//   ....[121]....
        /*07a0*/ 	.word	0x0000f380


	//   ....[122]....
        /*07a4*/ 	.word	0x0000f3c0


	//   ....[123]....
        /*07a8*/ 	.word	0x0000f3f0


	//   ....[124]....
        /*07ac*/ 	.word	0x0000f430


	//   ....[125]....
        /*07b0*/ 	.word	0x0000f5c0


	//   ....[126]....
        /*07b4*/ 	.word	0x0000f5f0


	//   ....[127]....
        /*07b8*/ 	.word	0x0000f620


	//   ....[128]....
        /*07bc*/ 	.word	0x0000f650


	//   ....[129]....
        /*07c0*/ 	.word	0x0000f680


	//   ....[130]....
        /*07c4*/ 	.word	0x0000f6c0


	//   ....[131]....
        /*07c8*/ 	.word	0x0000f760


	//   ....[132]....
        /*07cc*/ 	.word	0x0000f7f0


	//   ....[133]....
        /*07d0*/ 	.word	0x0000f8a0


	//   ....[134]....
        /*07d4*/ 	.word	0x000112f0


	//   ....[135]....
        /*07d8*/ 	.word	0x00011fd0


	//   ....[136]....
        /*07dc*/ 	.word	0x00012000


	//   ....[137]....
        /*07e0*/ 	.word	0x00012030


	//   ....[138]....
        /*07e4*/ 	.word	0x00012050


	//   ....[139]....
        /*07e8*/ 	.word	0x00012150


	//   ....[140]....
        /*07ec*/ 	.word	0x00012160


	//   ....[141]....
        /*07f0*/ 	.word	0x000121e0


	//   ....[142]....
        /*07f4*/ 	.word	0x000121f0


	//   ....[143]....
        /*07f8*/ 	.word	0x00012270


	//   ....[144]....
        /*07fc*/ 	.word	0x00012280


	//   ....[145]....
        /*0800*/ 	.word	0x00012300


	//   ....[146]....
        /*0804*/ 	.word	0x00012310


	//   ....[147]....
        /*0808*/ 	.word	0x00012390


	//   ....[148]....
        /*080c*/ 	.word	0x000123a0


	//   ....[149]....
        /*0810*/ 	.word	0x000123b0


	//   ....[150]....
        /*0814*/ 	.word	0x000123c0


	//   ....[151]....
        /*0818*/ 	.word	0x00014060


	//   ....[152]....
        /*081c*/ 	.word	0x00014090


	//   ....[153]....
        /*0820*/ 	.word	0x000140c0


	//   ....[154]....
        /*0824*/ 	.word	0x000140f0


	//   ....[155]....
        /*0828*/ 	.word	0x00014120


	//   ....[156]....
        /*082c*/ 	.word	0x00014130


	//   ....[157]....
        /*0830*/ 	.word	0x00014160


	//   ....[158]....
        /*0834*/ 	.word	0x00014170


	//   ....[159]....
        /*0838*/ 	.word	0x000142b0


	//   ....[160]....
        /*083c*/ 	.word	0x000142f0


	//   ....[161]....
        /*0840*/ 	.word	0x00014320


	//   ....[162]....
        /*0844*/ 	.word	0x00014350


	//   ....[163]....
        /*0848*/ 	.word	0x00014380


	//   ....[164]....
        /*084c*/ 	.word	0x000143b0


	//   ....[165]....
        /*0850*/ 	.word	0x00014440


	//   ....[166]....
        /*0854*/ 	.word	0x000144d0


	//   ....[167]....
        /*0858*/ 	.word	0x00014540


	//   ....[168]....
        /*085c*/ 	.word	0x00014bd0


	//   ....[169]....
        /*0860*/ 	.word	0x00015290


	//   ....[170]....
        /*0864*/ 	.word	0x00015450


	//   ....[171]....
        /*0868*/ 	.word	0x000154c0


	//   ....[172]....
        /*086c*/ 	.word	0x00015520


	//   ....[173]....
        /*0870*/ 	.word	0x000155c0


	//   ....[174]....
        /*0874*/ 	.word	0x00015680


	//   ....[175]....
        /*0878*/ 	.word	0x00015780


	//   ....[176]....
        /*087c*/ 	.word	0x000157e0


	//   ....[177]....
        /*0880*/ 	.word	0x000158d0


	//   ....[178]....
        /*0884*/ 	.word	0x00015930


	//   ....[179]....
        /*0888*/ 	.word	0x00015a20


	//   ....[180]....
        /*088c*/ 	.word	0x00015a80


	//   ....[181]....
        /*0890*/ 	.word	0x00015b70


	//   ....[182]....
        /*0894*/ 	.word	0x00015bd0


	//   ....[183]....
        /*0898*/ 	.word	0x00015ca0


	//   ....[184]....
        /*089c*/ 	.word	0x00015d20


	//   ....[185]....
        /*08a0*/ 	.word	0x00015df0


	//   ....[186]....
        /*08a4*/ 	.word	0x00016140


	//----- nvinfo : EIATTR_REG_RECONFIG
	.align		4
.L_210:
        /*08a8*/ 	.byte	0x01, 0x54
	.zero		2


	//----- nvinfo : EIATTR_SYSCALL_OFFSETS
	.align		4
        /*08ac*/ 	.byte	0x04, 0x46
        /*08ae*/ 	.short	(.L_212 - .L_211)


	//   ....[0]....
.L_211:
        /*08b0*/ 	.word	0x00002090


	//   ....[1]....
        /*08b4*/ 	.word	0x00010d30


	//   ....[2]....
        /*08b8*/ 	.word	0x00010ec0


	//   ....[3]....
        /*08bc*/ 	.word	0x00011010


	//   ....[4]....
        /*08c0*/ 	.word	0x00011160


	//   ....[5]....
        /*08c4*/ 	.word	0x00011b70


	//----- nvinfo : EIATTR_MBARRIER_INSTR_OFFSETS
	.align		4
.L_212:
        /*08c8*/ 	.byte	0x04, 0x39
        /*08ca*/ 	.short	(.L_214 - .L_213)


	//   ....[0]....
.L_213:
        /*08cc*/ 	.word	0x00000270
        /*08d0*/ 	.word	0x000000ff
        /*08d4*/ 	.word	0x00028400
        /*08d8*/ 	.short	0x0100
        /*08da*/ 	.byte	0x08
	.zero		1


	//   ....[1]....
        /*08dc*/ 	.word	0x00000280
        /*08e0*/ 	.word	0x000000ff
        /*08e4*/ 	.word	0x00028420
        /*08e8*/ 	.short	0x0100
        /*08ea*/ 	.byte	0x08
	.zero		1


	//   ....[2]....
        /*08ec*/ 	.word	0x00000370
        /*08f0*/ 	.word	0x000000ff
        /*08f4*/ 	.word	0x00028430
        /*08f8*/ 	.short	0x0100
        /*08fa*/ 	.byte	0x08
	.zero		1


	//   ....[3]....
        /*08fc*/ 	.word	0x00000380
        /*0900*/ 	.word	0x000000ff
        /*0904*/ 	.word	0x00028440
        /*0908*/ 	.short	0x0100
        /*090a*/ 	.byte	0x08
	.zero		1


	//   ....[4]....
        /*090c*/ 	.word	0x00000390
        /*0910*/ 	.word	0x000000ff
        /*0914*/ 	.word	0x00028438
        /*0918*/ 	.short	0x0100
        /*091a*/ 	.byte	0x08
	.zero		1


	//   ....[5]....
        /*091c*/ 	.word	0x000003a0
        /*0920*/ 	.word	0x000000ff
        /*0924*/ 	.word	0x00028448
        /*0928*/ 	.short	0x0100
        /*092a*/ 	.byte	0x08
	.zero		1


	//   ....[6]....
        /*092c*/ 	.word	0x000004d0
        /*0930*/ 	.word	0x000000ff
        /*0934*/ 	.word	0x00028450
        /*0938*/ 	.short	0x0100
        /*093a*/ 	.byte	0x08
	.zero		1


	//   ....[7]....
        /*093c*/ 	.word	0x000004e0
        /*0940*/ 	.word	0x000000ff
        /*0944*/ 	.word	0x00028460
        /*0948*/ 	.short	0x0100
        /*094a*/ 	.byte	0x08
	.zero		1


	//   ....[8]....
        /*094c*/ 	.word	0x000004f0
        /*0950*/ 	.word	0x000000ff
        /*0954*/ 	.word	0x00028458
        /*0958*/ 	.short	0x0100
        /*095a*/ 	.byte	0x08
	.zero		1


	//   ....[9]....
        /*095c*/ 	.word	0x00000500
        /*0960*/ 	.word	0x000000ff
        /*0964*/ 	.word	0x00028468
        /*0968*/ 	.short	0x0100
        /*096a*/ 	.byte	0x08
	.zero		1


	//   ....[10]....
        /*096c*/ 	.word	0x000005f0
        /*0970*/ 	.word	0x000000ff
        /*0974*/ 	.word	0x00028470
        /*0978*/ 	.short	0x0100
        /*097a*/ 	.byte	0x06
	.zero		1


	//   ....[11]....
        /*097c*/ 	.word	0x00000600
        /*0980*/ 	.word	0x000000ff
        /*0984*/ 	.word	0x00028480
        /*0988*/ 	.short	0x0100
        /*098a*/ 	.byte	0x06
	.zero		1


	//   ....[12]....
        /*098c*/ 	.word	0x00000610
        /*0990*/ 	.word	0x000000ff
        /*0994*/ 	.word	0x00028478
        /*0998*/ 	.short	0x0100
        /*099a*/ 	.byte	0x06
	.zero		1


	//   ....[13]....
        /*099c*/ 	.word	0x00000620
        /*09a0*/ 	.word	0x000000ff
        /*09a4*/ 	.word	0x00028488
        /*09a8*/ 	.short	0x0100
        /*09aa*/ 	.byte	0x06
	.zero		1


	//   ....[14]....
        /*09ac*/ 	.word	0x00000750
        /*09b0*/ 	.word	0x000000ff
        /*09b4*/ 	.word	0x00028490
        /*09b8*/ 	.short	0x0100
        /*09ba*/ 	.byte	0x08
	.zero		1


	//   ....[15]....
        /*09bc*/ 	.word	0x00000760
        /*09c0*/ 	.word	0x000000ff
        /*09c4*/ 	.word	0x000284a0
        /*09c8*/ 	.short	0x0100
        /*09ca*/ 	.byte	0x08
	.zero		1


	//   ....[16]....
        /*09cc*/ 	.word	0x00000770
        /*09d0*/ 	.word	0x000000ff
        /*09d4*/ 	.word	0x00028498
        /*09d8*/ 	.short	0x0100
        /*09da*/ 	.byte	0x08
	.zero		1


	//   ....[17]....
        /*09dc*/ 	.word	0x00000780
        /*09e0*/ 	.word	0x000000ff
        /*09e4*/ 	.word	0x000284a8
        /*09e8*/ 	.short	0x0100
        /*09ea*/ 	.byte	0x08
	.zero		1


	//   ....[18]....
        /*09ec*/ 	.word	0x000008b0
        /*09f0*/ 	.word	0x000000ff
        /*09f4*/ 	.word	0x000284b0
        /*09f8*/ 	.short	0x0100
        /*09fa*/ 	.byte	0x08
	.zero		1


	//   ....[19]....
        /*09fc*/ 	.word	0x000008c0
        /*0a00*/ 	.word	0x000000ff
        /*0a04*/ 	.word	0x000284c0
        /*0a08*/ 	.short	0x0100
        /*0a0a*/ 	.byte	0x08
	.zero		1


	//   ....[20]....
        /*0a0c*/ 	.word	0x000008d0
        /*0a10*/ 	.word	0x000000ff
        /*0a14*/ 	.word	0x000284b8
        /*0a18*/ 	.short	0x0100
        /*0a1a*/ 	.byte	0x08
	.zero		1


	//   ....[21]....
        /*0a1c*/ 	.word	0x000008e0
        /*0a20*/ 	.word	0x000000ff
        /*0a24*/ 	.word	0x000284c8
        /*0a28*/ 	.short	0x0100
        /*0a2a*/ 	.byte	0x08
	.zero		1


	//   ....[22]....
        /*0a2c*/ 	.word	0x00002110
        /*0a30*/ 	.word	0x000000ff
        /*0a34*/ 	.word	0x00028400
        /*0a38*/ 	.short	0x010a
        /*0a3a*/ 	.byte	0x29
	.zero		1


	//   ....[23]....
        /*0a3c*/ 	.word	0x00002190
        /*0a40*/ 	.word	0x00000005
        /*0a44*/ 	.word	0x00028430
        /*0a48*/ 	.short	0x010a
        /*0a4a*/ 	.byte	0x3f
	.zero		1


	//   ....[24]....
        /*0a4c*/ 	.word	0x000021f0
        /*0a50*/ 	.word	0x00000005
        /*0a54*/ 	.word	0x00028430
        /*0a58*/ 	.short	0x010a
        /*0a5a*/ 	.byte	0x3f
	.zero		1


	//   ....[25]....
        /*0a5c*/ 	.word	0x00002750
        /*0a60*/ 	.word	0x00000000
        /*0a64*/ 	.word	0x00000000
        /*0a68*/ 	.short	0x0101
        /*0a6a*/ 	.byte	0x3f
	.zero		1


	//   ....[26]....
        /*0a6c*/ 	.word	0x000044a0
        /*0a70*/ 	.word	0x000000ff
        /*0a74*/ 	.word	0x00028430
        /*0a78*/ 	.short	0x010a
        /*0a7a*/ 	.byte	0x06
	.zero		1


	//   ....[27]....
        /*0a7c*/ 	.word	0x000044e0
        /*0a80*/ 	.word	0x000000ff
        /*0a84*/ 	.word	0x00028430
        /*0a88*/ 	.short	0x010a
        /*0a8a*/ 	.byte	0x06
	.zero		1


	//   ....[28]....
        /*0a8c*/ 	.word	0x00004820
        /*0a90*/ 	.word	0x000000ff
        /*0a94*/ 	.word	0x00028450
        /*0a98*/ 	.short	0x010a
        /*0a9a*/ 	.byte	0x06
	.zero		1


	//   ....[29]....
        /*0a9c*/ 	.word	0x00004860
        /*0aa0*/ 	.word	0x000000ff
        /*0aa4*/ 	.word	0x00028450
        /*0aa8*/ 	.short	0x010a
        /*0aaa*/ 	.byte	0x06
	.zero		1


	//   ....[30]....
        /*0aac*/ 	.word	0x00004b00
        /*0ab0*/ 	.word	0x00000009
        /*0ab4*/ 	.word	0x00000000
        /*0ab8*/ 	.short	0x0101
        /*0aba*/ 	.byte	0x3f
	.zero		1


	//   ....[31]....
        /*0abc*/ 	.word	0x00005f40
        /*0ac0*/ 	.word	0x000000ff
        /*0ac4*/ 	.word	0x00000000
        /*0ac8*/ 	.short	0x0101
        /*0aca*/ 	.byte	0x06
	.zero		1


	//   ....[32]....
        /*0acc*/ 	.word	0x00006ba0
        /*0ad0*/ 	.word	0x000000ff
        /*0ad4*/ 	.word	0x00028430
        /*0ad8*/ 	.short	0x010a
        /*0ada*/ 	.byte	0x06
	.zero		1


	//   ....[33]....
        /*0adc*/ 	.word	0x00006be0
        /*0ae0*/ 	.word	0x000000ff
        /*0ae4*/ 	.word	0x00028430
        /*0ae8*/ 	.short	0x010a
        /*0aea*/ 	.byte	0x06
	.zero		1


	//   ....[34]....
        /*0aec*/ 	.word	0x00006f50
        /*0af0*/ 	.word	0x000000ff
        /*0af4*/ 	.word	0x00028450
        /*0af8*/ 	.short	0x010a
        /*0afa*/ 	.byte	0x06
	.zero		1


	//   ....[35]....
        /*0afc*/ 	.word	0x00006f90
        /*0b00*/ 	.word	0x000000ff
        /*0b04*/ 	.word	0x00028450
        /*0b08*/ 	.short	0x010a
        /*0b0a*/ 	.byte	0x06
	.zero		1


	//   ....[36]....
        /*0b0c*/ 	.word	0x000079d0
        /*0b10*/ 	.word	0x00000000
        /*0b14*/ 	.word	0x00000000
        /*0b18*/ 	.short	0x0101
        /*0b1a*/ 	.byte	0x3f
	.zero		1


	//   ....[37]....
        /*0b1c*/ 	.word	0x00007b80
        /*0b20*/ 	.word	0x000000ff
        /*0b24*/ 	.word	0x00000000
        /*0b28*/ 	.short	0x0101
        /*0b2a*/ 	.byte	0x06
	.zero		1


	//   ....[38]....
        /*0b2c*/ 	.word	0x00008570
        /*0b30*/ 	.word	0x000000ff
        /*0b34*/ 	.word	0x00028430
        /*0b38*/ 	.short	0x010a
        /*0b3a*/ 	.byte	0x06
	.zero		1


	//   ....[39]....
        /*0b3c*/ 	.word	0x000085b0
        /*0b40*/ 	.word	0x000000ff
        /*0b44*/ 	.word	0x00028430
        /*0b48*/ 	.short	0x010a
        /*0b4a*/ 	.byte	0x06
	.zero		1


	//   ....[40]....
        /*0b4c*/ 	.word	0x00008920
        /*0b50*/ 	.word	0x000000ff
        /*0b54*/ 	.word	0x00028450
        /*0b58*/ 	.short	0x010a
        /*0b5a*/ 	.byte	0x06
	.zero		1


	//   ....[41]....
        /*0b5c*/ 	.word	0x00008960
        /*0b60*/ 	.word	0x000000ff
        /*0b64*/ 	.word	0x00028450
        /*0b68*/ 	.short	0x010a
        /*0b6a*/ 	.byte	0x06
	.zero		1


	//   ....[42]....
        /*0b6c*/ 	.word	0x00008ba0
        /*0b70*/ 	.word	0x00000004
        /*0b74*/ 	.word	0x00000000
        /*0b78*/ 	.short	0x0101
        /*0b7a*/ 	.byte	0x3f
	.zero		1


	//   ....[43]....
        /*0b7c*/ 	.word	0x0000a010
        /*0b80*/ 	.word	0x000000ff
        /*0b84*/ 	.word	0x00000000
        /*0b88*/ 	.short	0x0101
        /*0b8a*/ 	.byte	0x06
	.zero		1


	//   ....[44]....
        /*0b8c*/ 	.word	0x0000a910
        /*0b90*/ 	.word	0x000000ff
        /*0b94*/ 	.word	0x00028450
        /*0b98*/ 	.short	0x010a
        /*0b9a*/ 	.byte	0x09
	.zero		1


	//   ....[45]....
        /*0b9c*/ 	.word	0x0000a950
        /*0ba0*/ 	.word	0x000000ff
        /*0ba4*/ 	.word	0x00028450
        /*0ba8*/ 	.short	0x010a
        /*0baa*/ 	.byte	0x09
	.zero		1


	//   ....[46]....
        /*0bac*/ 	.word	0x0000afc0
        /*0bb0*/ 	.word	0x000000ff
        /*0bb4*/ 	.word	0x00000000
        /*0bb8*/ 	.short	0x0101
        /*0bba*/ 	.byte	0x04
	.zero		1


	//   ....[47]....
        /*0bbc*/ 	.word	0x0000dd40
        /*0bc0*/ 	.word	0x00000004
        /*0bc4*/ 	.word	0x00000000
        /*0bc8*/ 	.short	0x0101
        /*0bca*/ 	.byte	0x3f
	.zero		1


	//   ....[48]....
        /*0bcc*/ 	.word	0x00011570
        /*0bd0*/ 	.word	0x00000004
        /*0bd4*/ 	.word	0x00028480
        /*0bd8*/ 	.short	0x010a
        /*0bda*/ 	.byte	0x3f
	.zero		1


	//   ....[49]....
        /*0bdc*/ 	.word	0x00011780
        /*0be0*/ 	.word	0x00000004
        /*0be4*/ 	.word	0x00028440
        /*0be8*/ 	.short	0x010a
        /*0bea*/ 	.byte	0x3f
	.zero		1


	//   ....[50]....
        /*0bec*/ 	.word	0x000124e0
        /*0bf0*/ 	.word	0x00000011
        /*0bf4*/ 	.word	0x00028400
        /*0bf8*/ 	.short	0x0107
        /*0bfa*/ 	.byte	0x3f
	.zero		1


	//   ....[51]....
        /*0bfc*/ 	.word	0x000125e0
        /*0c00*/ 	.word	0x00000011
        /*0c04*/ 	.word	0x00028400
        /*0c08*/ 	.short	0x0101
        /*0c0a*/ 	.byte	0x3f
	.zero		1


	//   ....[52]....
        /*0c0c*/ 	.word	0x00012600
        /*0c10*/ 	.word	0x00000011
        /*0c14*/ 	.word	0x00028420
        /*0c18*/ 	.short	0x010a
        /*0c1a*/ 	.byte	0x3f
	.zero		1


	//   ....[53]....
        /*0c1c*/ 	.word	0x00012920
        /*0c20*/ 	.word	0x00000004
        /*0c24*/ 	.word	0x00028480
        /*0c28*/ 	.short	0x010a
        /*0c2a*/ 	.byte	0x3f
	.zero		1


	//   ....[54]....
        /*0c2c*/ 	.word	0x00012c80
        /*0c30*/ 	.word	0x00000004
        /*0c34*/ 	.word	0x00028440
        /*0c38*/ 	.short	0x010a
        /*0c3a*/ 	.byte	0x3f
	.zero		1


	//   ....[55]....
        /*0c3c*/ 	.word	0x00013040
        /*0c40*/ 	.word	0x00000013
        /*0c44*/ 	.word	0x00028470
        /*0c48*/ 	.short	0x010a
        /*0c4a*/ 	.byte	0x3f
	.zero		1


	//   ....[56]....
        /*0c4c*/ 	.word	0x000130b0
        /*0c50*/ 	.word	0x00000013
        /*0c54*/ 	.word	0x00028460
        /*0c58*/ 	.short	0x010a
        /*0c5a*/ 	.byte	0x3f
	.zero		1


	//   ....[57]....
        /*0c5c*/ 	.word	0x00013560
        /*0c60*/ 	.word	0x00000013
        /*0c64*/ 	.word	0x00028450
        /*0c68*/ 	.short	0x0101
        /*0c6a*/ 	.byte	0x3f
	.zero		1


	//   ....[58]....
        /*0c6c*/ 	.word	0x000135f0
        /*0c70*/ 	.word	0x00000013
        /*0c74*/ 	.word	0x00000000
        /*0c78*/ 	.short	0x0101
        /*0c7a*/ 	.byte	0x3f
	.zero		1


	//   ....[59]....
        /*0c7c*/ 	.word	0x00013820
        /*0c80*/ 	.word	0x00000010
        /*0c84*/ 	.word	0x00028470
        /*0c88*/ 	.short	0x010a
        /*0c8a*/ 	.byte	0x3f
	.zero		1


	//   ....[60]....
        /*0c8c*/ 	.word	0x00013890
        /*0c90*/ 	.word	0x00000010
        /*0c94*/ 	.word	0x00028460
        /*0c98*/ 	.short	0x010a
        /*0c9a*/ 	.byte	0x3f
	.zero		1


	//   ....[61]....
        /*0c9c*/ 	.word	0x00013d60
        /*0ca0*/ 	.word	0x00000010
        /*0ca4*/ 	.word	0x00028450
        /*0ca8*/ 	.short	0x0101
        /*0caa*/ 	.byte	0x3f
	.zero		1


	//   ....[62]....
        /*0cac*/ 	.word	0x00013db0
        /*0cb0*/ 	.word	0x00000010
        /*0cb4*/ 	.word	0x00000000
        /*0cb8*/ 	.short	0x0101
        /*0cba*/ 	.byte	0x3f
	.zero		1


	//   ....[63]....
        /*0cbc*/ 	.word	0x00014b50
        /*0cc0*/ 	.word	0x00000000
        /*0cc4*/ 	.word	0x00028420
        /*0cc8*/ 	.short	0x010a
        /*0cca*/ 	.byte	0x3f
	.zero		1


	//   ....[64]....
        /*0ccc*/ 	.word	0x00014d10
        /*0cd0*/ 	.word	0x00000006
        /*0cd4*/ 	.word	0x00000000
        /*0cd8*/ 	.short	0x010a
        /*0cda*/ 	.byte	0x3f
	.zero		1


	//   ....[65]....
        /*0cdc*/ 	.word	0x00014d80
        /*0ce0*/ 	.word	0x00000007
        /*0ce4*/ 	.word	0x00000000
        /*0ce8*/ 	.short	0x010a
        /*0cea*/ 	.byte	0x3f
	.zero		1


	//   ....[66]....
        /*0cec*/ 	.word	0x00014de0
        /*0cf0*/ 	.word	0x00000004
        /*0cf4*/ 	.word	0x00028460
        /*0cf8*/ 	.short	0x010a
        /*0cfa*/ 	.byte	0x3f
	.zero		1


	//   ....[67]....
        /*0cfc*/ 	.word	0x00014e30
        /*0d00*/ 	.word	0x00000003
        /*0d04*/ 	.word	0x00028460
        /*0d08*/ 	.short	0x010a
        /*0d0a*/ 	.byte	0x3f
	.zero		1


	//   ....[68]....
        /*0d0c*/ 	.word	0x00014e70
        /*0d10*/ 	.word	0x00000004
        /*0d14*/ 	.word	0x00028480
        /*0d18*/ 	.short	0x010a
        /*0d1a*/ 	.byte	0x3f
	.zero		1


	//   ....[69]....
        /*0d1c*/ 	.word	0x00014e90
        /*0d20*/ 	.word	0x00000003
        /*0d24*/ 	.word	0x00028480
        /*0d28*/ 	.short	0x010a
        /*0d2a*/ 	.byte	0x3f
	.zero		1


	//   ....[70]....
        /*0d2c*/ 	.word	0x00014f00
        /*0d30*/ 	.word	0x00000003
        /*0d34*/ 	.word	0x00028400
        /*0d38*/ 	.short	0x010a
        /*0d3a*/ 	.byte	0x3f
	.zero		1


	//   ....[71]....
        /*0d3c*/ 	.word	0x00014f50
        /*0d40*/ 	.word	0x00000005
        /*0d44*/ 	.word	0x00028430
        /*0d48*/ 	.short	0x010a
        /*0d4a*/ 	.byte	0x3f
	.zero		1


	//   ....[72]....
        /*0d4c*/ 	.word	0x00014fb0
        /*0d50*/ 	.word	0x00000008
        /*0d54*/ 	.word	0x00028430
        /*0d58*/ 	.short	0x010a
        /*0d5a*/ 	.byte	0x3f
	.zero		1


	//   ....[73]....
        /*0d5c*/ 	.word	0x00015010
        /*0d60*/ 	.word	0x00000008
        /*0d64*/ 	.word	0x00028450
        /*0d68*/ 	.short	0x010a
        /*0d6a*/ 	.byte	0x3f
	.zero		1


	//   ....[74]....
        /*0d6c*/ 	.word	0x00015070
        /*0d70*/ 	.word	0x00000005
        /*0d74*/ 	.word	0x00028430
        /*0d78*/ 	.short	0x010a
        /*0d7a*/ 	.byte	0x3f
	.zero		1


	//   ....[75]....
        /*0d7c*/ 	.word	0x000150d0
        /*0d80*/ 	.word	0x00000005
        /*0d84*/ 	.word	0x00028450
        /*0d88*/ 	.short	0x010a
        /*0d8a*/ 	.byte	0x3f
	.zero		1


	//   ....[76]....
        /*0d8c*/ 	.word	0x00015130
        /*0d90*/ 	.word	0x00000005
        /*0d94*/ 	.word	0x00028430
        /*0d98*/ 	.short	0x010a
        /*0d9a*/ 	.byte	0x3f
	.zero		1


	//   ....[77]....
        /*0d9c*/ 	.word	0x00015190
        /*0da0*/ 	.word	0x00000005
        /*0da4*/ 	.word	0x00028450
        /*0da8*/ 	.short	0x010a
        /*0daa*/ 	.byte	0x3f
	.zero		1


	//   ....[78]....
        /*0dac*/ 	.word	0x000151f0
        /*0db0*/ 	.word	0x00000007
        /*0db4*/ 	.word	0x00028450
        /*0db8*/ 	.short	0x010a
        /*0dba*/ 	.byte	0x3f
	.zero		1


	//   ....[79]....
        /*0dbc*/ 	.word	0x00015340
        /*0dc0*/ 	.word	0x00000004
        /*0dc4*/ 	.word	0x00028480
        /*0dc8*/ 	.short	0x010a
        /*0dca*/ 	.byte	0x3f
	.zero		1


	//   ....[80]....
        /*0dcc*/ 	.word	0x00015390
        /*0dd0*/ 	.word	0x00000004
        /*0dd4*/ 	.word	0x00028440
        /*0dd8*/ 	.short	0x010a
        /*0dda*/ 	.byte	0x3f
	.zero		1


	//   ....[81]....
        /*0ddc*/ 	.word	0x00015e30
        /*0de0*/ 	.word	0x00000011
        /*0de4*/ 	.word	0x00028420
        /*0de8*/ 	.short	0x010a
        /*0dea*/ 	.byte	0x3f
	.zero		1


	//   ....[82]....
        /*0dec*/ 	.word	0x00015e80
        /*0df0*/ 	.word	0x00000004
        /*0df4*/ 	.word	0x00028480
        /*0df8*/ 	.short	0x010a
        /*0dfa*/ 	.byte	0x3f
	.zero		1


	//   ....[83]....
        /*0dfc*/ 	.word	0x00015ed0
        /*0e00*/ 	.word	0x00000004
        /*0e04*/ 	.word	0x00028440
        /*0e08*/ 	.short	0x010a
        /*0e0a*/ 	.byte	0x3f
	.zero		1


	//   ....[84]....
        /*0e0c*/ 	.word	0x00015f20
        /*0e10*/ 	.word	0x00000013
        /*0e14*/ 	.word	0x00028470
        /*0e18*/ 	.short	0x010a
        /*0e1a*/ 	.byte	0x3f
	.zero		1


	//   ....[85]....
        /*0e1c*/ 	.word	0x00015f70
        /*0e20*/ 	.word	0x00000013
        /*0e24*/ 	.word	0x00028460
        /*0e28*/ 	.short	0x010a
        /*0e2a*/ 	.byte	0x3f
	.zero		1


	//   ....[86]....
        /*0e2c*/ 	.word	0x00015fc0
        /*0e30*/ 	.word	0x00000010
        /*0e34*/ 	.word	0x00028470
        /*0e38*/ 	.short	0x010a
        /*0e3a*/ 	.byte	0x3f
	.zero		1


	//   ....[87]....
        /*0e3c*/ 	.word	0x00016010
        /*0e40*/ 	.word	0x00000010
        /*0e44*/ 	.word	0x00028460
        /*0e48*/ 	.short	0x010a
        /*0e4a*/ 	.byte	0x3f
	.zero		1


	//   ....[88]....
        /*0e4c*/ 	.word	0x00016060
        /*0e50*/ 	.word	0x00000000
        /*0e54*/ 	.word	0x00028420
        /*0e58*/ 	.short	0x010a
        /*0e5a*/ 	.byte	0x3f
	.zero		1


	//   ....[89]....
        /*0e5c*/ 	.word	0x00016200
        /*0e60*/ 	.word	0x00000006
        /*0e64*/ 	.word	0x00000000
        /*0e68*/ 	.short	0x010a
        /*0e6a*/ 	.byte	0x3f
	.zero		1


	//   ....[90]....
        /*0e6c*/ 	.word	0x00016250
        /*0e70*/ 	.word	0x00000007
        /*0e74*/ 	.word	0x00000000
        /*0e78*/ 	.short	0x010a
        /*0e7a*/ 	.byte	0x3f
	.zero		1


	//   ....[91]....
        /*0e7c*/ 	.word	0x000162a0
        /*0e80*/ 	.word	0x00000004
        /*0e84*/ 	.word	0x00028460
        /*0e88*/ 	.short	0x010a
        /*0e8a*/ 	.byte	0x3f
	.zero		1


	//   ....[92]....
        /*0e8c*/ 	.word	0x000162f0
        /*0e90*/ 	.word	0x00000003
        /*0e94*/ 	.word	0x00028460
        /*0e98*/ 	.short	0x010a
        /*0e9a*/ 	.byte	0x3f
	.zero		1


	//   ....[93]....
        /*0e9c*/ 	.word	0x00016340
        /*0ea0*/ 	.word	0x00000004
        /*0ea4*/ 	.word	0x00028480
        /*0ea8*/ 	.short	0x010a
        /*0eaa*/ 	.byte	0x3f
	.zero		1


	//----- nvinfo : EIATTR_NUM_MBARRIERS
	.align		4
.L_214:
        /*0eac*/ 	.byte	0x03, 0x38
        /*0eae*/ 	.short	0x0016


	//----- nvinfo : EIATTR_EXIT_INSTR_OFFSETS
	.align		4
        /*0eb0*/ 	.byte	0x04, 0x1c
        /*0eb2*/ 	.short	(.L_216 - .L_215)


	//   ....[0]....
.L_215:
        /*0eb4*/ 	.word	0x00000a80


	//   ....[1]....
        /*0eb8*/ 	.word	0x0000f0d0


	//   ....[2]....
        /*0ebc*/ 	.word	0x00014ee0


	//----- nvinfo : EIATTR_MAX_THREADS
	.align		4
.L_216:
        /*0ec0*/ 	.byte	0x04, 0x05
        /*0ec2*/ 	.short	(.L_218 - .L_217)
.L_217:
        /*0ec4*/ 	.word	0x00000180
        /*0ec8*/ 	.word	0x00000001
        /*0ecc*/ 	.word	0x00000001


	//----- nvinfo : EIATTR_CRS_STACK_SIZE
	.align		4
.L_218:
        /*0ed0*/ 	.byte	0x04, 0x1e
        /*0ed2*/ 	.short	(.L_220 - .L_219)
.L_219:
        /*0ed4*/ 	.word	0x00000000


	//----- nvinfo : EIATTR_CBANK_PARAM_SIZE
	.align		4
.L_220:
        /*0ed8*/ 	.byte	0x03, 0x19
        /*0eda*/ 	.short	0x0af0


	//----- nvinfo : EIATTR_PARAM_CBANK
	.align		4
        /*0edc*/ 	.byte	0x04, 0x0a
        /*0ede*/ 	.short	(.L_222 - .L_221)
	.align		4
.L_221:
        /*0ee0*/ 	.word	index@(.nv.constant0._ZN7cutlass13device_kernelIN5flash11enable_sm90INS1_16FlashAttnFwdSm90INS1_25CollectiveMainloopFwdSm90ILi2EN4cute5tupleIJNS5_1CILi1EEES8_S8_EEENS6_IJNS7_ILi128EEENS7_ILi64EEENS7_ILi256EEEEEELi256ENS_12float_e4m3_tEfNS_4arch4Sm90ELb0ELb1ELb0ELb1ELb0ELb0ELb0ELb1ELb1ELb1ELb0ELb0EEENS1_21CollectiveEpilogueFwdINS6_IJSA_SC_SB_EEES9_NS_10bfloat16_tESG_Li256ELb1ELb1ELb0ELb1EEENS1_36VarlenDynamicPersistentTileSchedulerILi128ELi64ELi256ELi128ELb0ELb1ELb1ELb1ELb0ELb1EEEEEEEEEvNT_6ParamsE)
        /*0ee4*/ 	.short	0x0210
        /*0ee6*/ 	.short	0x0af0


	//----- nvinfo : EIATTR_SW_WAR
	.align		4
.L_222:
        /*0ee8*/ 	.byte	0x04, 0x36
        /*0eea*/ 	.short	(.L_224 - .L_223)
.L_223:
        /*0eec*/ 	.word	0x00000008
.L_224:


//--------------------- .nv.info._ZN7cutlass13device_kernelIN5flash11enable_sm90INS1_16FlashAttnFwdSm90INS1_25CollectiveMainloopFwdSm90ILi2EN4cute5tupleIJNS5_1CILi1EEES8_S8_EEENS6_IJNS7_ILi128EEENS7_ILi64EEENS7_ILi256EEEEEELi256ENS_12float_e4m3_tEfNS_4arch4Sm90ELb0ELb1ELb0ELb1ELb0ELb1ELb0ELb1ELb1ELb1ELb0ELb0EEENS1_21CollectiveEpilogueFwdINS6_IJSA_SC_SB_EEES9_NS_10bfloat16_tESG_Li256ELb1ELb1ELb0ELb1EEENS1_36VarlenDynamicPersistentTileSchedulerILi128ELi64ELi256ELi128ELb0ELb1ELb1ELb1ELb0ELb1EEEEEEEEEvNT_6ParamsE --------------------------
	.section	.nv.info._ZN7cutlass13device_kernelIN5flash11enable_sm90INS1_16FlashAttnFwdSm90INS1_25CollectiveMainloopFwdSm90ILi2EN4cute5tupleIJNS5_1CILi1EEES8_S8_EEENS6_IJNS7_ILi128EEENS7_ILi64EEENS7_ILi256EEEEEELi256ENS_12float_e4m3_tEfNS_4arch4Sm90ELb0ELb1ELb0ELb1ELb0ELb1ELb0ELb1ELb1ELb1ELb0ELb0EEENS1_21CollectiveEpilogueFwdINS6_IJSA_SC_SB_EEES9_NS_10bfloat16_tESG_Li256ELb1ELb1ELb0ELb1EEENS1_36VarlenDynamicPersistentTileSchedulerILi128ELi64ELi256ELi128ELb0ELb1ELb1ELb1ELb0ELb1EEEEEEEEEvNT_6ParamsE,"",@"SHT_CUDA_INFO"
	.sectionflags	@""
	.align	4


	//----- nvinfo : EIATTR_CUDA_API_VERSION
	.align		4
        /*0000*/ 	.byte	0x04, 0x37
        /*0002*/ 	.short	(.L_226 - .L_225)
.L_225:
        /*0004*/ 	.word	0x00000082


	//----- nvinfo : EIATTR_KPARAM_INFO
	.align		4
.L_226:
        /*0008*/ 	.byte	0x04, 0x17
        /*000a*/ 	.short	(.L_228 - .L_227)
.L_227:
        /*000c*/ 	.word	0x00000000
        /*0010*/ 	.short	0x0000
        /*0012*/ 	.short	0x0070
        /*0014*/ 	.byte	0x00, 0xf0, 0x01, 0x2a


	//----- nvinfo : EIATTR_SPARSE_MMA_MASK
	.align		4
.L_228:
        /*0018*/ 	.byte	0x03, 0x50
        /*001a*/ 	.short	0x0000


	//----- nvinfo : EIATTR_MAXREG_COUNT
	.align		4
        /*001c*/ 	.byte	0x03, 0x1b
        /*001e*/ 	.short	0x00a8


	//----- nvinfo : EIATTR_NUM_BARRIERS
	.align		4
        /*0020*/ 	.byte	0x02, 0x4c
        /*0022*/ 	.byte	0x10
	.zero		1


	//----- nvinfo : EIATTR_EXTERNS
	.align		4
        /*0024*/ 	.byte	0x04, 0x0f
        /*0026*/ 	.short	(.L_230 - .L_229)


	//   ....[0]....
	.align		4
.L_229:
        /*0028*/ 	.word	index@(__assertfail)


	//----- nvinfo : EIATTR_ANNOTATIONS
	.align		4
.L_230:
        /*002c*/ 	.byte	0x04, 0x55
        /*002e*/ 	.short	(.L_232 - .L_231)


	//   ....[0]....
.L_231:
        /* <DEDUP_REMOVED lines=62> */


	//----- nvinfo : EIATTR_MERCURY_ISA_VERSION
	.align		4
.L_232:
        /*03f8*/ 	.byte	0x03, 0x5f
        /*03fa*/ 	.short	0x0101


	//----- nvinfo : EIATTR_UNUSED_LOAD_BYTE_OFFSET
	.align		4
        /*03fc*/ 	.byte	0x04, 0x44
        /*03fe*/ 	.short	(.L_234 - .L_233)


	//   ....[0]....
.L_233:
        /*0400*/ 	.word	0x00000ad0
        /*0404*/ 	.word	0x0000fff0


	//   ....[1]....
        /*0408*/ 	.word	0x0001ad40
        /*040c*/ 	.word	0x0000fff0


	//----- nvinfo : EIATTR_INT_WARP_WIDE_INSTR_OFFSETS
	.align		4
.L_234:
        /*0410*/ 	.byte	0x04, 0x31
        /*0412*/ 	.short	(.L_236 - .L_235)


	//   ....[0]....
.L_235:
        /*0414*/ 	.word	0x00000190


	//   ....[1]....
        /*0418*/ 	.word	0x000001d0


	//   ....[2]....
        /*041c*/ 	.word	0x00000240


	//   ....[3]....
        /*0420*/ 	.word	0x00021600


	//   ....[4]....
        /*0424*/ 	.word	0x00021660


	//   ....[5]....
        /*0428*/ 	.word	0x00024210


	//   ....[6]....
        /*042c*/ 	.word	0x00024270


	//----- nvinfo : EIATTR_COOP_GROUP_MASK_REGIDS
	.align		4
.L_236:
        /*0430*/ 	.byte	0x04, 0x29
        /*0432*/ 	.short	(.L_238 - .L_237)


	//   ....[0]....
.L_237:
        /*0434*/ 	.word	0xffffffff


	//   ....[1]....
        /*0438*/ 	.word	0xffffffff


	//   ....[2]....
        /*043c*/ 	.word	0xffffffff


	//   ....[3]....
        /*0440*/ 	.word	0xffffffff


	//   ....[4]....
        /*0444*/ 	.word	0xffffffff


	//   ....[5]....
        /*0448*/ 	.word	0xffffffff


	//   ....[6]....
        /*044c*/ 	.word	0xffffffff


	//   ....[7]....
        /*0450*/ 	.word	0xffffffff


	//   ....[8]....
        /*0454*/ 	.word	0xffffffff


	//   ....[9]....
        /*0458*/ 	.word	0xffffffff


	//   ....[10]....
        /*045c*/ 	.word	0xffffffff


	//   ....[11]....
        /*0460*/ 	.word	0xffffffff


	//   ....[12]....
        /*0464*/ 	.word	0xffffffff


	//   ....[13]....
        /*0468*/ 	.word	0xffffffff


	//   ....[14]....
        /*046c*/ 	.word	0xffffffff


	//   ....[15]....
        /*0470*/ 	.word	0xffffffff


	//   ....[16]....
        /*0474*/ 	.word	0xffffffff


	//   ....[17]....
        /*0478*/ 	.word	0xffffffff


	//   ....[18]....
        /*047c*/ 	.word	0xffffffff


	//   ....[19]....
        /*0480*/ 	.word	0xffffffff


	//   ....[20]....
        /*0484*/ 	.word	0xffffffff


	//   ....[21]....
        /*0488*/ 	.word	0xffffffff


	//   ....[22]....
        /*048c*/ 	.word	0xffffffff


	//   ....[23]....
        /*0490*/ 	.word	0xffffffff


	//   ....[24]....
        /*0494*/ 	.word	0xffffffff


	//   ....[25]....
        /*0498*/ 	.word	0xffffffff


	//   ....[26]....
        /*049c*/ 	.word	0xffffffff


	//   ....[27]....
        /*04a0*/ 	.word	0xffffffff


	//   ....[28]....
        /*04a4*/ 	.word	0xffffffff


	//   ....[29]....
        /*04a8*/ 	.word	0xffffffff


	//   ....[30]....
        /*04ac*/ 	.word	0xffffffff


	//   ....[31]....
        /*04b0*/ 	.word	0xffffffff


	//   ....[32]....
        /*04b4*/ 	.word	0xffffffff


	//   ....[33]....
        /*04b8*/ 	.word	0xffffffff


	//   ....[34]....
        /*04bc*/ 	.word	0xffffffff


	//   ....[35]....
        /*04c0*/ 	.word	0xffffffff


	//   ....[36]....
        /*04c4*/ 	.word	0xffffffff


	//   ....[37]....
        /*04c8*/ 	.word	0xffffffff


	//   ....[38]....
        /*04cc*/ 	.word	0xffffffff


	//   ....[39]....
        /*04d0*/ 	.word	0xffffffff


	//   ....[40]....
        /*04d4*/ 	.word	0xffffffff


	//   ....[41]....
        /*04d8*/ 	.word	0xffffffff


	//   ....[42]....
        /*04dc*/ 	.word	0xffffffff


	//   ....[43]....
        /*04e0*/ 	.word	0xffffffff


	//   ....[44]....
        /*04e4*/ 	.word	0xffffffff


	//   ....[45]....
        /*04e8*/ 	.word	0xffffffff


	//   ....[46]....
        /*04ec*/ 	.word	0xffffffff


	//   ....[47]....
        /*04f0*/ 	.word	0xffffffff


	//   ....[48]....
        /*04f4*/ 	.word	0xffffffff


	//   ....[49]....
        /*04f8*/ 	.word	0xffffffff


	//   ....[50]....
        /*04fc*/ 	.word	0xffffffff


	//   ....[51]....
        /*0500*/ 	.word	0xffffffff


	//   ....[52]....
        /*0504*/ 	.word	0xffffffff


	//   ....[53]....
        /*0508*/ 	.word	0xffffffff


	//   ....[54]....
        /*050c*/ 	.word	0xffffffff


	//   ....[55]....
        /*0510*/ 	.word	0xffffffff


	//   ....[56]....
        /*0514*/ 	.word	0xffffffff


	//   ....[57]....
        /*0518*/ 	.word	0xffffffff


	//   ....[58]....
        /*051c*/ 	.word	0xffffffff


	//   ....[59]....
        /*0520*/ 	.word	0xffffffff


	//   ....[60]....
        /*0524*/ 	.word	0xffffffff


	//   ....[61]....
        /*0528*/ 	.word	0xffffffff


	//   ....[62]....
        /*052c*/ 	.word	0xffffffff


	//   ....[63]....
        /*0530*/ 	.word	0xffffffff


	//   ....[64]....
        /*0534*/ 	.word	0xffffffff


	//   ....[65]....
        /*0538*/ 	.word	0xffffffff


	//   ....[66]....
        /*053c*/ 	.word	0xffffffff


	//   ....[67]....
        /*0540*/ 	.word	0xffffffff


	//   ....[68]....
        /*0544*/ 	.word	0xffffffff


	//   ....[69]....
        /*0548*/ 	.word	0xffffffff


	//   ....[70]....
        /*054c*/ 	.word	0xffffffff


	//   ....[71]....
        /*0550*/ 	.word	0xffffffff


	//   ....[72]....
        /*0554*/ 	.word	0xffffffff


	//   ....[73]....
        /*0558*/ 	.word	0xffffffff


	//   ....[74]....
        /*055c*/ 	.word	0xffffffff


	//   ....[75]....
        /*0560*/ 	.word	0xffffffff


	//   ....[76]....
        /*0564*/ 	.word	0xffffffff


	//   ....[77]....
        /*0568*/ 	.word	0xffffffff


	//   ....[78]....
        /*056c*/ 	.word	0xffffffff


	//   ....[79]....
        /*0570*/ 	.word	0xffffffff


	//   ....[80]....
        /*0574*/ 	.word	0xffffffff


	//   ....[81]....
        /*0578*/ 	.word	0xffffffff


	//   ....[82]....
        /*057c*/ 	.word	0xffffffff


	//   ....[83]....
        /*0580*/ 	.word	0xffffffff


	//   ....[84]....
        /*0584*/ 	.word	0xffffffff


	//   ....[85]....
        /*0588*/ 	.word	0xffffffff


	//   ....[86]....
        /*058c*/ 	.word	0xffffffff


	//   ....[87]....
        /*0590*/ 	.word	0xffffffff


	//   ....[88]....
        /*0594*/ 	.word	0xffffffff


	//   ....[89]....
        /*0598*/ 	.word	0xffffffff


	//   ....[90]....
        /*059c*/ 	.word	0xffffffff


	//   ....[91]....
        /*05a0*/ 	.word	0xffffffff


	//   ....[92]....
        /*05a4*/ 	.word	0xffffffff


	//   ....[93]....
        /*05a8*/ 	.word	0xffffffff


	//   ....[94]....
        /*05ac*/ 	.word	0xffffffff


	//   ....[95]....
        /*05b0*/ 	.word	0xffffffff


	//   ....[96]....
        /*05b4*/ 	.word	0xffffffff


	//   ....[97]....
        /*05b8*/ 	.word	0xffffffff


	//   ....[98]....
        /*05bc*/ 	.word	0xffffffff


	//   ....[99]....
        /*05c0*/ 	.word	0xffffffff


	//   ....[100]....
        /*05c4*/ 	.word	0xffffffff


	//   ....[101]....
        /*05c8*/ 	.word	0xffffffff


	//   ....[102]....
        /*05cc*/ 	.word	0xffffffff


	//   ....[103]....
        /*05d0*/ 	.word	0xffffffff


	//   ....[104]....
        /*05d4*/ 	.word	0xffffffff


	//   ....[105]....
        /*05d8*/ 	.word	0xffffffff


	//   ....[106]....
        /*05dc*/ 	.word	0xffffffff


	//   ....[107]....
        /*05e0*/ 	.word	0xffffffff


	//   ....[108]....
        /*05e4*/ 	.word	0xffffffff


	//   ....[109]....
        /*05e8*/ 	.word	0xffffffff


	//   ....[110]....
        /*05ec*/ 	.word	0xffffffff


	//   ....[111]....
        /*05f0*/ 	.word	0xffffffff


	//   ....[112]....
        /*05f4*/ 	.word	0xffffffff


	//   ....[113]....
        /*05f8*/ 	.word	0xffffffff


	//   ....[114]....
        /*05fc*/ 	.word	0xffffffff


	//   ....[115]....
        /*0600*/ 	.word	0xffffffff


	//   ....[116]....
        /*0604*/ 	.word	0xffffffff


	//   ....[117]....
        /*0608*/ 	.word	0xffffffff


	//   ....[118]....
        /*060c*/ 	.word	0xffffffff


	//   ....[119]....
        /*0610*/ 	.word	0xffffffff


	//   ....[120]....
        /*0614*/ 	.word	0xffffffff


	//   ....[121]....
        /*0618*/ 	.word	0xffffffff


	//   ....[122]....
        /*061c*/ 	.word	0xffffffff


	//   ....[123]....
        /*0620*/ 	.word	0xffffffff


	//   ....[124]....
        /*0624*/ 	.word	0xffffffff


	//   ....[125]....
        /*0628*/ 	.word	0xffffffff


	//   ....[126]....
        /*062c*/ 	.word	0xffffffff


	//   ....[127]....
        /*0630*/ 	.word	0xffffffff


	//   ....[128]....
        /*0634*/ 	.word	0xffffffff


	//   ....[129]....
        /*0638*/ 	.word	0xffffffff


	//   ....[130]....
        /*063c*/ 	.word	0xffffffff


	//   ....[131]....
        /*0640*/ 	.word	0xffffffff


	//   ....[132]....
        /*0644*/ 	.word	0xffffffff


	//   ....[133]....
        /*0648*/ 	.word	0xffffffff


	//   ....[134]....
        /*064c*/ 	.word	0xffffffff


	//   ....[135]....
        /*0650*/ 	.word	0xffffffff


	//   ....[136]....
        /*0654*/ 	.word	0xffffffff


	//   ....[137]....
        /*0658*/ 	.word	0xffffffff


	//   ....[138]....
        /*065c*/ 	.word	0xffffffff


	//   ....[139]....
        /*0660*/ 	.word	0xffffffff


	//   ....[140]....
        /*0664*/ 	.word	0xffffffff


	//   ....[141]....
        /*0668*/ 	.word	0xffffffff


	//   ....[142]....
        /*066c*/ 	.word	0xffffffff


	//   ....[143]....
        /*0670*/ 	.word	0xffffffff


	//   ....[144]....
        /*0674*/ 	.word	0xffffffff


	//   ....[145]....
        /*0678*/ 	.word	0xffffffff


	//   ....[146]....
        /*067c*/ 	.word	0xffffffff


	//   ....[147]....
        /*0680*/ 	.word	0xffffffff


	//   ....[148]....
        /*0684*/ 	.word	0xffffffff


	//   ....[149]....
        /*0688*/ 	.word	0xffffffff


	//   ....[150]....
        /*068c*/ 	.word	0xffffffff


	//   ....[151]....
        /*0690*/ 	.word	0xffffffff


	//   ....[152]....
        /*0694*/ 	.word	0xffffffff


	//   ....[153]....
        /*0698*/ 	.word	0xffffffff


	//   ....[154]....
        /*069c*/ 	.word	0xffffffff


	//   ....[155]....
        /*06a0*/ 	.word	0xffffffff


	//   ....[156]....
        /*06a4*/ 	.word	0xffffffff


	//   ....[157]....
        /*06a8*/ 	.word	0xffffffff


	//   ....[158]....
        /*06ac*/ 	.word	0xffffffff


	//   ....[159]....
        /*06b0*/ 	.word	0xffffffff


	//   ....[160]....
        /*06b4*/ 	.word	0xffffffff


	//   ....[161]....
        /*06b8*/ 	.word	0xffffffff


	//   ....[162]....
        /*06bc*/ 	.word	0xffffffff


	//   ....[163]....
        /*06c0*/ 	.word	0xffffffff


	//   ....[164]....
        /*06c4*/ 	.word	0xffffffff


	//   ....[165]....
        /*06c8*/ 	.word	0xffffffff


	//   ....[166]....
        /*06cc*/ 	.word	0xffffffff


	//   ....[167]....
        /*06d0*/ 	.word	0xffffffff


	//   ....[168]....
        /*06d4*/ 	.word	0xffffffff


	//   ....[169]....
        /*06d8*/ 	.word	0xffffffff


	//   ....[170]....
        /*06dc*/ 	.word	0xffffffff


	//   ....[171]....
        /*06e0*/ 	.word	0xffffffff


	//   ....[172]....
        /*06e4*/ 	.word	0xffffffff


	//   ....[173]....
        /*06e8*/ 	.word	0xffffffff


	//   ....[174]....
        /*06ec*/ 	.word	0xffffffff


	//   ....[175]....
        /*06f0*/ 	.word	0xffffffff


	//   ....[176]....
        /*06f4*/ 	.word	0xffffffff


	//   ....[177]....
        /*06f8*/ 	.word	0xffffffff


	//   ....[178]....
        /*06fc*/ 	.word	0xffffffff


	//   ....[179]....
        /*0700*/ 	.word	0xffffffff


	//   ....[180]....
        /*0704*/ 	.word	0xffffffff


	//   ....[181]....
        /*0708*/ 	.word	0xffffffff


	//   ....[182]....
        /*070c*/ 	.word	0xffffffff


	//   ....[183]....
        /*0710*/ 	.word	0xffffffff


	//   ....[184]....
        /*0714*/ 	.word	0xffffffff


	//   ....[185]....
        /*0718*/ 	.word	0xffffffff


	//   ....[186]....
        /*071c*/ 	.word	0xffffffff


	//   ....[187]....
        /*0720*/ 	.word	0xffffffff


	//   ....[188]....
        /*0724*/ 	.word	0xffffffff


	//   ....[189]....
        /*0728*/ 	.word	0xffffffff


	//   ....[190]....
        /*072c*/ 	.word	0xffffffff


	//   ....[191]....
        /*0730*/ 	.word	0xffffffff


	//   ....[192]....
        /*0734*/ 	.word	0xffffffff


	//   ....[193]....
        /*0738*/ 	.word	0xffffffff


	//   ....[194]....
        /*073c*/ 	.word	0xffffffff


	//   ....[195]....
        /*0740*/ 	.word	0xffffffff


	//   ....[196]....
        /*0744*/ 	.word	0xffffffff


	//   ....[197]....
        /*0748*/ 	.word	0xffffffff


	//   ....[198]....
        /*074c*/ 	.word	0xffffffff


	//   ....[199]....
        /*0750*/ 	.word	0xffffffff


	//   ....[200]....
        /*0754*/ 	.word	0xffffffff


	//   ....[201]....
        /*0758*/ 	.word	0xffffffff


	//   ....[202]....
        /*075c*/ 	.word	0x0500000f


	//   ....[203]....
        /*0760*/ 	.word	0x0500000f


	//   ....[204]....
        /*0764*/ 	.word	0x0500000f


	//   ....[205]....
        /*0768*/ 	.word	0x0500000f


	//   ....[206]....
        /*076c*/ 	.word	0x0500000f


	//   ....[207]....
        /*0770*/ 	.word	0x0500000f


	//   ....[208]....
        /*0774*/ 	.word	0x0500000f


	//   ....[209]....
        /*0778*/ 	.word	0x0500000f


	//   ....[210]....
        /*077c*/ 	.word	0x0500000f


	//   ....[211]....
        /*0780*/ 	.word	0x0500000f


	//   ....[212]....
        /*0784*/ 	.word	0x0500000f


	//   ....[213]....
        /*0788*/ 	.word	0x0500000f


	//   ....[214]....
        /*078c*/ 	.word	0x0500000f


	//   ....[215]....
        /*0790*/ 	.word	0x0500000f


	//   ....[216]....
        /*0794*/ 	.word	0x0500000f


	//   ....[217]....
        /*0798*/ 	.word	0x0500000f


	//   ....[218]....
        /*079c*/ 	.word	0x0500000f


	//   ....[219]....
        /*07a0*/ 	.word	0x0500000f


	//   ....[220]....
        /*07a4*/ 	.word	0x0500000f


	//   ....[221]....
        /*07a8*/ 	.word	0x0500000f


	//   ....[222]....
        /*07ac*/ 	.word	0x0500000f


	//   ....[223]....
        /*07b0*/ 	.word	0x0500000f


	//   ....[224]....
        /*07b4*/ 	.word	0x0500000f


	//   ....[225]....
        /*07b8*/ 	.word	0x0500000f


	//   ....[226]....
        /*07bc*/ 	.word	0x0500000f


	//   ....[227]....
        /*07c0*/ 	.word	0x0500000f


	//   ....[228]....
        /*07c4*/ 	.word	0x0500000f


	//   ....[229]....
        /*07c8*/ 	.word	0x0500000f


	//   ....[230]....
        /*07cc*/ 	.word	0x0500000f


	//   ....[231]....
        /*07d0*/ 	.word	0x0500000f


	//   ....[232]....
        /*07d4*/ 	.word	0x0500000f


	//   ....[233]....
        /*07d8*/ 	.word	0x0500000f


	//   ....[234]....
        /*07dc*/ 	.word	0x0500000f


	//   ....[235]....
        /*07e0*/ 	.word	0x0500000f


	//   ....[236]....
        /*07e4*/ 	.word	0x0500000f


	//   ....[237]....
        /*07e8*/ 	.word	0x0500000f


	//   ....[238]....
        /*07ec*/ 	.word	0x0500000f


	//   ....[239]....
        /*07f0*/ 	.word	0x0500000f


	//   ....[240]....
        /*07f4*/ 	.word	0x0500000f


	//   ....[241]....
        /*07f8*/ 	.word	0x0500000f


	//   ....[242]....
        /*07fc*/ 	.word	0x0500000f


	//   ....[243]....
        /*0800*/ 	.word	0x0500000f


	//   ....[244]....
        /*0804*/ 	.word	0x0500000f


	//   ....[245]....
        /*0808*/ 	.word	0x0500000f


	//   ....[246]....
        /*080c*/ 	.word	0x0500000f


	//   ....[247]....
        /*0810*/ 	.word	0x0500000f


	//   ....[248]....
        /*0814*/ 	.word	0x0500000f


	//   ....[249]....
        /*0818*/ 	.word	0x0500000f


	//   ....[250]....
        /*081c*/ 	.word	0x0500000f


	//   ....[251]....
        /*0820*/ 	.word	0x0500000f


	//   ....[252]....
        /*0824*/ 	.word	0x0500000f


	//   ....[253]....
        /*0828*/ 	.word	0x0500000f


	//   ....[254]....
        /*082c*/ 	.word	0x0500000f


	//   ....[255]....
        /*0830*/ 	.word	0x0500000f


	//   ....[0]....
        /*0834*/ 	.word	0x0500000f


	//   ....[1]....
        /*0838*/ 	.word	0x0500000f


	//   ....[2]....
        /*083c*/ 	.word	0x0500000f


	//   ....[3]....
        /*0840*/ 	.word	0x0500000f


	//   ....[4]....
        /*0844*/ 	.word	0x0500000f


	//   ....[5]....
        /*0848*/ 	.word	0x0500000f


	//   ....[6]....
        /*084c*/ 	.word	0x0500000f


	//   ....[7]....
        /*0850*/ 	.word	0x0500000f


	//   ....[8]....
        /*0854*/ 	.word	0x0500000f


	//   ....[9]....
        /*0858*/ 	.word	0x0500000f


	//   ....[10]....
        /*085c*/ 	.word	0x0500000f


	//   ....[11]....
        /*0860*/ 	.word	0x0500000f


	//   ....[12]....
        /*0864*/ 	.word	0x0500000f


	//   ....[13]....
        /*0868*/ 	.word	0x0500000f


	//   ....[14]....
        /*086c*/ 	.word	0x0500000f


	//   ....[15]....
        /*0870*/ 	.word	0x0500000f


	//   ....[16]....
        /*0874*/ 	.word	0x0500000f


	//   ....[17]....
        /*0878*/ 	.word	0x0500000f


	//   ....[18]....
        /*087c*/ 	.word	0x0500000f


	//   ....[19]....
        /*0880*/ 	.word	0x0500000f


	//   ....[20]....
        /*0884*/ 	.word	0x0500000f


	//   ....[21]....
        /*0888*/ 	.word	0x0500000f


	//   ....[22]....
        /*088c*/ 	.word	0x0500000f


	//   ....[23]....
        /*0890*/ 	.word	0x0500000f


	//   ....[24]....
        /*0894*/ 	.word	0x0500000f


	//   ....[25]....
        /*0898*/ 	.word	0x0500000f


	//   ....[26]....
        /*089c*/ 	.word	0x0500000f


	//   ....[27]....
        /*08a0*/ 	.word	0x0500000f


	//   ....[28]....
        /*08a4*/ 	.word	0x0500000f


	//   ....[29]....
        /*08a8*/ 	.word	0x0500000f


	//   ....[30]....
        /*08ac*/ 	.word	0x0500000f


	//   ....[31]....
        /*08b0*/ 	.word	0x0500000f


	//   ....[32]....
        /*08b4*/ 	.word	0x0500000f


	//   ....[33]....
        /*08b8*/ 	.word	0x0500000f


	//   ....[34]....
        /*08bc*/ 	.word	0x0500000f


	//   ....[35]....
        /*08c0*/ 	.word	0x0500000f


	//   ....[36]....
        /*08c4*/ 	.word	0x0500000f


	//   ....[37]....
        /*08c8*/ 	.word	0x0500000f


	//   ....[38]....
        /*08cc*/ 	.word	0x0500000f


	//   ....[39]....
        /*08d0*/ 	.word	0x0500000f


	//   ....[40]....
        /*08d4*/ 	.word	0x0500000f


	//   ....[41]....
        /*08d8*/ 	.word	0x0500000f


	//   ....[42]....
        /*08dc*/ 	.word	0x0500000f


	//   ....[43]....
        /*08e0*/ 	.word	0x0500000f


	//   ....[44]....
        /*08e4*/ 	.word	0x0500000f


	//   ....[45]....
        /*08e8*/ 	.word	0x0500000f


	//   ....[46]....
        /*08ec*/ 	.word	0x0500000f


	//   ....[47]....
        /*08f0*/ 	.word	0x0500000f


	//   ....[48]....
        /*08f4*/ 	.word	0x0500000f


	//   ....[49]....
        /*08f8*/ 	.word	0x0500000f


	//   ....[50]....
        /*08fc*/ 	.word	0x0500000f


	//   ....[51]....
        /*0900*/ 	.word	0x0500000f


	//   ....[52]....
        /*0904*/ 	.word	0x0500000f


	//   ....[53]....
        /*0908*/ 	.word	0x0500000f


	//   ....[54]....
        /*090c*/ 	.word	0x0500000f


	//   ....[55]....
        /*0910*/ 	.word	0x0500000f


	//   ....[56]....
        /*0914*/ 	.word	0x0500000f


	//   ....[57]....
        /*0918*/ 	.word	0x0500000f


	//   ....[58]....
        /*091c*/ 	.word	0x0500000f


	//   ....[59]....
        /*0920*/ 	.word	0x0500000f


	//   ....[60]....
        /*0924*/ 	.word	0x0500000f


	//   ....[61]....
        /*0928*/ 	.word	0x0500000f


	//   ....[62]....
        /*092c*/ 	.word	0x0500000f


	//   ....[63]....
        /*0930*/ 	.word	0x0500000f


	//   ....[64]....
        /*0934*/ 	.word	0x0500000f


	//   ....[65]....
        /*0938*/ 	.word	0x0500000f


	//   ....[66]....
        /*093c*/ 	.word	0x0500000f


	//   ....[67]....
        /*0940*/ 	.word	0x0500000f


	//   ....[68]....
        /*0944*/ 	.word	0x0500000f


	//   ....[69]....
        /*0948*/ 	.word	0x0500000f


	//   ....[70]....
        /*094c*/ 	.word	0x0500000f


	//   ....[71]....
        /*0950*/ 	.word	0x0500000f


	//   ....[72]....
        /*0954*/ 	.word	0x0500000f


	//   ....[73]....
        /*0958*/ 	.word	0x0500000f


	//   ....[74]....
        /*095c*/ 	.word	0x0500000f


	//   ....[75]....
        /*0960*/ 	.word	0x0500000f


	//   ....[76]....
        /*0964*/ 	.word	0x0500000f


	//   ....[77]....
        /*0968*/ 	.word	0x0500000f


	//   ....[78]....
        /*096c*/ 	.word	0x0500000f


	//   ....[79]....
        /*0970*/ 	.word	0x0500000f


	//   ....[80]....
        /*0974*/ 	.word	0x0500000f


	//   ....[81]....
        /*0978*/ 	.word	0x0500000f


	//   ....[82]....
        /*097c*/ 	.word	0x0500000f


	//   ....[83]....
        /*0980*/ 	.word	0x0500000f


	//   ....[84]....
        /*0984*/ 	.word	0x0500000f


	//   ....[85]....
        /*0988*/ 	.word	0x0500000f


	//   ....[86]....
        /*098c*/ 	.word	0x0500000f


	//----- nvinfo : EIATTR_COOP_GROUP_INSTR_OFFSETS
	.align		4
.L_238:
        /*0990*/ 	.byte	0x04, 0x28
        /*0992*/ 	.short	(.L_240 - .L_239)


	//   ....[0]....
.L_239:
        /*0994*/ 	.word	0x00000070


	//   ....[1]....
        /*0998*/ 	.word	0x000001a0


	//   ....[2]....
        /*099c*/ 	.word	0x000001f0


	//   ....[3]....
        /*09a0*/ 	.word	0x00000420


	//   ....[4]....
        /*09a4*/ 	.word	0x00000580


	//   ....[5]....
        /*09a8*/ 	.word	0x000006a0


	//   ....[6]....
        /*09ac*/ 	.word	0x00000800


	//   ....[7]....
        /*09b0*/ 	.word	0x00007dc0


	//   ....[8]....
        /*09b4*/ 	.word	0x00008480


	//   ....[9]....
        /*09b8*/ 	.word	0x00008490


	//   ....[10]....
        /*09bc*/ 	.word	0x000084a0


	//   ....[11]....
        /*09c0*/ 	.word	0x000084b0


	//   ....[12]....
        /*09c4*/ 	.word	0x000086b0


	//   ....[13]....
        /*09c8*/ 	.word	0x000086c0


	//   ....[14]....
        /*09cc*/ 	.word	0x000086d0


	//   ....[15]....
        /*09d0*/ 	.word	0x000086e0


	//   ....[16]....
        /*09d4*/ 	.word	0x000088c0


	//   ....[17]....
        /*09d8*/ 	.word	0x000088d0


	//   ....[18]....
        /*09dc*/ 	.word	0x000088e0


	//   ....[19]....
        /*09e0*/ 	.word	0x000088f0


	//   ....[20]....
        /*09e4*/ 	.word	0x00008af0


	//   ....[21]....
        /*09e8*/ 	.word	0x00008b00


	//   ....[22]....
        /*09ec*/ 	.word	0x00008b10


	//   ....[23]....
        /*09f0*/ 	.word	0x00008b20


	//   ....[24]....
        /*09f4*/ 	.word	0x0000cdd0


	//   ....[25]....
        /*09f8*/ 	.word	0x0000cdf0


	//   ....[26]....
        /*09fc*/ 	.word	0x0000ce00


	//   ....[27]....
        /*0a00*/ 	.word	0x0000ce10


	//   ....[28]....
        /*0a04*/ 	.word	0x0000cf00


	//   ....[29]....
        /*0a08*/ 	.word	0x0000cf20


	//   ....[30]....
        /*0a0c*/ 	.word	0x0000cf30


	//   ....[31]....
        /*0a10*/ 	.word	0x0000cf40


	//   ....[32]....
        /*0a14*/ 	.word	0x0000d120


	//   ....[33]....
        /*0a18*/ 	.word	0x0000d140


	//   ....[34]....
        /*0a1c*/ 	.word	0x0000d160


	//   ....[35]....
        /*0a20*/ 	.word	0x0000d170


	//   ....[36]....
        /*0a24*/ 	.word	0x0000d240


	//   ....[37]....
        /*0a28*/ 	.word	0x0000d270


	//   ....[38]....
        /*0a2c*/ 	.word	0x0000d280


	//   ....[39]....
        /*0a30*/ 	.word	0x0000d290


	//   ....[40]....
        /*0a34*/ 	.word	0x00011a40


	//   ....[41]....
        /*0a38*/ 	.word	0x00011de0


	//   ....[42]....
        /*0a3c*/ 	.word	0x000126a0


	//   ....[43]....
        /*0a40*/ 	.word	0x00012780


	//   ....[44]....
        /*0a44*/ 	.word	0x00012b80


	//   ....[45]....
        /*0a48*/ 	.word	0x00012bf0


	//   ....[46]....
        /*0a4c*/ 	.word	0x00013fa0


	//   ....[47]....
        /*0a50*/ 	.word	0x000141e0


	//   ....[48]....
        /*0a54*/ 	.word	0x00014910


	//   ....[49]....
        /*0a58*/ 	.word	0x000149c0


	//   ....[50]....
        /*0a5c*/ 	.word	0x00014d20


	//   ....[51]....
        /*0a60*/ 	.word	0x00014d80


	//   ....[52]....
        /*0a64*/ 	.word	0x00016850


	//   ....[53]....
        /*0a68*/ 	.word	0x00016860


	//   ....[54]....
        /*0a6c*/ 	.word	0x00016890


	//   ....[55]....
        /*0a70*/ 	.word	0x00016a40


	//   ....[56]....
        /*0a74*/ 	.word	0x00018180


	//   ....[57]....
        /*0a78*/ 	.word	0x00018410


	//   ....[58]....
        /*0a7c*/ 	.word	0x00018b40


	//   ....[59]....
        /*0a80*/ 	.word	0x00018bf0


	//   ....[60]....
        /*0a84*/ 	.word	0x00018f60


	//   ....[61]....
        /*0a88*/ 	.word	0x00018fe0


	//   ....[62]....
        /*0a8c*/ 	.word	0x0001a1e0


	//   ....[63]....
        /*0a90*/ 	.word	0x0001a1f0


	//   ....[64]....
        /*0a94*/ 	.word	0x0001a220


	//   ....[65]....
        /*0a98*/ 	.word	0x0001a230


	//   ....[66]....
        /*0a9c*/ 	.word	0x0001b8c0


	//   ....[67]....
        /*0aa0*/ 	.word	0x0001b8f0


	//   ....[68]....
        /*0aa4*/ 	.word	0x0001b920


	//   ....[69]....
        /*0aa8*/ 	.word	0x0001b970


	//   ....[70]....
        /*0aac*/ 	.word	0x0001b9a0


	//   ....[71]....
        /*0ab0*/ 	.word	0x0001b9d0


	//   ....[72]....
        /*0ab4*/ 	.word	0x0001ba00


	//   ....[73]....
        /*0ab8*/ 	.word	0x0001ba30


	//   ....[74]....
        /*0abc*/ 	.word	0x0001ba60


	//   ....[75]....
        /*0ac0*/ 	.word	0x0001baa0


	//   ....[76]....
        /*0ac4*/ 	.word	0x0001bad0


	//   ....[77]....
        /*0ac8*/ 	.word	0x0001bb00


	//   ....[78]....
        /*0acc*/ 	.word	0x0001bb30


	//   ....[79]....
        /*0ad0*/ 	.word	0x0001bb60


	//   ....[80]....
        /*0ad4*/ 	.word	0x0001bb90


	//   ....[81]....
        /*0ad8*/ 	.word	0x0001bbc0


	//   ....[82]....
        /*0adc*/ 	.word	0x0001bbf0


	//   ....[83]....
        /*0ae0*/ 	.word	0x0001bc20


	//   ....[84]....
        /*0ae4*/ 	.word	0x0001bc50


	//   ....[85]....
        /*0ae8*/ 	.word	0x0001bc80


	//   ....[86]....
        /*0aec*/ 	.word	0x0001bcb0


	//   ....[87]....
        /*0af0*/ 	.word	0x0001bce0


	//   ....[88]....
        /*0af4*/ 	.word	0x0001bd10


	//   ....[89]....
        /*0af8*/ 	.word	0x0001bd40


	//   ....[90]....
        /*0afc*/ 	.word	0x0001bd70


	//   ....[91]....
        /*0b00*/ 	.word	0x0001bda0


	//   ....[92]....
        /*0b04*/ 	.word	0x0001bdd0


	//   ....[93]....
        /*0b08*/ 	.word	0x0001be00


	//   ....[94]....
        /*0b0c*/ 	.word	0x0001be30


	//   ....[95]....
        /*0b10*/ 	.word	0x0001be60


	//   ....[96]....
        /*0b14*/ 	.word	0x0001be90


	//   ....[97]....
        /*0b18*/ 	.word	0x0001bec0


	//   ....[98]....
        /*0b1c*/ 	.word	0x0001bef0


	//   ....[99]....
        /*0b20*/ 	.word	0x0001bf20


	//   ....[100]....
        /*0b24*/ 	.word	0x0001bf50


	//   ....[101]....
        /*0b28*/ 	.word	0x0001bf80


	//   ....[102]....
        /*0b2c*/ 	.word	0x0001bfc0


	//   ....[103]....
        /*0b30*/ 	.word	0x0001bff0


	//   ....[104]....
        /*0b34*/ 	.word	0x0001c020


	//   ....[105]....
        /*0b38*/ 	.word	0x0001c050


	//   ....[106]....
        /*0b3c*/ 	.word	0x0001c080


	//   ....[107]....
        /*0b40*/ 	.word	0x0001c0b0


	//   ....[108]....
        /*0b44*/ 	.word	0x0001c0e0


	//   ....[109]....
        /*0b48*/ 	.word	0x0001c110


	//   ....[110]....
        /*0b4c*/ 	.word	0x0001c140


	//   ....[111]....
        /*0b50*/ 	.word	0x0001c170


	//   ....[112]....
        /*0b54*/ 	.word	0x0001c180


	//   ....[113]....
        /*0b58*/ 	.word	0x0001c190


	//   ....[114]....
        /*0b5c*/ 	.word	0x0001c1a0


	//   ....[115]....
        /*0b60*/ 	.word	0x0001c1b0


	//   ....[116]....
        /*0b64*/ 	.word	0x0001c1d0


	//   ....[117]....
        /*0b68*/ 	.word	0x0001c1f0


	//   ....[118]....
        /*0b6c*/ 	.word	0x0001c220


	//   ....[119]....
        /*0b70*/ 	.word	0x0001c250


	//   ....[120]....
        /*0b74*/ 	.word	0x0001c280


	//   ....[121]....
        /*0b78*/ 	.word	0x0001c2b0


	//   ....[122]....
        /*0b7c*/ 	.word	0x0001c2e0


	//   ....[123]....
        /*0b80*/ 	.word	0x0001c2f0


	//   ....[124]....
        /*0b84*/ 	.word	0x0001c300


	//   ....[125]....
        /*0b88*/ 	.word	0x0001c310


	//   ....[126]....
        /*0b8c*/ 	.word	0x0001c320


	//   ....[127]....
        /*0b90*/ 	.word	0x0001c330


	//   ....[128]....
        /*0b94*/ 	.word	0x0001c340


	//   ....[129]....
        /*0b98*/ 	.word	0x0001c370


	//   ....[130]....
        /*0b9c*/ 	.word	0x0001c9c0


	//   ....[131]....
        /*0ba0*/ 	.word	0x0001ca00


	//   ....[132]....
        /*0ba4*/ 	.word	0x0001ca40


	//   ....[133]....
        /*0ba8*/ 	.word	0x0001cab0


	//   ....[134]....
        /*0bac*/ 	.word	0x0001d300


	//   ....[135]....
        /*0bb0*/ 	.word	0x0001d330


	//   ....[136]....
        /*0bb4*/ 	.word	0x0001d480


	//   ....[137]....
        /*0bb8*/ 	.word	0x0001d4a0


	//   ....[138]....
        /*0bbc*/ 	.word	0x0001d5e0


	//   ....[139]....
        /*0bc0*/ 	.word	0x0001d600


	//   ....[140]....
        /*0bc4*/ 	.word	0x0001d750


	//   ....[141]....
        /*0bc8*/ 	.word	0x0001d770


	//   ....[142]....
        /*0bcc*/ 	.word	0x0001dfe0


	//   ....[143]....
        /*0bd0*/ 	.word	0x0001dff0


	//   ....[144]....
        /*0bd4*/ 	.word	0x0001e180


	//   ....[145]....
        /*0bd8*/ 	.word	0x0001e190


	//   ....[146]....
        /*0bdc*/ 	.word	0x0001e320


	//   ....[147]....
        /*0be0*/ 	.word	0x0001e330


	//   ....[148]....
        /*0be4*/ 	.word	0x0001e4c0


	//   ....[149]....
        /*0be8*/ 	.word	0x0001e4d0


	//   ....[150]....
        /*0bec*/ 	.word	0x0001e6c0


	//   ....[151]....
        /*0bf0*/ 	.word	0x0001e8a0


	//   ....[152]....
        /*0bf4*/ 	.word	0x0001e8d0


	//   ....[153]....
        /*0bf8*/ 	.word	0x0001e900


	//   ....[154]....
        /*0bfc*/ 	.word	0x0001e930


	//   ....[155]....
        /*0c00*/ 	.word	0x0001e960


	//   ....[156]....
        /*0c04*/ 	.word	0x0001e990


	//   ....[157]....
        /*0c08*/ 	.word	0x0001eb00


	//   ....[158]....
        /*0c0c*/ 	.word	0x0001eb30


	//   ....[159]....
        /*0c10*/ 	.word	0x0001eb60


	//   ....[160]....
        /*0c14*/ 	.word	0x0001eb90


	//   ....[161]....
        /*0c18*/ 	.word	0x0001ebc0


	//   ....[162]....
        /*0c1c*/ 	.word	0x0001ebf0


	//   ....[163]....
        /*0c20*/ 	.word	0x0001ec90


	//   ....[164]....
        /*0c24*/ 	.word	0x0001ecf0


	//   ....[165]....
        /*0c28*/ 	.word	0x0001ed80


	//   ....[166]....
        /*0c2c*/ 	.word	0x00020020


	//   ....[167]....
        /*0c30*/ 	.word	0x00021da0


	//   ....[168]....
        /*0c34*/ 	.word	0x00022b10


	//   ....[169]....
        /*0c38*/ 	.word	0x00022b20


	//   ....[170]....
        /*0c3c*/ 	.word	0x00022b50


	//   ....[171]....
        /*0c40*/ 	.word	0x00022b60


	//   ....[172]....
        /*0c44*/ 	.word	0x00022c70


	//   ....[173]....
        /*0c48*/ 	.word	0x00022c80


	//   ....[174]....
        /*0c4c*/ 	.word	0x00022d10


	//   ....[175]....
        /*0c50*/ 	.word	0x00022d20


	//   ....[176]....
        /*0c54*/ 	.word	0x00022db0


	//   ....[177]....
        /*0c58*/ 	.word	0x00022dc0


	//   ....[178]....
        /*0c5c*/ 	.word	0x00022e50


	//   ....[179]....
        /*0c60*/ 	.word	0x00022e60


	//   ....[180]....
        /*0c64*/ 	.word	0x00022ef0


	//   ....[181]....
        /*0c68*/ 	.word	0x00022f00


	//   ....[182]....
        /*0c6c*/ 	.word	0x00022f50


	//   ....[183]....
        /*0c70*/ 	.word	0x00022f80


	//   ....[184]....
        /*0c74*/ 	.word	0x00024b00


	//   ....[185]....
        /*0c78*/ 	.word	0x00024b30


	//   ....[186]....
        /*0c7c*/ 	.word	0x00024b70


	//   ....[187]....
        /*0c80*/ 	.word	0x00024ba0


	//   ....[188]....
        /*0c84*/ 	.word	0x00024bd0


	//   ....[189]....
        /*0c88*/ 	.word	0x00024c00


	//   ....[190]....
        /*0c8c*/ 	.word	0x00024c30


	//   ....[191]....
        /*0c90*/ 	.word	0x00024c60


	//   ....[192]....
        /*0c94*/ 	.word	0x00024df0


	//   ....[193]....
        /*0c98*/ 	.word	0x00024e20


	//   ....[194]....
        /*0c9c*/ 	.word	0x00024e50


	//   ....[195]....
        /*0ca0*/ 	.word	0x00024e80


	//   ....[196]....
        /*0ca4*/ 	.word	0x00024eb0


	//   ....[197]....
        /*0ca8*/ 	.word	0x00024ee0


	//   ....[198]....
        /*0cac*/ 	.word	0x00024fa0


	//   ....[199]....
        /*0cb0*/ 	.word	0x00024fc0


	//   ....[200]....
        /*0cb4*/ 	.word	0x00025030


	//   ....[201]....
        /*0cb8*/ 	.word	0x00025710


	//   ....[202]....
        /*0cbc*/ 	.word	0x00025bc0


	//   ....[203]....
        /*0cc0*/ 	.word	0x00025c70


	//   ....[204]....
        /*0cc4*/ 	.word	0x00025d00


	//   ....[205]....
        /*0cc8*/ 	.word	0x00025d50


	//   ....[206]....
        /*0ccc*/ 	.word	0x00025da0


	//   ....[207]....
        /*0cd0*/ 	.word	0x00025e30


	//   ....[208]....
        /*0cd4*/ 	.word	0x00025ec0


	//   ....[209]....
        /*0cd8*/ 	.word	0x00025f10


	//   ....[210]....
        /*0cdc*/ 	.word	0x00025f60


	//   ....[211]....
        /*0ce0*/ 	.word	0x00025ff0


	//   ....[212]....
        /*0ce4*/ 	.word	0x00026080


	//   ....[213]....
        /*0ce8*/ 	.word	0x000260d0


	//   ....[214]....
        /*0cec*/ 	.word	0x00026120


	//   ....[215]....
        /*0cf0*/ 	.word	0x000261b0


	//   ....[216]....
        /*0cf4*/ 	.word	0x00026240


	//   ....[217]....
        /*0cf8*/ 	.word	0x00026290


	//   ....[218]....
        /*0cfc*/ 	.word	0x000262e0


	//   ....[219]....
        /*0d00*/ 	.word	0x000263d0


	//   ....[220]....
        /*0d04*/ 	.word	0x00026480


	//   ....[221]....
        /*0d08*/ 	.word	0x000264e0


	//   ....[222]....
        /*0d0c*/ 	.word	0x00026560


	//   ....[223]....
        /*0d10*/ 	.word	0x00026650


	//   ....[224]....
        /*0d14*/ 	.word	0x000266a0


	//   ....[225]....
        /*0d18*/ 	.word	0x000266f0


	//   ....[226]....
        /*0d1c*/ 	.word	0x00026740


	//   ....[227]....
        /*0d20*/ 	.word	0x00026860


	//   ....[228]....
        /*0d24*/ 	.word	0x00026900


	//   ....[229]....
        /*0d28*/ 	.word	0x00026960


	//   ....[230]....
        /*0d2c*/ 	.word	0x000269e0


	//   ....[231]....
        /*0d30*/ 	.word	0x00026ae0


	//   ....[232]....
        /*0d34*/ 	.word	0x00026b30


	//   ....[233]....
        /*0d38*/ 	.word	0x00026b80


	//   ....[234]....
        /*0d3c*/ 	.word	0x00026bd0


	//   ....[235]....
        /*0d40*/ 	.word	0x00027000


	//   ....[236]....
        /*0d44*/ 	.word	0x00027120


	//   ....[237]....
        /*0d48*/ 	.word	0x00027250


	//   ....[238]....
        /*0d4c*/ 	.word	0x00027380


	//   ....[239]....
        /*0d50*/ 	.word	0x000274b0


	//   ....[240]....
        /*0d54*/ 	.word	0x000275b0


	//   ....[241]....
        /*0d58*/ 	.word	0x00027610


	//   ....[242]....
        /*0d5c*/ 	.word	0x00027670


	//   ....[243]....
        /*0d60*/ 	.word	0x000276d0


	//   ....[244]....
        /*0d64*/ 	.word	0x00027750


	//   ....[245]....
        /*0d68*/ 	.word	0x000277b0


	//   ....[246]....
        /*0d6c*/ 	.word	0x00027830


	//   ....[247]....
        /*0d70*/ 	.word	0x00027890


	//   ....[248]....
        /*0d74*/ 	.word	0x00027910


	//   ....[249]....
        /*0d78*/ 	.word	0x00027970


	//   ....[250]....
        /*0d7c*/ 	.word	0x000279f0


	//   ....[251]....
        /*0d80*/ 	.word	0x00027a50


	//   ....[252]....
        /*0d84*/ 	.word	0x00027ad0


	//   ....[253]....
        /*0d88*/ 	.word	0x00027b30


	//   ....[254]....
        /*0d8c*/ 	.word	0x00027bb0


	//   ....[255]....
        /*0d90*/ 	.word	0x00027c10


	//   ....[0]....
        /*0d94*/ 	.word	0x00027c90


	//   ....[1]....
        /*0d98*/ 	.word	0x00027cf0


	//   ....[2]....
        /*0d9c*/ 	.word	0x00027d70


	//   ....[3]....
        /*0da0*/ 	.word	0x00027dd0


	//   ....[4]....
        /*0da4*/ 	.word	0x00027e50


	//   ....[5]....
        /*0da8*/ 	.word	0x00027eb0


	//   ....[6]....
        /*0dac*/ 	.word	0x00027f30


	//   ....[7]....
        /*0db0*/ 	.word	0x00027f90


	//   ....[8]....
        /*0db4*/ 	.word	0x00028010


	//   ....[9]....
        /*0db8*/ 	.word	0x00028070


	//   ....[10]....
        /*0dbc*/ 	.word	0x000280f0


	//   ....[11]....
        /*0dc0*/ 	.word	0x00028150


	//   ....[12]....
        /*0dc4*/ 	.word	0x000281d0


	//   ....[13]....
        /*0dc8*/ 	.word	0x00028230


	//   ....[14]....
        /*0dcc*/ 	.word	0x000282a0


	//   ....[15]....
        /*0dd0*/ 	.word	0x00028300


	//   ....[16]....
        /*0dd4*/ 	.word	0x00028360


	//   ....[17]....
        /*0dd8*/ 	.word	0x000283c0


	//   ....[18]....
        /*0ddc*/ 	.word	0x00028420


	//   ....[19]....
        /*0de0*/ 	.word	0x00028480


	//   ....[20]....
        /*0de4*/ 	.word	0x000284f0


	//   ....[21]....
        /*0de8*/ 	.word	0x00028550


	//   ....[22]....
        /*0dec*/ 	.word	0x000285d0


	//   ....[23]....
        /*0df0*/ 	.word	0x00028630


	//   ....[24]....
        /*0df4*/ 	.word	0x000286b0


	//   ....[25]....
        /*0df8*/ 	.word	0x00028710


	//   ....[26]....
        /*0dfc*/ 	.word	0x00028790


	//   ....[27]....
        /*0e00*/ 	.word	0x000287f0


	//   ....[28]....
        /*0e04*/ 	.word	0x00028870


	//   ....[29]....
        /*0e08*/ 	.word	0x000288d0


	//   ....[30]....
        /*0e0c*/ 	.word	0x00028950


	//   ....[31]....
        /*0e10*/ 	.word	0x000289b0


	//   ....[32]....
        /*0e14*/ 	.word	0x00028a30


	//   ....[33]....
        /*0e18*/ 	.word	0x00028a90


	//   ....[34]....
        /*0e1c*/ 	.word	0x00028b00


	//   ....[35]....
        /*0e20*/ 	.word	0x00028b60


	//   ....[36]....
        /*0e24*/ 	.word	0x00028bc0


	//   ....[37]....
        /*0e28*/ 	.word	0x00028c20


	//   ....[38]....
        /*0e2c*/ 	.word	0x00028c90


	//   ....[39]....
        /*0e30*/ 	.word	0x00028cf0


	//   ....[40]....
        /*0e34*/ 	.word	0x00028d70


	//   ....[41]....
        /*0e38*/ 	.word	0x00028dd0


	//   ....[42]....
        /*0e3c*/ 	.word	0x00028e80


	//   ....[43]....
        /*0e40*/ 	.word	0x00028fb0


	//   ....[44]....
        /*0e44*/ 	.word	0x00029000


	//   ....[45]....
        /*0e48*/ 	.word	0x00029090


	//   ....[46]....
        /*0e4c*/ 	.word	0x00029120


	//   ....[47]....
        /*0e50*/ 	.word	0x000291b0


	//   ....[48]....
        /*0e54*/ 	.word	0x00029240


	//   ....[49]....
        /*0e58*/ 	.word	0x000292d0


	//   ....[50]....
        /*0e5c*/ 	.word	0x00029360


	//   ....[51]....
        /*0e60*/ 	.word	0x00029420


	//   ....[52]....
        /*0e64*/ 	.word	0x00029710


	//   ....[53]....
        /*0e68*/ 	.word	0x00029930


	//   ....[54]....
        /*0e6c*/ 	.word	0x00029980


	//   ....[55]....
        /*0e70*/ 	.word	0x000299e0


	//   ....[56]....
        /*0e74*/ 	.word	0x00029a80


	//   ....[57]....
        /*0e78*/ 	.word	0x00029b40


	//   ....[58]....
        /*0e7c*/ 	.word	0x00029c50


	//   ....[59]....
        /*0e80*/ 	.word	0x00029cb0


	//   ....[60]....
        /*0e84*/ 	.word	0x00029db0


	//   ....[61]....
        /*0e88*/ 	.word	0x00029e10


	//   ....[62]....
        /*0e8c*/ 	.word	0x00029f10


	//   ....[63]....
        /*0e90*/ 	.word	0x00029f70


	//   ....[64]....
        /*0e94*/ 	.word	0x0002a070


	//   ....[65]....
        /*0e98*/ 	.word	0x0002a0d0


	//   ....[66]....
        /*0e9c*/ 	.word	0x0002a1c0


	//   ....[67]....
        /*0ea0*/ 	.word	0x0002a230


	//   ....[68]....
        /*0ea4*/ 	.word	0x0002a310


	//   ....[69]....
        /*0ea8*/ 	.word	0x0002a5f0


	//   ....[70]....
        /*0eac*/ 	.word	0x0002a690


	//   ....[71]....
        /*0eb0*/ 	.word	0x0002a7b0


	//   ....[72]....
        /*0eb4*/ 	.word	0x0002a830


	//   ....[73]....
        /*0eb8*/ 	.word	0x0002a8b0


	//   ....[74]....
        /*0ebc*/ 	.word	0x0002a930


	//   ....[75]....
        /*0ec0*/ 	.word	0x0002a9b0


	//   ....[76]....
        /*0ec4*/ 	.word	0x0002aa40


	//   ....[77]....
        /*0ec8*/ 	.word	0x0002aae0


	//   ....[78]....
        /*0ecc*/ 	.word	0x0002ab90


	//   ....[79]....
        /*0ed0*/ 	.word	0x0002ac10


	//   ....[80]....
        /*0ed4*/ 	.word	0x0002ac90


	//   ....[81]....
        /*0ed8*/ 	.word	0x0002ad10


	//   ....[82]....
        /*0edc*/ 	.word	0x0002ada0


	//   ....[83]....
        /*0ee0*/ 	.word	0x0002ae20


	//   ....[84]....
        /*0ee4*/ 	.word	0x0002aec0


	//   ....[85]....
        /*0ee8*/ 	.word	0x0002af50


	//   ....[86]....
        /*0eec*/ 	.word	0x0002b080


	//----- nvinfo : EIATTR_REG_RECONFIG
	.align		4
.L_240:
        /*0ef0*/ 	.byte	0x01, 0x54
	.zero		2


	//----- nvinfo : EIATTR_SYSCALL_OFFSETS
	.align		4
        /*0ef4*/ 	.byte	0x04, 0x46
        /*0ef6*/ 	.short	(.L_242 - .L_241)


	//   ....[0]....
.L_241:
        /*0ef8*/ 	.word	0x00001ce0


	//   ....[1]....
        /*0efc*/ 	.word	0x00001e30


	//   ....[2]....
        /*0f00*/ 	.word	0x00007f50


	//   ....[3]....
        /*0f04*/ 	.word	0x00008260


	//   ....[4]....
        /*0f08*/ 	.word	0x00021800


	//   ....[5]....
        /*0f0c*/ 	.word	0x000219a0


	//   ....[6]....
        /*0f10*/ 	.word	0x00021b00


	//   ....[7]....
        /*0f14*/ 	.word	0x00021c40


	//   ....[8]....
        /*0f18*/ 	.word	0x00022670


	//----- nvinfo : EIATTR_MBARRIER_INSTR_OFFSETS
	.align		4
.L_242:
        /*0f1c*/ 	.byte	0x04, 0x39
        /*0f1e*/ 	.short	(.L_244 - .L_243)


	//   ....[0]....
.L_243:
        /*0f20*/ 	.word	0x000002d0
        /*0f24*/ 	.word	0x000000ff
        /*0f28*/ 	.word	0x00028400
        /*0f2c*/ 	.short	0x0100
        /*0f2e*/ 	.byte	0x08
	.zero		1


	//   ....[1]....
        /*0f30*/ 	.word	0x000002e0
        /*0f34*/ 	.word	0x000000ff
        /*0f38*/ 	.word	0x00028420
        /*0f3c*/ 	.short	0x0100
        /*0f3e*/ 	.byte	0x08
	.zero		1


	//   ....[2]....
        /*0f40*/ 	.word	0x000003d0
        /*0f44*/ 	.word	0x000000ff
        /*0f48*/ 	.word	0x00028430
        /*0f4c*/ 	.short	0x0100
        /*0f4e*/ 	.byte	0x08
	.zero		1


	//   ....[3]....
        /*0f50*/ 	.word	0x000003e0
        /*0f54*/ 	.word	0x000000ff
        /*0f58*/ 	.word	0x00028440
        /*0f5c*/ 	.short	0x0100
        /*0f5e*/ 	.byte	0x08
	.zero		1


	//   ....[4]....
        /*0f60*/ 	.word	0x000003f0
        /*0f64*/ 	.word	0x000000ff
        /*0f68*/ 	.word	0x00028438
        /*0f6c*/ 	.short	0x0100
        /*0f6e*/ 	.byte	0x08
	.zero		1


	//   ....[5]....
        /*0f70*/ 	.word	0x00000400
        /*0f74*/ 	.word	0x000000ff
        /*0f78*/ 	.word	0x00028448
        /*0f7c*/ 	.short	0x0100
        /*0f7e*/ 	.byte	0x08
	.zero		1


	//   ....[6]....
        /*0f80*/ 	.word	0x00000530
        /*0f84*/ 	.word	0x000000ff
        /*0f88*/ 	.word	0x00028450
        /*0f8c*/ 	.short	0x0100
        /*0f8e*/ 	.byte	0x08
	.zero		1


	//   ....[7]....
        /*0f90*/ 	.word	0x00000540
        /*0f94*/ 	.word	0x000000ff
        /*0f98*/ 	.word	0x00028460
        /*0f9c*/ 	.short	0x0100
        /*0f9e*/ 	.byte	0x08
	.zero		1


	//   ....[8]....
        /*0fa0*/ 	.word	0x00000550
        /*0fa4*/ 	.word	0x000000ff
        /*0fa8*/ 	.word	0x00028458
        /*0fac*/ 	.short	0x0100
        /*0fae*/ 	.byte	0x08
	.zero		1


	//   ....[9]....
        /*0fb0*/ 	.word	0x00000560
        /*0fb4*/ 	.word	0x000000ff
        /*0fb8*/ 	.word	0x00028468
        /*0fbc*/ 	.short	0x0100
        /*0fbe*/ 	.byte	0x08
	.zero		1


	//   ....[10]....
        /*0fc0*/ 	.word	0x00000650
        /*0fc4*/ 	.word	0x000000ff
        /*0fc8*/ 	.word	0x00028470
        /*0fcc*/ 	.short	0x0100
        /*0fce*/ 	.byte	0x06
	.zero		1


	//   ....[11]....
        /*0fd0*/ 	.word	0x00000660
        /*0fd4*/ 	.word	0x000000ff
        /*0fd8*/ 	.word	0x00028480
        /*0fdc*/ 	.short	0x0100
        /*0fde*/ 	.byte	0x06
	.zero		1


	//   ....[12]....
        /*0fe0*/ 	.word	0x00000670
        /*0fe4*/ 	.word	0x000000ff
        /*0fe8*/ 	.word	0x00028478
        /*0fec*/ 	.short	0x0100
        /*0fee*/ 	.byte	0x06
	.zero		1


	//   ....[13]....
        /*0ff0*/ 	.word	0x00000680
        /*0ff4*/ 	.word	0x000000ff
        /*0ff8*/ 	.word	0x00028488
        /*0ffc*/ 	.short	0x0100
        /*0ffe*/ 	.byte	0x06
	.zero		1


	//   ....[14]....
        /*1000*/ 	.word	0x000007b0
        /*1004*/ 	.word	0x000000ff
        /*1008*/ 	.word	0x00028490
        /*100c*/ 	.short	0x0100
        /*100e*/ 	.byte	0x08
	.zero		1


	//   ....[15]....
        /*1010*/ 	.word	0x000007c0
        /*1014*/ 	.word	0x000000ff
        /*1018*/ 	.word	0x000284a0
        /*101c*/ 	.short	0x0100
        /*101e*/ 	.byte	0x08
	.zero		1


	//   ....[16]....
        /*1020*/ 	.word	0x000007d0
        /*1024*/ 	.word	0x000000ff
        /*1028*/ 	.word	0x00028498
        /*102c*/ 	.short	0x0100
        /*102e*/ 	.byte	0x08
	.zero		1


	//   ....[17]....
        /*1030*/ 	.word	0x000007e0
        /*1034*/ 	.word	0x000000ff
        /*1038*/ 	.word	0x000284a8
        /*103c*/ 	.short	0x0100
        /*103e*/ 	.byte	0x08
	.zero		1


	//   ....[18]....
        /*1040*/ 	.word	0x00000910
        /*1044*/ 	.word	0x000000ff
        /*1048*/ 	.word	0x000284b0
        /*104c*/ 	.short	0x0100
        /*104e*/ 	.byte	0x08
	.zero		1


	//   ....[19]....
        /*1050*/ 	.word	0x00000920
        /*1054*/ 	.word	0x000000ff
        /*1058*/ 	.word	0x000284c0
        /*105c*/ 	.short	0x0100
        /*105e*/ 	.byte	0x08
	.zero		1


	//   ....[20]....
        /*1060*/ 	.word	0x00000930
        /*1064*/ 	.word	0x000000ff
        /*1068*/ 	.word	0x000284b8
        /*106c*/ 	.short	0x0100
        /*106e*/ 	.byte	0x08
	.zero		1


	//   ....[21]....
        /*1070*/ 	.word	0x00000940
        /*1074*/ 	.word	0x000000ff
        /*1078*/ 	.word	0x000284c8
        /*107c*/ 	.short	0x0100
        /*107e*/ 	.byte	0x08
	.zero		1


	//   ....[22]....
        /*1080*/ 	.word	0x00002c00
        /*1084*/ 	.word	0x00000050
        /*1088*/ 	.word	0x00028490
        /*108c*/ 	.short	0x010a
        /*108e*/ 	.byte	0x3f
	.zero		1


	//   ....[23]....
        /*1090*/ 	.word	0x00004bd0
        /*1094*/ 	.word	0x00000050
        /*1098*/ 	.word	0x00028490
        /*109c*/ 	.short	0x010a
        /*109e*/ 	.byte	0x3f
	.zero		1


	//   ....[24]....
        /*10a0*/ 	.word	0x00006be0
        /*10a4*/ 	.word	0x00000050
        /*10a8*/ 	.word	0x00028490
        /*10ac*/ 	.short	0x010a
        /*10ae*/ 	.byte	0x3f
	.zero		1


	//   ....[25]....
        /*10b0*/ 	.word	0x00006df0
        /*10b4*/ 	.word	0x00000004
        /*10b8*/ 	.word	0x00000000
        /*10bc*/ 	.short	0x0101
        /*10be*/ 	.byte	0x3f
	.zero		1


	//   ....[26]....
        /*10c0*/ 	.word	0x00006e30
        /*10c4*/ 	.word	0x00000050
        /*10c8*/ 	.word	0x000284b0
        /*10cc*/ 	.short	0x010a
        /*10ce*/ 	.byte	0x3f
	.zero		1


	//   ....[27]....
        /*10d0*/ 	.word	0x000071e0
        /*10d4*/ 	.word	0x00000050
        /*10d8*/ 	.word	0x00000000
        /*10dc*/ 	.short	0x0101
        /*10de*/ 	.byte	0x3f
	.zero		1


	//   ....[28]....
        /*10e0*/ 	.word	0x00007fe0
        /*10e4*/ 	.word	0x00000010
        /*10e8*/ 	.word	0x00028400
        /*10ec*/ 	.short	0x010a
        /*10ee*/ 	.byte	0x3f
	.zero		1


	//   ....[29]....
        /*10f0*/ 	.word	0x00008030
        /*10f4*/ 	.word	0x00000010
        /*10f8*/ 	.word	0x00028400
        /*10fc*/ 	.short	0x010a
        /*10fe*/ 	.byte	0x3f
	.zero		1


	//   ....[30]....
        /*1100*/ 	.word	0x00008d60
        /*1104*/ 	.word	0x00000010
        /*1108*/ 	.word	0x00028400
        /*110c*/ 	.short	0x010a
        /*110e*/ 	.byte	0x3f
	.zero		1


	//   ....[31]....
        /*1110*/ 	.word	0x0000d4f0
        /*1114*/ 	.word	0x00000010
        /*1118*/ 	.word	0x00028400
        /*111c*/ 	.short	0x010a
        /*111e*/ 	.byte	0x3f
	.zero		1


	//   ....[32]....
        /*1120*/ 	.word	0x00011550
        /*1124*/ 	.word	0x00000009
        /*1128*/ 	.word	0x00028430
        /*112c*/ 	.short	0x010a
        /*112e*/ 	.byte	0x3f
	.zero		1


	//   ....[33]....
        /*1130*/ 	.word	0x000115c0
        /*1134*/ 	.word	0x00000009
        /*1138*/ 	.word	0x00028430
        /*113c*/ 	.short	0x010a
        /*113e*/ 	.byte	0x3f
	.zero		1


	//   ....[34]....
        /*1140*/ 	.word	0x00011c40
        /*1144*/ 	.word	0x00000000
        /*1148*/ 	.word	0x00000000
        /*114c*/ 	.short	0x0101
        /*114e*/ 	.byte	0x3f
	.zero		1


	//   ....[35]....
        /*1150*/ 	.word	0x000138f0
        /*1154*/ 	.word	0x0000000b
        /*1158*/ 	.word	0x00028430
        /*115c*/ 	.short	0x010a
        /*115e*/ 	.byte	0x3f
	.zero		1


	//   ....[36]....
        /*1160*/ 	.word	0x00013940
        /*1164*/ 	.word	0x0000000b
        /*1168*/ 	.word	0x00028430
        /*116c*/ 	.short	0x010a
        /*116e*/ 	.byte	0x3f
	.zero		1


	//   ....[37]....
        /*1170*/ 	.word	0x00013d50
        /*1174*/ 	.word	0x0000000b
        /*1178*/ 	.word	0x00028450
        /*117c*/ 	.short	0x010a
        /*117e*/ 	.byte	0x3f
	.zero		1


	//   ....[38]....
        /*1180*/ 	.word	0x00013d90
        /*1184*/ 	.word	0x0000000b
        /*1188*/ 	.word	0x00028450
        /*118c*/ 	.short	0x010a
        /*118e*/ 	.byte	0x3f
	.zero		1


	//   ....[39]....
        /*1190*/ 	.word	0x00013fc0
        /*1194*/ 	.word	0x00000006
        /*1198*/ 	.word	0x00000000
        /*119c*/ 	.short	0x0101
        /*119e*/ 	.byte	0x3f
	.zero		1


	//   ....[40]....
        /*11a0*/ 	.word	0x00015450
        /*11a4*/ 	.word	0x0000000a
        /*11a8*/ 	.word	0x00000000
        /*11ac*/ 	.short	0x0101
        /*11ae*/ 	.byte	0x3f
	.zero		1


	//   ....[41]....
        /*11b0*/ 	.word	0x00016050
        /*11b4*/ 	.word	0x00000005
        /*11b8*/ 	.word	0x00028430
        /*11bc*/ 	.short	0x010a
        /*11be*/ 	.byte	0x3f
	.zero		1


	//   ....[42]....
        /*11c0*/ 	.word	0x000160a0
        /*11c4*/ 	.word	0x00000005
        /*11c8*/ 	.word	0x00028430
        /*11cc*/ 	.short	0x010a
        /*11ce*/ 	.byte	0x3f
	.zero		1


	//   ....[43]....
        /*11d0*/ 	.word	0x000164e0
        /*11d4*/ 	.word	0x00000006
        /*11d8*/ 	.word	0x00028450
        /*11dc*/ 	.short	0x010a
        /*11de*/ 	.byte	0x3f
	.zero		1


	//   ....[44]....
        /*11e0*/ 	.word	0x00016520
        /*11e4*/ 	.word	0x00000006
        /*11e8*/ 	.word	0x00028450
        /*11ec*/ 	.short	0x010a
        /*11ee*/ 	.byte	0x3f
	.zero		1


	//   ....[45]....
        /*11f0*/ 	.word	0x00016ec0
        /*11f4*/ 	.word	0x000000ac
        /*11f8*/ 	.word	0x00000000
        /*11fc*/ 	.short	0x0101
        /*11fe*/ 	.byte	0x3f
	.zero		1


	//   ....[46]....
        /*1200*/ 	.word	0x00017140
        /*1204*/ 	.word	0x0000000a
        /*1208*/ 	.word	0x00000000
        /*120c*/ 	.short	0x0101
        /*120e*/ 	.byte	0x3f
	.zero		1


	//   ....[47]....
        /*1210*/ 	.word	0x00017b00
        /*1214*/ 	.word	0x00000005
        /*1218*/ 	.word	0x00028430
        /*121c*/ 	.short	0x010a
        /*121e*/ 	.byte	0x3f
	.zero		1


	//   ....[48]....
        /*1220*/ 	.word	0x00017b50
        /*1224*/ 	.word	0x00000005
        /*1228*/ 	.word	0x00028430
        /*122c*/ 	.short	0x010a
        /*122e*/ 	.byte	0x3f
	.zero		1


	//   ....[49]....
        /*1230*/ 	.word	0x00017f90
        /*1234*/ 	.word	0x00000006
        /*1238*/ 	.word	0x00028450
        /*123c*/ 	.short	0x010a
        /*123e*/ 	.byte	0x3f
	.zero		1


	//   ....[50]....
        /*1240*/ 	.word	0x00017fd0
        /*1244*/ 	.word	0x00000006
        /*1248*/ 	.word	0x00028450
        /*124c*/ 	.short	0x010a
        /*124e*/ 	.byte	0x3f
	.zero		1


	//   ....[51]....
        /*1250*/ 	.word	0x00018200
        /*1254*/ 	.word	0x00000005
        /*1258*/ 	.word	0x00000000
        /*125c*/ 	.short	0x0101
        /*125e*/ 	.byte	0x3f
	.zero		1


	//   ....[52]....
        /*1260*/ 	.word	0x00019660
        /*1264*/ 	.word	0x00000006
        /*1268*/ 	.word	0x00000000
        /*126c*/ 	.short	0x0101
        /*126e*/ 	.byte	0x3f
	.zero		1


	//   ....[53]....
        /*1270*/ 	.word	0x00019f60
        /*1274*/ 	.word	0x00000004
        /*1278*/ 	.word	0x00028450
        /*127c*/ 	.short	0x010a
        /*127e*/ 	.byte	0x3f
	.zero		1


	//   ....[54]....
        /*1280*/ 	.word	0x00019fa0
        /*1284*/ 	.word	0x00000004
        /*1288*/ 	.word	0x00028450
        /*128c*/ 	.short	0x010a
        /*128e*/ 	.byte	0x3f
	.zero		1


	//   ....[55]....
        /*1290*/ 	.word	0x0001a9d0
        /*1294*/ 	.word	0x0000000d
        /*1298*/ 	.word	0x00000000
        /*129c*/ 	.short	0x0101
        /*129e*/ 	.byte	0x3f
	.zero		1


	//   ....[56]....
        /*12a0*/ 	.word	0x0001d320
        /*12a4*/ 	.word	0x00000000
        /*12a8*/ 	.word	0x00000000
        /*12ac*/ 	.short	0x0101
        /*12ae*/ 	.byte	0x3f
	.zero		1


	//   ....[57]....
        /*12b0*/ 	.word	0x00020110
        /*12b4*/ 	.word	0x00000006
        /*12b8*/ 	.word	0x00028420
        /*12bc*/ 	.short	0x010a
        /*12be*/ 	.byte	0x3f
	.zero		1


	//   ....[58]....
        /*12c0*/ 	.word	0x00020200
        /*12c4*/ 	.word	0x00000007
        /*12c8*/ 	.word	0x000284a0
        /*12cc*/ 	.short	0x010a
        /*12ce*/ 	.byte	0x3f
	.zero		1


	//   ....[59]....
        /*12d0*/ 	.word	0x00020550
        /*12d4*/ 	.word	0x00000007
        /*12d8*/ 	.word	0x000284c0
        /*12dc*/ 	.short	0x010a
        /*12de*/ 	.byte	0x3f
	.zero		1


	//   ....[60]....
        /*12e0*/ 	.word	0x00020a00
        /*12e4*/ 	.word	0x00000008
        /*12e8*/ 	.word	0x000284a0
        /*12ec*/ 	.short	0x010a
        /*12ee*/ 	.byte	0x3f
	.zero		1


	//   ....[61]....
        /*12f0*/ 	.word	0x00020d40
        /*12f4*/ 	.word	0x00000008
        /*12f8*/ 	.word	0x000284c0
        /*12fc*/ 	.short	0x010a
        /*12fe*/ 	.byte	0x3f
	.zero		1


	//   ....[62]....
        /*1300*/ 	.word	0x00022050
        /*1304*/ 	.word	0x00000000
        /*1308*/ 	.word	0x00028480
        /*130c*/ 	.short	0x010a
        /*130e*/ 	.byte	0x3f
	.zero		1


	//   ....[63]....
        /*1310*/ 	.word	0x00022260
        /*1314*/ 	.word	0x00000000
        /*1318*/ 	.word	0x00028440
        /*131c*/ 	.short	0x010a
        /*131e*/ 	.byte	0x3f
	.zero		1


	//   ....[64]....
        /*1320*/ 	.word	0x00023070
        /*1324*/ 	.word	0x00000009
        /*1328*/ 	.word	0x00028400
        /*132c*/ 	.short	0x0107
        /*132e*/ 	.byte	0x3f
	.zero		1


	//   ....[65]....
        /*1330*/ 	.word	0x00023170
        /*1334*/ 	.word	0x00000002
        /*1338*/ 	.word	0x00028400
        /*133c*/ 	.short	0x0101
        /*133e*/ 	.byte	0x3f
	.zero		1


	//   ....[66]....
        /*1340*/ 	.word	0x00023190
        /*1344*/ 	.word	0x00000002
        /*1348*/ 	.word	0x00028420
        /*134c*/ 	.short	0x010a
        /*134e*/ 	.byte	0x3f
	.zero		1


	//   ....[67]....
        /*1350*/ 	.word	0x000234e0
        /*1354*/ 	.word	0x00000004
        /*1358*/ 	.word	0x00028480
        /*135c*/ 	.short	0x010a
        /*135e*/ 	.byte	0x3f
	.zero		1


	//   ....[68]....
        /*1360*/ 	.word	0x00023830
        /*1364*/ 	.word	0x00000004
        /*1368*/ 	.word	0x00028440
        /*136c*/ 	.short	0x010a
        /*136e*/ 	.byte	0x3f
	.zero		1


	//   ....[69]....
        /*1370*/ 	.word	0x00023c00
        /*1374*/ 	.word	0x00000014
        /*1378*/ 	.word	0x00028470
        /*137c*/ 	.short	0x010a
        /*137e*/ 	.byte	0x3f
	.zero		1


	//   ....[70]....
        /*1380*/ 	.word	0x00023c70
        /*1384*/ 	.word	0x00000014
        /*1388*/ 	.word	0x00028460
        /*138c*/ 	.short	0x010a
        /*138e*/ 	.byte	0x3f
	.zero		1


	//   ....[71]....
        /*1390*/ 	.word	0x000240e0
        /*1394*/ 	.word	0x00000014
        /*1398*/ 	.word	0x00028450
        /*139c*/ 	.short	0x0101
        /*139e*/ 	.byte	0x3f
	.zero		1


	//   ....[72]....
        /*13a0*/ 	.word	0x00024170
        /*13a4*/ 	.word	0x00000014
        /*13a8*/ 	.word	0x00000000
        /*13ac*/ 	.short	0x0101
        /*13ae*/ 	.byte	0x3f
	.zero		1


	//   ....[73]....
        /*13b0*/ 	.word	0x000243a0
        /*13b4*/ 	.word	0x00000011
        /*13b8*/ 	.word	0x00028470
        /*13bc*/ 	.short	0x010a
        /*13be*/ 	.byte	0x3f
	.zero		1


	//   ....[74]....
        /*13c0*/ 	.word	0x00024410
        /*13c4*/ 	.word	0x00000011
        /*13c8*/ 	.word	0x00028460
        /*13cc*/ 	.short	0x010a
        /*13ce*/ 	.byte	0x3f
	.zero		1


	//   ....[75]....
        /*13d0*/ 	.word	0x000248a0
        /*13d4*/ 	.word	0x00000011
        /*13d8*/ 	.word	0x00028450
        /*13dc*/ 	.short	0x0101
        /*13de*/ 	.byte	0x3f
	.zero		1


	//   ....[76]....
        /*13e0*/ 	.word	0x000248f0
        /*13e4*/ 	.word	0x00000011
        /*13e8*/ 	.word	0x00000000
        /*13ec*/ 	.short	0x0101
        /*13ee*/ 	.byte	0x3f
	.zero		1


	//   ....[77]....
        /*13f0*/ 	.word	0x00025690
        /*13f4*/ 	.word	0x00000000
        /*13f8*/ 	.word	0x00028420
        /*13fc*/ 	.short	0x010a
        /*13fe*/ 	.byte	0x3f
	.zero		1


	//   ....[78]....
        /*1400*/ 	.word	0x00025840
        /*1404*/ 	.word	0x00000006
        /*1408*/ 	.word	0x00000000
        /*140c*/ 	.short	0x010a
        /*140e*/ 	.byte	0x3f
	.zero		1


	//   ....[79]....
        /*1410*/ 	.word	0x000258b0
        /*1414*/ 	.word	0x00000007
        /*1418*/ 	.word	0x00000000
        /*141c*/ 	.short	0x010a
        /*141e*/ 	.byte	0x3f
	.zero		1


	//   ....[80]....
        /*1420*/ 	.word	0x00025910
        /*1424*/ 	.word	0x00000004
        /*1428*/ 	.word	0x00028460
        /*142c*/ 	.short	0x010a
        /*142e*/ 	.byte	0x3f
	.zero		1


	//   ....[81]....
        /*1430*/ 	.word	0x00025960
        /*1434*/ 	.word	0x00000003
        /*1438*/ 	.word	0x00028460
        /*143c*/ 	.short	0x010a
        /*143e*/ 	.byte	0x3f
	.zero		1


	//   ....[82]....
        /*1440*/ 	.word	0x000259a0
        /*1444*/ 	.word	0x00000004
        /*1448*/ 	.word	0x00028480
        /*144c*/ 	.short	0x010a
        /*144e*/ 	.byte	0x3f
	.zero		1


	//   ....[83]....
        /*1450*/ 	.word	0x000259c0
        /*1454*/ 	.word	0x00000003
        /*1458*/ 	.word	0x00028480
        /*145c*/ 	.short	0x010a
        /*145e*/ 	.byte	0x3f
	.zero		1


	//   ....[84]....
        /*1460*/ 	.word	0x00025a20
        /*1464*/ 	.word	0x00000050
        /*1468*/ 	.word	0x00028490
        /*146c*/ 	.short	0x010a
        /*146e*/ 	.byte	0x3f
	.zero		1


	//   ....[85]....
        /*1470*/ 	.word	0x00025a70
        /*1474*/ 	.word	0x00000050
        /*1478*/ 	.word	0x00028490
        /*147c*/ 	.short	0x010a
        /*147e*/ 	.byte	0x3f
	.zero		1


	//   ....[86]....
        /*1480*/ 	.word	0x00025ac0
        /*1484*/ 	.word	0x00000050
        /*1488*/ 	.word	0x00028490
        /*148c*/ 	.short	0x010a
        /*148e*/ 	.byte	0x3f
	.zero		1


	//   ....[87]....
        /*1490*/ 	.word	0x00025b10
        /*1494*/ 	.word	0x00000050
        /*1498*/ 	.word	0x000284b0
        /*149c*/ 	.short	0x010a
        /*149e*/ 	.byte	0x3f
	.zero		1


	//   ....[88]....
        /*14a0*/ 	.word	0x00026310
        /*14a4*/ 	.word	0x00000010
        /*14a8*/ 	.word	0x00028400
        /*14ac*/ 	.short	0x010a
        /*14ae*/ 	.byte	0x3f
	.zero		1


	//   ....[89]....
        /*14b0*/ 	.word	0x00026c90
        /*14b4*/ 	.word	0x00000010
        /*14b8*/ 	.word	0x00028400
        /*14bc*/ 	.short	0x010a
        /*14be*/ 	.byte	0x3f
	.zero		1


	//   ....[90]....
        /*14c0*/ 	.word	0x00026ce0
        /*14c4*/ 	.word	0x00000009
        /*14c8*/ 	.word	0x00028430
        /*14cc*/ 	.short	0x010a
        /*14ce*/ 	.byte	0x3f
	.zero		1


	//   ....[91]....
        /*14d0*/ 	.word	0x00026d30
        /*14d4*/ 	.word	0x0000000b
        /*14d8*/ 	.word	0x00028430
        /*14dc*/ 	.short	0x010a
        /*14de*/ 	.byte	0x3f
	.zero		1


	//   ....[92]....
        /*14e0*/ 	.word	0x00026d80
        /*14e4*/ 	.word	0x0000000b
        /*14e8*/ 	.word	0x00028450
        /*14ec*/ 	.short	0x010a
        /*14ee*/ 	.byte	0x3f
	.zero		1


	//   ....[93]....
        /*14f0*/ 	.word	0x00026dd0
        /*14f4*/ 	.word	0x00000005
        /*14f8*/ 	.word	0x00028430
        /*14fc*/ 	.short	0x010a
        /*14fe*/ 	.byte	0x3f
	.zero		1


	//   ....[94]....
        /*1500*/ 	.word	0x00026e20
        /*1504*/ 	.word	0x00000006
        /*1508*/ 	.word	0x00028450
        /*150c*/ 	.short	0x010a
        /*150e*/ 	.byte	0x3f
	.zero		1


	//   ....[95]....
        /*1510*/ 	.word	0x00026e70
        /*1514*/ 	.word	0x00000005
        /*1518*/ 	.word	0x00028430
        /*151c*/ 	.short	0x010a
        /*151e*/ 	.byte	0x3f
	.zero		1


	//   ....[96]....
        /*1520*/ 	.word	0x00026ec0
        /*1524*/ 	.word	0x00000006
        /*1528*/ 	.word	0x00028450
        /*152c*/ 	.short	0x010a
        /*152e*/ 	.byte	0x3f
	.zero		1


	//   ....[97]....
        /*1530*/ 	.word	0x00026f10
        /*1534*/ 	.word	0x00000004
        /*1538*/ 	.word	0x00028450
        /*153c*/ 	.short	0x010a
        /*153e*/ 	.byte	0x3f
	.zero		1


	//   ....[98]....
        /*1540*/ 	.word	0x000294f0
        /*1544*/ 	.word	0x00000005
        /*1548*/ 	.word	0x00028420
        /*154c*/ 	.short	0x010a
        /*154e*/ 	.byte	0x3f
	.zero		1


	//   ....[99]....
        /*1550*/ 	.word	0x00029540
        /*1554*/ 	.word	0x00000007
        /*1558*/ 	.word	0x000284a0
        /*155c*/ 	.short	0x010a
        /*155e*/ 	.byte	0x3f
	.zero		1


	//   ....[100]....
        /*1560*/ 	.word	0x00029590
        /*1564*/ 	.word	0x00000007
        /*1568*/ 	.word	0x000284c0
        /*156c*/ 	.short	0x010a
        /*156e*/ 	.byte	0x3f
	.zero		1


	//   ....[101]....
        /*1570*/ 	.word	0x000295e0
        /*1574*/ 	.word	0x00000008
        /*1578*/ 	.word	0x000284a0
        /*157c*/ 	.short	0x010a
        /*157e*/ 	.byte	0x3f
	.zero		1


	//   ....[102]....
        /*1580*/ 	.word	0x00029630
        /*1584*/ 	.word	0x00000008
        /*1588*/ 	.word	0x000284c0
        /*158c*/ 	.short	0x010a
        /*158e*/ 	.byte	0x3f
	.zero		1


	//   ....[103]....
        /*1590*/ 	.word	0x000297d0
        /*1594*/ 	.word	0x00000000
        /*1598*/ 	.word	0x00028480
        /*159c*/ 	.short	0x010a
        /*159e*/ 	.byte	0x3f
	.zero		1


	//   ....[104]....
        /*15a0*/ 	.word	0x00029820
        /*15a4*/ 	.word	0x00000000
        /*15a8*/ 	.word	0x00028440
        /*15ac*/ 	.short	0x010a
        /*15ae*/ 	.byte	0x3f
	.zero		1


	//   ....[105]....
        /*15b0*/ 	.word	0x0002a360
        /*15b4*/ 	.word	0x00000002
        /*15b8*/ 	.word	0x00028420
        /*15bc*/ 	.short	0x010a
        /*15be*/ 	.byte	0x3f
	.zero		1


	//   ....[106]....
        /*15c0*/ 	.word	0x0002a3b0
        /*15c4*/ 	.word	0x00000004
        /*15c8*/ 	.word	0x00028480
        /*15cc*/ 	.short	0x010a
        /*15ce*/ 	.byte	0x3f
	.zero		1


	//   ....[107]....
        /*15d0*/ 	.word	0x0002a400
        /*15d4*/ 	.word	0x00000004
        /*15d8*/ 	.word	0x00028440
        /*15dc*/ 	.short	0x010a
        /*15de*/ 	.byte	0x3f
	.zero		1


	//   ....[108]....
        /*15e0*/ 	.word	0x0002a450
        /*15e4*/ 	.word	0x00000014
        /*15e8*/ 	.word	0x00028470
        /*15ec*/ 	.short	0x010a
        /*15ee*/ 	.byte	0x3f
	.zero		1


	//   ....[109]....
        /*15f0*/ 	.word	0x0002a4a0
        /*15f4*/ 	.word	0x00000014
        /*15f8*/ 	.word	0x00028460
        /*15fc*/ 	.short	0x010a
        /*15fe*/ 	.byte	0x3f
	.zero		1


	//   ....[110]....
        /*1600*/ 	.word	0x0002a4f0
        /*1604*/ 	.word	0x00000011
        /*1608*/ 	.word	0x00028470
        /*160c*/ 	.short	0x010a
        /*160e*/ 	.byte	0x3f
	.zero		1


	//   ....[111]....
        /*1610*/ 	.word	0x0002a540
        /*1614*/ 	.word	0x00000011
        /*1618*/ 	.word	0x00028460
        /*161c*/ 	.short	0x010a
        /*161e*/ 	.byte	0x3f
	.zero		1


	//   ....[112]....
        /*1620*/ 	.word	0x0002afa0
        /*1624*/ 	.word	0x00000000
        /*1628*/ 	.word	0x00028420
        /*162c*/ 	.short	0x010a
        /*162e*/ 	.byte	0x3f
	.zero		1


	//   ....[113]....
        /*1630*/ 	.word	0x0002b140
        /*1634*/ 	.word	0x00000006
        /*1638*/ 	.word	0x00000000
        /*163c*/ 	.short	0x010a
        /*163e*/ 	.byte	0x3f
	.zero		1


	//   ....[114]....
        /*1640*/ 	.word	0x0002b190
        /*1644*/ 	.word	0x00000007
        /*1648*/ 	.word	0x00000000
        /*164c*/ 	.short	0x010a
        /*164e*/ 	.byte	0x3f
	.zero		1


	//   ....[115]....
        /*1650*/ 	.word	0x0002b1e0
        /*1654*/ 	.word	0x00000004
        /*1658*/ 	.word	0x00028460
        /*165c*/ 	.short	0x010a
        /*165e*/ 	.byte	0x3f
	.zero		1


	//   ....[116]....
        /*1660*/ 	.word	0x0002b230
        /*1664*/ 	.word	0x00000003
        /*1668*/ 	.word	0x00028460
        /*166c*/ 	.short	0x010a
        /*166e*/ 	.byte	0x3f
	.zero		1


	//   ....[117]....
        /*1670*/ 	.word	0x0002b280
        /*1674*/ 	.word	0x00000004
        /*1678*/ 	.word	0x00028480
        /*167c*/ 	.short	0x010a
        /*167e*/ 	.byte	0x3f
	.zero		1


	//----- nvinfo : EIATTR_NUM_MBARRIERS
	.align		4
.L_244:
        /*1680*/ 	.byte	0x03, 0x38
        /*1682*/ 	.short	0x0016


	//----- nvinfo : EIATTR_EXIT_INSTR_OFFSETS
	.align		4
        /*1684*/ 	.byte	0x04, 0x1c
        /*1686*/ 	.short	(.L_246 - .L_245)


	//   ....[0]....
.L_245:
        /*1688*/ 	.word	0x00025a10


	//----- nvinfo : EIATTR_MAX_THREADS
	.align		4
.L_246:
        /*168c*/ 	.byte	0x04, 0x05
        /*168e*/ 	.short	(.L_248 - .L_247)
.L_247:
        /*1690*/ 	.word	0x00000180
        /*1694*/ 	.word	0x00000001
        /*1698*/ 	.word	0x00000001


	//----- nvinfo : EIATTR_CRS_STACK_SIZE
	.align		4
.L_248:
        /*169c*/ 	.byte	0x04, 0x1e
        /*169e*/ 	.short	(.L_250 - .L_249)
.L_249:
        /*16a0*/ 	.word	0x00000000


	//----- nvinfo : EIATTR_CBANK_PARAM_SIZE
	.align		4
.L_250:
        /*16a4*/ 	.byte	0x03, 0x19
        /*16a6*/ 	.short	0x0af0


	//----- nvinfo : EIATTR_PARAM_CBANK
	.align		4
        /*16a8*/ 	.byte	0x04, 0x0a
        /*16aa*/ 	.short	(.L_252 - .L_251)
	.align		4
.L_251:
        /*16ac*/ 	.word	index@(.nv.constant0._ZN7cutlass13device_kernelIN5flash11enable_sm90INS1_16FlashAttnFwdSm90INS1_25CollectiveMainloopFwdSm90ILi2EN4cute5tupleIJNS5_1CILi1EEES8_S8_EEENS6_IJNS7_ILi128EEENS7_ILi64EEENS7_ILi256EEEEEELi256ENS_12float_e4m3_tEfNS_4arch4Sm90ELb0ELb1ELb0ELb1ELb0ELb1ELb0ELb1ELb1ELb1ELb0ELb0EEENS1_21CollectiveEpilogueFwdINS6_IJSA_SC_SB_EEES9_NS_10bfloat16_tESG_Li256ELb1ELb1ELb0ELb1EEENS1_36VarlenDynamicPersistentTileSchedulerILi128ELi64ELi256ELi128ELb0ELb1ELb1ELb1ELb0ELb1EEEEEEEEEvNT_6ParamsE)
        /*16b0*/ 	.short	0x0210
        /*16b2*/ 	.short	0x0af0


	//----- nvinfo : EIATTR_SW_WAR
	.align		4
.L_252:
        /*16b4*/ 	.byte	0x04, 0x36
        /*16b6*/ 	.short	(.L_254 - .L_253)
.L_253:
        /*16b8*/ 	.word	0x00000008
.L_254:


//--------------------- .nv.info._ZN7cutlass13device_kernelIN5flash11enable_sm90INS1_16FlashAttnFwdSm90INS1_25CollectiveMainloopFwdSm90ILi2EN4cute5tupleIJNS5_1CILi1EEES8_S8_EEENS6_IJNS7_ILi128EEESA_NS7_ILi256EEEEEELi256ENS_12float_e4m3_tEfNS_4arch4Sm90ELb1ELb0ELb0ELb0ELb0ELb0ELb0ELb1ELb1ELb1ELb0ELb0EEENS1_21CollectiveEpilogueFwdINS6_IJSA_SB_SA_EEES9_NS_10bfloat16_tESF_Li256ELb0ELb1ELb0ELb1EEENS1_30DynamicPersistentTileSchedulerILi256ELi128ELb0ELb1ELb1EEEEEEEEEvNT_6ParamsE --------------------------
	.section	.nv.info._ZN7cutlass13device_kernelIN5flash11enable_sm90INS1_16FlashAttnFwdSm90INS1_25CollectiveMainloopFwdSm90ILi2EN4cute5tupleIJNS5_1CILi1EEES8_S8_EEENS6_IJNS7_ILi128EEESA_NS7_ILi256EEEEEELi256ENS_12float_e4m3_tEfNS_4arch4Sm90ELb1ELb0ELb0ELb0ELb0ELb0ELb0ELb1ELb1ELb1ELb0ELb0EEENS1_21CollectiveEpilogueFwdINS6_IJSA_SB_SA_EEES9_NS_10bfloat16_tESF_Li256ELb0ELb1ELb0ELb1EEENS1_30DynamicPersistentTileSchedulerILi256ELi128ELb0ELb1ELb1EEEEEEEEEvNT_6ParamsE,"",@"SHT_CUDA_INFO"
	.sectionflags	@""
	.align	4


	//----- nvinfo : EIATTR_CUDA_API_VERSION
	.align		4
        /*0000*/ 	.byte	0x04, 0x37
        /*0002*/ 	.short	(.L_256 - .L_255)
.L_255:
        /*0004*/ 	.word	0x00000082


	//----- nvinfo : EIATTR_KPARAM_INFO
	.align		4
.L_256:
        /*0008*/ 	.byte	0x04, 0x17
        /*000a*/ 	.short	(.L_258 - .L_257)
.L_257:
        /*000c*/ 	.word	0x00000000
        /*0010*/ 	.short	0x0000
        /*0012*/ 	.short	0x0070
        /*0014*/ 	.byte	0x00, 0xf0, 0x01, 0x2a


	//----- nvinfo : EIATTR_SPARSE_MMA_MASK
	.align		4
.L_258:
        /*0018*/ 	.byte	0x03, 0x50
        /*001a*/ 	.short	0x0000


	//----- nvinfo : EIATTR_MAXREG_COUNT
	.align		4
        /*001c*/ 	.byte	0x03, 0x1b
        /*001e*/ 	.short	0x00a8


	//----- nvinfo : EIATTR_NUM_BARRIERS
	.align		4
        /*0020*/ 	.byte	0x02, 0x4c
        /*0022*/ 	.byte	0x10
	.zero		1


	//----- nvinfo : EIATTR_EXTERNS
	.align		4
        /*0024*/ 	.byte	0x04, 0x0f
        /*0026*/ 	.short	(.L_260 - .L_259)


	//   ....[0]....
	.align		4
.L_259:
        /*0028*/ 	.word	index@(__assertfail)


	//----- nvinfo : EIATTR_ANNOTATIONS
	.align		4
.L_260:
        /*002c*/ 	.byte	0x04, 0x55
        /*002e*/ 	.short	(.L_262 - .L_261)


	//   ....[0]....
.L_261:
        /* <DEDUP_REMOVED lines=34> */


	//----- nvinfo : EIATTR_MERCURY_ISA_VERSION
	.align		4
.L_262:
        /*0238*/ 	.byte	0x03, 0x5f
        /*023a*/ 	.short	0x0101


	//----- nvinfo : EIATTR_INT_WARP_WIDE_INSTR_OFFSETS
	.align		4
        /*023c*/ 	.byte	0x04, 0x31
        /*023e*/ 	.short	(.L_264 - .L_263)


	//   ....[0]....
.L_263:
        /*0240*/ 	.word	0x00000130


	//   ....[1]....
        /*0244*/ 	.word	0x00000170


	//   ....[2]....
        /*0248*/ 	.word	0x000001e0


	//   ....[3]....
        /*024c*/ 	.word	0x0000e0b0


	//   ....[4]....
        /*0250*/ 	.word	0x0000e140


	//   ....[5]....
        /*0254*/ 	.word	0x00010e70


	//   ....[6]....
        /*0258*/ 	.word	0x00010f00


	//----- nvinfo : EIATTR_COOP_GROUP_MASK_REGIDS
	.align		4
.L_264:
        /*025c*/ 	.byte	0x04, 0x29
        /*025e*/ 	.short	(.L_266 - .L_265)


	//   ....[0]....
.L_265:
        /*0260*/ 	.word	0xffffffff


	//   ....[1]....
        /*0264*/ 	.word	0xffffffff


	//   ....[2]....
        /*0268*/ 	.word	0xffffffff


	//   ....[3]....
        /*026c*/ 	.word	0xffffffff


	//   ....[4]....
        /*0270*/ 	.word	0xffffffff


	//   ....[5]....
        /*0274*/ 	.word	0xffffffff


	//   ....[6]....
        /*0278*/ 	.word	0xffffffff


	//   ....[7]....
        /*027c*/ 	.word	0xffffffff


	//   ....[8]....
        /*0280*/ 	.word	0xffffffff


	//   ....[9]....
        /*0284*/ 	.word	0xffffffff


	//   ....[10]....
        /*0288*/ 	.word	0xffffffff


	//   ....[11]....
        /*028c*/ 	.word	0xffffffff


	//   ....[12]....
        /*0290*/ 	.word	0xffffffff


	//   ....[13]....
        /*0294*/ 	.word	0xffffffff


	//   ....[14]....
        /*0298*/ 	.word	0xffffffff


	//   ....[15]....
        /*029c*/ 	.word	0xffffffff


	//   ....[16]....
        /*02a0*/ 	.word	0xffffffff


	//   ....[17]....
        /*02a4*/ 	.word	0xffffffff


	//   ....[18]....
        /*02a8*/ 	.word	0xffffffff


	//   ....[19]....
        /*02ac*/ 	.word	0xffffffff


	//   ....[20]....
        /*02b0*/ 	.word	0xffffffff


	//   ....[21]....
        /*02b4*/ 	.word	0xffffffff


	//   ....[22]....
        /*02b8*/ 	.word	0xffffffff


	//   ....[23]....
        /*02bc*/ 	.word	0xffffffff


	//   ....[24]....
        /*02c0*/ 	.word	0xffffffff


	//   ....[25]....
        /*02c4*/ 	.word	0xffffffff


	//   ....[26]....
        /*02c8*/ 	.word	0xffffffff


	//   ....[27]....
        /*02cc*/ 	.word	0xffffffff


	//   ....[28]....
        /*02d0*/ 	.word	0xffffffff


	//   ....[29]....
        /*02d4*/ 	.word	0xffffffff


	//   ....[30]....
        /*02d8*/ 	.word	0xffffffff


	//   ....[31]....
        /*02dc*/ 	.word	0xffffffff


	//   ....[32]....
        /*02e0*/ 	.word	0xffffffff


	//   ....[33]....
        /*02e4*/ 	.word	0xffffffff


	//   ....[34]....
        /*02e8*/ 	.word	0xffffffff


	//   ....[35]....
        /*02ec*/ 	.word	0xffffffff


	//   ....[36]....
        /*02f0*/ 	.word	0xffffffff


	//   ....[37]....
        /*02f4*/ 	.word	0xffffffff


	//   ....[38]....
        /*02f8*/ 	.word	0xffffffff


	//   ....[39]....
        /*02fc*/ 	.word	0xffffffff


	//   ....[40]....
        /*0300*/ 	.word	0xffffffff


	//   ....[41]....
        /*0304*/ 	.word	0xffffffff


	//   ....[42]....
        /*0308*/ 	.word	0xffffffff


	//   ....[43]....
        /*030c*/ 	.word	0xffffffff


	//   ....[44]....
        /*0310*/ 	.word	0xffffffff


	//   ....[45]....
        /*0314*/ 	.word	0xffffffff


	//   ....[46]....
        /*0318*/ 	.word	0xffffffff


	//   ....[47]....
        /*031c*/ 	.word	0xffffffff


	//   ....[48]....
        /*0320*/ 	.word	0xffffffff


	//   ....[49]....
        /*0324*/ 	.word	0xffffffff


	//   ....[50]....
        /*0328*/ 	.word	0xffffffff


	//   ....[51]....
        /*032c*/ 	.word	0xffffffff


	//   ....[52]....
        /*0330*/ 	.word	0xffffffff


	//   ....[53]....
        /*0334*/ 	.word	0xffffffff


	//   ....[54]....
        /*0338*/ 	.word	0xffffffff


	//   ....[55]....
        /*033c*/ 	.word	0xffffffff


	//   ....[56]....
        /*0340*/ 	.word	0xffffffff


	//   ....[57]....
        /*0344*/ 	.word	0xffffffff


	//   ....[58]....
        /*0348*/ 	.word	0xffffffff


	//   ....[59]....
        /*034c*/ 	.word	0xffffffff


	//   ....[60]....
        /*0350*/ 	.word	0xffffffff


	//   ....[61]....
        /*0354*/ 	.word	0xffffffff


	//   ....[62]....
        /*0358*/ 	.word	0xffffffff


	//   ....[63]....
        /*035c*/ 	.word	0xffffffff


	//   ....[64]....
        /*0360*/ 	.word	0xffffffff


	//   ....[65]....
        /*0364*/ 	.word	0xffffffff


	//   ....[66]....
        /*0368*/ 	.word	0xffffffff


	//   ....[67]....
        /*036c*/ 	.word	0xffffffff


	//   ....[68]....
        /*0370*/ 	.word	0xffffffff


	//   ....[69]....
        /*0374*/ 	.word	0xffffffff


	//   ....[70]....
        /*0378*/ 	.word	0xffffffff


	//   ....[71]....
        /*037c*/ 	.word	0xffffffff


	//   ....[72]....
        /*0380*/ 	.word	0xffffffff


	//   ....[73]....
        /*0384*/ 	.word	0xffffffff


	//   ....[74]....
        /*0388*/ 	.word	0xffffffff


	//   ....[75]....
        /*038c*/ 	.word	0xffffffff


	//   ....[76]....
        /*0390*/ 	.word	0xffffffff


	//   ....[77]....
        /*0394*/ 	.word	0xffffffff


	//   ....[78]....
        /*0398*/ 	.word	0xffffffff


	//   ....[79]....
        /*039c*/ 	.word	0xffffffff


	//   ....[80]....
        /*03a0*/ 	.word	0xffffffff


	//   ....[81]....
        /*03a4*/ 	.word	0xffffffff


	//   ....[82]....
        /*03a8*/ 	.word	0xffffffff


	//   ....[83]....
        /*03ac*/ 	.word	0xffffffff


	//   ....[84]....
        /*03b0*/ 	.word	0xffffffff


	//   ....[85]....
        /*03b4*/ 	.word	0xffffffff


	//   ....[86]....
        /*03b8*/ 	.word	0xffffffff


	//   ....[87]....
        /*03bc*/ 	.word	0xffffffff


	//   ....[88]....
        /*03c0*/ 	.word	0xffffffff


	//   ....[89]....
        /*03c4*/ 	.word	0xffffffff


	//   ....[90]....
        /*03c8*/ 	.word	0xffffffff


	//   ....[91]....
        /*03cc*/ 	.word	0xffffffff


	//   ....[92]....
        /*03d0*/ 	.word	0xffffffff


	//   ....[93]....
        /*03d4*/ 	.word	0xffffffff


	//   ....[94]....
        /*03d8*/ 	.word	0xffffffff


	//   ....[95]....
        /*03dc*/ 	.word	0xffffffff


	//   ....[96]....
        /*03e0*/ 	.word	0xffffffff


	//   ....[97]....
        /*03e4*/ 	.word	0xffffffff


	//   ....[98]....
        /*03e8*/ 	.word	0xffffffff


	//   ....[99]....
        /*03ec*/ 	.word	0xffffffff


	//   ....[100]....
        /*03f0*/ 	.word	0xffffffff


	//   ....[101]....
        /*03f4*/ 	.word	0xffffffff


	//   ....[102]....
        /*03f8*/ 	.word	0xffffffff


	//   ....[103]....
        /*03fc*/ 	.word	0xffffffff


	//   ....[104]....
        /*0400*/ 	.word	0xffffffff


	//   ....[105]....
        /*0404*/ 	.word	0xffffffff


	//   ....[106]....
        /*0408*/ 	.word	0xffffffff


	//   ....[107]....
        /*040c*/ 	.word	0xffffffff


	//   ....[108]....
        /*0410*/ 	.word	0xffffffff


	//   ....[109]....
        /*0414*/ 	.word	0xffffffff


	//   ....[110]....
        /*0418*/ 	.word	0xffffffff


	//   ....[111]....
        /*041c*/ 	.word	0xffffffff


	//   ....[112]....
        /*0420*/ 	.word	0xffffffff


	//   ....[113]....
        /*0424*/ 	.word	0xffffffff


	//   ....[114]....
        /*0428*/ 	.word	0xffffffff


	//   ....[115]....
        /*042c*/ 	.word	0xffffffff


	//   ....[116]....
        /*0430*/ 	.word	0xffffffff


	//   ....[117]....
        /*0434*/ 	.word	0xffffffff


	//   ....[118]....
        /*0438*/ 	.word	0xffffffff


	//   ....[119]....
        /*043c*/ 	.word	0xffffffff


	//   ....[120]....
        /*0440*/ 	.word	0xffffffff


	//   ....[121]....
        /*0444*/ 	.word	0xffffffff


	//   ....[122]....
        /*0448*/ 	.word	0xffffffff


	//   ....[123]....
        /*044c*/ 	.word	0xffffffff


	//   ....[124]....
        /*0450*/ 	.word	0xffffffff


	//   ....[125]....
        /*0454*/ 	.word	0xffffffff


	//   ....[126]....
        /*0458*/ 	.word	0xffffffff


	//   ....[127]....
        /*045c*/ 	.word	0xffffffff


	//   ....[128]....
        /*0460*/ 	.word	0xffffffff


	//   ....[129]....
        /*0464*/ 	.word	0xffffffff


	//   ....[130]....
        /*0468*/ 	.word	0xffffffff


	//   ....[131]....
        /*046c*/ 	.word	0xffffffff


	//   ....[132]....
        /*0470*/ 	.word	0x0500000f


	//   ....[133]....
        /*0474*/ 	.word	0x0500000f


	//   ....[134]....
        /*0478*/ 	.word	0x0500000f


	//   ....[135]....
        /*047c*/ 	.word	0x0500000f


	//   ....[136]....
        /*0480*/ 	.word	0x0500000f


	//   ....[137]....
        /*0484*/ 	.word	0x0500000f


	//   ....[138]....
        /*0488*/ 	.word	0x0500000f


	//   ....[139]....
        /*048c*/ 	.word	0x0500000f


	//   ....[140]....
        /*0490*/ 	.word	0x0500000f


	//   ....[141]....
        /*0494*/ 	.word	0x0500000f


	//   ....[142]....
        /*0498*/ 	.word	0x0500000f


	//   ....[143]....
        /*049c*/ 	.word	0x0500000f


	//   ....[144]....
        /*04a0*/ 	.word	0x0500000f


	//   ....[145]....
        /*04a4*/ 	.word	0x0500000f


	//   ....[146]....
        /*04a8*/ 	.word	0x0500000f


	//   ....[147]....
        /*04ac*/ 	.word	0x0500000f


	//   ....[148]....
        /*04b0*/ 	.word	0x0500000f


	//   ....[149]....
        /*04b4*/ 	.word	0x0500000f


	//----- nvinfo : EIATTR_COOP_GROUP_INSTR_OFFSETS
	.align		4
.L_266:
        /*04b8*/ 	.byte	0x04, 0x28
        /*04ba*/ 	.short	(.L_268 - .L_267)


	//   ....[0]....
.L_267:
        /*04bc*/ 	.word	0x00000070


	//   ....[1]....
        /*04c0*/ 	.word	0x00000140


	//   ....[2]....
        /*04c4*/ 	.word	0x00000190


	//   ....[3]....
        /*04c8*/ 	.word	0x000003c0


	//   ....[4]....
        /*04cc*/ 	.word	0x00000520


	//   ....[5]....
        /*04d0*/ 	.word	0x00000640


	//   ....[6]....
        /*04d4*/ 	.word	0x000007a0


	//   ....[7]....
        /*04d8*/ 	.word	0x00001990


	//   ....[8]....
        /*04dc*/ 	.word	0x00002260


	//   ....[9]....
        /*04e0*/ 	.word	0x00002aa0


	//   ....[10]....
        /*04e4*/ 	.word	0x00002ac0


	//   ....[11]....
        /*04e8*/ 	.word	0x00002ad0


	//   ....[12]....
        /*04ec*/ 	.word	0x000035c0


	//   ....[13]....
        /*04f0*/ 	.word	0x000036c0


	//   ....[14]....
        /*04f4*/ 	.word	0x000049a0


	//   ....[15]....
        /*04f8*/ 	.word	0x000049c0


	//   ....[16]....
        /*04fc*/ 	.word	0x00005040


	//   ....[17]....
        /*0500*/ 	.word	0x00005140


	//   ....[18]....
        /*0504*/ 	.word	0x000059b0


	//   ....[19]....
        /*0508*/ 	.word	0x00005a30


	//   ....[20]....
        /*050c*/ 	.word	0x000078f0


	//   ....[21]....
        /*0510*/ 	.word	0x00007900


	//   ....[22]....
        /*0514*/ 	.word	0x00007930


	//   ....[23]....
        /*0518*/ 	.word	0x00007940


	//   ....[24]....
        /*051c*/ 	.word	0x00009550


	//   ....[25]....
        /*0520*/ 	.word	0x00009600


	//   ....[26]....
        /*0524*/ 	.word	0x00009620


	//   ....[27]....
        /*0528*/ 	.word	0x00009640


	//   ....[28]....
        /*052c*/ 	.word	0x0000b060


	//   ....[29]....
        /*0530*/ 	.word	0x0000b090


	//   ....[30]....
        /*0534*/ 	.word	0x0000b120


	//   ....[31]....
        /*0538*/ 	.word	0x0000b150


	//   ....[32]....
        /*053c*/ 	.word	0x0000b170


	//   ....[33]....
        /*0540*/ 	.word	0x0000b190


	//   ....[34]....
        /*0544*/ 	.word	0x0000b1c0


	//   ....[35]....
        /*0548*/ 	.word	0x0000b1d0


	//   ....[36]....
        /*054c*/ 	.word	0x0000b200


	//   ....[37]....
        /*0550*/ 	.word	0x0000b230


	//   ....[38]....
        /*0554*/ 	.word	0x0000b260


	//   ....[39]....
        /*0558*/ 	.word	0x0000b290


	//   ....[40]....
        /*055c*/ 	.word	0x0000b2c0


	//   ....[41]....
        /*0560*/ 	.word	0x0000b2e0


	//   ....[42]....
        /*0564*/ 	.word	0x0000b310


	//   ....[43]....
        /*0568*/ 	.word	0x0000b320


	//   ....[44]....
        /*056c*/ 	.word	0x0000b340


	//   ....[45]....
        /*0570*/ 	.word	0x0000b350


	//   ....[46]....
        /*0574*/ 	.word	0x0000b360


	//   ....[47]....
        /*0578*/ 	.word	0x0000b370


	//   ....[48]....
        /*057c*/ 	.word	0x0000b390


	//   ....[49]....
        /*0580*/ 	.word	0x0000b3a0


	//   ....[50]....
        /*0584*/ 	.word	0x0000b3b0


	//   ....[51]....
        /*0588*/ 	.word	0x0000b3c0


	//   ....[52]....
        /*058c*/ 	.word	0x0000b3d0


	//   ....[53]....
        /*0590*/ 	.word	0x0000b3e0


	//   ....[54]....
        /*0594*/ 	.word	0x0000b3f0


	//   ....[55]....
        /*0598*/ 	.word	0x0000b400


	//   ....[56]....
        /*059c*/ 	.word	0x0000b420


	//   ....[57]....
        /*05a0*/ 	.word	0x0000b430


	//   ....[58]....
        /*05a4*/ 	.word	0x0000b440


	//   ....[59]....
        /*05a8*/ 	.word	0x0000b450


	//   ....[60]....
        /*05ac*/ 	.word	0x0000b5a0


	//   ....[61]....
        /*05b0*/ 	.word	0x0000b5d0


	//   ....[62]....
        /*05b4*/ 	.word	0x0000b610


	//   ....[63]....
        /*05b8*/ 	.word	0x0000b640


	//   ....[64]....
        /*05bc*/ 	.word	0x0000b660


	//   ....[65]....
        /*05c0*/ 	.word	0x0000b680


	//   ....[66]....
        /*05c4*/ 	.word	0x0000b6a0


	//   ....[67]....
        /*05c8*/ 	.word	0x0000b6c0


	//   ....[68]....
        /*05cc*/ 	.word	0x0000b6e0


	//   ....[69]....
        /*05d0*/ 	.word	0x0000b710


	//   ....[70]....
        /*05d4*/ 	.word	0x0000b720


	//   ....[71]....
        /*05d8*/ 	.word	0x0000b730


	//   ....[72]....
        /*05dc*/ 	.word	0x0000b740


	//   ....[73]....
        /*05e0*/ 	.word	0x0000b750


	//   ....[74]....
        /*05e4*/ 	.word	0x0000b760


	//   ....[75]....
        /*05e8*/ 	.word	0x0000b770


	//   ....[76]....
        /*05ec*/ 	.word	0x0000b780


	//   ....[77]....
        /*05f0*/ 	.word	0x0000b790


	//   ....[78]....
        /*05f4*/ 	.word	0x0000b7d0


	//   ....[79]....
        /*05f8*/ 	.word	0x0000b7f0


	//   ....[80]....
        /*05fc*/ 	.word	0x0000b810


	//   ....[81]....
        /*0600*/ 	.word	0x0000b820


	//   ....[82]....
        /*0604*/ 	.word	0x0000b840


	//   ....[83]....
        /*0608*/ 	.word	0x0000b850


	//   ....[84]....
        /*060c*/ 	.word	0x0000b860


	//   ....[85]....
        /*0610*/ 	.word	0x0000b870


	//   ....[86]....
        /*0614*/ 	.word	0x0000b880


	//   ....[87]....
        /*0618*/ 	.word	0x0000b890


	//   ....[88]....
        /*061c*/ 	.word	0x0000b8a0


	//   ....[89]....
        /*0620*/ 	.word	0x0000b8b0


	//   ....[90]....
        /*0624*/ 	.word	0x0000b8c0


	//   ....[91]....
        /*0628*/ 	.word	0x0000b8d0


	//   ....[92]....
        /*062c*/ 	.word	0x0000bf70


	//   ....[93]....
        /*0630*/ 	.word	0x0000bfa0


	//   ....[94]....
        /*0634*/ 	.word	0x0000bfd0


	//   ....[95]....
        /*0638*/ 	.word	0x0000c000


	//   ....[96]....
        /*063c*/ 	.word	0x0000c580


	//   ....[97]....
        /*0640*/ 	.word	0x0000c5b0


	//   ....[98]....
        /*0644*/ 	.word	0x0000c740


	//   ....[99]....
        /*0648*/ 	.word	0x0000c760


	//   ....[100]....
        /*064c*/ 	.word	0x0000c8a0


	//   ....[101]....
        /*0650*/ 	.word	0x0000c8c0


	//   ....[102]....
        /*0654*/ 	.word	0x0000ca10


	//   ....[103]....
        /*0658*/ 	.word	0x0000ca30


	//   ....[104]....
        /*065c*/ 	.word	0x0000d1b0


	//   ....[105]....
        /*0660*/ 	.word	0x0000d1d0


	//   ....[106]....
        /*0664*/ 	.word	0x0000d310


	//   ....[107]....
        /*0668*/ 	.word	0x0000d330


	//   ....[108]....
        /*066c*/ 	.word	0x0000d470


	//   ....[109]....
        /*0670*/ 	.word	0x0000d490


	//   ....[110]....
        /*0674*/ 	.word	0x0000d5e0


	//   ....[111]....
        /*0678*/ 	.word	0x0000d600


	//   ....[112]....
        /*067c*/ 	.word	0x0000d7e0


	//   ....[113]....
        /*0680*/ 	.word	0x0000e890


	//   ....[114]....
        /*0684*/ 	.word	0x0000f4c0


	//   ....[115]....
        /*0688*/ 	.word	0x0000f4f0


	//   ....[116]....
        /*068c*/ 	.word	0x0000f530


	//   ....[117]....
        /*0690*/ 	.word	0x0000f560


	//   ....[118]....
        /*0694*/ 	.word	0x0000f610


	//   ....[119]....
        /*0698*/ 	.word	0x0000f620


	//   ....[120]....
        /*069c*/ 	.word	0x0000f6a0


	//   ....[121]....
        /*06a0*/ 	.word	0x0000f6b0


	//   ....[122]....
        /*06a4*/ 	.word	0x0000f730


	//   ....[123]....
        /*06a8*/ 	.word	0x0000f740


	//   ....[124]....
        /*06ac*/ 	.word	0x0000f7c0


	//   ....[125]....
        /*06b0*/ 	.word	0x0000f7d0


	//   ....[126]....
        /*06b4*/ 	.word	0x0000f850


	//   ....[127]....
        /*06b8*/ 	.word	0x0000f860


	//   ....[128]....
        /*06bc*/ 	.word	0x0000f870


	//   ....[129]....
        /*06c0*/ 	.word	0x0000f8b0


	//   ....[130]....
        /*06c4*/ 	.word	0x00011a70


	//   ....[131]....
        /*06c8*/ 	.word	0x00011c10


	//   ....[132]....
        /*06cc*/ 	.word	0x00012210


	//   ....[133]....
        /*06d0*/ 	.word	0x000123c0


	//   ....[134]....
        /*06d4*/ 	.word	0x00012420


	//   ....[135]....
        /*06d8*/ 	.word	0x000124b0


	//   ....[136]....
        /*06dc*/ 	.word	0x00012590


	//   ....[137]....
        /*06e0*/ 	.word	0x000125f0


	//   ....[138]....
        /*06e4*/ 	.word	0x00012700


	//   ....[139]....
        /*06e8*/ 	.word	0x00012760


	//   ....[140]....
        /*06ec*/ 	.word	0x00012850


	//   ....[141]....
        /*06f0*/ 	.word	0x000128b0


	//   ....[142]....
        /*06f4*/ 	.word	0x000129a0


	//   ....[143]....
        /*06f8*/ 	.word	0x00012a00


	//   ....[144]....
        /*06fc*/ 	.word	0x00012af0


	//   ....[145]....
        /*0700*/ 	.word	0x00012b50


	//   ....[146]....
        /*0704*/ 	.word	0x00012c30


	//   ....[147]....
        /*0708*/ 	.word	0x00012c90


	//   ....[148]....
        /*070c*/ 	.word	0x00012d60


	//   ....[149]....
        /*0710*/ 	.word	0x000130b0


	//----- nvinfo : EIATTR_REG_RECONFIG
	.align		4
.L_268:
        /*0714*/ 	.byte	0x01, 0x54
	.zero		2


	//----- nvinfo : EIATTR_SYSCALL_OFFSETS
	.align		4
        /*0718*/ 	.byte	0x04, 0x46
        /*071a*/ 	.short	(.L_270 - .L_269)


	//   ....[0]....
.L_269:
        /*071c*/ 	.word	0x00001b70


	//   ....[1]....
        /*0720*/ 	.word	0x0000e2b0


	//   ....[2]....
        /*0724*/ 	.word	0x0000e440


	//   ....[3]....
        /*0728*/ 	.word	0x0000e590


	//   ....[4]....
        /*072c*/ 	.word	0x0000e6e0


	//   ....[5]....
        /*0730*/ 	.word	0x0000f0a0


	//----- nvinfo : EIATTR_MBARRIER_INSTR_OFFSETS
	.align		4
.L_270:
        /*0734*/ 	.byte	0x04, 0x39
        /*0736*/ 	.short	(.L_272 - .L_271)


	//   ....[0]....
.L_271:
        /*0738*/ 	.word	0x00000270
        /*073c*/ 	.word	0x000000ff
        /*0740*/ 	.word	0x00038800
        /*0744*/ 	.short	0x0100
        /*0746*/ 	.byte	0x08
	.zero		1


	//   ....[1]....
        /*0748*/ 	.word	0x00000280
        /*074c*/ 	.word	0x000000ff
        /*0750*/ 	.word	0x00038820
        /*0754*/ 	.short	0x0100
        /*0756*/ 	.byte	0x08
	.zero		1


	//   ....[2]....
        /*0758*/ 	.word	0x00000370
        /*075c*/ 	.word	0x000000ff
        /*0760*/ 	.word	0x00038830
        /*0764*/ 	.short	0x0100
        /*0766*/ 	.byte	0x08
	.zero		1


	//   ....[3]....
        /*0768*/ 	.word	0x00000380
        /*076c*/ 	.word	0x000000ff
        /*0770*/ 	.word	0x00038840
        /*0774*/ 	.short	0x0100
        /*0776*/ 	.byte	0x08
	.zero		1


	//   ....[4]....
        /*0778*/ 	.word	0x00000390
        /*077c*/ 	.word	0x000000ff
        /*0780*/ 	.word	0x00038838
        /*0784*/ 	.short	0x0100
        /*0786*/ 	.byte	0x08
	.zero		1


	//   ....[5]....
        /*0788*/ 	.word	0x000003a0
        /*078c*/ 	.word	0x000000ff
        /*0790*/ 	.word	0x00038848
        /*0794*/ 	.short	0x0100
        /*0796*/ 	.byte	0x08
	.zero		1


	//   ....[6]....
        /*0798*/ 	.word	0x000004d0
        /*079c*/ 	.word	0x000000ff
        /*07a0*/ 	.word	0x00038850
        /*07a4*/ 	.short	0x0100
        /*07a6*/ 	.byte	0x08
	.zero		1


	//   ....[7]....
        /*07a8*/ 	.word	0x000004e0
        /*07ac*/ 	.word	0x000000ff
        /*07b0*/ 	.word	0x00038860
        /*07b4*/ 	.short	0x0100
        /*07b6*/ 	.byte	0x08
	.zero		1


	//   ....[8]....
        /*07b8*/ 	.word	0x000004f0
        /*07bc*/ 	.word	0x000000ff
        /*07c0*/ 	.word	0x00038858
        /*07c4*/ 	.short	0x0100
        /*07c6*/ 	.byte	0x08
	.zero		1


	//   ....[9]....
        /*07c8*/ 	.word	0x00000500
        /*07cc*/ 	.word	0x000000ff
        /*07d0*/ 	.word	0x00038868
        /*07d4*/ 	.short	0x0100
        /*07d6*/ 	.byte	0x08
	.zero		1


	//   ....[10]....
        /*07d8*/ 	.word	0x000005f0
        /*07dc*/ 	.word	0x000000ff
        /*07e0*/ 	.word	0x00038870
        /*07e4*/ 	.short	0x0100
        /*07e6*/ 	.byte	0x06
	.zero		1


	//   ....[11]....
        /*07e8*/ 	.word	0x00000600
        /*07ec*/ 	.word	0x000000ff
        /*07f0*/ 	.word	0x00038880
        /*07f4*/ 	.short	0x0100
        /*07f6*/ 	.byte	0x06
	.zero		1


	//   ....[12]....
        /*07f8*/ 	.word	0x00000610
        /*07fc*/ 	.word	0x000000ff
        /*0800*/ 	.word	0x00038878
        /*0804*/ 	.short	0x0100
        /*0806*/ 	.byte	0x06
	.zero		1


	//   ....[13]....
        /*0808*/ 	.word	0x00000620
        /*080c*/ 	.word	0x000000ff
        /*0810*/ 	.word	0x00038888
        /*0814*/ 	.short	0x0100
        /*0816*/ 	.byte	0x06
	.zero		1


	//   ....[14]....
        /*0818*/ 	.word	0x00000750
        /*081c*/ 	.word	0x000000ff
        /*0820*/ 	.word	0x00038890
        /*0824*/ 	.short	0x0100
        /*0826*/ 	.byte	0x08
	.zero		1


	//   ....[15]....
        /*0828*/ 	.word	0x00000760
        /*082c*/ 	.word	0x000000ff
        /*0830*/ 	.word	0x000388a0
        /*0834*/ 	.short	0x0100
        /*0836*/ 	.byte	0x08
	.zero		1


	//   ....[16]....
        /*0838*/ 	.word	0x00000770
        /*083c*/ 	.word	0x000000ff
        /*0840*/ 	.word	0x00038898
        /*0844*/ 	.short	0x0100
        /*0846*/ 	.byte	0x08
	.zero		1


	//   ....[17]....
        /*0848*/ 	.word	0x00000780
        /*084c*/ 	.word	0x000000ff
        /*0850*/ 	.word	0x000388a8
        /*0854*/ 	.short	0x0100
        /*0856*/ 	.byte	0x08
	.zero		1


	//   ....[18]....
        /*0858*/ 	.word	0x000008b0
        /*085c*/ 	.word	0x000000ff
        /*0860*/ 	.word	0x000388b0
        /*0864*/ 	.short	0x0100
        /*0866*/ 	.byte	0x08
	.zero		1


	//   ....[19]....
        /*0868*/ 	.word	0x000008c0
        /*086c*/ 	.word	0x000000ff
        /*0870*/ 	.word	0x000388c0
        /*0874*/ 	.short	0x0100
        /*0876*/ 	.byte	0x08
	.zero		1


	//   ....[20]....
        /*0878*/ 	.word	0x000008d0
        /*087c*/ 	.word	0x000000ff
        /*0880*/ 	.word	0x000388b8
        /*0884*/ 	.short	0x0100
        /*0886*/ 	.byte	0x08
	.zero		1


	//   ....[21]....
        /*0888*/ 	.word	0x000008e0
        /*088c*/ 	.word	0x000000ff
        /*0890*/ 	.word	0x000388c8
        /*0894*/ 	.short	0x0100
        /*0896*/ 	.byte	0x08
	.zero		1


	//   ....[22]....
        /*0898*/ 	.word	0x00001bf0
        /*089c*/ 	.word	0x000000ff
        /*08a0*/ 	.word	0x00038800
        /*08a4*/ 	.short	0x010a
        /*08a6*/ 	.byte	0x29
	.zero		1


	//   ....[23]....
        /*08a8*/ 	.word	0x00001c70
        /*08ac*/ 	.word	0x00000003
        /*08b0*/ 	.word	0x00038830
        /*08b4*/ 	.short	0x010a
        /*08b6*/ 	.byte	0x3f
	.zero		1


	//   ....[24]....
        /*08b8*/ 	.word	0x00001cd0
        /*08bc*/ 	.word	0x00000003
        /*08c0*/ 	.word	0x00038830
        /*08c4*/ 	.short	0x010a
        /*08c6*/ 	.byte	0x3f
	.zero		1


	//   ....[25]....
        /*08c8*/ 	.word	0x000024e0
        /*08cc*/ 	.word	0x00000003
        /*08d0*/ 	.word	0x00000000
        /*08d4*/ 	.short	0x0101
        /*08d6*/ 	.byte	0x3f
	.zero		1


	//   ....[26]....
        /*08d8*/ 	.word	0x00004380
        /*08dc*/ 	.word	0x000000ff
        /*08e0*/ 	.word	0x00038830
        /*08e4*/ 	.short	0x010a
        /*08e6*/ 	.byte	0x06
	.zero		1


	//   ....[27]....
        /*08e8*/ 	.word	0x000043c0
        /*08ec*/ 	.word	0x000000ff
        /*08f0*/ 	.word	0x00038830
        /*08f4*/ 	.short	0x010a
        /*08f6*/ 	.byte	0x06
	.zero		1


	//   ....[28]....
        /*08f8*/ 	.word	0x00004730
        /*08fc*/ 	.word	0x000000ff
        /*0900*/ 	.word	0x00038850
        /*0904*/ 	.short	0x010a
        /*0906*/ 	.byte	0x06
	.zero		1


	//   ....[29]....
        /*0908*/ 	.word	0x00004770
        /*090c*/ 	.word	0x000000ff
        /*0910*/ 	.word	0x00038850
        /*0914*/ 	.short	0x010a
        /*0916*/ 	.byte	0x06
	.zero		1


	//   ....[30]....
        /*0918*/ 	.word	0x000061c0
        /*091c*/ 	.word	0x00000003
        /*0920*/ 	.word	0x00000000
        /*0924*/ 	.short	0x0101
        /*0926*/ 	.byte	0x3f
	.zero		1


	//   ....[31]....
        /*0928*/ 	.word	0x000065a0
        /*092c*/ 	.word	0x000000ff
        /*0930*/ 	.word	0x00000000
        /*0934*/ 	.short	0x0101
        /*0936*/ 	.byte	0x06
	.zero		1


	//   ....[32]....
        /*0938*/ 	.word	0x00007050
        /*093c*/ 	.word	0x000000ff
        /*0940*/ 	.word	0x00038830
        /*0944*/ 	.short	0x010a
        /*0946*/ 	.byte	0x06
	.zero		1


	//   ....[33]....
        /*0948*/ 	.word	0x00007090
        /*094c*/ 	.word	0x000000ff
        /*0950*/ 	.word	0x00038830
        /*0954*/ 	.short	0x010a
        /*0956*/ 	.byte	0x06
	.zero		1


	//   ....[34]....
        /*0958*/ 	.word	0x000073d0
        /*095c*/ 	.word	0x000000ff
        /*0960*/ 	.word	0x00038850
        /*0964*/ 	.short	0x010a
        /*0966*/ 	.byte	0x06
	.zero		1


	//   ....[35]....
        /*0968*/ 	.word	0x00007410
        /*096c*/ 	.word	0x000000ff
        /*0970*/ 	.word	0x00038850
        /*0974*/ 	.short	0x010a
        /*0976*/ 	.byte	0x06
	.zero		1


	//   ....[36]....
        /*0978*/ 	.word	0x000086c0
        /*097c*/ 	.word	0x00000003
        /*0980*/ 	.word	0x00000000
        /*0984*/ 	.short	0x0101
        /*0986*/ 	.byte	0x3f
	.zero		1


	//   ....[37]....
        /*0988*/ 	.word	0x000088b0
        /*098c*/ 	.word	0x000000ff
        /*0990*/ 	.word	0x00000000
        /*0994*/ 	.short	0x0101
        /*0996*/ 	.byte	0x06
	.zero		1


	//   ....[38]....
        /*0998*/ 	.word	0x000092b0
        /*099c*/ 	.word	0x000000ff
        /*09a0*/ 	.word	0x00038850
        /*09a4*/ 	.short	0x010a
        /*09a6*/ 	.byte	0x0e
	.zero		1


	//   ....[39]....
        /*09a8*/ 	.word	0x000092f0
        /*09ac*/ 	.word	0x000000ff
        /*09b0*/ 	.word	0x00038850
        /*09b4*/ 	.short	0x010a
        /*09b6*/ 	.byte	0x0e
	.zero		1


	//   ....[40]....
        /*09b8*/ 	.word	0x00009cb0
        /*09bc*/ 	.word	0x000000ff
        /*09c0*/ 	.word	0x00000000
        /*09c4*/ 	.short	0x0101
        /*09c6*/ 	.byte	0x04
	.zero		1


	//   ....[41]....
        /*09c8*/ 	.word	0x0000c560
        /*09cc*/ 	.word	0x00000000
        /*09d0*/ 	.word	0x00000000
        /*09d4*/ 	.short	0x0101
        /*09d6*/ 	.byte	0x3f
	.zero		1


	//   ....[42]....
        /*09d8*/ 	.word	0x0000eb10
        /*09dc*/ 	.word	0x00000004
        /*09e0*/ 	.word	0x00038880
        /*09e4*/ 	.short	0x010a
        /*09e6*/ 	.byte	0x3f
	.zero		1


	//   ....[43]....
        /*09e8*/ 	.word	0x0000ed10
        /*09ec*/ 	.word	0x00000004
        /*09f0*/ 	.word	0x00038840
        /*09f4*/ 	.short	0x010a
        /*09f6*/ 	.byte	0x3f
	.zero		1


	//   ....[44]....
        /*09f8*/ 	.word	0x0000f9a0
        /*09fc*/ 	.word	0x00000013
        /*0a00*/ 	.word	0x00038800
        /*0a04*/ 	.short	0x0107
        /*0a06*/ 	.byte	0x3f
	.zero		1


	//   ....[45]....
        /*0a08*/ 	.word	0x0000faa0
        /*0a0c*/ 	.word	0x00000013
        /*0a10*/ 	.word	0x00038800
        /*0a14*/ 	.short	0x0101
        /*0a16*/ 	.byte	0x3f
	.zero		1


	//   ....[46]....
        /*0a18*/ 	.word	0x0000fac0
        /*0a1c*/ 	.word	0x00000013
        /*0a20*/ 	.word	0x00038820
        /*0a24*/ 	.short	0x010a
        /*0a26*/ 	.byte	0x3f
	.zero		1


	//   ....[47]....
        /*0a28*/ 	.word	0x0000fdd0
        /*0a2c*/ 	.word	0x00000004
        /*0a30*/ 	.word	0x00038880
        /*0a34*/ 	.short	0x010a
        /*0a36*/ 	.byte	0x3f
	.zero		1


	//   ....[48]....
        /*0a38*/ 	.word	0x00010120
        /*0a3c*/ 	.word	0x00000004
        /*0a40*/ 	.word	0x00038840
        /*0a44*/ 	.short	0x010a
        /*0a46*/ 	.byte	0x3f
	.zero		1


	//   ....[49]....
        /*0a48*/ 	.word	0x000104e0
        /*0a4c*/ 	.word	0x00000014
        /*0a50*/ 	.word	0x00038870
        /*0a54*/ 	.short	0x010a
        /*0a56*/ 	.byte	0x3f
	.zero		1


	//   ....[50]....
        /*0a58*/ 	.word	0x00010550
        /*0a5c*/ 	.word	0x00000014
        /*0a60*/ 	.word	0x00038860
        /*0a64*/ 	.short	0x010a
        /*0a66*/ 	.byte	0x3f
	.zero		1


	//   ....[51]....
        /*0a68*/ 	.word	0x00010d50
        /*0a6c*/ 	.word	0x00000014
        /*0a70*/ 	.word	0x00038850
        /*0a74*/ 	.short	0x0101
        /*0a76*/ 	.byte	0x3f
	.zero		1


	//   ....[52]....
        /*0a78*/ 	.word	0x00010dd0
        /*0a7c*/ 	.word	0x00000014
        /*0a80*/ 	.word	0x00000000
        /*0a84*/ 	.short	0x0101
        /*0a86*/ 	.byte	0x3f
	.zero		1


	//   ....[53]....
        /*0a88*/ 	.word	0x00011000
        /*0a8c*/ 	.word	0x00000011
        /*0a90*/ 	.word	0x00038870
        /*0a94*/ 	.short	0x010a
        /*0a96*/ 	.byte	0x3f
	.zero		1


	//   ....[54]....
        /*0a98*/ 	.word	0x00011070
        /*0a9c*/ 	.word	0x00000011
        /*0aa0*/ 	.word	0x00038860
        /*0aa4*/ 	.short	0x010a
        /*0aa6*/ 	.byte	0x3f
	.zero		1


	//   ....[55]....
        /*0aa8*/ 	.word	0x00011890
        /*0aac*/ 	.word	0x00000011
        /*0ab0*/ 	.word	0x00038850
        /*0ab4*/ 	.short	0x0101
        /*0ab6*/ 	.byte	0x3f
	.zero		1


	//   ....[56]....
        /*0ab8*/ 	.word	0x00011920
        /*0abc*/ 	.word	0x00000011
        /*0ac0*/ 	.word	0x00000000
        /*0ac4*/ 	.short	0x0101
        /*0ac6*/ 	.byte	0x3f
	.zero		1


	//   ....[57]....
        /*0ac8*/ 	.word	0x00011b90
        /*0acc*/ 	.word	0x00000000
        /*0ad0*/ 	.word	0x00038820
        /*0ad4*/ 	.short	0x010a
        /*0ad6*/ 	.byte	0x3f
	.zero		1


	//   ....[58]....
        /*0ad8*/ 	.word	0x00011d50
        /*0adc*/ 	.word	0x00000006
        /*0ae0*/ 	.word	0x00000000
        /*0ae4*/ 	.short	0x010a
        /*0ae6*/ 	.byte	0x3f
	.zero		1


	//   ....[59]....
        /*0ae8*/ 	.word	0x00011dc0
        /*0aec*/ 	.word	0x00000007
        /*0af0*/ 	.word	0x00000000
        /*0af4*/ 	.short	0x010a
        /*0af6*/ 	.byte	0x3f
	.zero		1


	//   ....[60]....
        /*0af8*/ 	.word	0x00011e20
        /*0afc*/ 	.word	0x00000004
        /*0b00*/ 	.word	0x00038860
        /*0b04*/ 	.short	0x010a
        /*0b06*/ 	.byte	0x3f
	.zero		1


	//   ....[61]....
        /*0b08*/ 	.word	0x00011e70
        /*0b0c*/ 	.word	0x00000003
        /*0b10*/ 	.word	0x00038860
        /*0b14*/ 	.short	0x010a
        /*0b16*/ 	.byte	0x3f
	.zero		1


	//   ....[62]....
        /*0b18*/ 	.word	0x00011eb0
        /*0b1c*/ 	.word	0x00000004
        /*0b20*/ 	.word	0x00038880
        /*0b24*/ 	.short	0x010a
        /*0b26*/ 	.byte	0x3f
	.zero		1


	//   ....[63]....
        /*0b28*/ 	.word	0x00011ed0
        /*0b2c*/ 	.word	0x00000003
        /*0b30*/ 	.word	0x00038880
        /*0b34*/ 	.short	0x010a
        /*0b36*/ 	.byte	0x3f
	.zero		1


	//   ....[64]....
        /*0b38*/ 	.word	0x00011f40
        /*0b3c*/ 	.word	0x00000003
        /*0b40*/ 	.word	0x00038800
        /*0b44*/ 	.short	0x010a
        /*0b46*/ 	.byte	0x3f
	.zero		1


	//   ....[65]....
        /*0b48*/ 	.word	0x00011f90
        /*0b4c*/ 	.word	0x00000003
        /*0b50*/ 	.word	0x00038830
        /*0b54*/ 	.short	0x010a
        /*0b56*/ 	.byte	0x3f
	.zero		1


	//   ....[66]....
        /*0b58*/ 	.word	0x00011ff0
        /*0b5c*/ 	.word	0x00000007
        /*0b60*/ 	.word	0x00038830
        /*0b64*/ 	.short	0x010a
        /*0b66*/ 	.byte	0x3f
	.zero		1


	//   ....[67]....
        /*0b68*/ 	.word	0x00012050
        /*0b6c*/ 	.word	0x00000007
        /*0b70*/ 	.word	0x00038850
        /*0b74*/ 	.short	0x010a
        /*0b76*/ 	.byte	0x3f
	.zero		1


	//   ....[68]....
        /*0b78*/ 	.word	0x000120b0
        /*0b7c*/ 	.word	0x00000009
        /*0b80*/ 	.word	0x00038830
        /*0b84*/ 	.short	0x010a
        /*0b86*/ 	.byte	0x3f
	.zero		1


	//   ....[69]....
        /*0b88*/ 	.word	0x00012110
        /*0b8c*/ 	.word	0x00000009
        /*0b90*/ 	.word	0x00038850
        /*0b94*/ 	.short	0x010a
        /*0b96*/ 	.byte	0x3f
	.zero		1


	//   ....[70]....
        /*0b98*/ 	.word	0x00012170
        /*0b9c*/ 	.word	0x00000006
        /*0ba0*/ 	.word	0x00038850
        /*0ba4*/ 	.short	0x010a
        /*0ba6*/ 	.byte	0x3f
	.zero		1


	//   ....[71]....
        /*0ba8*/ 	.word	0x000122c0
        /*0bac*/ 	.word	0x00000004
        /*0bb0*/ 	.word	0x00038880
        /*0bb4*/ 	.short	0x010a
        /*0bb6*/ 	.byte	0x3f
	.zero		1


	//   ....[72]....
        /*0bb8*/ 	.word	0x00012310
        /*0bbc*/ 	.word	0x00000004
        /*0bc0*/ 	.word	0x00038840
        /*0bc4*/ 	.short	0x010a
        /*0bc6*/ 	.byte	0x3f
	.zero		1


	//   ....[73]....
        /*0bc8*/ 	.word	0x00012da0
        /*0bcc*/ 	.word	0x00000013
        /*0bd0*/ 	.word	0x00038820
        /*0bd4*/ 	.short	0x010a
        /*0bd6*/ 	.byte	0x3f
	.zero		1


	//   ....[74]....
        /*0bd8*/ 	.word	0x00012df0
        /*0bdc*/ 	.word	0x00000004
        /*0be0*/ 	.word	0x00038880
        /*0be4*/ 	.short	0x010a
        /*0be6*/ 	.byte	0x3f
	.zero		1


	//   ....[75]....
        /*0be8*/ 	.word	0x00012e40
        /*0bec*/ 	.word	0x00000004
        /*0bf0*/ 	.word	0x00038840
        /*0bf4*/ 	.short	0x010a
        /*0bf6*/ 	.byte	0x3f
	.zero		1


	//   ....[76]....
        /*0bf8*/ 	.word	0x00012e90
        /*0bfc*/ 	.word	0x00000014
        /*0c00*/ 	.word	0x00038870
        /*0c04*/ 	.short	0x010a
        /*0c06*/ 	.byte	0x3f
	.zero		1


	//   ....[77]....
        /*0c08*/ 	.word	0x00012ee0
        /*0c0c*/ 	.word	0x00000014
        /*0c10*/ 	.word	0x00038860
        /*0c14*/ 	.short	0x010a
        /*0c16*/ 	.byte	0x3f
	.zero		1


	//   ....[78]....
        /*0c18*/ 	.word	0x00012f30
        /*0c1c*/ 	.word	0x00000011
        /*0c20*/ 	.word	0x00038870
        /*0c24*/ 	.short	0x010a
        /*0c26*/ 	.byte	0x3f
	.zero		1


	//   ....[79]....
        /*0c28*/ 	.word	0x00012f80
        /*0c2c*/ 	.word	0x00000011
        /*0c30*/ 	.word	0x00038860
        /*0c34*/ 	.short	0x010a
        /*0c36*/ 	.byte	0x3f
	.zero		1


	//   ....[80]....
        /*0c38*/ 	.word	0x00012fd0
        /*0c3c*/ 	.word	0x00000000
        /*0c40*/ 	.word	0x00038820
        /*0c44*/ 	.short	0x010a
        /*0c46*/ 	.byte	0x3f
	.zero		1


	//   ....[81]....
        /*0c48*/ 	.word	0x00013170
        /*0c4c*/ 	.word	0x00000006
        /*0c50*/ 	.word	0x00000000
        /*0c54*/ 	.short	0x010a
        /*0c56*/ 	.byte	0x3f
	.zero		1


	//   ....[82]....
        /*0c58*/ 	.word	0x000131c0
        /*0c5c*/ 	.word	0x00000007
        /*0c60*/ 	.word	0x00000000
        /*0c64*/ 	.short	0x010a
        /*0c66*/ 	.byte	0x3f
	.zero		1


	//   ....[83]....
        /*0c68*/ 	.word	0x00013210
        /*0c6c*/ 	.word	0x00000004
        /*0c70*/ 	.word	0x00038860
        /*0c74*/ 	.short	0x010a
        /*0c76*/ 	.byte	0x3f
	.zero		1


	//   ....[84]....
        /*0c78*/ 	.word	0x00013260
        /*0c7c*/ 	.word	0x00000003
        /*0c80*/ 	.word	0x00038860
        /*0c84*/ 	.short	0x010a
        /*0c86*/ 	.byte	0x3f
	.zero		1


	//   ....[85]....
        /*0c88*/ 	.word	0x000132b0
        /*0c8c*/ 	.word	0x00000004
        /*0c90*/ 	.word	0x00038880
        /*0c94*/ 	.short	0x010a
        /*0c96*/ 	.byte	0x3f
	.zero		1


	//----- nvinfo : EIATTR_NUM_MBARRIERS
	.align		4
.L_272:
        /*0c98*/ 	.byte	0x03, 0x38
        /*0c9a*/ 	.short	0x0016


	//----- nvinfo : EIATTR_EXIT_INSTR_OFFSETS
	.align		4
        /*0c9c*/ 	.byte	0x04, 0x1c
        /*0c9e*/ 	.short	(.L_274 - .L_273)


	//   ....[0]....
.L_273:
        /*0ca0*/ 	.word	0x00000a40


	//   ....[1]....
        /*0ca4*/ 	.word	0x0000d780


	//   ....[2]....
        /*0ca8*/ 	.word	0x00011f20


	//----- nvinfo : EIATTR_MAX_THREADS
	.align		4
.L_274:
        /*0cac*/ 	.byte	0x04, 0x05
        /*0cae*/ 	.short	(.L_276 - .L_275)
.L_275:
        /*0cb0*/ 	.word	0x00000180
        /*0cb4*/ 	.word	0x00000001
        /*0cb8*/ 	.word	0x00000001


	//----- nvinfo : EIATTR_CRS_STACK_SIZE
	.align		4
.L_276:
        /*0cbc*/ 	.byte	0x04, 0x1e
        /*0cbe*/ 	.short	(.L_278 - .L_277)
.L_277:
        /*0cc0*/ 	.word	0x00000000


	//----- nvinfo : EIATTR_CBANK_PARAM_SIZE
	.align		4
.L_278:
        /*0cc4*/ 	.byte	0x03, 0x19
        /*0cc6*/ 	.short	0x0af0


	//----- nvinfo : EIATTR_PARAM_CBANK
	.align		4
        /*0cc8*/ 	.byte	0x04, 0x0a
        /*0cca*/ 	.short	(.L_280 - .L_279)
	.align		4
.L_279:
        /*0ccc*/ 	.word	index@(.nv.constant0._ZN7cutlass13device_kernelIN5flash11enable_sm90INS1_16FlashAttnFwdSm90INS1_25CollectiveMainloopFwdSm90ILi2EN4cute5tupleIJNS5_1CILi1EEES8_S8_EEENS6_IJNS7_ILi128EEESA_NS7_ILi256EEEEEELi256ENS_12float_e4m3_tEfNS_4arch4Sm90ELb1ELb0ELb0ELb0ELb0ELb0ELb0ELb1ELb1ELb1ELb0ELb0EEENS1_21CollectiveEpilogueFwdINS6_IJSA_SB_SA_EEES9_NS_10bfloat16_tESF_Li256ELb0ELb1ELb0ELb1EEENS1_30DynamicPersistentTileSchedulerILi256ELi128ELb0ELb1ELb1EEEEEEEEEvNT_6ParamsE)
        /*0cd0*/ 	.short	0x0210
        /*0cd2*/ 	.short	0x0af0


	//----- nvinfo : EIATTR_SW_WAR
	.align		4
.L_280:
        /*0cd4*/ 	.byte	0x04, 0x36
        /*0cd6*/ 	.short	(.L_282 - .L_281)
.L_281:
        /*0cd8*/ 	.word	0x00000008
.L_282:


//--------------------- .nv.info._ZN7cutlass13device_kernelIN5flash11enable_sm90INS1_16FlashAttnFwdSm90INS1_25CollectiveMainloopFwdSm90ILi2EN4cute5tupleIJNS5_1CILi1EEES8_S8_EEENS6_IJNS7_ILi128EEESA_NS7_ILi256EEEEEELi256ENS_12float_e4m3_tEfNS_4arch4Sm90ELb1ELb0ELb0ELb1ELb0ELb0ELb0ELb1ELb1ELb1ELb0ELb0EEENS1_21CollectiveEpilogueFwdINS6_IJSA_SB_SA_EEES9_NS_10bfloat16_tESF_Li256ELb1ELb1ELb0ELb1EEENS1_36VarlenDynamicPersistentTileSchedulerILi128ELi128ELi256ELi128ELb0ELb1ELb1ELb1ELb1ELb1EEEEEEEEEvNT_6ParamsE --------------------------
	.section	.nv.info._ZN7cutlass13device_kernelIN5flash11enable_sm90INS1_16FlashAttnFwdSm90INS1_25CollectiveMainloopFwdSm90ILi2EN4cute5tupleIJNS5_1CILi1EEES8_S8_EEENS6_IJNS7_ILi128EEESA_NS7_ILi256EEEEEELi256ENS_12float_e4m3_tEfNS_4arch4Sm90ELb1ELb0ELb0ELb1ELb0ELb0ELb0ELb1ELb1ELb1ELb0ELb0EEENS1_21CollectiveEpilogueFwdINS6_IJSA_SB_SA_EEES9_NS_10bfloat16_tESF_Li256ELb1ELb1ELb0ELb1EEENS1_36VarlenDynamicPersistentTileSchedulerILi128ELi128ELi256ELi128ELb0ELb1ELb1ELb1ELb1ELb1EEEEEEEEEvNT_6ParamsE,"",@"SHT_CUDA_INFO"
	.sectionflags	@""
	.align	4


	//----- nvinfo : EIATTR_CUDA_API_VERSION
	.align		4
        /*0000*/ 	.byte	0x04, 0x37
        /*0002*/ 	.short	(.L_284 - .L_283)
.L_283:
        /*0004*/ 	.word	0x00000082


	//----- nvinfo : EIATTR_KPARAM_INFO
	.align		4
.L_284:
        /*0008*/ 	.byte	0x04, 0x17
        /*000a*/ 	.short	(.L_286 - .L_285)
.L_285:
        /*000c*/ 	.word	0x00000000
        /*0010*/ 	.short	0x0000
        /*0012*/ 	.short	0x0070
        /*0014*/ 	.byte	0x00, 0xf0, 0x01, 0x2a


	//----- nvinfo : EIATTR_SPARSE_MMA_MASK
	.align		4
.L_286:
        /*0018*/ 	.byte	0x03, 0x50
        /*001a*/ 	.short	0x0000


	//----- nvinfo : EIATTR_MAXREG_COUNT
	.align		4
        /*001c*/ 	.byte	0x03, 0x1b
        /*001e*/ 	.short	0x00a8


	//----- nvinfo : EIATTR_NUM_BARRIERS
	.align		4
        /*0020*/ 	.byte	0x02, 0x4c
        /*0022*/ 	.byte	0x10
	.zero		1


	//----- nvinfo : EIATTR_EXTERNS
	.align		4
        /*0024*/ 	.byte	0x04, 0x0f
        /*0026*/ 	.short	(.L_288 - .L_287)


	//   ....[0]....
	.align		4
.L_287:
        /*0028*/ 	.word	index@(__assertfail)


	//----- nvinfo : EIATTR_ANNOTATIONS
	.align		4
.L_288:
        /*002c*/ 	.byte	0x04, 0x55
        /*002e*/ 	.short	(.L_290 - .L_289)


	//   ....[0]....
.L_289:
        /* <DEDUP_REMOVED lines=40> */


	//----- nvinfo : EIATTR_MERCURY_ISA_VERSION
	.align		4
.L_290:
        /*02a0*/ 	.byte	0x03, 0x5f
        /*02a2*/ 	.short	0x0101


	//----- nvinfo : EIATTR_UNUSED_LOAD_BYTE_OFFSET
	.align		4
        /*02a4*/ 	.byte	0x04, 0x44
        /*02a6*/ 	.short	(.L_292 - .L_291)


	//   ....[0]....
.L_291:
        /*02a8*/ 	.word	0x00000a40
        /*02ac*/ 	.word	0x0000fff0


	//   ....[1]....
        /*02b0*/ 	.word	0x0000a260
        /*02b4*/ 	.word	0x0000fff0


	//----- nvinfo : EIATTR_INT_WARP_WIDE_INSTR_OFFSETS
	.align		4
.L_292:
        /*02b8*/ 	.byte	0x04, 0x31
        /*02ba*/ 	.short	(.L_294 - .L_293)


	//   ....[0]....
.L_293:
        /*02bc*/ 	.word	0x00000130


	//   ....[1]....
        /*02c0*/ 	.word	0x00000170


	//   ....[2]....
        /*02c4*/ 	.word	0x000001e0


	//   ....[3]....
        /*02c8*/ 	.word	0x0000f330


	//   ....[4]....
        /*02cc*/ 	.word	0x0000f3c0


	//   ....[5]....
        /*02d0*/ 	.word	0x00012110


	//   ....[6]....
        /*02d4*/ 	.word	0x000121a0


	//----- nvinfo : EIATTR_COOP_GROUP_MASK_REGIDS
	.align		4
.L_294:
        /*02d8*/ 	.byte	0x04, 0x29
        /*02da*/ 	.short	(.L_296 - .L_295)


	//   ....[0]....
.L_295:
        /*02dc*/ 	.word	0xffffffff


	//   ....[1]....
        /*02e0*/ 	.word	0xffffffff


	//   ....[2]....
        /*02e4*/ 	.word	0xffffffff


	//   ....[3]....
        /*02e8*/ 	.word	0xffffffff


	//   ....[4]....
        /*02ec*/ 	.word	0xffffffff


	//   ....[5]....
        /*02f0*/ 	.word	0xffffffff


	//   ....[6]....
        /*02f4*/ 	.word	0xffffffff


	//   ....[7]....
        /*02f8*/ 	.word	0xffffffff


	//   ....[8]....
        /*02fc*/ 	.word	0xffffffff


	//   ....[9]....
        /*0300*/ 	.word	0xffffffff


	//   ....[10]....
        /*0304*/ 	.word	0xffffffff


	//   ....[11]....
        /*0308*/ 	.word	0xffffffff


	//   ....[12]....
        /*030c*/ 	.word	0xffffffff


	//   ....[13]....
        /*0310*/ 	.word	0xffffffff


	//   ....[14]....
        /*0314*/ 	.word	0xffffffff


	//   ....[15]....
        /*0318*/ 	.word	0xffffffff


	//   ....[16]....
        /*031c*/ 	.word	0xffffffff


	//   ....[17]....
        /*0320*/ 	.word	0xffffffff


	//   ....[18]....
        /*0324*/ 	.word	0xffffffff


	//   ....[19]....
        /*0328*/ 	.word	0xffffffff


	//   ....[20]....
        /*032c*/ 	.word	0xffffffff


	//   ....[21]....
        /*0330*/ 	.word	0xffffffff


	//   ....[22]....
        /*0334*/ 	.word	0xffffffff


	//   ....[23]....
        /*0338*/ 	.word	0xffffffff


	//   ....[24]....
        /*033c*/ 	.word	0xffffffff


	//   ....[25]....
        /*0340*/ 	.word	0xffffffff


	//   ....[26]....
        /*0344*/ 	.word	0xffffffff


	//   ....[27]....
        /*0348*/ 	.word	0xffffffff


	//   ....[28]....
        /*034c*/ 	.word	0xffffffff


	//   ....[29]....
        /*0350*/ 	.word	0xffffffff


	//   ....[30]....
        /*0354*/ 	.word	0xffffffff


	//   ....[31]....
        /*0358*/ 	.word	0xffffffff


	//   ....[32]....
        /*035c*/ 	.word	0xffffffff


	//   ....[33]....
        /*0360*/ 	.word	0xffffffff


	//   ....[34]....
        /*0364*/ 	.word	0xffffffff


	//   ....[35]....
        /*0368*/ 	.word	0xffffffff


	//   ....[36]....
        /*036c*/ 	.word	0xffffffff


	//   ....[37]....
        /*0370*/ 	.word	0xffffffff


	//   ....[38]....
        /*0374*/ 	.word	0xffffffff


	//   ....[39]....
        /*0378*/ 	.word	0xffffffff


	//   ....[40]....
        /*037c*/ 	.word	0xffffffff


	//   ....[41]....
        /*0380*/ 	.word	0xffffffff


	//   ....[42]....
        /*0384*/ 	.word	0xffffffff


	//   ....[43]....
        /*0388*/ 	.word	0xffffffff


	//   ....[44]....
        /*038c*/ 	.word	0xffffffff


	//   ....[45]....
        /*0390*/ 	.word	0xffffffff


	//   ....[46]....
        /*0394*/ 	.word	0xffffffff


	//   ....[47]....
        /*0398*/ 	.word	0xffffffff


	//   ....[48]....
        /*039c*/ 	.word	0xffffffff


	//   ....[49]....
        /*03a0*/ 	.word	0xffffffff


	//   ....[50]....
        /*03a4*/ 	.word	0xffffffff


	//   ....[51]....
        /*03a8*/ 	.word	0xffffffff


	//   ....[52]....
        /*03ac*/ 	.word	0xffffffff


	//   ....[53]....
        /*03b0*/ 	.word	0xffffffff


	//   ....[54]....
        /*03b4*/ 	.word	0xffffffff


	//   ....[55]....
        /*03b8*/ 	.word	0xffffffff


	//   ....[56]....
        /*03bc*/ 	.word	0xffffffff


	//   ....[57]....
        /*03c0*/ 	.word	0xffffffff


	//   ....[58]....
        /*03c4*/ 	.word	0xffffffff


	//   ....[59]....
        /*03c8*/ 	.word	0xffffffff


	//   ....[60]....
        /*03cc*/ 	.word	0xffffffff


	//   ....[61]....
        /*03d0*/ 	.word	0xffffffff


	//   ....[62]....
        /*03d4*/ 	.word	0xffffffff


	//   ....[63]....
        /*03d8*/ 	.word	0xffffffff


	//   ....[64]....
        /*03dc*/ 	.word	0xffffffff


	//   ....[65]....
        /*03e0*/ 	.word	0xffffffff


	//   ....[66]....
        /*03e4*/ 	.word	0xffffffff


	//   ....[67]....
        /*03e8*/ 	.word	0xffffffff


	//   ....[68]....
        /*03ec*/ 	.word	0xffffffff


	//   ....[69]....
        /*03f0*/ 	.word	0xffffffff


	//   ....[70]....
        /*03f4*/ 	.word	0xffffffff


	//   ....[71]....
        /*03f8*/ 	.word	0xffffffff


	//   ....[72]....
        /*03fc*/ 	.word	0xffffffff


	//   ....[73]....
        /*0400*/ 	.word	0xffffffff


	//   ....[74]....
        /*0404*/ 	.word	0xffffffff


	//   ....[75]....
        /*0408*/ 	.word	0xffffffff


	//   ....[76]....
        /*040c*/ 	.word	0xffffffff


	//   ....[77]....
        /*0410*/ 	.word	0xffffffff


	//   ....[78]....
        /*0414*/ 	.word	0xffffffff


	//   ....[79]....
        /*0418*/ 	.word	0xffffffff


	//   ....[80]....
        /*041c*/ 	.word	0xffffffff


	//   ....[81]....
        /*0420*/ 	.word	0xffffffff


	//   ....[82]....
        /*0424*/ 	.word	0xffffffff


	//   ....[83]....
        /*0428*/ 	.word	0xffffffff


	//   ....[84]....
        /*042c*/ 	.word	0xffffffff


	//   ....[85]....
        /*0430*/ 	.word	0xffffffff


	//   ....[86]....
        /*0434*/ 	.word	0xffffffff


	//   ....[87]....
        /*0438*/ 	.word	0xffffffff


	//   ....[88]....
        /*043c*/ 	.word	0xffffffff


	//   ....[89]....
        /*0440*/ 	.word	0xffffffff


	//   ....[90]....
        /*0444*/ 	.word	0xffffffff


	//   ....[91]....
        /*0448*/ 	.word	0xffffffff


	//   ....[92]....
        /*044c*/ 	.word	0xffffffff


	//   ....[93]....
        /*0450*/ 	.word	0xffffffff


	//   ....[94]....
        /*0454*/ 	.word	0xffffffff


	//   ....[95]....
        /*0458*/ 	.word	0xffffffff


	//   ....[96]....
        /*045c*/ 	.word	0xffffffff


	//   ....[97]....
        /*0460*/ 	.word	0xffffffff


	//   ....[98]....
        /*0464*/ 	.word	0xffffffff


	//   ....[99]....
        /*0468*/ 	.word	0xffffffff


	//   ....[100]....
        /*046c*/ 	.word	0xffffffff


	//   ....[101]....
        /*0470*/ 	.word	0xffffffff


	//   ....[102]....
        /*0474*/ 	.word	0xffffffff


	//   ....[103]....
        /*0478*/ 	.word	0xffffffff


	//   ....[104]....
        /*047c*/ 	.word	0xffffffff


	//   ....[105]....
        /*0480*/ 	.word	0xffffffff


	//   ....[106]....
        /*0484*/ 	.word	0xffffffff


	//   ....[107]....
        /*0488*/ 	.word	0xffffffff


	//   ....[108]....
        /*048c*/ 	.word	0xffffffff


	//   ....[109]....
        /*0490*/ 	.word	0xffffffff


	//   ....[110]....
        /*0494*/ 	.word	0xffffffff


	//   ....[111]....
        /*0498*/ 	.word	0xffffffff


	//   ....[112]....
        /*049c*/ 	.word	0xffffffff


	//   ....[113]....
        /*04a0*/ 	.word	0xffffffff


	//   ....[114]....
        /*04a4*/ 	.word	0xffffffff


	//   ....[115]....
        /*04a8*/ 	.word	0xffffffff


	//   ....[116]....
        /*04ac*/ 	.word	0xffffffff


	//   ....[117]....
        /*04b0*/ 	.word	0xffffffff


	//   ....[118]....
        /*04b4*/ 	.word	0xffffffff


	//   ....[119]....
        /*04b8*/ 	.word	0xffffffff


	//   ....[120]....
        /*04bc*/ 	.word	0xffffffff


	//   ....[121]....
        /*04c0*/ 	.word	0xffffffff


	//   ....[122]....
        /*04c4*/ 	.word	0xffffffff


	//   ....[123]....
        /*04c8*/ 	.word	0xffffffff


	//   ....[124]....
        /*04cc*/ 	.word	0xffffffff


	//   ....[125]....
        /*04d0*/ 	.word	0xffffffff


	//   ....[126]....
        /*04d4*/ 	.word	0xffffffff


	//   ....[127]....
        /*04d8*/ 	.word	0xffffffff


	//   ....[128]....
        /*04dc*/ 	.word	0xffffffff


	//   ....[129]....
        /*04e0*/ 	.word	0xffffffff


	//   ....[130]....
        /*04e4*/ 	.word	0xffffffff


	//   ....[131]....
        /*04e8*/ 	.word	0xffffffff


	//   ....[132]....
        /*04ec*/ 	.word	0xffffffff


	//   ....[133]....
        /*04f0*/ 	.word	0xffffffff


	//   ....[134]....
        /*04f4*/ 	.word	0xffffffff


	//   ....[135]....
        /*04f8*/ 	.word	0xffffffff


	//   ....[136]....
        /*04fc*/ 	.word	0xffffffff


	//   ....[137]....
        /*0500*/ 	.word	0xffffffff


	//   ....[138]....
        /*0504*/ 	.word	0xffffffff


	//   ....[139]....
        /*0508*/ 	.word	0xffffffff


	//   ....[140]....
        /*050c*/ 	.word	0xffffffff


	//   ....[141]....
        /*0510*/ 	.word	0xffffffff


	//   ....[142]....
        /*0514*/ 	.word	0xffffffff


	//   ....[143]....
        /*0518*/ 	.word	0xffffffff


	//   ....[144]....
        /*051c*/ 	.word	0xffffffff


	//   ....[145]....
        /*0520*/ 	.word	0xffffffff


	//   ....[146]....
        /*0524*/ 	.word	0xffffffff


	//   ....[147]....
        /*0528*/ 	.word	0xffffffff


	//   ....[148]....
        /*052c*/ 	.word	0xffffffff


	//   ....[149]....
        /*0530*/ 	.word	0xffffffff


	//   ....[150]....
        /*0534*/ 	.word	0xffffffff


	//   ....[151]....
        /*0538*/ 	.word	0xffffffff


	//   ....[152]....
        /*053c*/ 	.word	0xffffffff


	//   ....[153]....
        /*0540*/ 	.word	0xffffffff


	//   ....[154]....
        /*0544*/ 	.word	0xffffffff


	//   ....[155]....
        /*0548*/ 	.word	0xffffffff


	//   ....[156]....
        /*054c*/ 	.word	0xffffffff


	//   ....[157]....
        /*0550*/ 	.word	0xffffffff


	//   ....[158]....
        /*0554*/ 	.word	0xffffffff


	//   ....[159]....
        /*0558*/ 	.word	0xffffffff


	//   ....[160]....
        /*055c*/ 	.word	0xffffffff


	//   ....[161]....
        /*0560*/ 	.word	0xffffffff


	//   ....[162]....
        /*0564*/ 	.word	0xffffffff


	//   ....[163]....
        /*0568*/ 	.word	0x0500000f


	//   ....[164]....
        /*056c*/ 	.word	0x0500000f


	//   ....[165]....
        /*0570*/ 	.word	0x0500000f


	//   ....[166]....
        /*0574*/ 	.word	0x0500000f


	//   ....[167]....
        /*0578*/ 	.word	0x0500000f


	//   ....[168]....
        /*057c*/ 	.word	0x0500000f


	//   ....[169]....
        /*0580*/ 	.word	0x0500000f


	//   ....[170]....
        /*0584*/ 	.word	0x0500000f


	//   ....[171]....
        /*0588*/ 	.word	0x0500000f


	//   ....[172]....
        /*058c*/ 	.word	0x0500000f


	//   ....[173]....
        /*0590*/ 	.word	0x0500000f


	//   ....[174]....
        /*0594*/ 	.word	0x0500000f


	//   ....[175]....
        /*0598*/ 	.word	0x0500000f


	//   ....[176]....
        /*059c*/ 	.word	0x0500000f


	//   ....[177]....
        /*05a0*/ 	.word	0x0500000f


	//   ....[178]....
        /*05a4*/ 	.word	0x0500000f


	//   ....[179]....
        /*05a8*/ 	.word	0x0500000f


	//   ....[180]....
        /*05ac*/ 	.word	0x0500000f


	//----- nvinfo : EIATTR_COOP_GROUP_INSTR_OFFSETS
	.align		4
.L_296:
        /*05b0*/ 	.byte	0x04, 0x28
        /*05b2*/ 	.short	(.L_298 - .L_297)


	//   ....[0]....
.L_297:
        /*05b4*/ 	.word	0x00000070


	//   ....[1]....
        /*05b8*/ 	.word	0x00000140


	//   ....[2]....
        /*05bc*/ 	.word	0x00000190


	//   ....[3]....
        /*05c0*/ 	.word	0x000003c0


	//   ....[4]....
        /*05c4*/ 	.word	0x00000520


	//   ....[5]....
        /*05c8*/ 	.word	0x00000640


	//   ....[6]....
        /*05cc*/ 	.word	0x000007a0


	//   ....[7]....
        /*05d0*/ 	.word	0x00001b40


	//   ....[8]....
        /*05d4*/ 	.word	0x00002420


	//   ....[9]....
        /*05d8*/ 	.word	0x00002c60


	//   ....[10]....
        /*05dc*/ 	.word	0x00002cb0


	//   ....[11]....
        /*05e0*/ 	.word	0x00002d50


	//   ....[12]....
        /*05e4*/ 	.word	0x000036d0


	//   ....[13]....
        /*05e8*/ 	.word	0x000037d0


	//   ....[14]....
        /*05ec*/ 	.word	0x00004af0


	//   ....[15]....
        /*05f0*/ 	.word	0x00004b10


	//   ....[16]....
        /*05f4*/ 	.word	0x000051a0


	//   ....[17]....
        /*05f8*/ 	.word	0x000052a0


	//   ....[18]....
        /*05fc*/ 	.word	0x00005af0


	//   ....[19]....
        /*0600*/ 	.word	0x00005b70


	//   ....[20]....
        /*0604*/ 	.word	0x00007a30


	//   ....[21]....
        /*0608*/ 	.word	0x00007a40


	//   ....[22]....
        /*060c*/ 	.word	0x00007a70


	//   ....[23]....
        /*0610*/ 	.word	0x00007a80


	//   ....[24]....
        /*0614*/ 	.word	0x00009710


	//   ....[25]....
        /*0618*/ 	.word	0x00009720


	//   ....[26]....
        /*061c*/ 	.word	0x00009750


	//   ....[27]....
        /*0620*/ 	.word	0x00009760


	//   ....[28]....
        /*0624*/ 	.word	0x0000ade0


	//   ....[29]....
        /*0628*/ 	.word	0x0000ae20


	//   ....[30]....
        /*062c*/ 	.word	0x0000ae60


	//   ....[31]....
        /*0630*/ 	.word	0x0000ae90


	//   ....[32]....
        /*0634*/ 	.word	0x0000aec0


	//   ....[33]....
        /*0638*/ 	.word	0x0000aef0


	//   ....[34]....
        /*063c*/ 	.word	0x0000af20


	//   ....[35]....
        /*0640*/ 	.word	0x0000af50


	//   ....[36]....
        /*0644*/ 	.word	0x0000af80


	//   ....[37]....
        /*0648*/ 	.word	0x0000afb0


	//   ....[38]....
        /*064c*/ 	.word	0x0000afe0


	//   ....[39]....
        /*0650*/ 	.word	0x0000b010


	//   ....[40]....
        /*0654*/ 	.word	0x0000b040


	//   ....[41]....
        /*0658*/ 	.word	0x0000b070


	//   ....[42]....
        /*065c*/ 	.word	0x0000b0a0


	//   ....[43]....
        /*0660*/ 	.word	0x0000b0d0


	//   ....[44]....
        /*0664*/ 	.word	0x0000b100


	//   ....[45]....
        /*0668*/ 	.word	0x0000b130


	//   ....[46]....
        /*066c*/ 	.word	0x0000b160


	//   ....[47]....
        /*0670*/ 	.word	0x0000b190


	//   ....[48]....
        /*0674*/ 	.word	0x0000b1c0


	//   ....[49]....
        /*0678*/ 	.word	0x0000b1f0


	//   ....[50]....
        /*067c*/ 	.word	0x0000b220


	//   ....[51]....
        /*0680*/ 	.word	0x0000b250


	//   ....[52]....
        /*0684*/ 	.word	0x0000b280


	//   ....[53]....
        /*0688*/ 	.word	0x0000b2b0


	//   ....[54]....
        /*068c*/ 	.word	0x0000b2e0


	//   ....[55]....
        /*0690*/ 	.word	0x0000b310


	//   ....[56]....
        /*0694*/ 	.word	0x0000b340


	//   ....[57]....
        /*0698*/ 	.word	0x0000b370


	//   ....[58]....
        /*069c*/ 	.word	0x0000b3a0


	//   ....[59]....
        /*06a0*/ 	.word	0x0000b3d0


	//   ....[60]....
        /*06a4*/ 	.word	0x0000b400


	//   ....[61]....
        /*06a8*/ 	.word	0x0000b430


	//   ....[62]....
        /*06ac*/ 	.word	0x0000b4b0


	//   ....[63]....
        /*06b0*/ 	.word	0x0000b4e0


	//   ....[64]....
        /*06b4*/ 	.word	0x0000b510


	//   ....[65]....
        /*06b8*/ 	.word	0x0000b530


	//   ....[66]....
        /*06bc*/ 	.word	0x0000b540


	//   ....[67]....
        /*06c0*/ 	.word	0x0000b550


	//   ....[68]....
        /*06c4*/ 	.word	0x0000b560


	//   ....[69]....
        /*06c8*/ 	.word	0x0000b570


	//   ....[70]....
        /*06cc*/ 	.word	0x0000b590


	//   ....[71]....
        /*06d0*/ 	.word	0x0000b5b0


	//   ....[72]....
        /*06d4*/ 	.word	0x0000b5c0


	//   ....[73]....
        /*06d8*/ 	.word	0x0000b5d0


	//   ....[74]....
        /*06dc*/ 	.word	0x0000b5f0


	//   ....[75]....
        /*06e0*/ 	.word	0x0000b610


	//   ....[76]....
        /*06e4*/ 	.word	0x0000b630


	//   ....[77]....
        /*06e8*/ 	.word	0x0000b640


	//   ....[78]....
        /*06ec*/ 	.word	0x0000b650


	//   ....[79]....
        /*06f0*/ 	.word	0x0000b670


	//   ....[80]....
        /*06f4*/ 	.word	0x0000b680


	//   ....[81]....
        /*06f8*/ 	.word	0x0000b690


	//   ....[82]....
        /*06fc*/ 	.word	0x0000b6a0


	//   ....[83]....
        /*0700*/ 	.word	0x0000b6d0


	//   ....[84]....
        /*0704*/ 	.word	0x0000b6e0


	//   ....[85]....
        /*0708*/ 	.word	0x0000b6f0


	//   ....[86]....
        /*070c*/ 	.word	0x0000b700


	//   ....[87]....
        /*0710*/ 	.word	0x0000b720


	//   ....[88]....
        /*0714*/ 	.word	0x0000b740


	//   ....[89]....
        /*0718*/ 	.word	0x0000b760


	//   ....[90]....
        /*071c*/ 	.word	0x0000b770


	//   ....[91]....
        /*0720*/ 	.word	0x0000b780


	//   ....[92]....
        /*0724*/ 	.word	0x0000bf70


	//   ....[93]....
        /*0728*/ 	.word	0x0000bfb0


	//   ....[94]....
        /*072c*/ 	.word	0x0000bfe0


	//   ....[95]....
        /*0730*/ 	.word	0x0000c010


	//   ....[96]....
        /*0734*/ 	.word	0x0000c8d0


	//   ....[97]....
        /*0738*/ 	.word	0x0000c910


	//   ....[98]....
        /*073c*/ 	.word	0x0000ca80


	//   ....[99]....
        /*0740*/ 	.word	0x0000caa0


	//   ....[100]....
        /*0744*/ 	.word	0x0000cbe0


	//   ....[101]....
        /*0748*/ 	.word	0x0000cc00


	//   ....[102]....
        /*074c*/ 	.word	0x0000cd50


	//   ....[103]....
        /*0750*/ 	.word	0x0000cd70


	//   ....[104]....
        /*0754*/ 	.word	0x0000d710


	//   ....[105]....
        /*0758*/ 	.word	0x0000d730


	//   ....[106]....
        /*075c*/ 	.word	0x0000d870


	//   ....[107]....
        /*0760*/ 	.word	0x0000d890


	//   ....[108]....
        /*0764*/ 	.word	0x0000d9d0


	//   ....[109]....
        /*0768*/ 	.word	0x0000d9f0


	//   ....[110]....
        /*076c*/ 	.word	0x0000db40


	//   ....[111]....
        /*0770*/ 	.word	0x0000db60


	//   ....[112]....
        /*0774*/ 	.word	0x0000dd20


	//   ....[113]....
        /*0778*/ 	.word	0x0000df00


	//   ....[114]....
        /*077c*/ 	.word	0x0000df30


	//   ....[115]....
        /*0780*/ 	.word	0x0000df60


	//   ....[116]....
        /*0784*/ 	.word	0x0000dfa0


	//   ....[117]....
        /*0788*/ 	.word	0x0000dfd0


	//   ....[118]....
        /*078c*/ 	.word	0x0000e010


	//   ....[119]....
        /*0790*/ 	.word	0x0000e1a0


	//   ....[120]....
        /*0794*/ 	.word	0x0000e1d0


	//   ....[121]....
        /*0798*/ 	.word	0x0000e200


	//   ....[122]....
        /*079c*/ 	.word	0x0000e230


	//   ....[123]....
        /*07a0*/ 	.word	0x0000e260


	//   ....[124]....
        /*07a4*/ 	.word	0x0000e2a0


	//   ....[125]....
        /*07a8*/ 	.word	0x0000e340


	//   ....[126]....
        /*07ac*/ 	.word	0x0000e3d0


	//   ....[127]....
        /*07b0*/ 	.word	0x0000e480


	//   ....[128]....
        /*07b4*/ 	.word	0x0000fab0


	//   ....[129]....
        /*07b8*/ 	.word	0x00010740


	//   ....[130]....
        /*07bc*/ 	.word	0x00010760


	//   ....[131]....
        /*07c0*/ 	.word	0x00010790


	//   ....[132]....
        /*07c4*/ 	.word	0x000107b0


	//   ....[133]....
        /*07c8*/ 	.word	0x000108b0


	//   ....[134]....
        /*07cc*/ 	.word	0x000108c0


	//   ....[135]....
        /*07d0*/ 	.word	0x00010940


	//   ....[136]....
        /*07d4*/ 	.word	0x00010950


	//   ....[137]....
        /*07d8*/ 	.word	0x000109d0


	//   ....[138]....
        /*07dc*/ 	.word	0x000109e0


	//   ....[139]....
        /*07e0*/ 	.word	0x00010a60


	//   ....[140]....
        /*07e4*/ 	.word	0x00010a70


	//   ....[141]....
        /*07e8*/ 	.word	0x00010af0


	//   ....[142]....
        /*07ec*/ 	.word	0x00010b00


	//   ....[143]....
        /*07f0*/ 	.word	0x00010b10


	//   ....[144]....
        /*07f4*/ 	.word	0x00010b20


	//   ....[145]....
        /*07f8*/ 	.word	0x00012e30


	//   ....[146]....
        /*07fc*/ 	.word	0x00012e60


	//   ....[147]....
        /*0800*/ 	.word	0x00012e90


	//   ....[148]....
        /*0804*/ 	.word	0x00012ec0


	//   ....[149]....
        /*0808*/ 	.word	0x00012ef0


	//   ....[150]....
        /*080c*/ 	.word	0x00012f00


	//   ....[151]....
        /*0810*/ 	.word	0x00012f30


	//   ....[152]....
        /*0814*/ 	.word	0x00012f40


	//   ....[153]....
        /*0818*/ 	.word	0x00013080


	//   ....[154]....
        /*081c*/ 	.word	0x000130c0


	//   ....[155]....
        /*0820*/ 	.word	0x000130f0


	//   ....[156]....
        /*0824*/ 	.word	0x00013120


	//   ....[157]....
        /*0828*/ 	.word	0x00013150


	//   ....[158]....
        /*082c*/ 	.word	0x00013180


	//   ....[159]....
        /*0830*/ 	.word	0x00013210


	//   ....[160]....
        /*0834*/ 	.word	0x000132a0


	//   ....[161]....
        /*0838*/ 	.word	0x00013310


	//   ....[162]....
        /*083c*/ 	.word	0x000139a0


	//   ....[163]....
        /*0840*/ 	.word	0x00013fa0


	//   ....[164]....
        /*0844*/ 	.word	0x00014180


	//   ....[165]....
        /*0848*/ 	.word	0x000141f0


	//   ....[166]....
        /*084c*/ 	.word	0x00014250


	//   ....[167]....
        /*0850*/ 	.word	0x000142f0


	//   ....[168]....
        /*0854*/ 	.word	0x000143b0


	//   ....[169]....
        /*0858*/ 	.word	0x000144c0


	//   ....[170]....
        /*085c*/ 	.word	0x00014520


	//   ....[171]....
        /*0860*/ 	.word	0x00014610


	//   ....[172]....
        /*0864*/ 	.word	0x00014670


	//   ....[173]....
        /*0868*/ 	.word	0x00014760


	//   ....[174]....
        /*086c*/ 	.word	0x000147c0


	//   ....[175]....
        /*0870*/ 	.word	0x000148b0


	//   ....[176]....
        /*0874*/ 	.word	0x00014910


	//   ....[177]....
        /*0878*/ 	.word	0x000149f0


	//   ....[178]....
        /*087c*/ 	.word	0x00014a50


	//   ....[179]....
        /*0880*/ 	.word	0x00014b20


	//   ....[180]....
        /*0884*/ 	.word	0x00014e70


	//----- nvinfo : EIATTR_REG_RECONFIG
	.align		4
.L_298:
        /*0888*/ 	.byte	0x01, 0x54
	.zero		2


	//----- nvinfo : EIATTR_SYSCALL_OFFSETS
	.align		4
        /*088c*/ 	.byte	0x04, 0x46
        /*088e*/ 	.short	(.L_300 - .L_299)


	//   ....[0]....
.L_299:
        /*0890*/ 	.word	0x00001d20


	//   ....[1]....
        /*0894*/ 	.word	0x0000f530


	//   ....[2]....
        /*0898*/ 	.word	0x0000f690


	//   ....[3]....
        /*089c*/ 	.word	0x0000f7e0


	//   ....[4]....
        /*08a0*/ 	.word	0x0000f920


	//   ....[5]....
        /*08a4*/ 	.word	0x00010350


	//----- nvinfo : EIATTR_MBARRIER_INSTR_OFFSETS
	.align		4
.L_300:
        /*08a8*/ 	.byte	0x04, 0x39
        /*08aa*/ 	.short	(.L_302 - .L_301)


	//   ....[0]....
.L_301:
        /*08ac*/ 	.word	0x00000270
        /*08b0*/ 	.word	0x000000ff
        /*08b4*/ 	.word	0x00038800
        /*08b8*/ 	.short	0x0100
        /*08ba*/ 	.byte	0x08
	.zero		1


	//   ....[1]....
        /*08bc*/ 	.word	0x00000280
        /*08c0*/ 	.word	0x000000ff
        /*08c4*/ 	.word	0x00038820
        /*08c8*/ 	.short	0x0100
        /*08ca*/ 	.byte	0x08
	.zero		1


	//   ....[2]....
        /*08cc*/ 	.word	0x00000370
        /*08d0*/ 	.word	0x000000ff
        /*08d4*/ 	.word	0x00038830
        /*08d8*/ 	.short	0x0100
        /*08da*/ 	.byte	0x08
	.zero		1


	//   ....[3]....
        /*08dc*/ 	.word	0x00000380
        /*08e0*/ 	.word	0x000000ff
        /*08e4*/ 	.word	0x00038840
        /*08e8*/ 	.short	0x0100
        /*08ea*/ 	.byte	0x08
	.zero		1


	//   ....[4]....
        /*08ec*/ 	.word	0x00000390
        /*08f0*/ 	.word	0x000000ff
        /*08f4*/ 	.word	0x00038838
        /*08f8*/ 	.short	0x0100
        /*08fa*/ 	.byte	0x08
	.zero		1


	//   ....[5]....
        /*08fc*/ 	.word	0x000003a0
        /*0900*/ 	.word	0x000000ff
        /*0904*/ 	.word	0x00038848
        /*0908*/ 	.short	0x0100
        /*090a*/ 	.byte	0x08
	.zero		1


	//   ....[6]....
        /*090c*/ 	.word	0x000004d0
        /*0910*/ 	.word	0x000000ff
        /*0914*/ 	.word	0x00038850
        /*0918*/ 	.short	0x0100
        /*091a*/ 	.byte	0x08
	.zero		1


	//   ....[7]....
        /*091c*/ 	.word	0x000004e0
        /*0920*/ 	.word	0x000000ff
        /*0924*/ 	.word	0x00038860
        /*0928*/ 	.short	0x0100
        /*092a*/ 	.byte	0x08
	.zero		1


	//   ....[8]....
        /*092c*/ 	.word	0x000004f0
        /*0930*/ 	.word	0x000000ff
        /*0934*/ 	.word	0x00038858
        /*0938*/ 	.short	0x0100
        /*093a*/ 	.byte	0x08
	.zero		1


	//   ....[9]....
        /*093c*/ 	.word	0x00000500
        /*0940*/ 	.word	0x000000ff
        /*0944*/ 	.word	0x00038868
        /*0948*/ 	.short	0x0100
        /*094a*/ 	.byte	0x08
	.zero		1


	//   ....[10]....
        /*094c*/ 	.word	0x000005f0
        /*0950*/ 	.word	0x000000ff
        /*0954*/ 	.word	0x00038870
        /*0958*/ 	.short	0x0100
        /*095a*/ 	.byte	0x06
	.zero		1


	//   ....[11]....
        /*095c*/ 	.word	0x00000600
        /*0960*/ 	.word	0x000000ff
        /*0964*/ 	.word	0x00038880
        /*0968*/ 	.short	0x0100
        /*096a*/ 	.byte	0x06
	.zero		1


	//   ....[12]....
        /*096c*/ 	.word	0x00000610
        /*0970*/ 	.word	0x000000ff
        /*0974*/ 	.word	0x00038878
        /*0978*/ 	.short	0x0100
        /*097a*/ 	.byte	0x06
	.zero		1


	//   ....[13]....
        /*097c*/ 	.word	0x00000620
        /*0980*/ 	.word	0x000000ff
        /*0984*/ 	.word	0x00038888
        /*0988*/ 	.short	0x0100
        /*098a*/ 	.byte	0x06
	.zero		1


	//   ....[14]....
        /*098c*/ 	.word	0x00000750
        /*0990*/ 	.word	0x000000ff
        /*0994*/ 	.word	0x00038890
        /*0998*/ 	.short	0x0100
        /*099a*/ 	.byte	0x08
	.zero		1


	//   ....[15]....
        /*099c*/ 	.word	0x00000760
        /*09a0*/ 	.word	0x000000ff
        /*09a4*/ 	.word	0x000388a0
        /*09a8*/ 	.short	0x0100
        /*09aa*/ 	.byte	0x08
	.zero		1


	//   ....[16]....
        /*09ac*/ 	.word	0x00000770
        /*09b0*/ 	.word	0x000000ff
        /*09b4*/ 	.word	0x00038898
        /*09b8*/ 	.short	0x0100
        /*09ba*/ 	.byte	0x08
	.zero		1


	//   ....[17]....
        /*09bc*/ 	.word	0x00000780
        /*09c0*/ 	.word	0x000000ff
        /*09c4*/ 	.word	0x000388a8
        /*09c8*/ 	.short	0x0100
        /*09ca*/ 	.byte	0x08
	.zero		1


	//   ....[18]....
        /*09cc*/ 	.word	0x000008b0
        /*09d0*/ 	.word	0x000000ff
        /*09d4*/ 	.word	0x000388b0
        /*09d8*/ 	.short	0x0100
        /*09da*/ 	.byte	0x08
	.zero		1


	//   ....[19]....
        /*09dc*/ 	.word	0x000008c0
        /*09e0*/ 	.word	0x000000ff
        /*09e4*/ 	.word	0x000388c0
        /*09e8*/ 	.short	0x0100
        /*09ea*/ 	.byte	0x08
	.zero		1


	//   ....[20]....
        /*09ec*/ 	.word	0x000008d0
        /*09f0*/ 	.word	0x000000ff
        /*09f4*/ 	.word	0x000388b8
        /*09f8*/ 	.short	0x0100
        /*09fa*/ 	.byte	0x08
	.zero		1


	//   ....[21]....
        /*09fc*/ 	.word	0x000008e0
        /*0a00*/ 	.word	0x000000ff
        /*0a04*/ 	.word	0x000388c8
        /*0a08*/ 	.short	0x0100
        /*0a0a*/ 	.byte	0x08
	.zero		1


	//   ....[22]....
        /*0a0c*/ 	.word	0x00001da0
        /*0a10*/ 	.word	0x000000ff
        /*0a14*/ 	.word	0x00038800
        /*0a18*/ 	.short	0x010a
        /*0a1a*/ 	.byte	0x29
	.zero		1


	//   ....[23]....
        /*0a1c*/ 	.word	0x00001e20
        /*0a20*/ 	.word	0x00000003
        /*0a24*/ 	.word	0x00038830
        /*0a28*/ 	.short	0x010a
        /*0a2a*/ 	.byte	0x3f
	.zero		1


	//   ....[24]....
        /*0a2c*/ 	.word	0x00001e80
        /*0a30*/ 	.word	0x00000003
        /*0a34*/ 	.word	0x00038830
        /*0a38*/ 	.short	0x010a
        /*0a3a*/ 	.byte	0x3f
	.zero		1


	//   ....[25]....
        /*0a3c*/ 	.word	0x000026e0
        /*0a40*/ 	.word	0x00000003
        /*0a44*/ 	.word	0x00000000
        /*0a48*/ 	.short	0x0101
        /*0a4a*/ 	.byte	0x3f
	.zero		1


	//   ....[26]....
        /*0a4c*/ 	.word	0x000044d0
        /*0a50*/ 	.word	0x000000ff
        /*0a54*/ 	.word	0x00038830
        /*0a58*/ 	.short	0x010a
        /*0a5a*/ 	.byte	0x06
	.zero		1


	//   ....[27]....
        /*0a5c*/ 	.word	0x00004510
        /*0a60*/ 	.word	0x000000ff
        /*0a64*/ 	.word	0x00038830
        /*0a68*/ 	.short	0x010a
        /*0a6a*/ 	.byte	0x06
	.zero		1


	//   ....[28]....
        /*0a6c*/ 	.word	0x00004880
        /*0a70*/ 	.word	0x000000ff
        /*0a74*/ 	.word	0x00038850
        /*0a78*/ 	.short	0x010a
        /*0a7a*/ 	.byte	0x06
	.zero		1


	//   ....[29]....
        /*0a7c*/ 	.word	0x000048c0
        /*0a80*/ 	.word	0x000000ff
        /*0a84*/ 	.word	0x00038850
        /*0a88*/ 	.short	0x010a
        /*0a8a*/ 	.byte	0x06
	.zero		1


	//   ....[30]....
        /*0a8c*/ 	.word	0x000062f0
        /*0a90*/ 	.word	0x00000003
        /*0a94*/ 	.word	0x00000000
        /*0a98*/ 	.short	0x0101
        /*0a9a*/ 	.byte	0x3f
	.zero		1


	//   ....[31]....
        /*0a9c*/ 	.word	0x000066f0
        /*0aa0*/ 	.word	0x000000ff
        /*0aa4*/ 	.word	0x00000000
        /*0aa8*/ 	.short	0x0101
        /*0aaa*/ 	.byte	0x06
	.zero		1


	//   ....[32]....
        /*0aac*/ 	.word	0x00007190
        /*0ab0*/ 	.word	0x000000ff
        /*0ab4*/ 	.word	0x00038830
        /*0ab8*/ 	.short	0x010a
        /*0aba*/ 	.byte	0x06
	.zero		1


	//   ....[33]....
        /*0abc*/ 	.word	0x000071d0
        /*0ac0*/ 	.word	0x000000ff
        /*0ac4*/ 	.word	0x00038830
        /*0ac8*/ 	.short	0x010a
        /*0aca*/ 	.byte	0x06
	.zero		1


	//   ....[34]....
        /*0acc*/ 	.word	0x00007510
        /*0ad0*/ 	.word	0x000000ff
        /*0ad4*/ 	.word	0x00038850
        /*0ad8*/ 	.short	0x010a
        /*0ada*/ 	.byte	0x06
	.zero		1


	//   ....[35]....
        /*0adc*/ 	.word	0x00007550
        /*0ae0*/ 	.word	0x000000ff
        /*0ae4*/ 	.word	0x00038850
        /*0ae8*/ 	.short	0x010a
        /*0aea*/ 	.byte	0x06
	.zero		1


	//   ....[36]....
        /*0aec*/ 	.word	0x00008800
        /*0af0*/ 	.word	0x00000003
        /*0af4*/ 	.word	0x00000000
        /*0af8*/ 	.short	0x0101
        /*0afa*/ 	.byte	0x3f
	.zero		1


	//   ....[37]....
        /*0afc*/ 	.word	0x000089f0
        /*0b00*/ 	.word	0x000000ff
        /*0b04*/ 	.word	0x00000000
        /*0b08*/ 	.short	0x0101
        /*0b0a*/ 	.byte	0x06
	.zero		1


	//   ....[38]....
        /*0b0c*/ 	.word	0x000093f0
        /*0b10*/ 	.word	0x000000ff
        /*0b14*/ 	.word	0x00038850
        /*0b18*/ 	.short	0x010a
        /*0b1a*/ 	.byte	0x10
	.zero		1


	//   ....[39]....
        /*0b1c*/ 	.word	0x00009430
        /*0b20*/ 	.word	0x000000ff
        /*0b24*/ 	.word	0x00038850
        /*0b28*/ 	.short	0x010a
        /*0b2a*/ 	.byte	0x10
	.zero		1


	//   ....[40]....
        /*0b2c*/ 	.word	0x00009b70
        /*0b30*/ 	.word	0x000000ff
        /*0b34*/ 	.word	0x00000000
        /*0b38*/ 	.short	0x0101
        /*0b3a*/ 	.byte	0x04
	.zero		1


	//   ....[41]....
        /*0b3c*/ 	.word	0x0000c8c0
        /*0b40*/ 	.word	0x00000000
        /*0b44*/ 	.word	0x00000000
        /*0b48*/ 	.short	0x0101
        /*0b4a*/ 	.byte	0x3f
	.zero		1


	//   ....[42]....
        /*0b4c*/ 	.word	0x0000fd10
        /*0b50*/ 	.word	0x00000004
        /*0b54*/ 	.word	0x00038880
        /*0b58*/ 	.short	0x010a
        /*0b5a*/ 	.byte	0x3f
	.zero		1


	//   ....[43]....
        /*0b5c*/ 	.word	0x0000ff20
        /*0b60*/ 	.word	0x00000004
        /*0b64*/ 	.word	0x00038840
        /*0b68*/ 	.short	0x010a
        /*0b6a*/ 	.byte	0x3f
	.zero		1


	//   ....[44]....
        /*0b6c*/ 	.word	0x00010c40
        /*0b70*/ 	.word	0x00000013
        /*0b74*/ 	.word	0x00038800
        /*0b78*/ 	.short	0x0107
        /*0b7a*/ 	.byte	0x3f
	.zero		1


	//   ....[45]....
        /*0b7c*/ 	.word	0x00010d40
        /*0b80*/ 	.word	0x00000013
        /*0b84*/ 	.word	0x00038800
        /*0b88*/ 	.short	0x0101
        /*0b8a*/ 	.byte	0x3f
	.zero		1


	//   ....[46]....
        /*0b8c*/ 	.word	0x00010d60
        /*0b90*/ 	.word	0x00000013
        /*0b94*/ 	.word	0x00038820
        /*0b98*/ 	.short	0x010a
        /*0b9a*/ 	.byte	0x3f
	.zero		1


	//   ....[47]....
        /*0b9c*/ 	.word	0x00011060
        /*0ba0*/ 	.word	0x00000004
        /*0ba4*/ 	.word	0x00038880
        /*0ba8*/ 	.short	0x010a
        /*0baa*/ 	.byte	0x3f
	.zero		1


	//   ....[48]....
        /*0bac*/ 	.word	0x000113c0
        /*0bb0*/ 	.word	0x00000004
        /*0bb4*/ 	.word	0x00038840
        /*0bb8*/ 	.short	0x010a
        /*0bba*/ 	.byte	0x3f
	.zero		1


	//   ....[49]....
        /*0bbc*/ 	.word	0x00011780
        /*0bc0*/ 	.word	0x00000014
        /*0bc4*/ 	.word	0x00038870
        /*0bc8*/ 	.short	0x010a
        /*0bca*/ 	.byte	0x3f
	.zero		1


	//   ....[50]....
        /*0bcc*/ 	.word	0x000117f0
        /*0bd0*/ 	.word	0x00000014
        /*0bd4*/ 	.word	0x00038860
        /*0bd8*/ 	.short	0x010a
        /*0bda*/ 	.byte	0x3f
	.zero		1


	//   ....[51]....
        /*0bdc*/ 	.word	0x00011ff0
        /*0be0*/ 	.word	0x00000014
        /*0be4*/ 	.word	0x00038850
        /*0be8*/ 	.short	0x0101
        /*0bea*/ 	.byte	0x3f
	.zero		1


	//   ....[52]....
        /*0bec*/ 	.word	0x00012070
        /*0bf0*/ 	.word	0x00000014
        /*0bf4*/ 	.word	0x00000000
        /*0bf8*/ 	.short	0x0101
        /*0bfa*/ 	.byte	0x3f
	.zero		1


	//   ....[53]....
        /*0bfc*/ 	.word	0x000122a0
        /*0c00*/ 	.word	0x00000011
        /*0c04*/ 	.word	0x00038870
        /*0c08*/ 	.short	0x010a
        /*0c0a*/ 	.byte	0x3f
	.zero		1


	//   ....[54]....
        /*0c0c*/ 	.word	0x00012310
        /*0c10*/ 	.word	0x00000011
        /*0c14*/ 	.word	0x00038860
        /*0c18*/ 	.short	0x010a
        /*0c1a*/ 	.byte	0x3f
	.zero		1


	//   ....[55]....
        /*0c1c*/ 	.word	0x00012b30
        /*0c20*/ 	.word	0x00000011
        /*0c24*/ 	.word	0x00038850
        /*0c28*/ 	.short	0x0101
        /*0c2a*/ 	.byte	0x3f
	.zero		1


	//   ....[56]....
        /*0c2c*/ 	.word	0x00012b80
        /*0c30*/ 	.word	0x00000011
        /*0c34*/ 	.word	0x00000000
        /*0c38*/ 	.short	0x0101
        /*0c3a*/ 	.byte	0x3f
	.zero		1


	//   ....[57]....
        /*0c3c*/ 	.word	0x00013920
        /*0c40*/ 	.word	0x00000000
        /*0c44*/ 	.word	0x00038820
        /*0c48*/ 	.short	0x010a
        /*0c4a*/ 	.byte	0x3f
	.zero		1


	//   ....[58]....
        /*0c4c*/ 	.word	0x00013ae0
        /*0c50*/ 	.word	0x00000006
        /*0c54*/ 	.word	0x00000000
        /*0c58*/ 	.short	0x010a
        /*0c5a*/ 	.byte	0x3f
	.zero		1


	//   ....[59]....
        /*0c5c*/ 	.word	0x00013b50
        /*0c60*/ 	.word	0x00000007
        /*0c64*/ 	.word	0x00000000
        /*0c68*/ 	.short	0x010a
        /*0c6a*/ 	.byte	0x3f
	.zero		1


	//   ....[60]....
        /*0c6c*/ 	.word	0x00013bb0
        /*0c70*/ 	.word	0x00000004
        /*0c74*/ 	.word	0x00038860
        /*0c78*/ 	.short	0x010a
        /*0c7a*/ 	.byte	0x3f
	.zero		1


	//   ....[61]....
        /*0c7c*/ 	.word	0x00013c00
        /*0c80*/ 	.word	0x00000003
        /*0c84*/ 	.word	0x00038860
        /*0c88*/ 	.short	0x010a
        /*0c8a*/ 	.byte	0x3f
	.zero		1


	//   ....[62]....
        /*0c8c*/ 	.word	0x00013c40
        /*0c90*/ 	.word	0x00000004
        /*0c94*/ 	.word	0x00038880
        /*0c98*/ 	.short	0x010a
        /*0c9a*/ 	.byte	0x3f
	.zero		1


	//   ....[63]....
        /*0c9c*/ 	.word	0x00013c60
        /*0ca0*/ 	.word	0x00000003
        /*0ca4*/ 	.word	0x00038880
        /*0ca8*/ 	.short	0x010a
        /*0caa*/ 	.byte	0x3f
	.zero		1


	//   ....[64]....
        /*0cac*/ 	.word	0x00013cd0
        /*0cb0*/ 	.word	0x00000003
        /*0cb4*/ 	.word	0x00038800
        /*0cb8*/ 	.short	0x010a
        /*0cba*/ 	.byte	0x3f
	.zero		1


	//   ....[65]....
        /*0cbc*/ 	.word	0x00013d20
        /*0cc0*/ 	.word	0x00000003
        /*0cc4*/ 	.word	0x00038830
        /*0cc8*/ 	.short	0x010a
        /*0cca*/ 	.byte	0x3f
	.zero		1


	//   ....[66]....
        /*0ccc*/ 	.word	0x00013d80
        /*0cd0*/ 	.word	0x00000007
        /*0cd4*/ 	.word	0x00038830
        /*0cd8*/ 	.short	0x010a
        /*0cda*/ 	.byte	0x3f
	.zero		1


	//   ....[67]....
        /*0cdc*/ 	.word	0x00013de0
        /*0ce0*/ 	.word	0x00000007
        /*0ce4*/ 	.word	0x00038850
        /*0ce8*/ 	.short	0x010a
        /*0cea*/ 	.byte	0x3f
	.zero		1


	//   ....[68]....
        /*0cec*/ 	.word	0x00013e40
        /*0cf0*/ 	.word	0x00000009
        /*0cf4*/ 	.word	0x00038830
        /*0cf8*/ 	.short	0x010a
        /*0cfa*/ 	.byte	0x3f
	.zero		1


	//   ....[69]....
        /*0cfc*/ 	.word	0x00013ea0
        /*0d00*/ 	.word	0x00000009
        /*0d04*/ 	.word	0x00038850
        /*0d08*/ 	.short	0x010a
        /*0d0a*/ 	.byte	0x3f
	.zero		1


	//   ....[70]....
        /*0d0c*/ 	.word	0x00013f00
        /*0d10*/ 	.word	0x00000006
        /*0d14*/ 	.word	0x00038850
        /*0d18*/ 	.short	0x010a
        /*0d1a*/ 	.byte	0x3f
	.zero		1


	//   ....[71]....
        /*0d1c*/ 	.word	0x00014050
        /*0d20*/ 	.word	0x00000004
        /*0d24*/ 	.word	0x00038880
        /*0d28*/ 	.short	0x010a
        /*0d2a*/ 	.byte	0x3f
	.zero		1


	//   ....[72]....
        /*0d2c*/ 	.word	0x000140a0
        /*0d30*/ 	.word	0x00000004
        /*0d34*/ 	.word	0x00038840
        /*0d38*/ 	.short	0x010a
        /*0d3a*/ 	.byte	0x3f
	.zero		1


	//   ....[73]....
        /*0d3c*/ 	.word	0x00014b60
        /*0d40*/ 	.word	0x00000013
        /*0d44*/ 	.word	0x00038820
        /*0d48*/ 	.short	0x010a
        /*0d4a*/ 	.byte	0x3f
	.zero		1


	//   ....[74]....
        /*0d4c*/ 	.word	0x00014bb0
        /*0d50*/ 	.word	0x00000004
        /*0d54*/ 	.word	0x00038880
        /*0d58*/ 	.short	0x010a
        /*0d5a*/ 	.byte	0x3f
	.zero		1


	//   ....[75]....
        /*0d5c*/ 	.word	0x00014c00
        /*0d60*/ 	.word	0x00000004
        /*0d64*/ 	.word	0x00038840
        /*0d68*/ 	.short	0x010a
        /*0d6a*/ 	.byte	0x3f
	.zero		1


	//   ....[76]....
        /*0d6c*/ 	.word	0x00014c50
        /*0d70*/ 	.word	0x00000014
        /*0d74*/ 	.word	0x00038870
        /*0d78*/ 	.short	0x010a
        /*0d7a*/ 	.byte	0x3f
	.zero		1


	//   ....[77]....
        /*0d7c*/ 	.word	0x00014ca0
        /*0d80*/ 	.word	0x00000014
        /*0d84*/ 	.word	0x00038860
        /*0d88*/ 	.short	0x010a
        /*0d8a*/ 	.byte	0x3f
	.zero		1


	//   ....[78]....
        /*0d8c*/ 	.word	0x00014cf0
        /*0d90*/ 	.word	0x00000011
        /*0d94*/ 	.word	0x00038870
        /*0d98*/ 	.short	0x010a
        /*0d9a*/ 	.byte	0x3f
	.zero		1


	//   ....[79]....
        /*0d9c*/ 	.word	0x00014d40
        /*0da0*/ 	.word	0x00000011
        /*0da4*/ 	.word	0x00038860
        /*0da8*/ 	.short	0x010a
        /*0daa*/ 	.byte	0x3f
	.zero		1


	//   ....[80]....
        /*0dac*/ 	.word	0x00014d90
        /*0db0*/ 	.word	0x00000000
        /*0db4*/ 	.word	0x00038820
        /*0db8*/ 	.short	0x010a
        /*0dba*/ 	.byte	0x3f
	.zero		1


	//   ....[81]....
        /*0dbc*/ 	.word	0x00014f30
        /*0dc0*/ 	.word	0x00000006
        /*0dc4*/ 	.word	0x00000000
        /*0dc8*/ 	.short	0x010a
        /*0dca*/ 	.byte	0x3f
	.zero		1


	//   ....[82]....
        /*0dcc*/ 	.word	0x00014f80
        /*0dd0*/ 	.word	0x00000007
        /*0dd4*/ 	.word	0x00000000
        /*0dd8*/ 	.short	0x010a
        /*0dda*/ 	.byte	0x3f
	.zero		1


	//   ....[83]....
        /*0ddc*/ 	.word	0x00014fd0
        /*0de0*/ 	.word	0x00000004
        /*0de4*/ 	.word	0x00038860
        /*0de8*/ 	.short	0x010a
        /*0dea*/ 	.byte	0x3f
	.zero		1


	//   ....[84]....
        /*0dec*/ 	.word	0x00015020
        /*0df0*/ 	.word	0x00000003
        /*0df4*/ 	.word	0x00038860
        /*0df8*/ 	.short	0x010a
        /*0dfa*/ 	.byte	0x3f
	.zero		1


	//   ....[85]....
        /*0dfc*/ 	.word	0x00015070
        /*0e00*/ 	.word	0x00000004
        /*0e04*/ 	.word	0x00038880
        /*0e08*/ 	.short	0x010a
        /*0e0a*/ 	.byte	0x3f
	.zero		1


	//----- nvinfo : EIATTR_NUM_MBARRIERS
	.align		4
.L_302:
        /*0e0c*/ 	.byte	0x03, 0x38
        /*0e0e*/ 	.short	0x0016


	//----- nvinfo : EIATTR_EXIT_INSTR_OFFSETS
	.align		4
        /*0e10*/ 	.byte	0x04, 0x1c
        /*0e12*/ 	.short	(.L_304 - .L_303)


	//   ....[0]....
.L_303:
        /*0e14*/ 	.word	0x00000a80


	//   ....[1]....
        /*0e18*/ 	.word	0x0000dcd0


	//   ....[2]....
        /*0e1c*/ 	.word	0x00013cb0


	//----- nvinfo : EIATTR_MAX_THREADS
	.align		4
.L_304:
        /*0e20*/ 	.byte	0x04, 0x05
        /*0e22*/ 	.short	(.L_306 - .L_305)
.L_305:
        /*0e24*/ 	.word	0x00000180
        /*0e28*/ 	.word	0x00000001
        /*0e2c*/ 	.word	0x00000001


	//----- nvinfo : EIATTR_CRS_STACK_SIZE
	.align		4
.L_306:
        /*0e30*/ 	.byte	0x04, 0x1e
        /*0e32*/ 	.short	(.L_308 - .L_307)
.L_307:
        /*0e34*/ 	.word	0x00000000


	//----- nvinfo : EIATTR_CBANK_PARAM_SIZE
	.align		4
.L_308:
        /*0e38*/ 	.byte	0x03, 0x19
        /*0e3a*/ 	.short	0x0af0


	//----- nvinfo : EIATTR_PARAM_CBANK
	.align		4
        /*0e3c*/ 	.byte	0x04, 0x0a
        /*0e3e*/ 	.short	(.L_310 - .L_309)
	.align		4
.L_309:
        /*0e40*/ 	.word	index@(.nv.constant0._ZN7cutlass13device_kernelIN5flash11enable_sm90INS1_16FlashAttnFwdSm90INS1_25CollectiveMainloopFwdSm90ILi2EN4cute5tupleIJNS5_1CILi1EEES8_S8_EEENS6_IJNS7_ILi128EEESA_NS7_ILi256EEEEEELi256ENS_12float_e4m3_tEfNS_4arch4Sm90ELb1ELb0ELb0ELb1ELb0ELb0ELb0ELb1ELb1ELb1ELb0ELb0EEENS1_21CollectiveEpilogueFwdINS6_IJSA_SB_SA_EEES9_NS_10bfloat16_tESF_Li256ELb1ELb1ELb0ELb1EEENS1_36VarlenDynamicPersistentTileSchedulerILi128ELi128ELi256ELi128ELb0ELb1ELb1ELb1ELb1ELb1EEEEEEEEEvNT_6ParamsE)
        /*0e44*/ 	.short	0x0210
        /*0e46*/ 	.short	0x0af0


	//----- nvinfo : EIATTR_SW_WAR
	.align		4
.L_310:
        /*0e48*/ 	.byte	0x04, 0x36
        /*0e4a*/ 	.short	(.L_312 - .L_311)
.L_311:
        /*0e4c*/ 	.word	0x00000008
.L_312:


//--------------------- .nv.info._ZN7cutlass13device_kernelIN5flash11enable_sm90INS1_16FlashAttnFwdSm90INS1_25CollectiveMainloopFwdSm90ILi2EN4cute5tupleIJNS5_1CILi1EEES8_S8_EEENS6_IJNS7_ILi128EEESA_NS7_ILi256EEEEEELi256ENS_12float_e4m3_tEfNS_4arch4Sm90ELb1ELb0ELb0ELb1ELb0ELb1ELb0ELb1ELb1ELb1ELb0ELb0EEENS1_21CollectiveEpilogueFwdINS6_IJSA_SB_SA_EEES9_NS_10bfloat16_tESF_Li256ELb1ELb1ELb0ELb1EEENS1_36VarlenDynamicPersistentTileSchedulerILi128ELi128ELi256ELi128ELb0ELb1ELb1ELb1ELb1ELb1EEEEEEEEEvNT_6ParamsE --------------------------
	.section	.nv.info._ZN7cutlass13device_kernelIN5flash11enable_sm90INS1_16FlashAttnFwdSm90INS1_25CollectiveMainloopFwdSm90ILi2EN4cute5tupleIJNS5_1CILi1EEES8_S8_EEENS6_IJNS7_ILi128EEESA_NS7_ILi256EEEEEELi256ENS_12float_e4m3_tEfNS_4arch4Sm90ELb1ELb0ELb0ELb1ELb0ELb1ELb0ELb1ELb1ELb1ELb0ELb0EEENS1_21CollectiveEpilogueFwdINS6_IJSA_SB_SA_EEES9_NS_10bfloat16_tESF_Li256ELb1ELb1ELb0ELb1EEENS1_36VarlenDynamicPersistentTileSchedulerILi128ELi128ELi256ELi128ELb0ELb1ELb1ELb1ELb1ELb1EEEEEEEEEvNT_6ParamsE,"",@"SHT_CUDA_INFO"
	.sectionflags	@""
	.align	4


	//----- nvinfo : EIATTR_CUDA_API_VERSION
	.align		4
        /*0000*/ 	.byte	0x04, 0x37
        /*0002*/ 	.short	(.L_314 - .L_313)
.L_313:
        /*0004*/ 	.word	0x00000082


	//----- nvinfo : EIATTR_KPARAM_INFO
	.align		4
.L_314:
        /*0008*/ 	.byte	0x04, 0x17
        /*000a*/ 	.short	(.L_316 - .L_315)
.L_315:
        /*000c*/ 	.word	0x00000000
        /*0010*/ 	.short	0x0000
        /*0012*/ 	.short	0x0070
        /*0014*/ 	.byte	0x00, 0xf0, 0x01, 0x2a


	//----- nvinfo : EIATTR_SPARSE_MMA_MASK
	.align		4
.L_316:
        /*0018*/ 	.byte	0x03, 0x50
        /*001a*/ 	.short	0x0000


	//----- nvinfo : EIATTR_MAXREG_COUNT
	.align		4
        /*001c*/ 	.byte	0x03, 0x1b
        /*001e*/ 	.short	0x00a8


	//----- nvinfo : EIATTR_NUM_BARRIERS
	.align		4
        /*0020*/ 	.byte	0x02, 0x4c
        /*0022*/ 	.byte	0x10
	.zero		1


	//----- nvinfo : EIATTR_EXTERNS
	.align		4
        /*0024*/ 	.byte	0x04, 0x0f
        /*0026*/ 	.short	(.L_318 - .L_317)


	//   ....[0]....
	.align		4
.L_317:
        /*0028*/ 	.word	index@(__assertfail)


	//----- nvinfo : EIATTR_ANNOTATIONS
	.align		4
.L_318:
        /*002c*/ 	.byte	0x04, 0x55
        /*002e*/ 	.short	(.L_320 - .L_319)


	//   ....[0]....
.L_319:
        /* <DEDUP_REMOVED lines=116> */


	//----- nvinfo : EIATTR_MERCURY_ISA_VERSION
	.align		4
.L_320:
        /*0758*/ 	.byte	0x03, 0x5f
        /*075a*/ 	.short	0x0101


	//----- nvinfo : EIATTR_UNUSED_LOAD_BYTE_OFFSET
	.align		4
        /*075c*/ 	.byte	0x04, 0x44
        /*075e*/ 	.short	(.L_322 - .L_321)


	//   ....[0]....
.L_321:
        /*0760*/ 	.word	0x00000ad0
        /*0764*/ 	.word	0x0000fff0


	//   ....[1]....
        /*0768*/ 	.word	0x0001ec50
        /*076c*/ 	.word	0x0000fff0


	//----- nvinfo : EIATTR_INT_WARP_WIDE_INSTR_OFFSETS
	.align		4
.L_322:
        /*0770*/ 	.byte	0x04, 0x31
        /*0772*/ 	.short	(.L_324 - .L_323)


	//   ....[0]....
.L_323:
        /*0774*/ 	.word	0x00000190


	//   ....[1]....
        /*0778*/ 	.word	0x000001d0


	//   ....[2]....
        /*077c*/ 	.word	0x00000240


	//   ....[3]....
        /*0780*/ 	.word	0x00025210


	//   ....[4]....
        /*0784*/ 	.word	0x00025270


	//   ....[5]....
        /*0788*/ 	.word	0x00028350


	//   ....[6]....
        /*078c*/ 	.word	0x000283b0


	//----- nvinfo : EIATTR_COOP_GROUP_MASK_REGIDS
	.align		4
.L_324:
        /*0790*/ 	.byte	0x04, 0x29
        /*0792*/ 	.short	(.L_326 - .L_325)


	//   ....[0]....
.L_325:
        /*0794*/ 	.word	0xffffffff


	//   ....[1]....
        /*0798*/ 	.word	0xffffffff


	//   ....[2]....
        /*079c*/ 	.word	0xffffffff


	//   ....[3]....
        /*07a0*/ 	.word	0xffffffff


	//   ....[4]....
        /*07a4*/ 	.word	0xffffffff


	//   ....[5]....
        /*07a8*/ 	.word	0xffffffff


	//   ....[6]....
        /*07ac*/ 	.word	0xffffffff


	//   ....[7]....
        /*07b0*/ 	.word	0xffffffff


	//   ....[8]....
        /*07b4*/ 	.word	0xffffffff


	//   ....[9]....
        /*07b8*/ 	.word	0xffffffff


	//   ....[10]....
        /*07bc*/ 	.word	0xffffffff


	//   ....[11]....
        /*07c0*/ 	.word	0xffffffff


	//   ....[12]....
        /*07c4*/ 	.word	0xffffffff


	//   ....[13]....
        /*07c8*/ 	.word	0xffffffff


	//   ....[14]....
        /*07cc*/ 	.word	0xffffffff


	//   ....[15]....
        /*07d0*/ 	.word	0xffffffff


	//   ....[16]....
        /*07d4*/ 	.word	0xffffffff


	//   ....[17]....
        /*07d8*/ 	.word	0xffffffff


	//   ....[18]....
        /*07dc*/ 	.word	0xffffffff


	//   ....[19]....
        /*07e0*/ 	.word	0xffffffff


	//   ....[20]....
        /*07e4*/ 	.word	0xffffffff


	//   ....[21]....
        /*07e8*/ 	.word	0xffffffff


	//   ....[22]....
        /*07ec*/ 	.word	0xffffffff


	//   ....[23]....
        /*07f0*/ 	.word	0xffffffff


	//   ....[24]....
        /*07f4*/ 	.word	0xffffffff


	//   ....[25]....
        /*07f8*/ 	.word	0xffffffff


	//   ....[26]....
        /*07fc*/ 	.word	0xffffffff


	//   ....[27]....
        /*0800*/ 	.word	0xffffffff


	//   ....[28]....
        /*0804*/ 	.word	0xffffffff


	//   ....[29]....
        /*0808*/ 	.word	0xffffffff


	//   ....[30]....
        /*080c*/ 	.word	0xffffffff


	//   ....[31]....
        /*0810*/ 	.word	0xffffffff


	//   ....[32]....
        /*0814*/ 	.word	0xffffffff


	//   ....[33]....
        /*0818*/ 	.word	0xffffffff


	//   ....[34]....
        /*081c*/ 	.word	0xffffffff


	//   ....[35]....
        /*0820*/ 	.word	0xffffffff


	//   ....[36]....
        /*0824*/ 	.word	0xffffffff


	//   ....[37]....
        /*0828*/ 	.word	0xffffffff


	//   ....[38]....
        /*082c*/ 	.word	0xffffffff


	//   ....[39]....
        /*0830*/ 	.word	0xffffffff


	//   ....[40]....
        /*0834*/ 	.word	0xffffffff


	//   ....[41]....
        /*0838*/ 	.word	0xffffffff


	//   ....[42]....
        /*083c*/ 	.word	0xffffffff


	//   ....[43]....
        /*0840*/ 	.word	0xffffffff


	//   ....[44]....
        /*0844*/ 	.word	0xffffffff


	//   ....[45]....
        /*0848*/ 	.word	0xffffffff


	//   ....[46]....
        /*084c*/ 	.word	0xffffffff


	//   ....[47]....
        /*0850*/ 	.word	0xffffffff


	//   ....[48]....
        /*0854*/ 	.word	0xffffffff


	//   ....[49]....
        /*0858*/ 	.word	0xffffffff


	//   ....[50]....
        /*085c*/ 	.word	0xffffffff


	//   ....[51]....
        /*0860*/ 	.word	0xffffffff


	//   ....[52]....
        /*0864*/ 	.word	0xffffffff


	//   ....[53]....
        /*0868*/ 	.word	0xffffffff


	//   ....[54]....
        /*086c*/ 	.word	0xffffffff


	//   ....[55]....
        /*0870*/ 	.word	0xffffffff


	//   ....[56]....
        /*0874*/ 	.word	0xffffffff


	//   ....[57]....
        /*0878*/ 	.word	0xffffffff


	//   ....[58]....
        /*087c*/ 	.word	0xffffffff


	//   ....[59]....
        /*0880*/ 	.word	0xffffffff


	//   ....[60]....
        /*0884*/ 	.word	0xffffffff


	//   ....[61]....
        /*0888*/ 	.word	0xffffffff


	//   ....[62]....
        /*088c*/ 	.word	0xffffffff


	//   ....[63]....
        /*0890*/ 	.word	0xffffffff


	//   ....[64]....
        /*0894*/ 	.word	0xffffffff


	//   ....[65]....
        /*0898*/ 	.word	0xffffffff


	//   ....[66]....
        /*089c*/ 	.word	0xffffffff


	//   ....[67]....
        /*08a0*/ 	.word	0xffffffff


	//   ....[68]....
        /*08a4*/ 	.word	0xffffffff


	//   ....[69]....
        /*08a8*/ 	.word	0xffffffff


	//   ....[70]....
        /*08ac*/ 	.word	0xffffffff


	//   ....[71]....
        /*08b0*/ 	.word	0xffffffff


	//   ....[72]....
        /*08b4*/ 	.word	0xffffffff


	//   ....[73]....
        /*08b8*/ 	.word	0xffffffff


	//   ....[74]....
        /*08bc*/ 	.word	0xffffffff


	//   ....[75]....
        /*08c0*/ 	.word	0xffffffff


	//   ....[76]....
        /*08c4*/ 	.word	0xffffffff


	//   ....[77]....
        /*08c8*/ 	.word	0xffffffff


	//   ....[78]....
        /*08cc*/ 	.word	0xffffffff


	//   ....[79]....
        /*08d0*/ 	.word	0xffffffff


	//   ....[80]....
        /*08d4*/ 	.word	0xffffffff


	//   ....[81]....
        /*08d8*/ 	.word	0xffffffff


	//   ....[82]....
        /*08dc*/ 	.word	0xffffffff


	//   ....[83]....
        /*08e0*/ 	.word	0xffffffff


	//   ....[84]....
        /*08e4*/ 	.word	0xffffffff


	//   ....[85]....
        /*08e8*/ 	.word	0xffffffff


	//   ....[86]....
        /*08ec*/ 	.word	0xffffffff


	//   ....[87]....
        /*08f0*/ 	.word	0xffffffff


	//   ....[88]....
        /*08f4*/ 	.word	0xffffffff


	//   ....[89]....
        /*08f8*/ 	.word	0xffffffff


	//   ....[90]....
        /*08fc*/ 	.word	0xffffffff


	//   ....[91]....
        /*0900*/ 	.word	0xffffffff


	//   ....[92]....
        /*0904*/ 	.word	0xffffffff


	//   ....[93]....
        /*0908*/ 	.word	0xffffffff


	//   ....[94]....
        /*090c*/ 	.word	0xffffffff


	//   ....[95]....
        /*0910*/ 	.word	0xffffffff


	//   ....[96]....
        /*0914*/ 	.word	0xffffffff


	//   ....[97]....
        /*0918*/ 	.word	0xffffffff


	//   ....[98]....
        /*091c*/ 	.word	0xffffffff


	//   ....[99]....
        /*0920*/ 	.word	0xffffffff


	//   ....[100]....
        /*0924*/ 	.word	0xffffffff


	//   ....[101]....
        /*0928*/ 	.word	0xffffffff


	//   ....[102]....
        /*092c*/ 	.word	0xffffffff


	//   ....[103]....
        /*0930*/ 	.word	0xffffffff


	//   ....[104]....
        /*0934*/ 	.word	0xffffffff


	//   ....[105]....
        /*0938*/ 	.word	0xffffffff


	//   ....[106]....
        /*093c*/ 	.word	0xffffffff


	//   ....[107]....
        /*0940*/ 	.word	0xffffffff


	//   ....[108]....
        /*0944*/ 	.word	0xffffffff


	//   ....[109]....
        /*0948*/ 	.word	0xffffffff


	//   ....[110]....
        /*094c*/ 	.word	0xffffffff


	//   ....[111]....
        /*0950*/ 	.word	0xffffffff


	//   ....[112]....
        /*0954*/ 	.word	0xffffffff


	//   ....[113]....
        /*0958*/ 	.word	0xffffffff


	//   ....[114]....
        /*095c*/ 	.word	0xffffffff


	//   ....[115]....
        /*0960*/ 	.word	0xffffffff


	//   ....[116]....
        /*0964*/ 	.word	0xffffffff


	//   ....[117]....
        /*0968*/ 	.word	0xffffffff


	//   ....[118]....
        /*096c*/ 	.word	0xffffffff


	//   ....[119]....
        /*0970*/ 	.word	0xffffffff


	//   ....[120]....
        /*0974*/ 	.word	0xffffffff


	//   ....[121]....
        /*0978*/ 	.word	0xffffffff


	//   ....[122]....
        /*097c*/ 	.word	0xffffffff


	//   ....[123]....
        /*0980*/ 	.word	0xffffffff


	//   ....[124]....
        /*0984*/ 	.word	0xffffffff


	//   ....[125]....
        /*0988*/ 	.word	0xffffffff


	//   ....[126]....
        /*098c*/ 	.word	0xffffffff


	//   ....[127]....
        /*0990*/ 	.word	0xffffffff


	//   ....[128]....
        /*0994*/ 	.word	0xffffffff


	//   ....[129]....
        /*0998*/ 	.word	0xffffffff


	//   ....[130]....
        /*099c*/ 	.word	0xffffffff


	//   ....[131]....
        /*09a0*/ 	.word	0xffffffff


	//   ....[132]....
        /*09a4*/ 	.word	0xffffffff


	//   ....[133]....
        /*09a8*/ 	.word	0xffffffff


	//   ....[134]....
        /*09ac*/ 	.word	0xffffffff


	//   ....[135]....
        /*09b0*/ 	.word	0xffffffff


	//   ....[136]....
        /*09b4*/ 	.word	0xffffffff


	//   ....[137]....
        /*09b8*/ 	.word	0xffffffff


	//   ....[138]....
        /*09bc*/ 	.word	0xffffffff


	//   ....[139]....
        /*09c0*/ 	.word	0xffffffff


	//   ....[140]....
        /*09c4*/ 	.word	0xffffffff


	//   ....[141]....
        /*09c8*/ 	.word	0xffffffff


	//   ....[142]....
        /*09cc*/ 	.word	0xffffffff


	//   ....[143]....
        /*09d0*/ 	.word	0xffffffff


	//   ....[144]....
        /*09d4*/ 	.word	0xffffffff


	//   ....[145]....
        /*09d8*/ 	.word	0xffffffff


	//   ....[146]....
        /*09dc*/ 	.word	0xffffffff


	//   ....[147]....
        /*09e0*/ 	.word	0xffffffff


	//   ....[148]....
        /*09e4*/ 	.word	0xffffffff


	//   ....[149]....
        /*09e8*/ 	.word	0xffffffff


	//   ....[150]....
        /*09ec*/ 	.word	0xffffffff


	//   ....[151]....
        /*09f0*/ 	.word	0xffffffff


	//   ....[152]....
        /*09f4*/ 	.word	0xffffffff


	//   ....[153]....
        /*09f8*/ 	.word	0xffffffff


	//   ....[154]....
        /*09fc*/ 	.word	0xffffffff


	//   ....[155]....
        /*0a00*/ 	.word	0xffffffff


	//   ....[156]....
        /*0a04*/ 	.word	0xffffffff


	//   ....[157]....
        /*0a08*/ 	.word	0xffffffff


	//   ....[158]....
        /*0a0c*/ 	.word	0xffffffff


	//   ....[159]....
        /*0a10*/ 	.word	0xffffffff


	//   ....[160]....
        /*0a14*/ 	.word	0xffffffff


	//   ....[161]....
        /*0a18*/ 	.word	0xffffffff


	//   ....[162]....
        /*0a1c*/ 	.word	0xffffffff


	//   ....[163]....
        /*0a20*/ 	.word	0xffffffff


	//   ....[164]....
        /*0a24*/ 	.word	0xffffffff


	//   ....[165]....
        /*0a28*/ 	.word	0xffffffff


	//   ....[166]....
        /*0a2c*/ 	.word	0xffffffff


	//   ....[167]....
        /*0a30*/ 	.word	0xffffffff


	//   ....[168]....
        /*0a34*/ 	.word	0xffffffff


	//   ....[169]....
        /*0a38*/ 	.word	0xffffffff


	//   ....[170]....
        /*0a3c*/ 	.word	0xffffffff


	//   ....[171]....
        /*0a40*/ 	.word	0xffffffff


	//   ....[172]....
        /*0a44*/ 	.word	0xffffffff


	//   ....[173]....
        /*0a48*/ 	.word	0xffffffff


	//   ....[174]....
        /*0a4c*/ 	.word	0xffffffff


	//   ....[175]....
        /*0a50*/ 	.word	0xffffffff


	//   ....[176]....
        /*0a54*/ 	.word	0xffffffff


	//   ....[177]....
        /*0a58*/ 	.word	0xffffffff


	//   ....[178]....
        /*0a5c*/ 	.word	0xffffffff


	//   ....[179]....
        /*0a60*/ 	.word	0xffffffff


	//   ....[180]....
        /*0a64*/ 	.word	0xffffffff


	//   ....[181]....
        /*0a68*/ 	.word	0xffffffff


	//   ....[182]....
        /*0a6c*/ 	.word	0xffffffff


	//   ....[183]....
        /*0a70*/ 	.word	0xffffffff


	//   ....[184]....
        /*0a74*/ 	.word	0xffffffff


	//   ....[185]....
        /*0a78*/ 	.word	0xffffffff


	//   ....[186]....
        /*0a7c*/ 	.word	0xffffffff


	//   ....[187]....
        /*0a80*/ 	.word	0xffffffff


	//   ....[188]....
        /*0a84*/ 	.word	0xffffffff


	//   ....[189]....
        /*0a88*/ 	.word	0xffffffff


	//   ....[190]....
        /*0a8c*/ 	.word	0xffffffff


	//   ....[191]....
        /*0a90*/ 	.word	0xffffffff


	//   ....[192]....
        /*0a94*/ 	.word	0xffffffff


	//   ....[193]....
        /*0a98*/ 	.word	0xffffffff


	//   ....[194]....
        /*0a9c*/ 	.word	0xffffffff


	//   ....[195]....
        /*0aa0*/ 	.word	0xffffffff


	//   ....[196]....
        /*0aa4*/ 	.word	0x0500000f


	//   ....[197]....
        /*0aa8*/ 	.word	0x0500000f


	//   ....[198]....
        /*0aac*/ 	.word	0x0500000f


	//   ....[199]....
        /*0ab0*/ 	.word	0x0500000f


	//   ....[200]....
        /*0ab4*/ 	.word	0x0500000f


	//   ....[201]....
        /*0ab8*/ 	.word	0x0500000f


	//   ....[202]....
        /*0abc*/ 	.word	0x0500000f


	//   ....[203]....
        /*0ac0*/ 	.word	0x0500000f


	//   ....[204]....
        /*0ac4*/ 	.word	0x0500000f


	//   ....[205]....
        /*0ac8*/ 	.word	0x0500000f


	//   ....[206]....
        /*0acc*/ 	.word	0x0500000f


	//   ....[207]....
        /*0ad0*/ 	.word	0x0500000f


	//   ....[208]....
        /*0ad4*/ 	.word	0x0500000f


	//   ....[209]....
        /*0ad8*/ 	.word	0x0500000f


	//   ....[210]....
        /*0adc*/ 	.word	0x0500000f


	//   ....[211]....
        /*0ae0*/ 	.word	0x0500000f


	//   ....[212]....
        /*0ae4*/ 	.word	0x0500000f


	//   ....[213]....
        /*0ae8*/ 	.word	0x0500000f


	//   ....[214]....
        /*0aec*/ 	.word	0x0500000f


	//   ....[215]....
        /*0af0*/ 	.word	0x0500000f


	//   ....[216]....
        /*0af4*/ 	.word	0x0500000f


	//   ....[217]....
        /*0af8*/ 	.word	0x0500000f


	//   ....[218]....
        /*0afc*/ 	.word	0x0500000f


	//   ....[219]....
        /*0b00*/ 	.word	0x0500000f


	//   ....[220]....
        /*0b04*/ 	.word	0x0500000f


	//   ....[221]....
        /*0b08*/ 	.word	0x0500000f


	//   ....[222]....
        /*0b0c*/ 	.word	0x0500000f


	//   ....[223]....
        /*0b10*/ 	.word	0x0500000f


	//   ....[224]....
        /*0b14*/ 	.word	0x0500000f


	//   ....[225]....
        /*0b18*/ 	.word	0x0500000f


	//   ....[226]....
        /*0b1c*/ 	.word	0x0500000f


	//   ....[227]....
        /*0b20*/ 	.word	0x0500000f


	//   ....[228]....
        /*0b24*/ 	.word	0x0500000f


	//   ....[229]....
        /*0b28*/ 	.word	0x0500000f


	//   ....[230]....
        /*0b2c*/ 	.word	0x0500000f


	//   ....[231]....
        /*0b30*/ 	.word	0x0500000f


	//   ....[232]....
        /*0b34*/ 	.word	0x0500000f


	//   ....[233]....
        /*0b38*/ 	.word	0x0500000f


	//   ....[234]....
        /*0b3c*/ 	.word	0x0500000f


	//   ....[235]....
        /*0b40*/ 	.word	0x0500000f


	//   ....[236]....
        /*0b44*/ 	.word	0x0500000f


	//   ....[237]....
        /*0b48*/ 	.word	0x0500000f


	//   ....[238]....
        /*0b4c*/ 	.word	0x0500000f


	//   ....[239]....
        /*0b50*/ 	.word	0x0500000f


	//   ....[240]....
        /*0b54*/ 	.word	0x0500000f


	//   ....[241]....
        /*0b58*/ 	.word	0x0500000f


	//   ....[242]....
        /*0b5c*/ 	.word	0x0500000f


	//   ....[243]....
        /*0b60*/ 	.word	0x0500000f


	//   ....[244]....
        /*0b64*/ 	.word	0x0500000f


	//   ....[245]....
        /*0b68*/ 	.word	0x0500000f


	//   ....[246]....
        /*0b6c*/ 	.word	0x0500000f


	//   ....[247]....
        /*0b70*/ 	.word	0x0500000f


	//   ....[248]....
        /*0b74*/ 	.word	0x0500000f


	//   ....[249]....
        /*0b78*/ 	.word	0x0500000f


	//   ....[250]....
        /*0b7c*/ 	.word	0x0500000f


	//   ....[251]....
        /*0b80*/ 	.word	0x0500000f


	//   ....[252]....
        /*0b84*/ 	.word	0x0500000f


	//   ....[253]....
        /*0b88*/ 	.word	0x0500000f


	//   ....[254]....
        /*0b8c*/ 	.word	0x0500000f


	//   ....[255]....
        /*0b90*/ 	.word	0x0500000f


	//   ....[0]....
        /*0b94*/ 	.word	0x0500000f


	//   ....[1]....
        /*0b98*/ 	.word	0x0500000f


	//   ....[2]....
        /*0b9c*/ 	.word	0x0500000f


	//   ....[3]....
        /*0ba0*/ 	.word	0x0500000f


	//   ....[4]....
        /*0ba4*/ 	.word	0x0500000f


	//   ....[5]....
        /*0ba8*/ 	.word	0x0500000f


	//   ....[6]....
        /*0bac*/ 	.word	0x0500000f


	//   ....[7]....
        /*0bb0*/ 	.word	0x0500000f


	//   ....[8]....
        /*0bb4*/ 	.word	0x0500000f


	//   ....[9]....
        /*0bb8*/ 	.word	0x0500000f


	//   ....[10]....
        /*0bbc*/ 	.word	0x0500000f


	//   ....[11]....
        /*0bc0*/ 	.word	0x0500000f


	//   ....[12]....
        /*0bc4*/ 	.word	0x0500000f


	//   ....[13]....
        /*0bc8*/ 	.word	0x0500000f


	//   ....[14]....
        /*0bcc*/ 	.word	0x0500000f


	//   ....[15]....
        /*0bd0*/ 	.word	0x0500000f


	//   ....[16]....
        /*0bd4*/ 	.word	0x0500000f


	//   ....[17]....
        /*0bd8*/ 	.word	0x0500000f


	//   ....[18]....
        /*0bdc*/ 	.word	0x0500000f


	//   ....[19]....
        /*0be0*/ 	.word	0x0500000f


	//   ....[20]....
        /*0be4*/ 	.word	0x0500000f


	//   ....[21]....
        /*0be8*/ 	.word	0x0500000f


	//   ....[22]....
        /*0bec*/ 	.word	0x0500000f


	//   ....[23]....
        /*0bf0*/ 	.word	0x0500000f


	//   ....[24]....
        /*0bf4*/ 	.word	0x0500000f


	//   ....[25]....
        /*0bf8*/ 	.word	0x0500000f


	//   ....[26]....
        /*0bfc*/ 	.word	0x0500000f


	//   ....[27]....
        /*0c00*/ 	.word	0x0500000f


	//   ....[28]....
        /*0c04*/ 	.word	0x0500000f


	//   ....[29]....
        /*0c08*/ 	.word	0x0500000f


	//   ....[30]....
        /*0c0c*/ 	.word	0x0500000f


	//   ....[31]....
        /*0c10*/ 	.word	0x0500000f


	//   ....[32]....
        /*0c14*/ 	.word	0x0500000f


	//   ....[33]....
        /*0c18*/ 	.word	0x0500000f


	//   ....[34]....
        /*0c1c*/ 	.word	0x0500000f


	//   ....[35]....
        /*0c20*/ 	.word	0x0500000f


	//   ....[36]....
        /*0c24*/ 	.word	0x0500000f


	//   ....[37]....
        /*0c28*/ 	.word	0x0500000f


	//   ....[38]....
        /*0c2c*/ 	.word	0x0500000f


	//   ....[39]....
        /*0c30*/ 	.word	0x0500000f


	//   ....[40]....
        /*0c34*/ 	.word	0x0500000f


	//   ....[41]....
        /*0c38*/ 	.word	0x0500000f


	//   ....[42]....
        /*0c3c*/ 	.word	0x0500000f


	//   ....[43]....
        /*0c40*/ 	.word	0x0500000f


	//   ....[44]....
        /*0c44*/ 	.word	0x0500000f


	//   ....[45]....
        /*0c48*/ 	.word	0x0500000f


	//   ....[46]....
        /*0c4c*/ 	.word	0x0500000f


	//   ....[47]....
        /*0c50*/ 	.word	0x0500000f


	//   ....[48]....
        /*0c54*/ 	.word	0x0500000f


	//   ....[49]....
        /*0c58*/ 	.word	0x0500000f


	//   ....[50]....
        /*0c5c*/ 	.word	0x0500000f


	//   ....[51]....
        /*0c60*/ 	.word	0x0500000f


	//   ....[52]....
        /*0c64*/ 	.word	0x0500000f


	//   ....[53]....
        /*0c68*/ 	.word	0x0500000f


	//   ....[54]....
        /*0c6c*/ 	.word	0x0500000f


	//   ....[55]....
        /*0c70*/ 	.word	0x0500000f


	//   ....[56]....
        /*0c74*/ 	.word	0x0500000f


	//   ....[57]....
        /*0c78*/ 	.word	0x0500000f


	//   ....[58]....
        /*0c7c*/ 	.word	0x0500000f


	//   ....[59]....
        /*0c80*/ 	.word	0x0500000f


	//   ....[60]....
        /*0c84*/ 	.word	0x0500000f


	//   ....[61]....
        /*0c88*/ 	.word	0x0500000f


	//   ....[62]....
        /*0c8c*/ 	.word	0x0500000f


	//   ....[63]....
        /*0c90*/ 	.word	0x0500000f


	//   ....[64]....
        /*0c94*/ 	.word	0x0500000f


	//   ....[65]....
        /*0c98*/ 	.word	0x0500000f


	//   ....[66]....
        /*0c9c*/ 	.word	0x0500000f


	//   ....[67]....
        /*0ca0*/ 	.word	0x0500000f


	//   ....[68]....
        /*0ca4*/ 	.word	0x0500000f


	//   ....[69]....
        /*0ca8*/ 	.word	0x0500000f


	//   ....[70]....
        /*0cac*/ 	.word	0x0500000f


	//   ....[71]....
        /*0cb0*/ 	.word	0x0500000f


	//   ....[72]....
        /*0cb4*/ 	.word	0x0500000f


	//   ....[73]....
        /*0cb8*/ 	.word	0x0500000f


	//   ....[74]....
        /*0cbc*/ 	.word	0x0500000f


	//   ....[75]....
        /*0cc0*/ 	.word	0x0500000f


	//   ....[76]....
        /*0cc4*/ 	.word	0x0500000f


	//   ....[77]....
        /*0cc8*/ 	.word	0x0500000f


	//   ....[78]....
        /*0ccc*/ 	.word	0x0500000f


	//   ....[79]....
        /*0cd0*/ 	.word	0x0500000f


	//   ....[80]....
        /*0cd4*/ 	.word	0x0500000f


	//----- nvinfo : EIATTR_COOP_GROUP_INSTR_OFFSETS
	.align		4
.L_326:
        /*0cd8*/ 	.byte	0x04, 0x28
        /*0cda*/ 	.short	(.L_328 - .L_327)


	//   ....[0]....
.L_327:
        /*0cdc*/ 	.word	0x00000070


	//   ....[1]....
        /*0ce0*/ 	.word	0x000001a0


	//   ....[2]....
        /*0ce4*/ 	.word	0x000001f0


	//   ....[3]....
        /*0ce8*/ 	.word	0x00000420


	//   ....[4]....
        /*0cec*/ 	.word	0x00000580


	//   ....[5]....
        /*0cf0*/ 	.word	0x000006a0


	//   ....[6]....
        /*0cf4*/ 	.word	0x00000800


	//   ....[7]....
        /*0cf8*/ 	.word	0x0000c940


	//   ....[8]....
        /*0cfc*/ 	.word	0x0000d080


	//   ....[9]....
        /*0d00*/ 	.word	0x0000d090


	//   ....[10]....
        /*0d04*/ 	.word	0x0000d0a0


	//   ....[11]....
        /*0d08*/ 	.word	0x0000d0b0


	//   ....[12]....
        /*0d0c*/ 	.word	0x0000d2c0


	//   ....[13]....
        /*0d10*/ 	.word	0x0000d2d0


	//   ....[14]....
        /*0d14*/ 	.word	0x0000d2e0


	//   ....[15]....
        /*0d18*/ 	.word	0x0000d2f0


	//   ....[16]....
        /*0d1c*/ 	.word	0x0000d4d0


	//   ....[17]....
        /*0d20*/ 	.word	0x0000d4e0


	//   ....[18]....
        /*0d24*/ 	.word	0x0000d4f0


	//   ....[19]....
        /*0d28*/ 	.word	0x0000d500


	//   ....[20]....
        /*0d2c*/ 	.word	0x0000d700


	//   ....[21]....
        /*0d30*/ 	.word	0x0000d710


	//   ....[22]....
        /*0d34*/ 	.word	0x0000d720


	//   ....[23]....
        /*0d38*/ 	.word	0x0000d730


	//   ....[24]....
        /*0d3c*/ 	.word	0x00011a60


	//   ....[25]....
        /*0d40*/ 	.word	0x00011a70


	//   ....[26]....
        /*0d44*/ 	.word	0x00011a80


	//   ....[27]....
        /*0d48*/ 	.word	0x00011a90


	//   ....[28]....
        /*0d4c*/ 	.word	0x00011b90


	//   ....[29]....
        /*0d50*/ 	.word	0x00011bb0


	//   ....[30]....
        /*0d54*/ 	.word	0x00011bc0


	//   ....[31]....
        /*0d58*/ 	.word	0x00011bd0


	//   ....[32]....
        /*0d5c*/ 	.word	0x00011db0


	//   ....[33]....
        /*0d60*/ 	.word	0x00011dd0


	//   ....[34]....
        /*0d64*/ 	.word	0x00011df0


	//   ....[35]....
        /*0d68*/ 	.word	0x00011e00


	//   ....[36]....
        /*0d6c*/ 	.word	0x00011ee0


	//   ....[37]....
        /*0d70*/ 	.word	0x00011f00


	//   ....[38]....
        /*0d74*/ 	.word	0x00011f10


	//   ....[39]....
        /*0d78*/ 	.word	0x00011f20


	//   ....[40]....
        /*0d7c*/ 	.word	0x000169c0


	//   ....[41]....
        /*0d80*/ 	.word	0x00017040


	//   ....[42]....
        /*0d84*/ 	.word	0x00017050


	//   ....[43]....
        /*0d88*/ 	.word	0x00017070


	//   ....[44]....
        /*0d8c*/ 	.word	0x00017750


	//   ....[45]....
        /*0d90*/ 	.word	0x00017770


	//   ....[46]....
        /*0d94*/ 	.word	0x00019290


	//   ....[47]....
        /*0d98*/ 	.word	0x000198f0


	//   ....[48]....
        /*0d9c*/ 	.word	0x00019950


	//   ....[49]....
        /*0da0*/ 	.word	0x00019960


	//   ....[50]....
        /*0da4*/ 	.word	0x0001a060


	//   ....[51]....
        /*0da8*/ 	.word	0x0001a220


	//   ....[52]....
        /*0dac*/ 	.word	0x0001c380


	//   ....[53]....
        /*0db0*/ 	.word	0x0001c410


	//   ....[54]....
        /*0db4*/ 	.word	0x0001c440


	//   ....[55]....
        /*0db8*/ 	.word	0x0001c6e0


	//   ....[56]....
        /*0dbc*/ 	.word	0x0001e0f0


	//   ....[57]....
        /*0dc0*/ 	.word	0x0001e100


	//   ....[58]....
        /*0dc4*/ 	.word	0x0001e130


	//   ....[59]....
        /*0dc8*/ 	.word	0x0001e140


	//   ....[60]....
        /*0dcc*/ 	.word	0x0001f830


	//   ....[61]....
        /*0dd0*/ 	.word	0x0001f870


	//   ....[62]....
        /*0dd4*/ 	.word	0x0001f8a0


	//   ....[63]....
        /*0dd8*/ 	.word	0x0001f8d0


	//   ....[64]....
        /*0ddc*/ 	.word	0x0001f900


	//   ....[65]....
        /*0de0*/ 	.word	0x0001f930


	//   ....[66]....
        /*0de4*/ 	.word	0x0001f960


	//   ....[67]....
        /*0de8*/ 	.word	0x0001f990


	//   ....[68]....
        /*0dec*/ 	.word	0x0001f9c0


	//   ....[69]....
        /*0df0*/ 	.word	0x0001f9f0


	//   ....[70]....
        /*0df4*/ 	.word	0x0001fa20


	//   ....[71]....
        /*0df8*/ 	.word	0x0001fa50


	//   ....[72]....
        /*0dfc*/ 	.word	0x0001fa80


	//   ....[73]....
        /*0e00*/ 	.word	0x0001fab0


	//   ....[74]....
        /*0e04*/ 	.word	0x0001fae0


	//   ....[75]....
        /*0e08*/ 	.word	0x0001fb10


	//   ....[76]....
        /*0e0c*/ 	.word	0x0001fb40


	//   ....[77]....
        /*0e10*/ 	.word	0x0001fb70


	//   ....[78]....
        /*0e14*/ 	.word	0x0001fba0


	//   ....[79]....
        /*0e18*/ 	.word	0x0001fbd0


	//   ....[80]....
        /*0e1c*/ 	.word	0x0001fc00


	//   ....[81]....
        /*0e20*/ 	.word	0x0001fc30


	//   ....[82]....
        /*0e24*/ 	.word	0x0001fc60


	//   ....[83]....
        /*0e28*/ 	.word	0x0001fc90


	//   ....[84]....
        /*0e2c*/ 	.word	0x0001fcc0


	//   ....[85]....
        /*0e30*/ 	.word	0x0001fcf0


	//   ....[86]....
        /*0e34*/ 	.word	0x0001fd20


	//   ....[87]....
        /*0e38*/ 	.word	0x0001fd50


	//   ....[88]....
        /*0e3c*/ 	.word	0x0001fd80


	//   ....[89]....
        /*0e40*/ 	.word	0x0001fdb0


	//   ....[90]....
        /*0e44*/ 	.word	0x0001fde0


	//   ....[91]....
        /*0e48*/ 	.word	0x0001fe10


	//   ....[92]....
        /*0e4c*/ 	.word	0x0001fe40


	//   ....[93]....
        /*0e50*/ 	.word	0x0001fe70


	//   ....[94]....
        /*0e54*/ 	.word	0x0001fea0


	//   ....[95]....
        /*0e58*/ 	.word	0x0001fed0


	//   ....[96]....
        /*0e5c*/ 	.word	0x0001ff00


	//   ....[97]....
        /*0e60*/ 	.word	0x0001ff20


	//   ....[98]....
        /*0e64*/ 	.word	0x0001ff30


	//   ....[99]....
        /*0e68*/ 	.word	0x0001ff40


	//   ....[100]....
        /*0e6c*/ 	.word	0x0001ff60


	//   ....[101]....
        /*0e70*/ 	.word	0x0001ff90


	//   ....[102]....
        /*0e74*/ 	.word	0x0001ffa0


	//   ....[103]....
        /*0e78*/ 	.word	0x0001ffc0


	//   ....[104]....
        /*0e7c*/ 	.word	0x0001fff0


	//   ....[105]....
        /*0e80*/ 	.word	0x00020020


	//   ....[106]....
        /*0e84*/ 	.word	0x00020050


	//   ....[107]....
        /*0e88*/ 	.word	0x00020080


	//   ....[108]....
        /*0e8c*/ 	.word	0x000200b0


	//   ....[109]....
        /*0e90*/ 	.word	0x000200e0


	//   ....[110]....
        /*0e94*/ 	.word	0x00020100


	//   ....[111]....
        /*0e98*/ 	.word	0x00020120


	//   ....[112]....
        /*0e9c*/ 	.word	0x00020140


	//   ....[113]....
        /*0ea0*/ 	.word	0x00020150


	//   ....[114]....
        /*0ea4*/ 	.word	0x00020180


	//   ....[115]....
        /*0ea8*/ 	.word	0x000201b0


	//   ....[116]....
        /*0eac*/ 	.word	0x000201e0


	//   ....[117]....
        /*0eb0*/ 	.word	0x00020210


	//   ....[118]....
        /*0eb4*/ 	.word	0x00020240


	//   ....[119]....
        /*0eb8*/ 	.word	0x00020270


	//   ....[120]....
        /*0ebc*/ 	.word	0x000202a0


	//   ....[121]....
        /*0ec0*/ 	.word	0x000202d0


	//   ....[122]....
        /*0ec4*/ 	.word	0x000202f0


	//   ....[123]....
        /*0ec8*/ 	.word	0x00020300


	//   ....[124]....
        /*0ecc*/ 	.word	0x00020bc0


	//   ....[125]....
        /*0ed0*/ 	.word	0x00020bf0


	//   ....[126]....
        /*0ed4*/ 	.word	0x00020c40


	//   ....[127]....
        /*0ed8*/ 	.word	0x00020c70


	//   ....[128]....
        /*0edc*/ 	.word	0x00021470


	//   ....[129]....
        /*0ee0*/ 	.word	0x000214c0


	//   ....[130]....
        /*0ee4*/ 	.word	0x00021600


	//   ....[131]....
        /*0ee8*/ 	.word	0x00021620


	//   ....[132]....
        /*0eec*/ 	.word	0x00021760


	//   ....[133]....
        /*0ef0*/ 	.word	0x00021780


	//   ....[134]....
        /*0ef4*/ 	.word	0x000218d0


	//   ....[135]....
        /*0ef8*/ 	.word	0x000218f0


	//   ....[136]....
        /*0efc*/ 	.word	0x00022240


	//   ....[137]....
        /*0f00*/ 	.word	0x00022250


	//   ....[138]....
        /*0f04*/ 	.word	0x000223e0


	//   ....[139]....
        /*0f08*/ 	.word	0x000223f0


	//   ....[140]....
        /*0f0c*/ 	.word	0x00022580


	//   ....[141]....
        /*0f10*/ 	.word	0x00022590


	//   ....[142]....
        /*0f14*/ 	.word	0x00022720


	//   ....[143]....
        /*0f18*/ 	.word	0x00022730


	//   ....[144]....
        /*0f1c*/ 	.word	0x00022930


	//   ....[145]....
        /*0f20*/ 	.word	0x00022b10


	//   ....[146]....
        /*0f24*/ 	.word	0x00022b40


	//   ....[147]....
        /*0f28*/ 	.word	0x00022b70


	//   ....[148]....
        /*0f2c*/ 	.word	0x00022ba0


	//   ....[149]....
        /*0f30*/ 	.word	0x00022bd0


	//   ....[150]....
        /*0f34*/ 	.word	0x00022c00


	//   ....[151]....
        /*0f38*/ 	.word	0x00022d70


	//   ....[152]....
        /*0f3c*/ 	.word	0x00022da0


	//   ....[153]....
        /*0f40*/ 	.word	0x00022dd0


	//   ....[154]....
        /*0f44*/ 	.word	0x00022e00


	//   ....[155]....
        /*0f48*/ 	.word	0x00022e30


	//   ....[156]....
        /*0f4c*/ 	.word	0x00022e60


	//   ....[157]....
        /*0f50*/ 	.word	0x00022f00


	//   ....[158]....
        /*0f54*/ 	.word	0x00022f60


	//   ....[159]....
        /*0f58*/ 	.word	0x00022ff0


	//   ....[160]....
        /*0f5c*/ 	.word	0x00023fa0


	//   ....[161]....
        /*0f60*/ 	.word	0x000259e0


	//   ....[162]....
        /*0f64*/ 	.word	0x000267c0


	//   ....[163]....
        /*0f68*/ 	.word	0x000267e0


	//   ....[164]....
        /*0f6c*/ 	.word	0x00026800


	//   ....[165]....
        /*0f70*/ 	.word	0x00026820


	//   ....[166]....
        /*0f74*/ 	.word	0x000268c0


	//   ....[167]....
        /*0f78*/ 	.word	0x00026950


	//   ....[168]....
        /*0f7c*/ 	.word	0x00026980


	//   ....[169]....
        /*0f80*/ 	.word	0x00026a00


	//   ....[170]....
        /*0f84*/ 	.word	0x00026a30


	//   ....[171]....
        /*0f88*/ 	.word	0x00026ab0


	//   ....[172]....
        /*0f8c*/ 	.word	0x00026ae0


	//   ....[173]....
        /*0f90*/ 	.word	0x00026b60


	//   ....[174]....
        /*0f94*/ 	.word	0x00026b90


	//   ....[175]....
        /*0f98*/ 	.word	0x00026c10


	//   ....[176]....
        /*0f9c*/ 	.word	0x00026c20


	//   ....[177]....
        /*0fa0*/ 	.word	0x00026ca0


	//   ....[178]....
        /*0fa4*/ 	.word	0x00029000


	//   ....[179]....
        /*0fa8*/ 	.word	0x00029030


	//   ....[180]....
        /*0fac*/ 	.word	0x00029070


	//   ....[181]....
        /*0fb0*/ 	.word	0x000290a0


	//   ....[182]....
        /*0fb4*/ 	.word	0x000290d0


	//   ....[183]....
        /*0fb8*/ 	.word	0x00029100


	//   ....[184]....
        /*0fbc*/ 	.word	0x00029130


	//   ....[185]....
        /*0fc0*/ 	.word	0x00029160


	//   ....[186]....
        /*0fc4*/ 	.word	0x000292f0


	//   ....[187]....
        /*0fc8*/ 	.word	0x00029320


	//   ....[188]....
        /*0fcc*/ 	.word	0x00029350


	//   ....[189]....
        /*0fd0*/ 	.word	0x00029380


	//   ....[190]....
        /*0fd4*/ 	.word	0x000293b0


	//   ....[191]....
        /*0fd8*/ 	.word	0x000293e0


	//   ....[192]....
        /*0fdc*/ 	.word	0x000294a0


	//   ....[193]....
        /*0fe0*/ 	.word	0x000294c0


	//   ....[194]....
        /*0fe4*/ 	.word	0x00029530


	//   ....[195]....
        /*0fe8*/ 	.word	0x00029c00


	//   ....[196]....
        /*0fec*/ 	.word	0x0002a0a0


	//   ....[197]....
        /*0ff0*/ 	.word	0x0002a150


	//   ....[198]....
        /*0ff4*/ 	.word	0x0002a1e0


	//   ....[199]....
        /*0ff8*/ 	.word	0x0002a230


	//   ....[200]....
        /*0ffc*/ 	.word	0x0002a280


	//   ....[201]....
        /*1000*/ 	.word	0x0002a310


	//   ....[202]....
        /*1004*/ 	.word	0x0002a3a0


	//   ....[203]....
        /*1008*/ 	.word	0x0002a3f0


	//   ....[204]....
        /*100c*/ 	.word	0x0002a440


	//   ....[205]....
        /*1010*/ 	.word	0x0002a4d0


	//   ....[206]....
        /*1014*/ 	.word	0x0002a560


	//   ....[207]....
        /*1018*/ 	.word	0x0002a5b0


	//   ....[208]....
        /*101c*/ 	.word	0x0002a600


	//   ....[209]....
        /*1020*/ 	.word	0x0002a690


	//   ....[210]....
        /*1024*/ 	.word	0x0002a720


	//   ....[211]....
        /*1028*/ 	.word	0x0002a770


	//   ....[212]....
        /*102c*/ 	.word	0x0002a7c0


	//   ....[213]....
        /*1030*/ 	.word	0x0002a8b0


	//   ....[214]....
        /*1034*/ 	.word	0x0002a960


	//   ....[215]....
        /*1038*/ 	.word	0x0002a9b0


	//   ....[216]....
        /*103c*/ 	.word	0x0002aa00


	//   ....[217]....
        /*1040*/ 	.word	0x0002ab40


	//   ....[218]....
        /*1044*/ 	.word	0x0002ab90


	//   ....[219]....
        /*1048*/ 	.word	0x0002abe0


	//   ....[220]....
        /*104c*/ 	.word	0x0002ac30


	//   ....[221]....
        /*1050*/ 	.word	0x0002ad50


	//   ....[222]....
        /*1054*/ 	.word	0x0002ae00


	//   ....[223]....
        /*1058*/ 	.word	0x0002ae50


	//   ....[224]....
        /*105c*/ 	.word	0x0002aef0


	//   ....[225]....
        /*1060*/ 	.word	0x0002af90


	//   ....[226]....
        /*1064*/ 	.word	0x0002afe0


	//   ....[227]....
        /*1068*/ 	.word	0x0002b030


	//   ....[228]....
        /*106c*/ 	.word	0x0002b080


	//   ....[229]....
        /*1070*/ 	.word	0x0002b4f0


	//   ....[230]....
        /*1074*/ 	.word	0x0002b620


	//   ....[231]....
        /*1078*/ 	.word	0x0002b740


	//   ....[232]....
        /*107c*/ 	.word	0x0002b870


	//   ....[233]....
        /*1080*/ 	.word	0x0002b980


	//   ....[234]....
        /*1084*/ 	.word	0x0002ba00


	//   ....[235]....
        /*1088*/ 	.word	0x0002ba60


	//   ....[236]....
        /*108c*/ 	.word	0x0002bae0


	//   ....[237]....
        /*1090*/ 	.word	0x0002bb40


	//   ....[238]....
        /*1094*/ 	.word	0x0002bbc0


	//   ....[239]....
        /*1098*/ 	.word	0x0002bc20


	//   ....[240]....
        /*109c*/ 	.word	0x0002bca0


	//   ....[241]....
        /*10a0*/ 	.word	0x0002bd00


	//   ....[242]....
        /*10a4*/ 	.word	0x0002bd80


	//   ....[243]....
        /*10a8*/ 	.word	0x0002bde0


	//   ....[244]....
        /*10ac*/ 	.word	0x0002be40


	//   ....[245]....
        /*10b0*/ 	.word	0x0002bea0


	//   ....[246]....
        /*10b4*/ 	.word	0x0002bf00


	//   ....[247]....
        /*10b8*/ 	.word	0x0002bf60


	//   ....[248]....
        /*10bc*/ 	.word	0x0002bfc0


	//   ....[249]....
        /*10c0*/ 	.word	0x0002c020


	//   ....[250]....
        /*10c4*/ 	.word	0x0002c080


	//   ....[251]....
        /*10c8*/ 	.word	0x0002c0e0


	//   ....[252]....
        /*10cc*/ 	.word	0x0002c140


	//   ....[253]....
        /*10d0*/ 	.word	0x0002c1a0


	//   ....[254]....
        /*10d4*/ 	.word	0x0002c200


	//   ....[255]....
        /*10d8*/ 	.word	0x0002c260


	//   ....[0]....
        /*10dc*/ 	.word	0x0002c2d0


	//   ....[1]....
        /*10e0*/ 	.word	0x0002c330


	//   ....[2]....
        /*10e4*/ 	.word	0x0002c3c0


	//   ....[3]....
        /*10e8*/ 	.word	0x0002c420


	//   ....[4]....
        /*10ec*/ 	.word	0x0002c490


	//   ....[5]....
        /*10f0*/ 	.word	0x0002c4f0


	//   ....[6]....
        /*10f4*/ 	.word	0x0002c580


	//   ....[7]....
        /*10f8*/ 	.word	0x0002c5e0


	//   ....[8]....
        /*10fc*/ 	.word	0x0002c650


	//   ....[9]....
        /*1100*/ 	.word	0x0002c6b0


	//   ....[10]....
        /*1104*/ 	.word	0x0002c730


	//   ....[11]....
        /*1108*/ 	.word	0x0002c790


	//   ....[12]....
        /*110c*/ 	.word	0x0002c820


	//   ....[13]....
        /*1110*/ 	.word	0x0002c880


	//   ....[14]....
        /*1114*/ 	.word	0x0002c910


	//   ....[15]....
        /*1118*/ 	.word	0x0002c970


	//   ....[16]....
        /*111c*/ 	.word	0x0002c9e0


	//   ....[17]....
        /*1120*/ 	.word	0x0002ca40


	//   ....[18]....
        /*1124*/ 	.word	0x0002caf0


	//   ....[19]....
        /*1128*/ 	.word	0x0002cb50


	//   ....[20]....
        /*112c*/ 	.word	0x0002cbb0


	//   ....[21]....
        /*1130*/ 	.word	0x0002cc10


	//   ....[22]....
        /*1134*/ 	.word	0x0002cc90


	//   ....[23]....
        /*1138*/ 	.word	0x0002ccf0


	//   ....[24]....
        /*113c*/ 	.word	0x0002cd60


	//   ....[25]....
        /*1140*/ 	.word	0x0002cdc0


	//   ....[26]....
        /*1144*/ 	.word	0x0002ce40


	//   ....[27]....
        /*1148*/ 	.word	0x0002cea0


	//   ....[28]....
        /*114c*/ 	.word	0x0002cf10


	//   ....[29]....
        /*1150*/ 	.word	0x0002cf70


	//   ....[30]....
        /*1154*/ 	.word	0x0002cff0


	//   ....[31]....
        /*1158*/ 	.word	0x0002d050


	//   ....[32]....
        /*115c*/ 	.word	0x0002d0c0


	//   ....[33]....
        /*1160*/ 	.word	0x0002d120


	//   ....[34]....
        /*1164*/ 	.word	0x0002d190


	//   ....[35]....
        /*1168*/ 	.word	0x0002d210


	//   ....[36]....
        /*116c*/ 	.word	0x0002d290


	//   ....[37]....
        /*1170*/ 	.word	0x0002d400


	//   ....[38]....
        /*1174*/ 	.word	0x0002d450


	//   ....[39]....
        /*1178*/ 	.word	0x0002d4e0


	//   ....[40]....
        /*117c*/ 	.word	0x0002d570


	//   ....[41]....
        /*1180*/ 	.word	0x0002d600


	//   ....[42]....
        /*1184*/ 	.word	0x0002d690


	//   ....[43]....
        /*1188*/ 	.word	0x0002d720


	//   ....[44]....
        /*118c*/ 	.word	0x0002d7b0


	//   ....[45]....
        /*1190*/ 	.word	0x0002d870


	//   ....[46]....
        /*1194*/ 	.word	0x0002db60


	//   ....[47]....
        /*1198*/ 	.word	0x0002dd70


	//   ....[48]....
        /*119c*/ 	.word	0x0002ddc0


	//   ....[49]....
        /*11a0*/ 	.word	0x0002de20


	//   ....[50]....
        /*11a4*/ 	.word	0x0002dec0


	//   ....[51]....
        /*11a8*/ 	.word	0x0002df90


	//   ....[52]....
        /*11ac*/ 	.word	0x0002e010


	//   ....[53]....
        /*11b0*/ 	.word	0x0002e100


	//   ....[54]....
        /*11b4*/ 	.word	0x0002e190


	//   ....[55]....
        /*11b8*/ 	.word	0x0002e270


	//   ....[56]....
        /*11bc*/ 	.word	0x0002e300


	//   ....[57]....
        /*11c0*/ 	.word	0x0002e3e0


	//   ....[58]....
        /*11c4*/ 	.word	0x0002e470


	//   ....[59]....
        /*11c8*/ 	.word	0x0002e550


	//   ....[60]....
        /*11cc*/ 	.word	0x0002e5e0


	//   ....[61]....
        /*11d0*/ 	.word	0x0002e6b0


	//   ....[62]....
        /*11d4*/ 	.word	0x0002e7b0


	//   ....[63]....
        /*11d8*/ 	.word	0x0002ea90


	//   ....[64]....
        /*11dc*/ 	.word	0x0002eb30


	//   ....[65]....
        /*11e0*/ 	.word	0x0002ec50


	//   ....[66]....
        /*11e4*/ 	.word	0x0002ecd0


	//   ....[67]....
        /*11e8*/ 	.word	0x0002ed50


	//   ....[68]....
        /*11ec*/ 	.word	0x0002edd0


	//   ....[69]....
        /*11f0*/ 	.word	0x0002ee50


	//   ....[70]....
        /*11f4*/ 	.word	0x0002eee0


	//   ....[71]....
        /*11f8*/ 	.word	0x0002ef80


	//   ....[72]....
        /*11fc*/ 	.word	0x0002f030


	//   ....[73]....
        /*1200*/ 	.word	0x0002f0b0


	//   ....[74]....
        /*1204*/ 	.word	0x0002f130


	//   ....[75]....
        /*1208*/ 	.word	0x0002f1b0


	//   ....[76]....
        /*120c*/ 	.word	0x0002f240


	//   ....[77]....
        /*1210*/ 	.word	0x0002f2c0


	//   ....[78]....
        /*1214*/ 	.word	0x0002f360


	//   ....[79]....
        /*1218*/ 	.word	0x0002f3f0


	//   ....[80]....
        /*121c*/ 	.word	0x0002f520


	//----- nvinfo : EIATTR_REG_RECONFIG
	.align		4
.L_328:
        /*1220*/ 	.byte	0x01, 0x54
	.zero		2


	//----- nvinfo : EIATTR_SYSCALL_OFFSETS
	.align		4
        /*1224*/ 	.byte	0x04, 0x46
        /*1226*/ 	.short	(.L_330 - .L_329)


	//   ....[0]....
.L_329:
        /*1228*/ 	.word	0x00001b00


	//   ....[1]....
        /*122c*/ 	.word	0x00001c50


	//   ....[2]....
        /*1230*/ 	.word	0x0000cb00


	//   ....[3]....
        /*1234*/ 	.word	0x0000ce00


	//   ....[4]....
        /*1238*/ 	.word	0x00025410


	//   ....[5]....
        /*123c*/ 	.word	0x000255b0


	//   ....[6]....
        /*1240*/ 	.word	0x00025710


	//   ....[7]....
        /*1244*/ 	.word	0x00025860


	//   ....[8]....
        /*1248*/ 	.word	0x000263a0


	//----- nvinfo : EIATTR_MBARRIER_INSTR_OFFSETS
	.align		4
.L_330:
        /*124c*/ 	.byte	0x04, 0x39
        /*124e*/ 	.short	(.L_332 - .L_331)


	//   ....[0]....
.L_331:
        /*1250*/ 	.word	0x000002d0
        /*1254*/ 	.word	0x000000ff
        /*1258*/ 	.word	0x00038800
        /*125c*/ 	.short	0x0100
        /*125e*/ 	.byte	0x08
	.zero		1


	//   ....[1]....
        /*1260*/ 	.word	0x000002e0
        /*1264*/ 	.word	0x000000ff
        /*1268*/ 	.word	0x00038820
        /*126c*/ 	.short	0x0100
        /*126e*/ 	.byte	0x08
	.zero		1


	//   ....[2]....
        /*1270*/ 	.word	0x000003d0
        /*1274*/ 	.word	0x000000ff
        /*1278*/ 	.word	0x00038830
        /*127c*/ 	.short	0x0100
        /*127e*/ 	.byte	0x08
	.zero		1


	//   ....[3]....
        /*1280*/ 	.word	0x000003e0
        /*1284*/ 	.word	0x000000ff
        /*1288*/ 	.word	0x00038840
        /*128c*/ 	.short	0x0100
        /*128e*/ 	.byte	0x08
	.zero		1


	//   ....[4]....
        /*1290*/ 	.word	0x000003f0
        /*1294*/ 	.word	0x000000ff
        /*1298*/ 	.word	0x00038838
        /*129c*/ 	.short	0x0100
        /*129e*/ 	.byte	0x08
	.zero		1


	//   ....[5]....
        /*12a0*/ 	.word	0x00000400
        /*12a4*/ 	.word	0x000000ff
        /*12a8*/ 	.word	0x00038848
        /*12ac*/ 	.short	0x0100
        /*12ae*/ 	.byte	0x08
	.zero		1


	//   ....[6]....
        /*12b0*/ 	.word	0x00000530
        /*12b4*/ 	.word	0x000000ff
        /*12b8*/ 	.word	0x00038850
        /*12bc*/ 	.short	0x0100
        /*12be*/ 	.byte	0x08
	.zero		1


	//   ....[7]....
        /*12c0*/ 	.word	0x00000540
        /*12c4*/ 	.word	0x000000ff
        /*12c8*/ 	.word	0x00038860
        /*12cc*/ 	.short	0x0100
        /*12ce*/ 	.byte	0x08
	.zero		1


	//   ....[8]....
        /*12d0*/ 	.word	0x00000550
        /*12d4*/ 	.word	0x000000ff
        /*12d8*/ 	.word	0x00038858
        /*12dc*/ 	.short	0x0100
        /*12de*/ 	.byte	0x08
	.zero		1


	//   ....[9]....
        /*12e0*/ 	.word	0x00000560
        /*12e4*/ 	.word	0x000000ff
        /*12e8*/ 	.word	0x00038868
        /*12ec*/ 	.short	0x0100
        /*12ee*/ 	.byte	0x08
	.zero		1


	//   ....[10]....
        /*12f0*/ 	.word	0x00000650
        /*12f4*/ 	.word	0x000000ff
        /*12f8*/ 	.word	0x00038870
        /*12fc*/ 	.short	0x0100
        /*12fe*/ 	.byte	0x06
	.zero		1


	//   ....[11]....
        /*1300*/ 	.word	0x00000660
        /*1304*/ 	.word	0x000000ff
        /*1308*/ 	.word	0x00038880
        /*130c*/ 	.short	0x0100
        /*130e*/ 	.byte	0x06
	.zero		1


	//   ....[12]....
        /*1310*/ 	.word	0x00000670
        /*1314*/ 	.word	0x000000ff
        /*1318*/ 	.word	0x00038878
        /*131c*/ 	.short	0x0100
        /*131e*/ 	.byte	0x06
	.zero		1


	//   ....[13]....
        /*1320*/ 	.word	0x00000680
        /*1324*/ 	.word	0x000000ff
        /*1328*/ 	.word	0x00038888
        /*132c*/ 	.short	0x0100
        /*132e*/ 	.byte	0x06
	.zero		1


	//   ....[14]....
        /*1330*/ 	.word	0x000007b0
        /*1334*/ 	.word	0x000000ff
        /*1338*/ 	.word	0x00038890
        /*133c*/ 	.short	0x0100
        /*133e*/ 	.byte	0x08
	.zero		1


	//   ....[15]....
        /*1340*/ 	.word	0x000007c0
        /*1344*/ 	.word	0x000000ff
        /*1348*/ 	.word	0x000388a0
        /*134c*/ 	.short	0x0100
        /*134e*/ 	.byte	0x08
	.zero		1


	//   ....[16]....
        /*1350*/ 	.word	0x000007d0
        /*1354*/ 	.word	0x000000ff
        /*1358*/ 	.word	0x00038898
        /*135c*/ 	.short	0x0100
        /*135e*/ 	.byte	0x08
	.zero		1


	//   ....[17]....
        /*1360*/ 	.word	0x000007e0
        /*1364*/ 	.word	0x000000ff
        /*1368*/ 	.word	0x000388a8
        /*136c*/ 	.short	0x0100
        /*136e*/ 	.byte	0x08
	.zero		1


	//   ....[18]....
        /*1370*/ 	.word	0x00000910
        /*1374*/ 	.word	0x000000ff
        /*1378*/ 	.word	0x000388b0
        /*137c*/ 	.short	0x0100
        /*137e*/ 	.byte	0x08
	.zero		1


	//   ....[19]....
        /*1380*/ 	.word	0x00000920
        /*1384*/ 	.word	0x000000ff
        /*1388*/ 	.word	0x000388c0
        /*138c*/ 	.short	0x0100
        /*138e*/ 	.byte	0x08
	.zero		1


	//   ....[20]....
        /*1390*/ 	.word	0x00000930
        /*1394*/ 	.word	0x000000ff
        /*1398*/ 	.word	0x000388b8
        /*139c*/ 	.short	0x0100
        /*139e*/ 	.byte	0x08
	.zero		1


	//   ....[21]....
        /*13a0*/ 	.word	0x00000940
        /*13a4*/ 	.word	0x000000ff
        /*13a8*/ 	.word	0x000388c8
        /*13ac*/ 	.short	0x0100
        /*13ae*/ 	.byte	0x08
	.zero		1


	//   ....[22]....
        /*13b0*/ 	.word	0x000031a0
        /*13b4*/ 	.word	0x0000006e
        /*13b8*/ 	.word	0x00038890
        /*13bc*/ 	.short	0x010a
        /*13be*/ 	.byte	0x3f
	.zero		1


	//   ....[23]....
        /*13c0*/ 	.word	0x00007300
        /*13c4*/ 	.word	0x0000006e
        /*13c8*/ 	.word	0x00038890
        /*13cc*/ 	.short	0x010a
        /*13ce*/ 	.byte	0x3f
	.zero		1


	//   ....[24]....
        /*13d0*/ 	.word	0x0000b410
        /*13d4*/ 	.word	0x0000006e
        /*13d8*/ 	.word	0x00038890
        /*13dc*/ 	.short	0x010a
        /*13de*/ 	.byte	0x3f
	.zero		1


	//   ....[25]....
        /*13e0*/ 	.word	0x0000b9a0
        /*13e4*/ 	.word	0x00000030
        /*13e8*/ 	.word	0x00000000
        /*13ec*/ 	.short	0x0101
        /*13ee*/ 	.byte	0x3f
	.zero		1


	//   ....[26]....
        /*13f0*/ 	.word	0x0000b9e0
        /*13f4*/ 	.word	0x0000006e
        /*13f8*/ 	.word	0x000388b0
        /*13fc*/ 	.short	0x010a
        /*13fe*/ 	.byte	0x3f
	.zero		1


	//   ....[27]....
        /*1400*/ 	.word	0x0000bfe0
        /*1404*/ 	.word	0x0000006e
        /*1408*/ 	.word	0x00000000
        /*140c*/ 	.short	0x0101
        /*140e*/ 	.byte	0x3f
	.zero		1


	//   ....[28]....
        /*1410*/ 	.word	0x0000cb90
        /*1414*/ 	.word	0x00000012
        /*1418*/ 	.word	0x00038800
        /*141c*/ 	.short	0x010a
        /*141e*/ 	.byte	0x3f
	.zero		1


	//   ....[29]....
        /*1420*/ 	.word	0x0000cbe0
        /*1424*/ 	.word	0x00000012
        /*1428*/ 	.word	0x00038800
        /*142c*/ 	.short	0x010a
        /*142e*/ 	.byte	0x3f
	.zero		1


	//   ....[30]....
        /*1430*/ 	.word	0x0000d970
        /*1434*/ 	.word	0x00000012
        /*1438*/ 	.word	0x00038800
        /*143c*/ 	.short	0x010a
        /*143e*/ 	.byte	0x3f
	.zero		1


	//   ....[31]....
        /*1440*/ 	.word	0x00012170
        /*1444*/ 	.word	0x00000012
        /*1448*/ 	.word	0x00038800
        /*144c*/ 	.short	0x010a
        /*144e*/ 	.byte	0x3f
	.zero		1


	//   ....[32]....
        /*1450*/ 	.word	0x00016390
        /*1454*/ 	.word	0x00000004
        /*1458*/ 	.word	0x00038830
        /*145c*/ 	.short	0x010a
        /*145e*/ 	.byte	0x3f
	.zero		1


	//   ....[33]....
        /*1460*/ 	.word	0x00016400
        /*1464*/ 	.word	0x00000004
        /*1468*/ 	.word	0x00038830
        /*146c*/ 	.short	0x010a
        /*146e*/ 	.byte	0x3f
	.zero		1


	//   ....[34]....
        /*1470*/ 	.word	0x00017e20
        /*1474*/ 	.word	0x00000004
        /*1478*/ 	.word	0x00000000
        /*147c*/ 	.short	0x0101
        /*147e*/ 	.byte	0x3f
	.zero		1


	//   ....[35]....
        /*1480*/ 	.word	0x00018b30
        /*1484*/ 	.word	0x00000003
        /*1488*/ 	.word	0x00038830
        /*148c*/ 	.short	0x010a
        /*148e*/ 	.byte	0x3f
	.zero		1


	//   ....[36]....
        /*1490*/ 	.word	0x00018b80
        /*1494*/ 	.word	0x00000003
        /*1498*/ 	.word	0x00038830
        /*149c*/ 	.short	0x010a
        /*149e*/ 	.byte	0x3f
	.zero		1


	//   ....[37]....
        /*14a0*/ 	.word	0x00018fc0
        /*14a4*/ 	.word	0x00000003
        /*14a8*/ 	.word	0x00038850
        /*14ac*/ 	.short	0x010a
        /*14ae*/ 	.byte	0x3f
	.zero		1


	//   ....[38]....
        /*14b0*/ 	.word	0x00019000
        /*14b4*/ 	.word	0x00000003
        /*14b8*/ 	.word	0x00038850
        /*14bc*/ 	.short	0x010a
        /*14be*/ 	.byte	0x3f
	.zero		1


	//   ....[39]....
        /*14c0*/ 	.word	0x0001a470
        /*14c4*/ 	.word	0x0000000d
        /*14c8*/ 	.word	0x00000000
        /*14cc*/ 	.short	0x0101
        /*14ce*/ 	.byte	0x3f
	.zero		1


	//   ....[40]....
        /*14d0*/ 	.word	0x0001ae70
        /*14d4*/ 	.word	0x0000000d
        /*14d8*/ 	.word	0x00000000
        /*14dc*/ 	.short	0x0101
        /*14de*/ 	.byte	0x3f
	.zero		1


	//   ....[41]....
        /*14e0*/ 	.word	0x0001b9a0
        /*14e4*/ 	.word	0x00000000
        /*14e8*/ 	.word	0x00038830
        /*14ec*/ 	.short	0x010a
        /*14ee*/ 	.byte	0x3f
	.zero		1


	//   ....[42]....
        /*14f0*/ 	.word	0x0001b9f0
        /*14f4*/ 	.word	0x00000000
        /*14f8*/ 	.word	0x00038830
        /*14fc*/ 	.short	0x010a
        /*14fe*/ 	.byte	0x3f
	.zero		1


	//   ....[43]....
        /*1500*/ 	.word	0x0001be00
        /*1504*/ 	.word	0x00000003
        /*1508*/ 	.word	0x00038850
        /*150c*/ 	.short	0x010a
        /*150e*/ 	.byte	0x3f
	.zero		1


	//   ....[44]....
        /*1510*/ 	.word	0x0001be40
        /*1514*/ 	.word	0x00000003
        /*1518*/ 	.word	0x00038850
        /*151c*/ 	.short	0x010a
        /*151e*/ 	.byte	0x3f
	.zero		1


	//   ....[45]....
        /*1520*/ 	.word	0x0001ce40
        /*1524*/ 	.word	0x000000cc
        /*1528*/ 	.word	0x00000000
        /*152c*/ 	.short	0x0101
        /*152e*/ 	.byte	0x3f
	.zero		1


	//   ....[46]....
        /*1530*/ 	.word	0x0001d320
        /*1534*/ 	.word	0x0000000d
        /*1538*/ 	.word	0x00000000
        /*153c*/ 	.short	0x0101
        /*153e*/ 	.byte	0x3f
	.zero		1


	//   ....[47]....
        /*1540*/ 	.word	0x0001dd70
        /*1544*/ 	.word	0x0000000a
        /*1548*/ 	.word	0x00038850
        /*154c*/ 	.short	0x010a
        /*154e*/ 	.byte	0x3f
	.zero		1


	//   ....[48]....
        /*1550*/ 	.word	0x0001ddf0
        /*1554*/ 	.word	0x0000000a
        /*1558*/ 	.word	0x00038850
        /*155c*/ 	.short	0x010a
        /*155e*/ 	.byte	0x3f
	.zero		1


	//   ....[49]....
        /*1560*/ 	.word	0x0001e450
        /*1564*/ 	.word	0x00000012
        /*1568*/ 	.word	0x00000000
        /*156c*/ 	.short	0x0101
        /*156e*/ 	.byte	0x3f
	.zero		1


	//   ....[50]....
        /*1570*/ 	.word	0x000214b0
        /*1574*/ 	.word	0x00000000
        /*1578*/ 	.word	0x00000000
        /*157c*/ 	.short	0x0101
        /*157e*/ 	.byte	0x3f
	.zero		1


	//   ....[51]....
        /*1580*/ 	.word	0x00024090
        /*1584*/ 	.word	0x00000006
        /*1588*/ 	.word	0x00038820
        /*158c*/ 	.short	0x010a
        /*158e*/ 	.byte	0x3f
	.zero		1


	//   ....[52]....
        /*1590*/ 	.word	0x00024180
        /*1594*/ 	.word	0x00000007
        /*1598*/ 	.word	0x000388a0
        /*159c*/ 	.short	0x010a
        /*159e*/ 	.byte	0x3f
	.zero		1


	//   ....[53]....
        /*15a0*/ 	.word	0x000244d0
        /*15a4*/ 	.word	0x00000007
        /*15a8*/ 	.word	0x000388c0
        /*15ac*/ 	.short	0x010a
        /*15ae*/ 	.byte	0x3f
	.zero		1


	//   ....[54]....
        /*15b0*/ 	.word	0x00024980
        /*15b4*/ 	.word	0x00000008
        /*15b8*/ 	.word	0x000388a0
        /*15bc*/ 	.short	0x010a
        /*15be*/ 	.byte	0x3f
	.zero		1


	//   ....[55]....
        /*15c0*/ 	.word	0x00024cc0
        /*15c4*/ 	.word	0x00000008
        /*15c8*/ 	.word	0x000388c0
        /*15cc*/ 	.short	0x010a
        /*15ce*/ 	.byte	0x3f
	.zero		1


	//   ....[56]....
        /*15d0*/ 	.word	0x00025cb0
        /*15d4*/ 	.word	0x00000000
        /*15d8*/ 	.word	0x00038880
        /*15dc*/ 	.short	0x010a
        /*15de*/ 	.byte	0x3f
	.zero		1


	//   ....[57]....
        /*15e0*/ 	.word	0x00025ed0
        /*15e4*/ 	.word	0x00000000
        /*15e8*/ 	.word	0x00038840
        /*15ec*/ 	.short	0x010a
        /*15ee*/ 	.byte	0x3f
	.zero		1


	//   ....[58]....
        /*15f0*/ 	.word	0x00026d90
        /*15f4*/ 	.word	0x00000009
        /*15f8*/ 	.word	0x00038800
        /*15fc*/ 	.short	0x0107
        /*15fe*/ 	.byte	0x3f
	.zero		1


	//   ....[59]....
        /*1600*/ 	.word	0x00026e90
        /*1604*/ 	.word	0x00000002
        /*1608*/ 	.word	0x00038800
        /*160c*/ 	.short	0x0101
        /*160e*/ 	.byte	0x3f
	.zero		1


	//   ....[60]....
        /*1610*/ 	.word	0x00026eb0
        /*1614*/ 	.word	0x00000002
        /*1618*/ 	.word	0x00038820
        /*161c*/ 	.short	0x010a
        /*161e*/ 	.byte	0x3f
	.zero		1


	//   ....[61]....
        /*1620*/ 	.word	0x00027200
        /*1624*/ 	.word	0x00000006
        /*1628*/ 	.word	0x00038880
        /*162c*/ 	.short	0x010a
        /*162e*/ 	.byte	0x3f
	.zero		1


	//   ....[62]....
        /*1630*/ 	.word	0x00027570
        /*1634*/ 	.word	0x00000006
        /*1638*/ 	.word	0x00038840
        /*163c*/ 	.short	0x010a
        /*163e*/ 	.byte	0x3f
	.zero		1


	//   ....[63]....
        /*1640*/ 	.word	0x00027960
        /*1644*/ 	.word	0x00000014
        /*1648*/ 	.word	0x00038870
        /*164c*/ 	.short	0x010a
        /*164e*/ 	.byte	0x3f
	.zero		1


	//   ....[64]....
        /*1650*/ 	.word	0x000279d0
        /*1654*/ 	.word	0x00000014
        /*1658*/ 	.word	0x00038860
        /*165c*/ 	.short	0x010a
        /*165e*/ 	.byte	0x3f
	.zero		1


	//   ....[65]....
        /*1660*/ 	.word	0x00028230
        /*1664*/ 	.word	0x00000014
        /*1668*/ 	.word	0x00038850
        /*166c*/ 	.short	0x0101
        /*166e*/ 	.byte	0x3f
	.zero		1


	//   ....[66]....
        /*1670*/ 	.word	0x000282b0
        /*1674*/ 	.word	0x00000014
        /*1678*/ 	.word	0x00000000
        /*167c*/ 	.short	0x0101
        /*167e*/ 	.byte	0x3f
	.zero		1


	//   ....[67]....
        /*1680*/ 	.word	0x000284e0
        /*1684*/ 	.word	0x00000012
        /*1688*/ 	.word	0x00038870
        /*168c*/ 	.short	0x010a
        /*168e*/ 	.byte	0x3f
	.zero		1


	//   ....[68]....
        /*1690*/ 	.word	0x00028550
        /*1694*/ 	.word	0x00000012
        /*1698*/ 	.word	0x00038860
        /*169c*/ 	.short	0x010a
        /*169e*/ 	.byte	0x3f
	.zero		1


	//   ....[69]....
        /*16a0*/ 	.word	0x00028d90
        /*16a4*/ 	.word	0x00000012
        /*16a8*/ 	.word	0x00038850
        /*16ac*/ 	.short	0x0101
        /*16ae*/ 	.byte	0x3f
	.zero		1


	//   ....[70]....
        /*16b0*/ 	.word	0x00028de0
        /*16b4*/ 	.word	0x00000012
        /*16b8*/ 	.word	0x00000000
        /*16bc*/ 	.short	0x0101
        /*16be*/ 	.byte	0x3f
	.zero		1


	//   ....[71]....
        /*16c0*/ 	.word	0x00029b80
        /*16c4*/ 	.word	0x00000000
        /*16c8*/ 	.word	0x00038820
        /*16cc*/ 	.short	0x010a
        /*16ce*/ 	.byte	0x3f
	.zero		1


	//   ....[72]....
        /*16d0*/ 	.word	0x00029d30
        /*16d4*/ 	.word	0x00000006
        /*16d8*/ 	.word	0x00000000
        /*16dc*/ 	.short	0x010a
        /*16de*/ 	.byte	0x3f
	.zero		1


	//   ....[73]....
        /*16e0*/ 	.word	0x00029da0
        /*16e4*/ 	.word	0x00000007
        /*16e8*/ 	.word	0x00000000
        /*16ec*/ 	.short	0x010a
        /*16ee*/ 	.byte	0x3f
	.zero		1


	//   ....[74]....
        /*16f0*/ 	.word	0x00029e00
        /*16f4*/ 	.word	0x00000004
        /*16f8*/ 	.word	0x00038860
        /*16fc*/ 	.short	0x010a
        /*16fe*/ 	.byte	0x3f
	.zero		1


	//   ....[75]....
        /*1700*/ 	.word	0x00029e50
        /*1704*/ 	.word	0x00000003
        /*1708*/ 	.word	0x00038860
        /*170c*/ 	.short	0x010a
        /*170e*/ 	.byte	0x3f
	.zero		1


	//   ....[76]....
        /*1710*/ 	.word	0x00029e90
        /*1714*/ 	.word	0x00000004
        /*1718*/ 	.word	0x00038880
        /*171c*/ 	.short	0x010a
        /*171e*/ 	.byte	0x3f
	.zero		1


	//   ....[77]....
        /*1720*/ 	.word	0x00029eb0
        /*1724*/ 	.word	0x00000003
        /*1728*/ 	.word	0x00038880
        /*172c*/ 	.short	0x010a
        /*172e*/ 	.byte	0x3f
	.zero		1


	//   ....[78]....
        /*1730*/ 	.word	0x00029f10
        /*1734*/ 	.word	0x0000006e
        /*1738*/ 	.word	0x00038890
        /*173c*/ 	.short	0x010a
        /*173e*/ 	.byte	0x3f
	.zero		1


	//   ....[79]....
        /*1740*/ 	.word	0x00029f60
        /*1744*/ 	.word	0x0000006e
        /*1748*/ 	.word	0x00038890
        /*174c*/ 	.short	0x010a
        /*174e*/ 	.byte	0x3f
	.zero		1


	//   ....[80]....
        /*1750*/ 	.word	0x00029fb0
        /*1754*/ 	.word	0x0000006e
        /*1758*/ 	.word	0x00038890
        /*175c*/ 	.short	0x010a
        /*175e*/ 	.byte	0x3f
	.zero		1


	//   ....[81]....
        /*1760*/ 	.word	0x0002a000
        /*1764*/ 	.word	0x0000006e
        /*1768*/ 	.word	0x000388b0
        /*176c*/ 	.short	0x010a
        /*176e*/ 	.byte	0x3f
	.zero		1


	//   ....[82]....
        /*1770*/ 	.word	0x0002a7f0
        /*1774*/ 	.word	0x00000012
        /*1778*/ 	.word	0x00038800
        /*177c*/ 	.short	0x010a
        /*177e*/ 	.byte	0x3f
	.zero		1


	//   ....[83]....
        /*1780*/ 	.word	0x0002b180
        /*1784*/ 	.word	0x00000012
        /*1788*/ 	.word	0x00038800
        /*178c*/ 	.short	0x010a
        /*178e*/ 	.byte	0x3f
	.zero		1


	//   ....[84]....
        /*1790*/ 	.word	0x0002b1d0
        /*1794*/ 	.word	0x00000004
        /*1798*/ 	.word	0x00038830
        /*179c*/ 	.short	0x010a
        /*179e*/ 	.byte	0x3f
	.zero		1


	//   ....[85]....
        /*17a0*/ 	.word	0x0002b220
        /*17a4*/ 	.word	0x00000003
        /*17a8*/ 	.word	0x00038830
        /*17ac*/ 	.short	0x010a
        /*17ae*/ 	.byte	0x3f
	.zero		1


	//   ....[86]....
        /*17b0*/ 	.word	0x0002b270
        /*17b4*/ 	.word	0x00000003
        /*17b8*/ 	.word	0x00038850
        /*17bc*/ 	.short	0x010a
        /*17be*/ 	.byte	0x3f
	.zero		1


	//   ....[87]....
        /*17c0*/ 	.word	0x0002b2c0
        /*17c4*/ 	.word	0x00000000
        /*17c8*/ 	.word	0x00038830
        /*17cc*/ 	.short	0x010a
        /*17ce*/ 	.byte	0x3f
	.zero		1


	//   ....[88]....
        /*17d0*/ 	.word	0x0002b310
        /*17d4*/ 	.word	0x00000003
        /*17d8*/ 	.word	0x00038850
        /*17dc*/ 	.short	0x010a
        /*17de*/ 	.byte	0x3f
	.zero		1


	//   ....[89]....
        /*17e0*/ 	.word	0x0002b360
        /*17e4*/ 	.word	0x0000000a
        /*17e8*/ 	.word	0x00038850
        /*17ec*/ 	.short	0x010a
        /*17ee*/ 	.byte	0x3f
	.zero		1


	//   ....[90]....
        /*17f0*/ 	.word	0x0002d940
        /*17f4*/ 	.word	0x00000005
        /*17f8*/ 	.word	0x00038820
        /*17fc*/ 	.short	0x010a
        /*17fe*/ 	.byte	0x3f
	.zero		1


	//   ....[91]....
        /*1800*/ 	.word	0x0002d990
        /*1804*/ 	.word	0x00000007
        /*1808*/ 	.word	0x000388a0
        /*180c*/ 	.short	0x010a
        /*180e*/ 	.byte	0x3f
	.zero		1


	//   ....[92]....
        /*1810*/ 	.word	0x0002d9e0
        /*1814*/ 	.word	0x00000007
        /*1818*/ 	.word	0x000388c0
        /*181c*/ 	.short	0x010a
        /*181e*/ 	.byte	0x3f
	.zero		1


	//   ....[93]....
        /*1820*/ 	.word	0x0002da30
        /*1824*/ 	.word	0x00000008
        /*1828*/ 	.word	0x000388a0
        /*182c*/ 	.short	0x010a
        /*182e*/ 	.byte	0x3f
	.zero		1


	//   ....[94]....
        /*1830*/ 	.word	0x0002da80
        /*1834*/ 	.word	0x00000008
        /*1838*/ 	.word	0x000388c0
        /*183c*/ 	.short	0x010a
        /*183e*/ 	.byte	0x3f
	.zero		1


	//   ....[95]....
        /*1840*/ 	.word	0x0002dc20
        /*1844*/ 	.word	0x00000000
        /*1848*/ 	.word	0x00038880
        /*184c*/ 	.short	0x010a
        /*184e*/ 	.byte	0x3f
	.zero		1


	//   ....[96]....
        /*1850*/ 	.word	0x0002dc70
        /*1854*/ 	.word	0x00000000
        /*1858*/ 	.word	0x00038840
        /*185c*/ 	.short	0x010a
        /*185e*/ 	.byte	0x3f
	.zero		1


	//   ....[97]....
        /*1860*/ 	.word	0x0002e800
        /*1864*/ 	.word	0x00000002
        /*1868*/ 	.word	0x00038820
        /*186c*/ 	.short	0x010a
        /*186e*/ 	.byte	0x3f
	.zero		1


	//   ....[98]....
        /*1870*/ 	.word	0x0002e850
        /*1874*/ 	.word	0x00000006
        /*1878*/ 	.word	0x00038880
        /*187c*/ 	.short	0x010a
        /*187e*/ 	.byte	0x3f
	.zero		1


	//   ....[99]....
        /*1880*/ 	.word	0x0002e8a0
        /*1884*/ 	.word	0x00000006
        /*1888*/ 	.word	0x00038840
        /*188c*/ 	.short	0x010a
        /*188e*/ 	.byte	0x3f
	.zero		1


	//   ....[100]....
        /*1890*/ 	.word	0x0002e8f0
        /*1894*/ 	.word	0x00000014
        /*1898*/ 	.word	0x00038870
        /*189c*/ 	.short	0x010a
        /*189e*/ 	.byte	0x3f
	.zero		1


	//   ....[101]....
        /*18a0*/ 	.word	0x0002e940
        /*18a4*/ 	.word	0x00000014
        /*18a8*/ 	.word	0x00038860
        /*18ac*/ 	.short	0x010a
        /*18ae*/ 	.byte	0x3f
	.zero		1


	//   ....[102]....
        /*18b0*/ 	.word	0x0002e990
        /*18b4*/ 	.word	0x00000012
        /*18b8*/ 	.word	0x00038870
        /*18bc*/ 	.short	0x010a
        /*18be*/ 	.byte	0x3f
	.zero		1


	//   ....[103]....
        /*18c0*/ 	.word	0x0002e9e0
        /*18c4*/ 	.word	0x00000012
        /*18c8*/ 	.word	0x00038860
        /*18cc*/ 	.short	0x010a
        /*18ce*/ 	.byte	0x3f
	.zero		1


	//   ....[104]....
        /*18d0*/ 	.word	0x0002f440
        /*18d4*/ 	.word	0x00000000
        /*18d8*/ 	.word	0x00038820
        /*18dc*/ 	.short	0x010a
        /*18de*/ 	.byte	0x3f
	.zero		1


	//   ....[105]....
        /*18e0*/ 	.word	0x0002f5e0
        /*18e4*/ 	.word	0x00000006
        /*18e8*/ 	.word	0x00000000
        /*18ec*/ 	.short	0x010a
        /*18ee*/ 	.byte	0x3f
	.zero		1


	//   ....[106]....
        /*18f0*/ 	.word	0x0002f630
        /*18f4*/ 	.word	0x00000007
        /*18f8*/ 	.word	0x00000000
        /*18fc*/ 	.short	0x010a
        /*18fe*/ 	.byte	0x3f
	.zero		1


	//   ....[107]....
        /*1900*/ 	.word	0x0002f680
        /*1904*/ 	.word	0x00000004
        /*1908*/ 	.word	0x00038860
        /*190c*/ 	.short	0x010a
        /*190e*/ 	.byte	0x3f
	.zero		1


	//   ....[108]....
        /*1910*/ 	.word	0x0002f6d0
        /*1914*/ 	.word	0x00000003
        /*1918*/ 	.word	0x00038860
        /*191c*/ 	.short	0x010a
        /*191e*/ 	.byte	0x3f
	.zero		1


	//   ....[109]....
        /*1920*/ 	.word	0x0002f720
        /*1924*/ 	.word	0x00000004
        /*1928*/ 	.word	0x00038880
        /*192c*/ 	.short	0x010a
        /*192e*/ 	.byte	0x3f
	.zero		1


	//----- nvinfo : EIATTR_NUM_MBARRIERS
	.align		4
.L_332:
        /*1930*/ 	.byte	0x03, 0x38
        /*1932*/ 	.short	0x0016


	//----- nvinfo : EIATTR_EXIT_INSTR_OFFSETS
	.align		4
        /*1934*/ 	.byte	0x04, 0x1c
        /*1936*/ 	.short	(.L_334 - .L_333)


	//   ....[0]....
.L_333:
        /*1938*/ 	.word	0x00029f00


	//----- nvinfo : EIATTR_MAX_THREADS
	.align		4
.L_334:
        /*193c*/ 	.byte	0x04, 0x05
        /*193e*/ 	.short	(.L_336 - .L_335)
.L_335:
        /*1940*/ 	.word	0x00000180
        /*1944*/ 	.word	0x00000001
        /*1948*/ 	.word	0x00000001


	//----- nvinfo : EIATTR_CRS_STACK_SIZE
	.align		4
.L_336:
        /*194c*/ 	.byte	0x04, 0x1e
        /*194e*/ 	.short	(.L_338 - .L_337)
.L_337:
        /*1950*/ 	.word	0x00000000


	//----- nvinfo : EIATTR_CBANK_PARAM_SIZE
	.align		4
.L_338:
        /*1954*/ 	.byte	0x03, 0x19
        /*1956*/ 	.short	0x0af0


	//----- nvinfo : EIATTR_PARAM_CBANK
	.align		4
        /*1958*/ 	.byte	0x04, 0x0a
        /*195a*/ 	.short	(.L_340 - .L_339)
	.align		4
.L_339:
        /*195c*/ 	.word	index@(.nv.constant0._ZN7cutlass13device_kernelIN5flash11enable_sm90INS1_16FlashAttnFwdSm90INS1_25CollectiveMainloopFwdSm90ILi2EN4cute5tupleIJNS5_1CILi1EEES8_S8_EEENS6_IJNS7_ILi128EEESA_NS7_ILi256EEEEEELi256ENS_12float_e4m3_tEfNS_4arch4Sm90ELb1ELb0ELb0ELb1ELb0ELb1ELb0ELb1ELb1ELb1ELb0ELb0EEENS1_21CollectiveEpilogueFwdINS6_IJSA_SB_SA_EEES9_NS_10bfloat16_tESF_Li256ELb1ELb1ELb0ELb1EEENS1_36VarlenDynamicPersistentTileSchedulerILi128ELi128ELi256ELi128ELb0ELb1ELb1ELb1ELb1ELb1EEEEEEEEEvNT_6ParamsE)
        /*1960*/ 	.short	0x0210
        /*1962*/ 	.short	0x0af0


	//----- nvinfo : EIATTR_SW_WAR
	.align		4
.L_340:
        /*1964*/ 	.byte	0x04, 0x36
        /*1966*/ 	.short	(.L_342 - .L_341)
.L_341:
        /*1968*/ 	.word	0x00000008
.L_342:


//--------------------- .nv.callgraph             --------------------------
	.section	.nv.callgraph,"",@"SHT_CUDA_CALLGRAPH"
	.align	4
	.sectionentsize	8
	.align		4
        /*0000*/ 	.word	0x00000000
	.align		4
        /*0004*/ 	.word	0xffffffff
	.align		4
        /*0008*/ 	.word	index@(_ZN7cutlass13device_kernelIN5flash11enable_sm90INS1_16FlashAttnFwdSm90INS1_25CollectiveMainloopFwdSm90ILi2EN4cute5tupleIJNS5_1CILi1EEES8_S8_EEENS6_IJNS7_ILi128EEESA_NS7_ILi256EEEEEELi256ENS_12float_e4m3_tEfNS_4arch4Sm90ELb0ELb0ELb0ELb0ELb0ELb0ELb0ELb1ELb1ELb1ELb0ELb0EEENS1_21CollectiveEpilogueFwdINS6_IJSA_SB_SA_EEES9_NS_10bfloat16_tESF_Li256ELb0ELb1ELb0ELb1EEENS1_29StaticPersistentTileSchedulerILb0EEEEEEEEEvNT_6ParamsE)
	.align		4
        /*000c*/ 	.word	index@(__assertfail)
	.align		4
        /*0010*/ 	.word	index@(_ZN7cutlass13device_kernelIN5flash11enable_sm90INS1_16FlashAttnFwdSm90INS1_25CollectiveMainloopFwdSm90ILi2EN4cute5tupleIJNS5_1CILi1EEES8_S8_EEENS6_IJNS7_ILi128EEESA_NS7_ILi256EEEEEELi256ENS_12float_e4m3_tEfNS_4arch4Sm90ELb0ELb0ELb0ELb1ELb0ELb0ELb0ELb1ELb1ELb1ELb0ELb0EEENS1_21CollectiveEpilogueFwdINS6_IJSA_SB_SA_EEES9_NS_10bfloat16_tESF_Li256ELb1ELb1ELb0ELb1EEENS1_36VarlenDynamicPersistentTileSchedulerILi128ELi128ELi256ELi128ELb0ELb1ELb1ELb0ELb1ELb1EEEEEEEEEvNT_6ParamsE)
	.align		4
        /*0014*/ 	.word	index@(__assertfail)
	.align		4
        /*0018*/ 	.word	index@(_ZN7cutlass13device_kernelIN5flash11enable_sm90INS1_16FlashAttnFwdSm90INS1_25CollectiveMainloopFwdSm90ILi2EN4cute5tupleIJNS5_1CILi1EEES8_S8_EEENS6_IJNS7_ILi128EEESA_NS7_ILi256EEEEEELi256ENS_12float_e4m3_tEfNS_4arch4Sm90ELb0ELb0ELb0ELb1ELb0ELb1ELb0ELb1ELb1ELb1ELb0ELb0EEENS1_21CollectiveEpilogueFwdINS6_IJSA_SB_SA_EEES9_NS_10bfloat16_tESF_Li256ELb1ELb1ELb0ELb1EEENS1_36VarlenDynamicPersistentTileSchedulerILi128ELi128ELi256ELi128ELb0ELb1ELb1ELb0ELb1ELb1EEEEEEEEEvNT_6ParamsE)
	.align		4
        /*001c*/ 	.word	index@(__assertfail)
	.align		4
        /*0020*/ 	.word	index@(_ZN7cutlass13device_kernelIN5flash11enable_sm90INS1_16FlashAttnFwdSm90INS1_25CollectiveMainloopFwdSm90ILi2EN4cute5tupleIJNS5_1CILi1EEES8_S8_EEENS6_IJNS7_ILi128EEENS7_ILi64EEENS7_ILi256EEEEEELi256ENS_12float_e4m3_tEfNS_4arch4Sm90ELb0ELb1ELb0ELb0ELb0ELb0ELb0ELb1ELb1ELb1ELb0ELb0EEENS1_21CollectiveEpilogueFwdINS6_IJSA_SC_SB_EEES9_NS_10bfloat16_tESG_Li256ELb0ELb1ELb0ELb1EEENS1_30DynamicPersistentTileSchedulerILi256ELi128ELb0ELb1ELb1EEEEEEEEEvNT_6ParamsE)
	.align		4
        /*0024*/ 	.word	index@(__assertfail)
	.align		4
        /*0028*/ 	.word	index@(_ZN7cutlass13device_kernelIN5flash11enable_sm90INS1_16FlashAttnFwdSm90INS1_25CollectiveMainloopFwdSm90ILi2EN4cute5tupleIJNS5_1CILi1EEES8_S8_EEENS6_IJNS7_ILi128EEENS7_ILi64EEENS7_ILi256EEEEEELi256ENS_12float_e4m3_tEfNS_4arch4Sm90ELb0ELb1ELb0ELb1ELb0ELb0ELb0ELb1ELb1ELb1ELb0ELb0EEENS1_21CollectiveEpilogueFwdINS6_IJSA_SC_SB_EEES9_NS_10bfloat16_tESG_Li256ELb1ELb1ELb0ELb1EEENS1_36VarlenDynamicPersistentTileSchedulerILi128ELi64ELi256ELi128ELb0ELb1ELb1ELb1ELb0ELb1EEEEEEEEEvNT_6ParamsE)
	.align		4
        /*002c*/ 	.word	index@(__assertfail)
	.align		4
        /*0030*/ 	.word	index@(_ZN7cutlass13device_kernelIN5flash11enable_sm90INS1_16FlashAttnFwdSm90INS1_25CollectiveMainloopFwdSm90ILi2EN4cute5tupleIJNS5_1CILi1EEES8_S8_EEENS6_IJNS7_ILi128EEENS7_ILi64EEENS7_ILi256EEEEEELi256ENS_12float_e4m3_tEfNS_4arch4Sm90ELb0ELb1ELb0ELb1ELb0ELb1ELb0ELb1ELb1ELb1ELb0ELb0EEENS1_21CollectiveEpilogueFwdINS6_IJSA_SC_SB_EEES9_NS_10bfloat16_tESG_Li256ELb1ELb1ELb0ELb1EEENS1_36VarlenDynamicPersistentTileSchedulerILi128ELi64ELi256ELi128ELb0ELb1ELb1ELb1ELb0ELb1EEEEEEEEEvNT_6ParamsE)
	.align		4
        /*0034*/ 	.word	index@(__assertfail)
	.align		4
        /*0038*/ 	.word	index@(_ZN7cutlass13device_kernelIN5flash11enable_sm90INS1_16FlashAttnFwdSm90INS1_25CollectiveMainloopFwdSm90ILi2EN4cute5tupleIJNS5_1CILi1EEES8_S8_EEENS6_IJNS7_ILi128EEESA_NS7_ILi256EEEEEELi256ENS_12float_e4m3_tEfNS_4arch4Sm90ELb1ELb0ELb0ELb0ELb0ELb0ELb0ELb1ELb1ELb1ELb0ELb0EEENS1_21CollectiveEpilogueFwdINS6_IJSA_SB_SA_EEES9_NS_10bfloat16_tESF_Li256ELb0ELb1ELb0ELb1EEENS1_30DynamicPersistentTileSchedulerILi256ELi128ELb0ELb1ELb1EEEEEEEEEvNT_6ParamsE)
	.align		4
        /*003c*/ 	.word	index@(__assertfail)
	.align		4
        /*0040*/ 	.word	index@(_ZN7cutlass13device_kernelIN5flash11enable_sm90INS1_16FlashAttnFwdSm90INS1_25CollectiveMainloopFwdSm90ILi2EN4cute5tupleIJNS5_1CILi1EEES8_S8_EEENS6_IJNS7_ILi128EEESA_NS7_ILi256EEEEEELi256ENS_12float_e4m3_tEfNS_4arch4Sm90ELb1ELb0ELb0ELb1ELb0ELb0ELb0ELb1ELb1ELb1ELb0ELb0EEENS1_21CollectiveEpilogueFwdINS6_IJSA_SB_SA_EEES9_NS_10bfloat16_tESF_Li256ELb1ELb1ELb0ELb1EEENS1_36VarlenDynamicPersistentTileSchedulerILi128ELi128ELi256ELi128ELb0ELb1ELb1ELb1ELb1ELb1EEEEEEEEEvNT_6ParamsE)
	.align		4
        /*0044*/ 	.word	index@(__assertfail)
	.align		4
        /*0048*/ 	.word	index@(_ZN7cutlass13device_kernelIN5flash11enable_sm90INS1_16FlashAttnFwdSm90INS1_25CollectiveMainloopFwdSm90ILi2EN4cute5tupleIJNS5_1CILi1EEES8_S8_EEENS6_IJNS7_ILi128EEESA_NS7_ILi256EEEEEELi256ENS_12float_e4m3_tEfNS_4arch4Sm90ELb1ELb0ELb0ELb1ELb0ELb1ELb0ELb1ELb1ELb1ELb0ELb0EEENS1_21CollectiveEpilogueFwdINS6_IJSA_SB_SA_EEES9_NS_10bfloat16_tESF_Li256ELb1ELb1ELb0ELb1EEENS1_36VarlenDynamicPersistentTileSchedulerILi128ELi128ELi256ELi128ELb0ELb1ELb1ELb1ELb1ELb1EEEEEEEEEvNT_6ParamsE)
	.align		4
        /*004c*/ 	.word	index@(__assertfail)
	.align		4
        /*0050*/ 	.word	0x00000000
	.align		4
        /*0054*/ 	.word	0xfffffffe
	.align		4
        /*0058*/ 	.word	0x00000000
	.align		4
        /*005c*/ 	.word	0xfffffffd
	.align		4
        /*0060*/ 	.word	0x00000000
	.align		4
        /*0064*/ 	.word	0xfffffffc


//--------------------- .nv.constant4             --------------------------
	.section	.nv.constant4,"a",@progbits
	.align	8
	.align		8
.nv.constant4:
        /*0000*/ 	.dword	__assertfail
	.align		8
        /*0008*/ 	.dword	__unnamed_1
	.align		8
        /*0010*/ 	.dword	__unnamed_2
	.align		8
        /*0018*/ 	.dword	__unnamed_3
	.align		8
        /*0020*/ 	.dword	__unnamed_4
	.align		8
        /*0028*/ 	.dword	__unnamed_5
	.align		8
        /*0030*/ 	.dword	__unnamed_6
	.align		8
        /*0038*/ 	.dword	_ZZN5flash28permute_output_fp8_VcolmajorIN4cute6TensorINS1_11ArrayEngineIN7cutlass10bfloat16_tELm128EEENS1_6LayoutINS1_5tupleIJNS8_IJNS1_1CILi2EEESA_NS9_ILi32EEEEEENS9_ILi1EEESD_EEENS8_IJNS8_IJSD_SA_NS9_ILi4EEEEEENS9_ILi0EEESH_EEEEEEEEEvRT_E9upper_map
	.align		8
        /*0040*/ 	.dword	__unnamed_7
	.align		8
        /*0048*/ 	.dword	__unnamed_8
	.align		8
        /*0050*/ 	.dword	__unnamed_9
	.align		8
        /*0058*/ 	.dword	__unnamed_10
	.align		8
        /*0060*/ 	.dword	__unnamed_11
	.align		8
        /*0068*/ 	.dword	_ZN74_INTERNAL_e9046415_38_flash_fwd_hdim256_e4m3_packgqa_sm90_cu_61719c98_46164cuda3std3__45__cpo5beginE
	.align		8
        /*0070*/ 	.dword	_ZN74_INTERNAL_e9046415_38_flash_fwd_hdim256_e4m3_packgqa_sm90_cu_61719c98_46164cuda3std3__45__cpo3endE
	.align		8
        /*0078*/ 	.dword	_ZN74_INTERNAL_e9046415_38_flash_fwd_hdim256_e4m3_packgqa_sm90_cu_61719c98_46164cuda3std3__45__cpo6cbeginE
	.align		8
        /*0080*/ 	.dword	_ZN74_INTERNAL_e9046415_38_flash_fwd_hdim256_e4m3_packgqa_sm90_cu_61719c98_46164cuda3std3__45__cpo4cendE
	.align		8
        /*0088*/ 	.dword	_ZN74_INTERNAL_e9046415_38_flash_fwd_hdim256_e4m3_packgqa_sm90_cu_61719c98_46164cuda3std3__476_GLOBAL__N__e9046415_38_flash_fwd_hdim256_e4m3_packgqa_sm90_cu_61719c98_46166ignoreE
	.align		8
        /*0090*/ 	.dword	_ZN74_INTERNAL_e9046415_38_flash_fwd_hdim256_e4m3_packgqa_sm90_cu_61719c98_46164cuda3std3__419piecewise_constructE
	.align		8
        /*0098*/ 	.dword	_ZN74_INTERNAL_e9046415_38_flash_fwd_hdim256_e4m3_packgqa_sm90_cu_61719c98_46164cuda3std3__48in_placeE
	.align		8
        /*00a0*/ 	.dword	_ZN74_INTERNAL_e9046415_38_flash_fwd_hdim256_e4m3_packgqa_sm90_cu_61719c98_46164cuda3std6ranges3__45__cpo4swapE
	.align		8
        /*00a8*/ 	.dword	_ZN74_INTERNAL_e9046415_38_flash_fwd_hdim256_e4m3_packgqa_sm90_cu_61719c98_46164cuda3std6ranges3__45__cpo9iter_moveE
	.align		8
        /*00b0*/ 	.dword	_ZN74_INTERNAL_e9046415_38_flash_fwd_hdim256_e4m3_packgqa_sm90_cu_61719c98_46164cute7productE
	.align		8
        /*00b8*/ 	.dword	_ZN74_INTERNAL_e9046415_38_flash_fwd_hdim256_e4m3_packgqa_sm90_cu_61719c98_46164cute1_E
	.align		8
        /*00c0*/ 	.dword	$str$23
	.align		8
        /*00c8*/ 	.dword	$str$24


//--------------------- .text._ZN7cutlass13device_kernelIN5flash11enable_sm90INS1_16FlashAttnFwdSm90INS1_25CollectiveMainloopFwdSm90ILi2EN4cute5tupleIJNS5_1CILi1EEES8_S8_EEENS6_IJNS7_ILi128EEESA_NS7_ILi256EEEEEELi256ENS_12float_e4m3_tEfNS_4arch4Sm90ELb0ELb0ELb0ELb0ELb0ELb0ELb0ELb1ELb1ELb1ELb0ELb0EEENS1_21CollectiveEpilogueFwdINS6_IJSA_SB_SA_EEES9_NS_10bfloat16_tESF_Li256ELb0ELb1ELb0ELb1EEENS1_29StaticPersistentTileSchedulerILb0EEEEEEEEEvNT_6ParamsE --------------------------
	.section	.text._ZN7cutlass13device_kernelIN5flash11enable_sm90INS1_16FlashAttnFwdSm90INS1_25CollectiveMainloopFwdSm90ILi2EN4cute5tupleIJNS5_1CILi1EEES8_S8_EEENS6_IJNS7_ILi128EEESA_NS7_ILi256EEEEEELi256ENS_12float_e4m3_tEfNS_4arch4Sm90ELb0ELb0ELb0ELb0ELb0ELb0ELb0ELb1ELb1ELb1ELb0ELb0EEENS1_21CollectiveEpilogueFwdINS6_IJSA_SB_SA_EEES9_NS_10bfloat16_tESF_Li256ELb0ELb1ELb0ELb1EEENS1_29StaticPersistentTileSchedulerILb0EEEEEEEEEvNT_6ParamsE,"ax",@progbits
	.align	128
.text._ZN7cutlass13device_kernelIN5flash11enable_sm90INS1_16FlashAttnFwdSm90INS1_25CollectiveMainloopFwdSm90ILi2EN4cute5tupleIJNS5_1CILi1EEES8_S8_EEENS6_IJNS7_ILi128EEESA_NS7_ILi256EEEEEELi256ENS_12float_e4m3_tEfNS_4arch4Sm90ELb0ELb0ELb0ELb0ELb0ELb0ELb0ELb1ELb1ELb1ELb0ELb0EEENS1_21CollectiveEpilogueFwdINS6_IJSA_SB_SA_EEES9_NS_10bfloat16_tESF_Li256ELb0ELb1ELb0ELb1EEENS1_29StaticPersistentTileSchedulerILb0EEEEEEEEEvNT_6ParamsE:
        .type           _ZN7cutlass13device_kernelIN5flash11enable_sm90INS1_16FlashAttnFwdSm90INS1_25CollectiveMainloopFwdSm90ILi2EN4cute5tupleIJNS5_1CILi1EEES8_S8_EEENS6_IJNS7_ILi128EEESA_NS7_ILi256EEEEEELi256ENS_12float_e4m3_tEfNS_4arch4Sm90ELb0ELb0ELb0ELb0ELb0ELb0ELb0ELb1ELb1ELb1ELb0ELb0EEENS1_21CollectiveEpilogueFwdINS6_IJSA_SB_SA_EEES9_NS_10bfloat16_tESF_Li256ELb0ELb1ELb0ELb1EEENS1_29StaticPersistentTileSchedulerILb0EEEEEEEEEvNT_6ParamsE,@function
        .size           _ZN7cutlass13device_kernelIN5flash11enable_sm90INS1_16FlashAttnFwdSm90INS1_25CollectiveMainloopFwdSm90ILi2EN4cute5tupleIJNS5_1CILi1EEES8_S8_EEENS6_IJNS7_ILi128EEESA_NS7_ILi256EEEEEELi256ENS_12float_e4m3_tEfNS_4arch4Sm90ELb0ELb0ELb0ELb0ELb0ELb0ELb0ELb1ELb1ELb1ELb0ELb0EEENS1_21CollectiveEpilogueFwdINS6_IJSA_SB_SA_EEES9_NS_10bfloat16_tESF_Li256ELb0ELb1ELb0ELb1EEENS1_29StaticPersistentTileSchedulerILb0EEEEEEEEEvNT_6ParamsE,(.L_x_2896 - _ZN7cutlass13device_kernelIN5flash11enable_sm90INS1_16FlashAttnFwdSm90INS1_25CollectiveMainloopFwdSm90ILi2EN4cute5tupleIJNS5_1CILi1EEES8_S8_EEENS6_IJNS7_ILi128EEESA_NS7_ILi256EEEEEELi256ENS_12float_e4m3_tEfNS_4arch4Sm90ELb0ELb0ELb0ELb0ELb0ELb0ELb0ELb1ELb1ELb1ELb0ELb0EEENS1_21CollectiveEpilogueFwdINS6_IJSA_SB_SA_EEES9_NS_10bfloat16_tESF_Li256ELb0ELb1ELb0ELb1EEENS1_29StaticPersistentTileSchedulerILb0EEEEEEEEEvNT_6ParamsE)
        .other          _ZN7cutlass13device_kernelIN5flash11enable_sm90INS1_16FlashAttnFwdSm90INS1_25CollectiveMainloopFwdSm90ILi2EN4cute5tupleIJNS5_1CILi1EEES8_S8_EEENS6_IJNS7_ILi128EEESA_NS7_ILi256EEEEEELi256ENS_12float_e4m3_tEfNS_4arch4Sm90ELb0ELb0ELb0ELb0ELb0ELb0ELb0ELb1ELb1ELb1ELb0ELb0EEENS1_21CollectiveEpilogueFwdINS6_IJSA_SB_SA_EEES9_NS_10bfloat16_tESF_Li256ELb0ELb1ELb0ELb1EEENS1_29StaticPersistentTileSchedulerILb0EEEEEEEEEvNT_6ParamsE,@"STO_CUDA_ENTRY STV_DEFAULT"
_ZN7cutlass13device_kernelIN5flash11enable_sm90INS1_16FlashAttnFwdSm90INS1_25CollectiveMainloopFwdSm90ILi2EN4cute5tupleIJNS5_1CILi1EEES8_S8_EEENS6_IJNS7_ILi128EEESA_NS7_ILi256EEEEEELi256ENS_12float_e4m3_tEfNS_4arch4Sm90ELb0ELb0ELb0ELb0ELb0ELb0ELb0ELb1ELb1ELb1ELb0ELb0EEENS1_21CollectiveEpilogueFwdINS6_IJSA_SB_SA_EEES9_NS_10bfloat16_tESF_Li256ELb0ELb1ELb0ELb1EEENS1_29StaticPersistentTileSchedulerILb0EEEEEEEEEvNT_6ParamsE:
[----:B------:R-:W0:Y:S02]  /*0000*/  LDC R1, c[0x0][0x28] ;  /* 0x00000a00ff017b82 */ /* 0x000e240000000800 */
[----:B0-----:R-:W-:Y:S01]  /*0010*/  VIADD R1, R1, 0xffffffd8 ;  /* 0xffffffd801017836 */ /* 0x001fe20000000000 */
[----:B------:R-:W0:Y:S01]  /*0020*/  S2R R3, SR_TID.X ;  /* 0x0000000000037919 */ /* 0x000e220000002100 */
[----:B------:R-:W-:Y:S01]  /*0030*/  ELECT P0, URZ, PT ;  /* 0x00000000003f782f */ /* 0x000fe20003800000 */
[----:B------:R-:W-:Y:S01]  /*0040*/  BSSY B0, `(.L_x_0) ;  /* 0x000000e000007945 */ /* 0x000fe20003800000 */
[--C-:B0-----:R-:W-:Y:S02]  /*0050*/  SHF.R.U32.HI R0, RZ, 0x5, R3.reuse ;  /* 0x00000005ff007819 */ /* 0x101fe40000011603 */
[----:B------:R-:W-:-:S03]  /*0060*/  SHF.R.U32.HI R3, RZ, 0x7, R3 ;  /* 0x00000007ff037819 */ /* 0x000fc60000011603 */
[----:B------:R-:W0:Y:S02]  /*0070*/  SHFL.IDX PT, R2, R0, RZ, 0x1f ;  /* 0x00001fff00027589 */ /* 0x000e2400000e0000 */
[----:B0-----:R-:W-:-:S13]  /*0080*/  ISETP.EQ.AND P0, PT, R2, RZ, P0 ;  /* 0x000000ff0200720c */ /* 0x001fda0000702270 */
[----:B------:R-:W-:Y:S05]  /*0090*/  @!P0 BRA `(.L_x_1) ;  /* 0x0000000000208947 */ /* 0x000fea0003800000 */
[----:B------:R-:W-:Y:S02]  /*00a0*/  ULDC.64 UR4, c[0x0][0x198] ;  /* 0x0000660000047ab9 */ /* 0x000fe40000000a00 */
[----:B------:R-:W-:Y:S02]  /*00b0*/  UIADD3 UR6, UP0, UR4, 0x370, URZ ;  /* 0x0000037004067890 */ /* 0x000fe4000ff1e03f */
[----:B------:R-:W-:Y:S02]  /*00c0*/  UIADD3 UR4, UP1, UR4, 0x470, URZ ;  /* 0x0000047004047890 */ /* 0x000fe4000ff3e03f */
[----:B------:R-:W-:Y:S02]  /*00d0*/  UIADD3.X UR7, URZ, UR5, URZ, UP0, !UPT ;  /* 0x000000053f077290 */ /* 0x000fe400087fe43f */
[----:B------:R-:W-:-:S07]  /*00e0*/  UIADD3.X UR5, URZ, UR5, URZ, UP1, !UPT ;  /* 0x000000053f057290 */ /* 0x000fce0008ffe43f */
[----:B------:R0:W-:Y:S02]  /*00f0*/  UTMACCTL.PF [UR6] ;  /* 0x00000000060079b9 */ /* 0x0001e40008040000 */
[----:B------:R0:W-:Y:S02]  /*0100*/  UTMACCTL.PF [UR4] ;  /* 0x00000000040079b9 */ /* 0x0001e40008040000 */
[----:B0-----:R-:W-:Y:S01]  /*0110*/  NOP ;  /* 0x0000000000007918 */ /* 0x001fe20000000000 */
.L_x_1:
[----:B------:R-:W-:Y:S05]  /*0120*/  BSYNC B0 ;  /* 0x0000000000007941 */ /* 0x000fea0003800000 */
.L_x_0:
[----:B------:R-:W-:Y:S01]  /*0130*/  VOTEU.ANY UP0, P0 ;  /* 0x00000000003f7886 */ /* 0x000fe20000000100 */
[----:B------:R-:W0:Y:S01]  /*0140*/  SHFL.IDX PT, R3, R3, RZ, 0x1f ;  /* 0x00001fff03037589 */ /* 0x000e2200000e0000 */
[----:B------:R-:W-:Y:S01]  /*0150*/  UMOV UR4, 0x80 ;  /* 0x0000008000047882 */ /* 0x000fe20000000000 */
[----:B------:R-:W-:Y:S01]  /*0160*/  UMOV UR7, 0x100 ;  /* 0x0000010000077882 */ /* 0x000fe20000000000 */
[----:B------:R-:W-:Y:S01]  /*0170*/  VOTEU.ANY UP1, P0 ;  /* 0x00000000003f7886 */ /* 0x000fe20000020100 */
[----:B------:R-:W1:Y:S01]  /*0180*/  @UP0 S2UR UR8, SR_CgaCtaId ;  /* 0x00000000000809c3 */ /* 0x000e620000008800 */
[----:B------:R-:W2:Y:S01]  /*0190*/  SHFL.IDX PT, R2, R0, RZ, 0x1f ;  /* 0x00001fff00027589 */ /* 0x000ea200000e0000 */
[----:B------:R-:W-:Y:S01]  /*01a0*/  @UP0 UMOV UR6, 0x400 ;  /* 0x0000040000060882 */ /* 0x000fe20000000000 */
[----:B------:R-:W-:-:S04]  /*01b0*/  @UP0 UIADD3 UR4, -UR4, 0x100000, URZ ;  /* 0x0010000004040890 */ /* 0x000fc8000fffe13f */
[----:B------:R-:W-:Y:S02]  /*01c0*/  @UP0 USHF.L.U32 UR5, UR4, 0xb, URZ ;  /* 0x0000000b04050899 */ /* 0x000fe4000800063f */
[----:B------:R-:W-:Y:S01]  /*01d0*/  @UP0 USHF.L.U32 UR4, UR4, 0x1, URZ ;  /* 0x0000000104040899 */ /* 0x000fe2000800063f */
[----:B------:R-:W-:Y:S01]  /*01e0*/  VOTEU.ANY UP2, P0 ;  /* 0x00000000003f7886 */ /* 0x000fe20000040100 */
[----:B0-----:R-:W-:Y:S01]  /*01f0*/  R2UR UR9, R3 ;  /* 0x00000000030972ca */ /* 0x001fe200000e0000 */
[----:B-1----:R-:W-:Y:S01]  /*0200*/  @UP0 ULEA UR8, UR8, UR6, 0x18 ;  /* 0x0000000608080291 */ /* 0x002fe2000f8ec03f */
[----:B--2---:R-:W-:Y:S01]  /*0210*/  ISETP.NE.AND P1, PT, R2, RZ, PT ;  /* 0x000000ff0200720c */ /* 0x004fe20003f25270 */
[----:B------:R-:W-:-:S04]  /*0220*/  @UP0 UIADD3 UR6, -UR7, 0x100000, URZ ;  /* 0x0010000007060890 */ /* 0x000fc8000fffe13f */
[----:B------:R-:W-:Y:S02]  /*0230*/  @UP0 USHF.L.U32 UR7, UR6, 0xb, URZ ;  /* 0x0000000b06070899 */ /* 0x000fe4000800063f */
[----:B------:R-:W-:-:S04]  /*0240*/  @UP0 USHF.L.U32 UR6, UR6, 0x1, URZ ;  /* 0x0000000106060899 */ /* 0x000fc8000800063f */
[----:B------:R-:W-:Y:S01]  /*0250*/  UISETP.NE.AND UP0, UPT, UR9, URZ, UPT ;  /* 0x0000003f0900728c */ /* 0x000fe2000bf05270 */
[----:B------:R-:W0:Y:S02]  /*0260*/  FENCE.VIEW.ASYNC.S ;  /* 0x00000000000073c6 */ /* 0x000e240000000000 */
[----:B0-----:R0:W1:Y:S05]  /*0270*/  @UP1 SYNCS.EXCH.64 URZ, [UR8+0x38800], UR4 ;  /* 0x03880004083f15b2 */ /* 0x00106a0008000100 */
[----:B------:R0:W2:Y:S01]  /*0280*/  @UP2 SYNCS.EXCH.64 URZ, [UR8+0x38820], UR6 ;  /* 0x03882006083f25b2 */ /* 0x0000a20008000100 */
[----:B------:R-:W-:Y:S05]  /*0290*/  @P1 BRA `(.L_x_2) ;  /* 0x0000000000481947 */ /* 0x000fea0003800000 */
[----:B0-----:R-:W0:Y:S01]  /*02a0*/  S2UR UR5, SR_CgaCtaId ;  /* 0x00000000000579c3 */ /* 0x001e220000008800 */
[----:B------:R-:W-:Y:S01]  /*02b0*/  UMOV UR4, 0x400 ;  /* 0x0000040000047882 */ /* 0x000fe20000000000 */
[----:B------:R-:W-:Y:S01]  /*02c0*/  UMOV UR6, 0x1 ;  /* 0x0000000100067882 */ /* 0x000fe20000000000 */
[----:B------:R-:W-:Y:S01]  /*02d0*/  UMOV UR7, 0x2 ;  /* 0x0000000200077882 */ /* 0x000fe20000000000 */
[----:B------:R-:W-:Y:S01]  /*02e0*/  ELECT P0, URZ, PT ;  /* 0x00000000003f782f */ /* 0x000fe20003800000 */
[----:B0-----:R-:W-:Y:S02]  /*02f0*/  ULEA UR8, UR5, UR4, 0x18 ;  /* 0x0000000405087291 */ /* 0x001fe4000f8ec03f */
[----:B------:R-:W-:-:S04]  /*0300*/  UIADD3 UR4, -UR6, 0x100000, URZ ;  /* 0x0010000006047890 */ /* 0x000fc8000fffe13f */
[----:B------:R-:W-:Y:S02]  /*0310*/  USHF.L.U32 UR5, UR4, 0xb, URZ ;  /* 0x0000000b04057899 */ /* 0x000fe4000800063f */
[----:B------:R-:W-:Y:S02]  /*0320*/  USHF.L.U32 UR4, UR4, 0x1, URZ ;  /* 0x0000000104047899 */ /* 0x000fe4000800063f */
[----:B------:R-:W-:-:S04]  /*0330*/  UIADD3 UR6, -UR7, 0x100000, URZ ;  /* 0x0010000007067890 */ /* 0x000fc8000fffe13f */
[----:B------:R-:W-:Y:S02]  /*0340*/  USHF.L.U32 UR7, UR6, 0xb, URZ ;  /* 0x0000000b06077899 */ /* 0x000fe4000800063f */
[----:B------:R-:W-:Y:S01]  /*0350*/  USHF.L.U32 UR6, UR6, 0x1, URZ ;  /* 0x0000000106067899 */ /* 0x000fe2000800063f */
[----:B------:R-:W0:Y:S03]  /*0360*/  FENCE.VIEW.ASYNC.S ;  /* 0x00000000000073c6 */ /* 0x000e260000000000 */
[----:B0-----:R3:W4:Y:S08]  /*0370*/  SYNCS.EXCH.64 URZ, [UR8+0x38830], UR4 ;  /* 0x03883004083f75b2 */ /* 0x0017300008000100 */
[----:B------:R3:W0:Y:S01]  /*0380*/  SYNCS.EXCH.64 URZ, [UR8+0x38840], UR6 ;  /* 0x03884006083f75b2 */ /* 0x0006220008000100 */
[----:B------:R3:W0:Y:S01]  /*0390*/  SYNCS.EXCH.64 URZ, [UR8+0x38838], UR4 ;  /* 0x03883804083f75b2 */ /* 0x0006220008000100 */
[----:B------:R3:W0:Y:S02]  /*03a0*/  SYNCS.EXCH.64 URZ, [UR8+0x38848], UR6 ;  /* 0x03884806083f75b2 */ /* 0x0006240008000100 */
[----:B---3--:R-:W-:Y:S01]  /*03b0*/  NOP ;  /* 0x0000000000007918 */ /* 0x008fe20000000000 */
.L_x_2:
[----:B------:R-:W3:Y:S01]  /*03c0*/  SHFL.IDX PT, R2, R0, RZ, 0x1f ;  /* 0x00001fff00027589 */ /* 0x000ee200000e0000 */
[----:B------:R-:W-:Y:S01]  /*03d0*/  NOP ;  /* 0x0000000000007918 */ /* 0x000fe20000000000 */
[----:B---3--:R-:W-:-:S13]  /*03e0*/  ISETP.NE.AND P0, PT, R2, RZ, PT ;  /* 0x000000ff0200720c */ /* 0x008fda0003f05270 */
        /* <DEDUP_REMOVED lines=14> */
[----:B0-----:R3:W0:Y:S08]  /*04d0*/  SYNCS.EXCH.64 URZ, [UR8+0x38850], UR4 ;  /* 0x03885004083f75b2 */ /* 0x0016300008000100 */
[----:B------:R3:W0:Y:S01]  /*04e0*/  SYNCS.EXCH.64 URZ, [UR8+0x38860], UR6 ;  /* 0x03886006083f75b2 */ /* 0x0006220008000100 */
[----:B------:R3:W0:Y:S01]  /*04f0*/  SYNCS.EXCH.64 URZ, [UR8+0x38858], UR4 ;  /* 0x03885804083f75b2 */ /* 0x0006220008000100 */
[----:B------:R3:W0:Y:S02]  /*0500*/  SYNCS.EXCH.64 URZ, [UR8+0x38868], UR6 ;  /* 0x03886806083f75b2 */ /* 0x0006240008000100 */
[----:B---3--:R-:W-:Y:S01]  /*0510*/  NOP ;  /* 0x0000000000007918 */ /* 0x008fe20000000000 */
.L_x_3:
[----:B------:R-:W3:Y:S01]  /*0520*/  SHFL.IDX PT, R2, R0, RZ, 0x1f ;  /* 0x00001fff00027589 */ /* 0x000ee200000e0000 */
[----:B------:R-:W-:Y:S01]  /*0530*/  NOP ;  /* 0x0000000000007918 */ /* 0x000fe20000000000 */
[----:B---3--:R-:W-:-:S13]  /*0540*/  ISETP.NE.AND P0, PT, R2, RZ, PT ;  /* 0x000000ff0200720c */ /* 0x008fda0003f05270 */
[----:B------:R-:W-:Y:S05]  /*0550*/  @P0 BRA `(.L_x_4) ;  /* 0x0000000000380947 */ /* 0x000fea0003800000 */
[----:B0-----:R-:W0:Y:S01]  /*0560*/  S2UR UR5, SR_CgaCtaId ;  /* 0x00000000000579c3 */ /* 0x001e220000008800 */
[----:B------:R-:W-:Y:S01]  /*0570*/  UMOV UR4, 0x400 ;  /* 0x0000040000047882 */ /* 0x000fe20000000000 */
[----:B------:R-:W-:Y:S01]  /*0580*/  UMOV UR7, 0x1 ;  /* 0x0000000100077882 */ /* 0x000fe20000000000 */
[----:B------:R-:W-:Y:S01]  /*0590*/  ELECT P0, URZ, PT ;  /* 0x00000000003f782f */ /* 0x000fe20003800000 */
[----:B0-----:R-:W-:Y:S02]  /*05a0*/  ULEA UR6, UR5, UR4, 0x18 ;  /* 0x0000000405067291 */ /* 0x001fe4000f8ec03f */
[----:B------:R-:W-:-:S04]  /*05b0*/  UIADD3 UR4, -UR7, 0x100000, URZ ;  /* 0x0010000007047890 */ /* 0x000fc8000fffe13f */
[----:B------:R-:W-:Y:S02]  /*05c0*/  USHF.L.U32 UR5, UR4, 0xb, URZ ;  /* 0x0000000b04057899 */ /* 0x000fe4000800063f */
[----:B------:R-:W-:Y:S01]  /*05d0*/  USHF.L.U32 UR4, UR4, 0x1, URZ ;  /* 0x0000000104047899 */ /* 0x000fe2000800063f */
[----:B------:R-:W0:Y:S11]  /*05e0*/  FENCE.VIEW.ASYNC.S ;  /* 0x00000000000073c6 */ /* 0x000e360000000000 */
[----:B0-----:R3:W0:Y:S01]  /*05f0*/  SYNCS.EXCH.64 URZ, [UR6+0x38870], UR4 ;  /* 0x03887004063f75b2 */ /* 0x0016220008000100 */
[----:B------:R3:W0:Y:S01]  /*0600*/  SYNCS.EXCH.64 URZ, [UR6+0x38880], UR4 ;  /* 0x03888004063f75b2 */ /* 0x0006220008000100 */
[----:B------:R3:W0:Y:S01]  /*0610*/  SYNCS.EXCH.64 URZ, [UR6+0x38878], UR4 ;  /* 0x03887804063f75b2 */ /* 0x0006220008000100 */
[----:B------:R3:W0:Y:S02]  /*0620*/  SYNCS.EXCH.64 URZ, [UR6+0x38888], UR4 ;  /* 0x03888804063f75b2 */ /* 0x0006240008000100 */
[----:B---3--:R-:W-:Y:S01]  /*0630*/  NOP ;  /* 0x0000000000007918 */ /* 0x008fe20000000000 */
.L_x_4:
        /* <DEDUP_REMOVED lines=22> */
.L_x_5:
        /* <DEDUP_REMOVED lines=22> */
.L_x_6:
[----:B------:R-:W-:Y:S01]  /*0900*/  PLOP3.LUT P0, PT, PT, PT, UP0, 0x80, 0x0 ;  /* 0x000000000000781c */ /* 0x000fe20003f0f008 */
[----:B------:R-:W-:Y:S01]  /*0910*/  UMOV UR38, 0x1 ;  /* 0x0000000100267882 */ /* 0x000fe20000000000 */
[----:B------:R-:W-:Y:S01]  /*0920*/  NOP ;  /* 0x0000000000007918 */ /* 0x000fe20000000000 */
[----:B------:R-:W-:Y:S01]  /*0930*/  USEL UR38, UR38, 0x2, !UP0 ;  /* 0x0000000226267887 */ /* 0x000fe2000c000000 */
[----:B------:R-:W-:Y:S01]  /*0940*/  ULDC.64 UR48, c[0x0][0x208] ;  /* 0x0000820000307ab9 */ /* 0x000fe20000000a00 */
[----:B012-4-:R-:W-:Y:S08]  /*0950*/  BAR.SYNC.DEFER_BLOCKING 0x0 ;  /* 0x0000000000007b1d */ /* 0x017ff00000010000 */
[----:B------:R-:W-:Y:S05]  /*0960*/  @!P0 BRA `(.L_x_7) ;  /* 0x0000009000b08947 */ /* 0x000fea0003800000 */
.L_x_8:
[----:B------:R-:W-:-:S08]  /*0970*/  NOP ;  /* 0x0000000000007918 */ /* 0x000fd00000000000 */
[----:B------:R-:W0:Y:S02]  /*0980*/  USETMAXREG.TRY_ALLOC.CTAPOOL UP0, 0xf0 ;  /* 0x000000f0000079c8 */ /* 0x000e240008000600 */
[----:B0-----:R-:W-:-:S13]  /*0990*/  PLOP3.LUT P0, PT, PT, PT, UP0, 0x80, 0x0 ;  /* 0x000000000000781c */ /* 0x001fda0003f0f008 */
[----:B------:R-:W-:Y:S05]  /*09a0*/  @!P0 BRA `(.L_x_8) ;  /* 0xfffffffc00f08947 */ /* 0x000fea000383ffff */
[----:B------:R-:W0:Y:S01]  /*09b0*/  S2R R2, SR_TID.X ;  /* 0x0000000000027919 */ /* 0x000e220000002100 */
[----:B------:R-:W1:Y:S08]  /*09c0*/  S2UR UR41, SR_CTAID.X ;  /* 0x00000000002979c3 */ /* 0x000e700000002500 */
[----:B------:R-:W-:Y:S06]  /*09d0*/  BAR.ARV 0x8, 0x180 ;  /* 0x0206000000007b1d */ /* 0x000fec0000002000 */
[----:B0-----:R-:W-:-:S04]  /*09e0*/  LOP3.LUT R0, R2, 0xffffff80, RZ, 0xc0, !PT ;  /* 0xffffff8002007812 */ /* 0x001fc800078ec0ff */
[----:B------:R-:W-:Y:S02]  /*09f0*/  ISETP.NE.AND P0, PT, R0, 0x80, PT ;  /* 0x000000800000780c */ /* 0x000fe40003f05270 */
[----:B------:R-:W1:Y:S11]  /*0a00*/  LDC R0, c[0x0][0xc34] ;  /* 0x00030d00ff007b82 */ /* 0x000e760000000800 */
[----:B------:R-:W-:Y:S06]  /*0a10*/  @!P0 BAR.ARV 0x9, 0x100 ;  /* 0x0244000000008b1d */ /* 0x000fec0000002000 */
[----:B-1----:R-:W-:-:S13]  /*0a20*/  ISETP.LE.AND P0, PT, R0, UR41, PT ;  /* 0x0000002900007c0c */ /* 0x002fda000bf03270 */
[----:B------:R-:W-:Y:S05]  /*0a30*/  @P0 EXIT ;  /* 0x000000000000094d */ /* 0x000fea0003800000 */
[----:B------:R-:W-:Y:S01]  /*0a40*/  VIADD R19, R2, 0xffffff80 ;  /* 0xffffff8002137836 */ /* 0x000fe20000000000 */
[----:B------:R-:W-:Y:S01]  /*0a50*/  ULOP3.LUT UR46, UR38, 0x1, URZ, 0xfc, !UPT ;  /* 0x00000001262e7892 */ /* 0x000fe2000f8efc3f */
[----:B------:R-:W-:Y:S01]  /*0a60*/  IMAD.MOV.U32 R11, RZ, RZ, -0x2 ;  /* 0xfffffffeff0b7424 */ /* 0x000fe200078e00ff */
[----:B------:R-:W-:Y:S01]  /*0a70*/  UMOV UR45, URZ ;  /* 0x0000003f002d7c82 */ /* 0x000fe20008000000 */
[----:B------:R-:W-:Y:S01]  /*0a80*/  UMOV UR44, URZ ;  /* 0x0000003f002c7c82 */ /* 0x000fe20008000000 */
[----:B------:R-:W-:Y:S01]  /*0a90*/  SHF.R.S32.HI R0, RZ, 0x1f, R19 ;  /* 0x0000001fff007819 */ /* 0x000fe20000011413 */
[----:B------:R-:W-:-:S03]  /*0aa0*/  UMOV UR52, URZ ;  /* 0x0000003f00347c82 */ /* 0x000fc60008000000 */
[CC--:B------:R-:W-:Y:S02]  /*0ab0*/  LEA.HI R3, R0.reuse, R19.reuse, RZ, 0x7 ;  /* 0x0000001300037211 */ /* 0x0c0fe400078f38ff */
[CC--:B------:R-:W-:Y:S02]  /*0ac0*/  LEA.HI R5, R0.reuse, R19.reuse, RZ, 0x5 ;  /* 0x0000001300057211 */ /* 0x0c0fe400078f28ff */
[----:B------:R-:W-:Y:S02]  /*0ad0*/  LOP3.LUT R2, R3, 0xffffff80, RZ, 0xc0, !PT ;  /* 0xffffff8003027812 */ /* 0x000fe400078ec0ff */
[CC--:B------:R-:W-:Y:S01]  /*0ae0*/  LEA.HI R4, R0.reuse, R19.reuse, RZ, 0x4 ;  /* 0x0000001300047211 */ /* 0x0c0fe200078f20ff */
[----:B------:R-:W-:Y:S01]  /*0af0*/  IMAD.SHL.U32 R7, R5, 0x20, RZ ;  /* 0x0000002005077824 */ /* 0x000fe200078e00ff */
[CC--:B------:R-:W-:Y:S01]  /*0b00*/  LEA.HI R6, R0.reuse, R19.reuse, RZ, 0x2 ;  /* 0x0000001300067211 */ /* 0x0c0fe200078f10ff */
[----:B------:R-:W-:Y:S01]  /*0b10*/  IMAD.IADD R23, R19, 0x1, -R2 ;  /* 0x0000000113177824 */ /* 0x000fe200078e0a02 */
[----:B------:R-:W-:-:S02]  /*0b20*/  LEA.HI R22, R0, R19, RZ, 0x3 ;  /* 0x0000001300167211 */ /* 0x000fc400078f18ff */
[----:B------:R-:W-:Y:S02]  /*0b30*/  SHF.R.S32.HI R5, RZ, 0x4, R4 ;  /* 0x00000004ff057819 */ /* 0x000fe40000011404 */
[----:B------:R-:W-:Y:S02]  /*0b40*/  SHF.R.S32.HI R2, RZ, 0x1f, R23 ;  /* 0x0000001fff027819 */ /* 0x000fe40000011417 */
[----:B------:R-:W-:Y:S02]  /*0b50*/  LOP3.LUT R10, R6, 0xfffffffc, RZ, 0xc0, !PT ;  /* 0xfffffffc060a7812 */ /* 0x000fe400078ec0ff */
[----:B------:R-:W-:Y:S02]  /*0b60*/  LEA.HI R0, R2, R23, RZ, 0x2 ;  /* 0x0000001702007211 */ /* 0x000fe400078f10ff */
[----:B------:R-:W-:Y:S01]  /*0b70*/  LOP3.LUT R6, R4, 0x3fffff0, RZ, 0xc0, !PT ;  /* 0x03fffff004067812 */ /* 0x000fe200078ec0ff */
[----:B------:R-:W-:Y:S01]  /*0b80*/  IMAD.IADD R10, R19, 0x1, -R10 ;  /* 0x00000001130a7824 */ /* 0x000fe200078e0a0a */
[----:B------:R-:W-:-:S02]  /*0b90*/  SHF.R.S32.HI R8, RZ, 0x2, R0 ;  /* 0x00000002ff087819 */ /* 0x000fc40000011400 */
[----:B------:R-:W-:Y:S01]  /*0ba0*/  SHF.R.S32.HI R9, RZ, 0x1f, R0 ;  /* 0x0000001fff097819 */ /* 0x000fe20000011400 */
[----:B------:R-:W-:Y:S01]  /*0bb0*/  IMAD.IADD R6, R19, 0x1, -R6 ;  /* 0x0000000113067824 */ /* 0x000fe200078e0a06 */
[----:B------:R-:W-:Y:S02]  /*0bc0*/  LEA.HI R4, R4, R5, RZ, 0x1 ;  /* 0x0000000504047211 */ /* 0x000fe400078f08ff */
[----:B------:R-:W-:Y:S02]  /*0bd0*/  LEA.HI R9, R9, R8, RZ, 0x3 ;  /* 0x0000000809097211 */ /* 0x000fe400078f18ff */
[----:B------:R-:W-:Y:S02]  /*0be0*/  SHF.R.S32.HI R232, RZ, 0x7, R3 ;  /* 0x00000007ffe87819 */ /* 0x000fe40000011403 */
[----:B------:R-:W-:Y:S02]  /*0bf0*/  LOP3.LUT R7, R7, 0xfffffc00, RZ, 0xc0, !PT ;  /* 0xfffffc0007077812 */ /* 0x000fe400078ec0ff */
[----:B------:R-:W-:-:S02]  /*0c00*/  LOP3.LUT R4, R4, 0x1ffffffe, RZ, 0xc0, !PT ;  /* 0x1ffffffe04047812 */ /* 0x000fc400078ec0ff */
[----:B------:R-:W-:Y:S01]  /*0c10*/  LOP3.LUT R9, R9, 0xfffffff8, RZ, 0xc0, !PT ;  /* 0xfffffff809097812 */ /* 0x000fe200078ec0ff */
[----:B------:R-:W-:Y:S01]  /*0c20*/  IMAD R7, R6, 0x40, R7 ;  /* 0x0000004006077824 */ /* 0x000fe200078e0207 */
[----:B------:R-:W-:Y:S01]  /*0c30*/  LEA.HI R2, R2, R23, RZ, 0x5 ;  /* 0x0000001702027211 */ /* 0x000fe200078f28ff */
[----:B------:R-:W-:Y:S01]  /*0c40*/  IMAD.IADD R4, R5, 0x1, -R4 ;  /* 0x0000000105047824 */ /* 0x000fe200078e0a04 */
[----:B------:R-:W-:Y:S01]  /*0c50*/  LOP3.LUT R12, R22, 0xfffffff8, RZ, 0xc0, !PT ;  /* 0xfffffff8160c7812 */ /* 0x000fe200078ec0ff */
[----:B------:R-:W-:Y:S01]  /*0c60*/  IMAD.IADD R9, R8, 0x1, -R9 ;  /* 0x0000000108097824 */ /* 0x000fe200078e0a09 */
[----:B------:R-:W-:Y:S01]  /*0c70*/  LEA.HI R3, R3, R232, RZ, 0x1 ;  /* 0x000000e803037211 */ /* 0x000fe200078f08ff */
[----:B------:R-:W-:Y:S01]  /*0c80*/  IMAD R235, R4, 0x8, R7 ;  /* 0x0000000804eb7824 */ /* 0x000fe200078e0207 */
[----:B------:R-:W-:Y:S01]  /*0c90*/  SHF.R.S32.HI R2, RZ, 0x5, R2 ;  /* 0x00000005ff027819 */ /* 0x000fe20000011402 */
[----:B------:R-:W-:Y:S01]  /*0ca0*/  IMAD.IADD R19, R19, 0x1, -R12 ;  /* 0x0000000113137824 */ /* 0x000fe200078e0a0c */
[----:B------:R-:W-:-:S02]  /*0cb0*/  LEA.HI R5, R10, R10, RZ, 0x1 ;  /* 0x0000000a0a057211 */ /* 0x000fc400078f08ff */
[----:B------:R-:W-:Y:S01]  /*0cc0*/  LOP3.LUT R3, R3, 0x3fffffe, RZ, 0xc0, !PT ;  /* 0x03fffffe03037812 */ /* 0x000fe200078ec0ff */
[----:B------:R-:W-:Y:S01]  /*0cd0*/  IMAD R4, R2, 0x10, R9 ;  /* 0x0000001002047824 */ /* 0x000fe200078e0209 */
[----:B------:R-:W-:Y:S01]  /*0ce0*/  LOP3.LUT R0, R0, 0x7ffffffc, RZ, 0xc0, !PT ;  /* 0x7ffffffc00007812 */ /* 0x000fe200078ec0ff */
[----:B------:R-:W-:Y:S01]  /*0cf0*/  IMAD.SHL.U32 R2, R19, 0x8, RZ ;  /* 0x0000000813027824 */ /* 0x000fe200078e00ff */
[----:B------:R-:W-:Y:S01]  /*0d00*/  LOP3.LUT R5, R5, 0x1ffffffe, RZ, 0xc0, !PT ;  /* 0x1ffffffe05057812 */ /* 0x000fe200078ec0ff */
[----:B------:R-:W-:Y:S01]  /*0d10*/  IMAD.IADD R3, R232, 0x1, -R3 ;  /* 0x00000001e8037824 */ /* 0x000fe200078e0a03 */
[----:B------:R-:W-:Y:S01]  /*0d20*/  SHF.R.S32.HI R22, RZ, 0x3, R22 ;  /* 0x00000003ff167819 */ /* 0x000fe20000011416 */
[----:B------:R-:W-:Y:S02]  /*0d30*/  IMAD.IADD R0, R23, 0x1, -R0 ;  /* 0x0000000117007824 */ /* 0x000fe400078e0a00 */
[C---:B------:R-:W-:Y:S02]  /*0d40*/  VIADD R18, R2.reuse, 0x40 ;  /* 0x0000004002127836 */ /* 0x040fe40000000000 */
[----:B------:R-:W-:-:S02]  /*0d50*/  VIADD R17, R2, 0x80 ;  /* 0x0000008002117836 */ /* 0x000fc40000000000 */
[----:B------:R-:W-:Y:S02]  /*0d60*/  VIADD R16, R2, 0xc0 ;  /* 0x000000c002107836 */ /* 0x000fe40000000000 */
[----:B------:R-:W-:Y:S02]  /*0d70*/  IMAD.IADD R234, R10, 0x1, -R5 ;  /* 0x000000010aea7824 */ /* 0x000fe400078e0a05 */
[----:B------:R-:W-:Y:S01]  /*0d80*/  IMAD R233, R3, 0x40, R4 ;  /* 0x0000004003e97824 */ /* 0x000fe200078e0204 */
[----:B------:R-:W-:Y:S01]  /*0d90*/  SHF.R.S32.HI R3, RZ, 0x1f, R18 ;  /* 0x0000001fff037819 */ /* 0x000fe20000011412 */
[----:B------:R-:W-:Y:S01]  /*0da0*/  IMAD R236, R0, R11, 0x80 ;  /* 0x0000008000ec7424 */ /* 0x000fe200078e020b */
[----:B------:R-:W-:Y:S01]  /*0db0*/  SHF.R.S32.HI R0, RZ, 0x1f, R17 ;  /* 0x0000001fff007819 */ /* 0x000fe20000011411 */
[----:B------:R-:W-:Y:S01]  /*0dc0*/  IMAD R234, R234, 0x8, R233 ;  /* 0x00000008eaea7824 */ /* 0x000fe200078e02e9 */
[----:B------:R-:W-:-:S07]  /*0dd0*/  SHF.R.S32.HI R237, RZ, 0x1f, R16 ;  /* 0x0000001fffed7819 */ /* 0x000fce0000011410 */
.L_x_39:
[----:B------:R-:W-:Y:S01]  /*0de0*/  ULDC UR4, c[0x0][0xc38] ;  /* 0x00030e0000047ab9 */ /* 0x000fe20000000800 */
[----:B------:R-:W-:Y:S01]  /*0df0*/  ULDC UR15, c[0x0][0xc44] ;  /* 0x00031100000f7ab9 */ /* 0x000fe20000000800 */
[----:B------:R-:W-:Y:S01]  /*0e00*/  UISETP.NE.AND UP3, UPT, UR4, 0x1, UPT ;  /* 0x000000010400788c */ /* 0x000fe2000bf65270 */
[----:B--2-4-:R-:W-:Y:S01]  /*0e10*/  IMAD.MOV.U32 R3, RZ, RZ, 0x3f800000 ;  /* 0x3f800000ff037424 */ /* 0x014fe200078e00ff */
[----:B------:R-:W-:Y:S01]  /*0e20*/  UISETP.NE.AND UP2, UPT, UR15, 0x1, UPT ;  /* 0x000000010f00788c */ /* 0x000fe2000bf45270 */
[----:B------:R-:W-:Y:S01]  /*0e30*/  IMAD.MOV.U32 R0, RZ, RZ, 0x3f800000 ;  /* 0x3f800000ff007424 */ /* 0x000fe200078e00ff */
[----:B------:R-:W-:Y:S01]  /*0e40*/  ULDC.64 UR6, c[0x0][0x990] ;  /* 0x0002640000067ab9 */ /* 0x000fe20000000a00 */
[----:B------:R-:W-:Y:S01]  /*0e50*/  ULDC.64 UR4, c[0x0][0x998] ;  /* 0x0002660000047ab9 */ /* 0x000fe20000000a00 */
[----:B------:R-:W-:Y:S02]  /*0e60*/  UISETP.NE.U32.AND UP0, UPT, UR6, URZ, UPT ;  /* 0x0000003f0600728c */ /* 0x000fe4000bf05070 */
[----:B------:R-:W-:Y:S01]  /*0e70*/  UISETP.NE.U32.AND UP1, UPT, UR4, URZ, UPT ;  /* 0x0000003f0400728c */ /* 0x000fe2000bf25070 */
[----:B------:R-:W-:-:S02]  /*0e80*/  UMOV UR43, UR41 ;  /* 0x00000029002b7c82 */ /* 0x000fc40008000000 */
[----:B------:R-:W-:Y:S01]  /*0e90*/  @UP3 ULDC UR8, c[0x0][0xc3c] ;  /* 0x00030f0000083ab9 */ /* 0x000fe20000000800 */
[----:B------:R-:W-:Y:S01]  /*0ea0*/  @UP3 ULDC UR10, c[0x0][0xc40] ;  /* 0x00031000000a3ab9 */ /* 0x000fe20000000800 */
[----:B------:R-:W-:Y:S02]  /*0eb0*/  UIMAD.WIDE.U32 UR8, UR41, UR8, URZ ;  /* 0x00000008290872a5 */ /* 0x000fe4000f8e003f */
[----:B------:R-:W-:Y:S02]  /*0ec0*/  UISETP.NE.AND.EX UP0, UPT, UR7, URZ, UPT, UP0 ;  /* 0x0000003f0700728c */ /* 0x000fe4000bf05300 */
[----:B------:R-:W-:Y:S02]  /*0ed0*/  @UP3 USHF.R.U32.HI UR43, URZ, UR10, UR9 ;  /* 0x0000000a3f2b3299 */ /* 0x000fe40008011609 */
[----:B------:R-:W-:Y:S01]  /*0ee0*/  UISETP.NE.AND.EX UP1, UPT, UR5, URZ, UPT, UP1 ;  /* 0x0000003f0500728c */ /* 0x000fe2000bf25310 */
[----:B------:R-:W-:Y:S01]  /*0ef0*/  @UP2 ULDC.64 UR10, c[0x0][0xc48] ;  /* 0x00031200000a2ab9 */ /* 0x000fe20000000a00 */
[----:B------:R-:W-:Y:S01]  /*0f00*/  PLOP3.LUT P0, PT, PT, PT, UP0, 0x80, 0x0 ;  /* 0x000000000000781c */ /* 0x000fe20003f0f008 */
[----:B------:R-:W-:-:S02]  /*0f10*/  UIMAD.WIDE.U32 UR8, UR43, UR10, URZ ;  /* 0x0000000a2b0872a5 */ /* 0x000fc4000f8e003f */
[----:B------:R-:W-:Y:S02]  /*0f20*/  UMOV UR42, UR43 ;  /* 0x0000002b002a7c82 */ /* 0x000fe40008000000 */
[----:B------:R-:W-:Y:S01]  /*0f30*/  @UP0 ULDC.64 UR12, c[0x0][0x9a8] ;  /* 0x00026a00000c0ab9 */ /* 0x000fe20000000a00 */
[----:B------:R-:W-:Y:S01]  /*0f40*/  @UP2 USHF.R.U32.HI UR42, URZ, UR11, UR9 ;  /* 0x0000000b3f2a2299 */ /* 0x000fe20008011609 */
[----:B------:R-:W-:Y:S01]  /*0f50*/  PLOP3.LUT P1, PT, PT, PT, UP1, 0x80, 0x0 ;  /* 0x000000000000781c */ /* 0x000fe20003f2f018 */
[----:B0--3--:R-:W0:Y:S01]  /*0f60*/  SHFL.IDX PT, R8, R232, RZ, 0x1f ;  /* 0x00001fffe8087589 */ /* 0x009e2200000e0000 */
[----:B------:R-:W-:Y:S01]  /*0f70*/  @UP1 ULDC.64 UR18, c[0x0][0x9b8] ;  /* 0x00026e0000121ab9 */ /* 0x000fe20000000a00 */
[----:B------:R-:W-:Y:S02]  /*0f80*/  @UP0 USHF.R.S32.HI UR10, URZ, 0x1f, UR42 ;  /* 0x0000001f3f0a0899 */ /* 0x000fe4000801142a */
[----:B------:R-:W-:Y:S02]  /*0f90*/  @UP1 USHF.R.S32.HI UR11, URZ, 0x1f, UR42 ;  /* 0x0000001f3f0b1899 */ /* 0x000fe4000801142a */
[----:B------:R-:W-:-:S02]  /*0fa0*/  @UP0 UIADD3 UR14, -UR42, URZ, URZ ;  /* 0x0000003f2a0e0290 */ /* 0x000fc4000fffe13f */
[----:B------:R-:W-:Y:S02]  /*0fb0*/  @UP1 UIADD3 UR20, -UR42, URZ, URZ ;  /* 0x0000003f2a141290 */ /* 0x000fe4000fffe13f */
[----:B------:R-:W-:Y:S02]  /*0fc0*/  @UP0 UIMAD.WIDE.U32 UR8, UR42, UR12, URZ ;  /* 0x0000000c2a0802a5 */ /* 0x000fe4000f8e003f */
[----:B------:R-:W-:Y:S02]  /*0fd0*/  @UP0 UIMAD UR10, UR10, UR12, URZ ;  /* 0x0000000c0a0a02a4 */ /* 0x000fe4000f8e023f */
[----:B------:R-:W-:Y:S02]  /*0fe0*/  @UP1 UIMAD UR12, UR11, UR18, URZ ;  /* 0x000000120b0c12a4 */ /* 0x000fe4000f8e023f */
[----:B------:R-:W-:Y:S02]  /*0ff0*/  @UP0 UIMAD UR14, UR15, UR14, UR43 ;  /* 0x0000000e0f0e02a4 */ /* 0x000fe4000f8e022b */
[----:B------:R-:W-:-:S02]  /*1000*/  @UP1 UIMAD UR20, UR15, UR20, UR43 ;  /* 0x000000140f1412a4 */ /* 0x000fc4000f8e022b */
[----:B------:R-:W-:Y:S02]  /*1010*/  @UP0 UIMAD UR16, UR42, UR13, UR10 ;  /* 0x0000000d2a1002a4 */ /* 0x000fe4000f8e020a */
[----:B------:R-:W-:Y:S02]  /*1020*/  @UP0 USHF.R.S32.HI UR15, URZ, 0x1f, UR14 ;  /* 0x0000001f3f0f0899 */ /* 0x000fe4000801140e */
[----:B------:R-:W-:Y:S02]  /*1030*/  @UP1 USHF.R.S32.HI UR21, URZ, 0x1f, UR20 ;  /* 0x0000001f3f151899 */ /* 0x000fe40008011414 */
[----:B------:R-:W-:Y:S02]  /*1040*/  @UP1 UIMAD.WIDE.U32 UR10, UR42, UR18, URZ ;  /* 0x000000122a0a12a5 */ /* 0x000fe4000f8e003f */
[----:B------:R-:W-:Y:S02]  /*1050*/  @UP1 UIMAD UR17, UR42, UR19, UR12 ;  /* 0x000000132a1112a4 */ /* 0x000fe4000f8e020c */
[----:B------:R-:W-:Y:S01]  /*1060*/  @UP0 UIADD3 UR9, UR9, UR16, URZ ;  /* 0x0000001009090290 */ /* 0x000fe2000fffe03f */
[----:B------:R-:W-:Y:S01]  /*1070*/  @UP0 ULDC.64 UR18, c[0x0][0x9b0] ;  /* 0x00026c0000120ab9 */ /* 0x000fe20000000a00 */
[----:B------:R-:W-:Y:S01]  /*1080*/  @UP1 ULDC.64 UR12, c[0x0][0x9c0] ;  /* 0x00027000000c1ab9 */ /* 0x000fe20000000a00 */
[----:B------:R-:W-:-:S02]  /*1090*/  @UP0 UIMAD UR15, UR15, UR18, URZ ;  /* 0x000000120f0f02a4 */ /* 0x000fc4000f8e023f */
[----:B------:R-:W-:Y:S02]  /*10a0*/  @UP1 UIMAD UR16, UR21, UR12, URZ ;  /* 0x0000000c151012a4 */ /* 0x000fe4000f8e023f */
[----:B------:R-:W-:Y:S02]  /*10b0*/  @UP1 UIADD3 UR11, UR11, UR17, URZ ;  /* 0x000000110b0b1290 */ /* 0x000fe4000fffe03f */
[----:B------:R-:W-:Y:S02]  /*10c0*/  @UP0 UIMAD UR15, UR14, UR19, UR15 ;  /* 0x000000130e0f02a4 */ /* 0x000fe4000f8e020f */
[----:B------:R-:W-:Y:S02]  /*10d0*/  @UP0 UIMAD.WIDE.U32 UR8, UR14, UR18, UR8 ;  /* 0x000000120e0802a5 */ /* 0x000fe4000f8e0008 */
[----:B------:R-:W-:Y:S02]  /*10e0*/  @UP1 UIMAD UR16, UR20, UR13, UR16 ;  /* 0x0000000d141012a4 */ /* 0x000fe4000f8e0210 */
[----:B------:R-:W-:-:S02]  /*10f0*/  @UP1 UIMAD.WIDE.U32 UR12, UR20, UR12, UR10 ;  /* 0x0000000c140c12a5 */ /* 0x000fc4000f8e000a */
[----:B------:R-:W-:Y:S02]  /*1100*/  @UP0 UIADD3 UR10, UR9, UR15, URZ ;  /* 0x0000000f090a0290 */ /* 0x000fe4000fffe03f */
[----:B------:R-:W-:Y:S02]  /*1110*/  @UP0 ULEA UR6, UP2, UR8, UR6, 0x2 ;  /* 0x0000000608060291 */ /* 0x000fe4000f84103f */
[----:B------:R-:W-:Y:S02]  /*1120*/  @UP1 UIADD3 UR9, UR13, UR16, URZ ;  /* 0x000000100d091290 */ /* 0x000fe4000fffe03f */
[----:B------:R-:W-:Y:S02]  /*1130*/  @UP1 ULEA UR4, UP3, UR12, UR4, 0x2 ;  /* 0x000000040c041291 */ /* 0x000fe4000f86103f */
[----:B------:R-:W-:Y:S01]  /*1140*/  @UP0 ULEA.HI.X UR7, UR8, UR7, UR10, 0x2, UP2 ;  /* 0x0000000708070291 */ /* 0x000fe200090f140a */
[----:B------:R-:W-:Y:S01]  /*1150*/  IMAD.U32 R4, RZ, RZ, UR6 ;  /* 0x00000006ff047e24 */ /* 0x000fe2000f8e00ff */
[----:B------:R-:W-:-:S02]  /*1160*/  @UP1 ULEA.HI.X UR5, UR12, UR5, UR9, 0x2, UP3 ;  /* 0x000000050c051291 */ /* 0x000fc400098f1409 */
[----:B------:R-:W-:Y:S01]  /*1170*/  IMAD.U32 R6, RZ, RZ, UR4 ;  /* 0x00000004ff067e24 */ /* 0x000fe2000f8e00ff */
[----:B------:R-:W1:Y:S01]  /*1180*/  S2UR UR36, SR_CgaCtaId ;  /* 0x00000000002479c3 */ /* 0x000e620000008800 */
[----:B------:R-:W-:Y:S01]  /*1190*/  IMAD.U32 R5, RZ, RZ, UR7 ;  /* 0x00000007ff057e24 */ /* 0x000fe2000f8e00ff */
[----:B0-----:R-:W-:Y:S01]  /*11a0*/  R2UR UR37, R8 ;  /* 0x00000000082572ca */ /* 0x001fe200000e0000 */
[----:B------:R-:W-:Y:S01]  /*11b0*/  IMAD.U32 R7, RZ, RZ, UR5 ;  /* 0x00000005ff077e24 */ /* 0x000fe2000f8e00ff */
[----:B------:R-:W-:Y:S01]  /*11c0*/  ULDC.64 UR4, c[0x0][0x418] ;  /* 0x0001060000047ab9 */ /* 0x000fe20000000a00 */
[----:B------:R-:W-:Y:S01]  /*11d0*/  ULDC UR51, c[0x0][0x424] ;  /* 0x0001090000337ab9 */ /* 0x000fe20000000800 */
[----:B------:R-:W2:Y:S01]  /*11e0*/  @P0 LDG.E R3, desc[UR48][R4.64] ;  /* 0x0000003004030981 */ /* 0x000ea2000c1e1900 */
[----:B------:R-:W-:Y:S01]  /*11f0*/  UMOV UR39, 0x400 ;  /* 0x0000040000277882 */ /* 0x000fe20000000000 */
[----:B------:R-:W-:Y:S02]  /*1200*/  ULDC UR7, c[0x0][0x988] ;  /* 0x0002620000077ab9 */ /* 0x000fe40000000800 */
[----:B------:R-:W2:Y:S01]  /*1210*/  @P1 LDG.E R0, desc[UR48][R6.64] ;  /* 0x0000003006001981 */ /* 0x000ea2000c1e1900 */
[----:B------:R-:W-:-:S04]  /*1220*/  UISETP.NE.U32.AND UP0, UPT, UR4, URZ, UPT ;  /* 0x0000003f0400728c */ /* 0x000fc8000bf05070 */
[----:B------:R-:W-:Y:S02]  /*1230*/  UISETP.NE.AND.EX UP0, UPT, UR5, URZ, UPT, UP0 ;  /* 0x0000003f0500728c */ /* 0x000fe4000bf05300 */
[----:B------:R-:W-:Y:S02]  /*1240*/  ULEA.HI UR4, UR37, UR37, URZ, 0x1 ;  /* 0x0000002525047291 */ /* 0x000fe4000f8f083f */
[----:B------:R-:W-:Y:S01]  /*1250*/  USEL UR51, UR51, 0x1, UP0 ;  /* 0x0000000133337887 */ /* 0x000fe20008000000 */
[----:B------:R-:W-:Y:S01]  /*1260*/  ULDC UR5, c[0x0][0x2f0] ;  /* 0x0000bc0000057ab9 */ /* 0x000fe20000000800 */
[----:B------:R-:W-:Y:S02]  /*1270*/  ULOP3.LUT UR4, UR4, 0x1e, URZ, 0xc0, !UPT ;  /* 0x0000001e04047892 */ /* 0x000fe4000f8ec03f */
[----:B-1----:R-:W-:Y:S02]  /*1280*/  ULEA UR39, UR36, UR39, 0x18 ;  /* 0x0000002724277291 */ /* 0x002fe4000f8ec03f */
[----:B------:R-:W-:-:S02]  /*1290*/  UIMAD UR51, UR51, UR5, URZ ;  /* 0x00000005333372a4 */ /* 0x000fc4000f8e023f */
[----:B------:R-:W-:Y:S02]  /*12a0*/  UIADD3 UR5, UR39, 0x20400, URZ ;  /* 0x0002040027057890 */ /* 0x000fe4000fffe03f */
[----:B------:R-:W-:Y:S02]  /*12b0*/  UIADD3 UR4, UR37, -UR4, URZ ;  /* 0x8000000425047290 */ /* 0x000fe4000fffe03f */
[----:B------:R-:W-:Y:S02]  /*12c0*/  ULOP3.LUT UP0, URZ, UR5, 0x3ff, URZ, 0xc0, !UPT ;  /* 0x000003ff053f7892 */ /* 0x000fe4000f80c03f */
[----:B------:R-:W-:Y:S02]  /*12d0*/  UIADD3 UR6, UR51, 0x7f, URZ ;  /* 0x0000007f33067890 */ /* 0x000fe4000fffe03f */
[----:B------:R-:W-:Y:S02]  /*12e0*/  ULEA UR4, UR4, UR5, 0xd ;  /* 0x0000000504047291 */ /* 0x000fe4000f8e683f */
[----:B------:R-:W-:Y:S01]  /*12f0*/  PLOP3.LUT P0, PT, PT, PT, UP0, 0x80, 0x0 ;  /* 0x000000000000781c */ /* 0x000fe20003f0f008 */
[----:B------:R-:W-:-:S02]  /*1300*/  USHF.R.S32.HI UR5, URZ, 0x1f, UR6 ;  /* 0x0000001f3f057899 */ /* 0x000fc40008011406 */
[----:B------:R-:W-:Y:S02]  /*1310*/  USHF.R.U32.HI UR4, URZ, 0x4, UR4 ;  /* 0x000000043f047899 */ /* 0x000fe40008011604 */
[----:B------:R-:W-:Y:S02]  /*1320*/  ULEA.HI UR5, UR5, UR6, URZ, 0x7 ;  /* 0x0000000605057291 */ /* 0x000fe4000f8f383f */
[----:B------:R-:W-:Y:S02]  /*1330*/  ULOP3.LUT UR53, UR4, 0x3fff, URZ, 0xc0, !UPT ;  /* 0x00003fff04357892 */ /* 0x000fe4000f8ec03f */
[----:B------:R-:W-:Y:S01]  /*1340*/  USHF.R.S32.HI UR50, URZ, 0x7, UR5 ;  /* 0x000000073f327899 */ /* 0x000fe20008011405 */
[----:B--2---:R-:W-:-:S04]  /*1350*/  FMUL.FTZ R0, R3, R0 ;  /* 0x0000000003007220 */ /* 0x004fc80000410000 */
[----:B------:R-:W-:-:S05]  /*1360*/  FMUL.FTZ R0, R0, UR7 ;  /* 0x0000000700007c20 */ /* 0x000fca0008410000 */
[----:B------:R-:W-:Y:S01]  /*1370*/  R2UR UR40, R0 ;  /* 0x00000000002872ca */ /* 0x000fe200000e0000 */
[----:B-----5:R-:W-:-:S14]  /*1380*/  @!P0 BRA `(.L_x_9) ;  /* 0x0000000000408947 */ /* 0x020fdc0003800000 */
[----:B------:R-:W-:Y:S01]  /*1390*/  MOV R0, 0x0 ;  /* 0x0000000000007802 */ /* 0x000fe20000000f00 */
[----:B------:R-:W-:Y:S01]  /*13a0*/  ULDC.64 UR4, c[0x4][0xc0] ;  /* 0x0100300000047ab9 */ /* 0x000fe20000000a00 */
[----:B------:R-:W-:Y:S01]  /*13b0*/  ULDC.64 UR6, c[0x4][0x30] ;  /* 0x01000c0000067ab9 */ /* 0x000fe20000000a00 */
[----:B------:R-:W-:Y:S01]  /*13c0*/  IMAD.U32 R4, RZ, RZ, UR4 ;  /* 0x00000004ff047e24 */ /* 0x000fe2000f8e00ff */
[----:B------:R0:W1:Y:S01]  /*13d0*/  LDC.64 R14, c[0x4][R0] ;  /* 0x01000000000e7b82 */ /* 0x0000620000000a00 */
[----:B------:R-:W-:Y:S01]  /*13e0*/  IMAD.U32 R5, RZ, RZ, UR5 ;  /* 0x00000005ff057e24 */ /* 0x000fe2000f8e00ff */
[----:B------:R-:W-:Y:S01]  /*13f0*/  ULDC.64 UR4, c[0x4][0xc8] ;  /* 0x0100320000047ab9 */ /* 0x000fe20000000a00 */
[----:B------:R-:W-:Y:S02]  /*1400*/  IMAD.U32 R10, RZ, RZ, UR6 ;  /* 0x00000006ff0a7e24 */ /* 0x000fe4000f8e00ff */
[----:B------:R-:W-:Y:S02]  /*1410*/  IMAD.U32 R6, RZ, RZ, UR4 ;  /* 0x00000004ff067e24 */ /* 0x000fe4000f8e00ff */
[----:B------:R-:W-:-:S02]  /*1420*/  IMAD.U32 R7, RZ, RZ, UR5 ;  /* 0x00000005ff077e24 */ /* 0x000fc4000f8e00ff */
[----:B------:R-:W-:Y:S02]  /*1430*/  IMAD.U32 R11, RZ, RZ, UR7 ;  /* 0x00000007ff0b7e24 */ /* 0x000fe4000f8e00ff */
[----:B------:R-:W-:Y:S02]  /*1440*/  IMAD.MOV.U32 R8, RZ, RZ, 0x70 ;  /* 0x00000070ff087424 */ /* 0x000fe400078e00ff */
[----:B------:R-:W-:Y:S02]  /*1450*/  IMAD.MOV.U32 R12, RZ, RZ, 0x1 ;  /* 0x00000001ff0c7424 */ /* 0x000fe400078e00ff */
[----:B0-----:R-:W-:-:S07]  /*1460*/  IMAD.MOV.U32 R13, RZ, RZ, RZ ;  /* 0x000000ffff0d7224 */ /* 0x001fce00078e00ff */
[----:B------:R-:W-:-:S07]  /*1470*/  LEPC R20, `(.L_x_9) ;  /* 0x000000001014794e */ /* 0x000fce0000000000 */
[----:B-1----:R-:W-:Y:S05]  /*1480*/  CALL.ABS.NOINC R14 ;  /* 0x000000000e007343 */ /* 0x002fea0003c00000 */
.L_x_9:
[----:B------:R-:W-:Y:S01]  /*1490*/  ULOP3.LUT UR4, UR45, 0x1, URZ, 0xc0, !UPT ;  /* 0x000000012d047892 */ /* 0x000fe2000f8ec03f */
[----:B------:R-:W-:-:S05]  /*14a0*/  IMAD.U32 R3, RZ, RZ, UR46 ;  /* 0x0000002eff037e24 */ /* 0x000fca000f8e00ff */
[----:B------:R-:W-:Y:S01]  /*14b0*/  IMAD.U32 R0, RZ, RZ, UR4 ;  /* 0x00000004ff007e24 */ /* 0x000fe2000f8e00ff */
[----:B------:R-:W-:-:S04]  /*14c0*/  ISETP.NE.AND P0, PT, R3, 0x3, PT ;  /* 0x000000030300780c */ /* 0x000fc80003f05270 */
[----:B------:R-:W-:-:S04]  /*14d0*/  SHF.L.U32 R0, R0, 0x1f, RZ ;  /* 0x0000001f00007819 */ /* 0x000fc800000006ff */
[----:B------:R-:W0:Y:S02]  /*14e0*/  SYNCS.PHASECHK.TRANS64.TRYWAIT P1, [UR39+0x38800], R0 ;  /* 0x03880000ff0075a7 */ /* 0x000e240008020167 */
[----:B0-----:R-:W-:Y:S05]  /*14f0*/  @!P1 BRA `(.L_x_10) ;  /* 0x000000c400689947 */ /* 0x001fea0003800000 */
.L_x_101:
[----:B------:R-:W-:Y:S05]  /*1500*/  @!P0 BRA `(.L_x_11) ;  /* 0x0000000000048947 */ /* 0x000fea0003800000 */
[----:B------:R-:W-:Y:S01]  /*1510*/  BPT.TRAP 0x1 ;  /* 0x000000040000795c */ /* 0x000fe20000300000 */
.L_x_11:
[----:B0-----:R-:W-:Y:S02]  /*1520*/  IMAD.U32 R3, RZ, RZ, UR52 ;  /* 0x00000034ff037e24 */ /* 0x001fe4000f8e00ff */
[----:B------:R-:W-:-:S03]  /*1530*/  IMAD.U32 R0, RZ, RZ, UR44 ;  /* 0x0000002cff007e24 */ /* 0x000fc6000f8e00ff */
[----:B------:R-:W-:Y:S02]  /*1540*/  LEA R3, R3, UR39, 0x3 ;  /* 0x0000002703037c11 */ /* 0x000fe4000f8e18ff */
[----:B------:R-:W-:-:S04]  /*1550*/  SHF.L.U32 R0, R0, 0x1f, RZ ;  /* 0x0000001f00007819 */ /* 0x000fc800000006ff */
[----:B------:R0:W1:Y:S01]  /*1560*/  SYNCS.PHASECHK.TRANS64.TRYWAIT P1, [R3+URZ+0x38830], R0 ;  /* 0x03883000030075a7 */ /* 0x000062000802017f */
[----:B------:R-:W-:Y:S05]  /*1570*/  @!P0 BRA `(.L_x_12) ;  /* 0x0000000000048947 */ /* 0x000fea0003800000 */
[----:B------:R-:W-:Y:S01]  /*1580*/  BPT.TRAP 0x1 ;  /* 0x000000040000795c */ /* 0x000fe20000300000 */
.L_x_12:
[----:B------:R-:W2:Y:S01]  /*1590*/  S2R R4, SR_TID.X ;  /* 0x0000000000047919 */ /* 0x000ea20000002100 */
[----:B------:R-:W-:Y:S01]  /*15a0*/  IMAD.MOV.U32 R151, RZ, RZ, RZ ;  /* 0x000000ffff977224 */ /* 0x000fe200078e00ff */
[----:B--2---:R-:W-:Y:S01]  /*15b0*/  LOP3.LUT P2, RZ, R4, 0x7f, RZ, 0xc0, !PT ;  /* 0x0000007f04ff7812 */ /* 0x004fe2000784c0ff */
[----:B-1----:R-:W-:-:S12]  /*15c0*/  @P1 BRA `(.L_x_13) ;  /* 0x0000000000081947 */ /* 0x002fd80003800000 */
[----:B------:R-:W1:Y:S02]  /*15d0*/  SYNCS.PHASECHK.TRANS64.TRYWAIT P1, [R3+URZ+0x38830], R0 ;  /* 0x03883000030075a7 */ /* 0x000e64000802017f */
[----:B-1----:R-:W-:Y:S05]  /*15e0*/  @!P1 BRA `(.L_x_14) ;  /* 0x000000c400449947 */ /* 0x002fea0003800000 */
.L_x_13:
[----:B------:R-:W-:Y:S05]  /*15f0*/  WARPSYNC.ALL ;  /* 0x0000000000007948 */ /* 0x000fea0003800000 */
[----:B------:R-:W-:Y:S01]  /*1600*/  UIADD3 UR4, UR39, 0x28400, URZ ;  /* 0x0002840027047890 */ /* 0x000fe2000fffe03f */
[----:B------:R-:W-:Y:S01]  /*1610*/  WARPGROUP.ARRIVE ;  /* 0x00000000000079c5 */ /* 0x000fe20000000000 */
[----:B------:R-:W-:Y:S01]  /*1620*/  ULOP3.LUT UR32, UR53, 0x10000, URZ, 0xfc, !UPT ;  /* 0x0001000035207892 */ /* 0x000fe2000f8efc3f */
[----:B01----:R-:W-:Y:S01]  /*1630*/  VIADD R0, R236, UR51 ;  /* 0x00000033ec007c36 */ /* 0x003fe20008000000 */
[----:B------:R-:W-:Y:S01]  /*1640*/  USHF.R.U32.HI UR4, URZ, 0x4, UR4 ;  /* 0x000000043f047899 */ /* 0x000fe20008011604 */
[----:B------:R-:W-:Y:S01]  /*1650*/  IMAD.U32 R5, RZ, RZ, UR50 ;  /* 0x00000032ff057e24 */ /* 0x000fe2000f8e00ff */
[----:B------:R-:W-:Y:S01]  /*1660*/  UMOV UR33, 0x40000040 ;  /* 0x4000004000217882 */ /* 0x000fe20000000000 */
[----:B------:R-:W-:Y:S01]  /*1670*/  UMOV UR35, 0x40000040 ;  /* 0x4000004000237882 */ /* 0x000fe20000000000 */
[----:B------:R-:W-:Y:S01]  /*1680*/  ULOP3.LUT UR4, UR4, 0x3fff, URZ, 0xc0, !UPT ;  /* 0x00003fff04047892 */ /* 0x000fe2000f8ec03f */
[----:B------:R-:W-:Y:S01]  /*1690*/  IMAD R4, R5, -0x80, R0 ;  /* 0xffffff8005047824 */ /* 0x000fe200078e0200 */
[----:B------:R-:W-:Y:S01]  /*16a0*/  UMOV UR5, 0x40000040 ;  /* 0x4000004000057882 */ /* 0x000fe20000000000 */
[----:B------:R-:W-:Y:S01]  /*16b0*/  UMOV UR7, 0x40000040 ;  /* 0x4000004000077882 */ /* 0x000fe20000000000 */
[----:B------:R-:W-:Y:S01]  /*16c0*/  ULOP3.LUT UR47, UR4, 0x10000, URZ, 0xfc, !UPT ;  /* 0x00010000042f7892 */ /* 0x000fe2000f8efc3f */
[----:B------:R-:W-:Y:S01]  /*16d0*/  P2R R11, PR, RZ, 0x1 ;  /* 0x00000001ff0b7803 */ /* 0x000fe20000000000 */
[----:B------:R-:W-:Y:S01]  /*16e0*/  UIADD3 UR4, UR32, 0x2, URZ ;  /* 0x0000000220047890 */ /* 0x000fe2000fffe03f */
[C---:B------:R-:W-:Y:S01]  /*16f0*/  ISETP.GT.AND P3, PT, R4.reuse, RZ, PT ;  /* 0x000000ff0400720c */ /* 0x040fe20003f64270 */
[----:B------:R-:W-:Y:S01]  /*1700*/  ULEA UR34, UR52, UR47, 0xb ;  /* 0x0000002f34227291 */ /* 0x000fe2000f8e583f */
[C---:B------:R-:W-:Y:S01]  /*1710*/  ISETP.GT.AND P1, PT, R4.reuse, 0x1, PT ;  /* 0x000000010400780c */ /* 0x040fe20003f24270 */
[----:B------:R-:W-:Y:S01]  /*1720*/  UIADD3 UR8, UR32, 0x4, URZ ;  /* 0x0000000420087890 */ /* 0x000fe2000fffe03f */
[C---:B------:R-:W-:Y:S01]  /*1730*/  ISETP.GT.AND P2, PT, R4.reuse, 0x8, PT ;  /* 0x000000080400780c */ /* 0x040fe20003f44270 */
[----:B------:R-:W-:Y:S01]  /*1740*/  UIADD3 UR6, UR34, 0x2, URZ ;  /* 0x0000000222067890 */ /* 0x000fe2000fffe03f */
[C---:B------:R-:W-:Y:S01]  /*1750*/  ISETP.GT.AND P5, PT, R4.reuse, 0x9, PT ;  /* 0x000000090400780c */ /* 0x040fe20003fa4270 */
[----:B------:R-:W-:Y:S01]  /*1760*/  UIADD3 UR10, UR34, 0x4, URZ ;  /* 0x00000004220a7890 */ /* 0x000fe2000fffe03f */
[C---:B------:R-:W-:Y:S01]  /*1770*/  ISETP.GT.AND P4, PT, R4.reuse, 0x10, PT ;  /* 0x000000100400780c */ /* 0x040fe20003f84270 */
[----:B------:R-:W-:Y:S01]  /*1780*/  UMOV UR9, 0x40000040 ;  /* 0x4000004000097882 */ /* 0x000fe20000000000 */
[----:B------:R-:W-:Y:S01]  /*1790*/  QGMMA.64x128x32.F32.E4M3.E4M3 R24, gdesc[UR32], RZ, !UPT, gsb0 ;  /* 0x01e00000201879f3 */ /* 0x000fe2000c0008ff */
[----:B------:R-:W-:Y:S01]  /*17a0*/  UMOV UR11, 0x40000040 ;  /* 0x40000040000b7882 */ /* 0x000fe20000000000 */
[----:B------:R-:W-:Y:S01]  /*17b0*/  UIADD3 UR12, UR32, 0x6, URZ ;  /* 0x00000006200c7890 */ /* 0x000fe2000fffe03f */
[C---:B------:R-:W-:Y:S01]  /*17c0*/  ISETP.GT.AND P0, PT, R4.reuse, 0x59, PT ;  /* 0x000000590400780c */ /* 0x040fe20003f04270 */
[----:B------:R-:W-:Y:S01]  /*17d0*/  UIADD3 UR14, UR34, 0x6, URZ ;  /* 0x00000006220e7890 */ /* 0x000fe2000fffe03f */
[----:B------:R-:W-:Y:S01]  /*17e0*/  ISETP.GT.AND P6, PT, R4, 0x60, PT ;  /* 0x000000600400780c */ /* 0x000fe20003fc4270 */
[----:B------:R-:W-:Y:S01]  /*17f0*/  UMOV UR13, 0x40000040 ;  /* 0x40000040000d7882 */ /* 0x000fe20000000000 */
[----:B------:R-:W-:Y:S01]  /*1800*/  UMOV UR15, 0x40000040 ;  /* 0x40000040000f7882 */ /* 0x000fe20000000000 */
[----:B------:R-:W-:Y:S01]  /*1810*/  UIADD3 UR16, UR32, 0x400, URZ ;  /* 0x0000040020107890 */ /* 0x000fe2000fffe03f */
[----:B------:R-:W0:Y:S01]  /*1820*/  S2R R89, SR_TID.X ;  /* 0x0000000000597919 */ /* 0x000e220000002100 */
[----:B------:R-:W-:Y:S01]  /*1830*/  UIADD3 UR18, UR34, 0x400, URZ ;  /* 0x0000040022127890 */ /* 0x000fe2000fffe03f */
[--C-:B------:R-:W-:Y:S01]  /*1840*/  IMAD.MOV.U32 R150, RZ, RZ, R151.reuse ;  /* 0x000000ffff967224 */ /* 0x100fe200078e0097 */
[----:B------:R-:W-:Y:S01]  /*1850*/  UMOV UR17, 0x40000040 ;  /* 0x4000004000117882 */ /* 0x000fe20000000000 */
[----:B------:R-:W-:Y:S01]  /*1860*/  UMOV UR19, 0x40000040 ;  /* 0x4000004000137882 */ /* 0x000fe20000000000 */
[----:B------:R-:W-:Y:S01]  /*1870*/  UIADD3 UR20, UR32, 0x402, URZ ;  /* 0x0000040220147890 */ /* 0x000fe2000fffe03f */
[--C-:B------:R-:W-:Y:S01]  /*1880*/  IMAD.MOV.U32 R149, RZ, RZ, R151.reuse ;  /* 0x000000ffff957224 */ /* 0x100fe200078e0097 */
        /* <DEDUP_REMOVED lines=16> */
[----:B------:R-:W-:Y:S01]  /*1990*/  UISETP.GE.AND UP0, UPT, UR51, 0x81, UPT ;  /* 0x000000813300788c */ /* 0x000fe2000bf06270 */
[----:B------:R-:W-:-:S02]  /*19a0*/  IMAD.MOV.U32 R143, RZ, RZ, R151 ;  /* 0x000000ffff8f7224 */ /* 0x000fc400078e0097 */
[--C-:B------:R-:W-:Y:S02]  /*19b0*/  IMAD.MOV.U32 R142, RZ, RZ, R151.reuse ;  /* 0x000000ffff8e7224 */ /* 0x100fe400078e0097 */
[--C-:B------:R-:W-:Y:S02]  /*19c0*/  IMAD.MOV.U32 R141, RZ, RZ, R151.reuse ;  /* 0x000000ffff8d7224 */ /* 0x100fe400078e0097 */
[--C-:B------:R-:W-:Y:S02]  /*19d0*/  IMAD.MOV.U32 R140, RZ, RZ, R151.reuse ;  /* 0x000000ffff8c7224 */ /* 0x100fe400078e0097 */
[--C-:B------:R-:W-:Y:S02]  /*19e0*/  IMAD.MOV.U32 R139, RZ, RZ, R151.reuse ;  /* 0x000000ffff8b7224 */ /* 0x100fe400078e0097 */
[--C-:B------:R-:W-:Y:S02]  /*19f0*/  IMAD.MOV.U32 R138, RZ, RZ, R151.reuse ;  /* 0x000000ffff8a7224 */ /* 0x100fe400078e0097 */
        /* <DEDUP_REMOVED lines=44> */
[--C-:B------:R-:W-:Y:S01]  /*1cc0*/  IMAD.MOV.U32 R93, RZ, RZ, R151.reuse ;  /* 0x000000ffff5d7224 */ /* 0x100fe200078e0097 */
[----:B------:R-:W-:Y:S02]  /*1cd0*/  WARPGROUP.DEPBAR.LE gsb0, 0x0 ;  /* 0x00008000000079c5 */ /* 0x000fe40000010000 */
[----:B------:R-:W-:Y:S01]  /*1ce0*/  WARPGROUP.ARRIVE ;  /* 0x00000000000079c5 */ /* 0x000fe20000000000 */
[--C-:B------:R-:W-:Y:S02]  /*1cf0*/  IMAD.MOV.U32 R92, RZ, RZ, R151.reuse ;  /* 0x000000ffff5c7224 */ /* 0x100fe400078e0097 */
[--C-:B------:R-:W-:Y:S02]  /*1d00*/  IMAD.MOV.U32 R91, RZ, RZ, R151.reuse ;  /* 0x000000ffff5b7224 */ /* 0x100fe400078e0097 */
[----:B------:R-:W-:Y:S01]  /*1d10*/  IMAD.MOV.U32 R90, RZ, RZ, R151 ;  /* 0x000000ffff5a7224 */ /* 0x000fe200078e0097 */
[----:B------:R-:W-:Y:S03]  /*1d20*/  QGMMA.64x128x32.F32.E4M3.E4M3 R24, gdesc[UR4], R24, gsb0 ;  /* 0x01e00000041879f3 */ /* 0x000fe60008000818 */
[----:B------:R-:W-:-:S02]  /*1d30*/  WARPGROUP.DEPBAR.LE gsb0, 0x0 ;  /* 0x00008000000079c5 */ /* 0x000fc40000010000 */
[----:B------:R-:W-:-:S07]  /*1d40*/  WARPGROUP.ARRIVE ;  /* 0x00000000000079c5 */ /* 0x000fce0000000000 */
[----:B------:R-:W-:Y:S03]  /*1d50*/  QGMMA.64x128x32.F32.E4M3.E4M3 R24, gdesc[UR8], R24, gsb0 ;  /* 0x01e00000081879f3 */ /* 0x000fe60008000818 */
[----:B------:R-:W-:Y:S02]  /*1d60*/  WARPGROUP.DEPBAR.LE gsb0, 0x0 ;  /* 0x00008000000079c5 */ /* 0x000fe40000010000 */
        /* <DEDUP_REMOVED lines=15> */
[----:B------:R-:W-:Y:S02]  /*1e60*/  FSEL R24, R24, -INF , P3 ;  /* 0xff80000018187808 */ /* 0x000fe40001800000 */
[----:B------:R-:W-:Y:S02]  /*1e70*/  FSEL R25, R25, -INF , P1 ;  /* 0xff80000019197808 */ /* 0x000fe40000800000 */
[----:B------:R-:W-:Y:S02]  /*1e80*/  FSEL R28, R28, -INF , P2 ;  /* 0xff8000001c1c7808 */ /* 0x000fe40001000000 */
[----:B------:R-:W-:-:S02]  /*1e90*/  FMNMX.FTZ R5, R24, R25, !PT ;  /* 0x0000001918057209 */ /* 0x000fc40007810000 */
[----:B------:R-:W-:Y:S02]  /*1ea0*/  FSEL R29, R29, -INF , P5 ;  /* 0xff8000001d1d7808 */ /* 0x000fe40002800000 */
[----:B------:R-:W-:Y:S02]  /*1eb0*/  FMNMX.FTZ R0, R28, R5, !PT ;  /* 0x000000051c007209 */ /* 0x000fe40007810000 */
[----:B------:R-:W-:Y:S02]  /*1ec0*/  FSEL R26, R26, -INF , P3 ;  /* 0xff8000001a1a7808 */ /* 0x000fe40001800000 */
[----:B------:R-:W-:Y:S02]  /*1ed0*/  ISETP.GT.AND P3, PT, R4, 0x11, PT ;  /* 0x000000110400780c */ /* 0x000fe40003f64270 */
[----:B------:R-:W-:Y:S02]  /*1ee0*/  FSEL R32, R32, -INF , P4 ;  /* 0xff80000020207808 */ /* 0x000fe40002000000 */
[----:B------:R-:W-:-:S02]  /*1ef0*/  FMNMX.FTZ R5, R29, R0, !PT ;  /* 0x000000001d057209 */ /* 0x000fc40007810000 */
[----:B------:R-:W-:Y:S02]  /*1f00*/  FSEL R27, R27, -INF , P1 ;  /* 0xff8000001b1b7808 */ /* 0x000fe40000800000 */
[----:B------:R-:W-:Y:S02]  /*1f10*/  ISETP.GT.AND P1, PT, R4, 0x18, PT ;  /* 0x000000180400780c */ /* 0x000fe40003f24270 */
[----:B------:R-:W-:Y:S02]  /*1f20*/  FSEL R33, R33, -INF , P3 ;  /* 0xff80000021217808 */ /* 0x000fe40001800000 */
[----:B------:R-:W-:Y:S02]  /*1f30*/  FMNMX.FTZ R0, R32, R5, !PT ;  /* 0x0000000520007209 */ /* 0x000fe40007810000 */
[----:B------:R-:W-:Y:S02]  /*1f40*/  FSEL R30, R30, -INF , P2 ;  /* 0xff8000001e1e7808 */ /* 0x000fe40001000000 */
[----:B------:R-:W-:-:S02]  /*1f50*/  ISETP.GT.AND P2, PT, R4, 0x19, PT ;  /* 0x000000190400780c */ /* 0x000fc40003f44270 */
        /* <DEDUP_REMOVED lines=63> */
[----:B------:R-:W-:Y:S02]  /*2350*/  FMNMX.FTZ R5, R65, R0, !PT ;  /* 0x0000000041057209 */ /* 0x000fe40007810000 */
[----:B------:R-:W-:Y:S02]  /*2360*/  FSEL R69, R69, -INF , P0 ;  /* 0xff80000045457808 */ /* 0x000fe40000000000 */
[----:B------:R-:W-:-:S02]  /*2370*/  FMNMX.FTZ R0, R68, R5, !PT ;  /* 0x0000000544007209 */ /* 0x000fc40007810000 */
[----:B------:R-:W-:Y:S02]  /*2380*/  ISETP.GT.AND P0, PT, R4, 0x61, PT ;  /* 0x000000610400780c */ /* 0x000fe40003f04270 */
[----:B------:R-:W-:Y:S02]  /*2390*/  FSEL R72, R72, -INF , P6 ;  /* 0xff80000048487808 */ /* 0x000fe40003000000 */
[----:B------:R-:W-:Y:S02]  /*23a0*/  FMNMX.FTZ R5, R69, R0, !PT ;  /* 0x0000000045057209 */ /* 0x000fe40007810000 */
[----:B------:R-:W-:Y:S02]  /*23b0*/  FSEL R67, R67, -INF , P1 ;  /* 0xff80000043437808 */ /* 0x000fe40000800000 */
[----:B------:R-:W-:Y:S02]  /*23c0*/  ISETP.GT.AND P1, PT, R4, 0x68, PT ;  /* 0x000000680400780c */ /* 0x000fe40003f24270 */
[----:B------:R-:W-:-:S02]  /*23d0*/  FSEL R73, R73, -INF , P0 ;  /* 0xff80000049497808 */ /* 0x000fc40000000000 */
[----:B------:R-:W-:Y:S02]  /*23e0*/  FMNMX.FTZ R0, R72, R5, !PT ;  /* 0x0000000548007209 */ /* 0x000fe40007810000 */
[----:B------:R-:W-:Y:S02]  /*23f0*/  FSEL R70, R70, -INF , P2 ;  /* 0xff80000046467808 */ /* 0x000fe40001000000 */
[----:B------:R-:W-:Y:S02]  /*2400*/  ISETP.GT.AND P2, PT, R4, 0x69, PT ;  /* 0x000000690400780c */ /* 0x000fe40003f44270 */
[----:B------:R-:W-:Y:S02]  /*2410*/  FSEL R76, R76, -INF , P1 ;  /* 0xff8000004c4c7808 */ /* 0x000fe40000800000 */
[----:B------:R-:W-:Y:S02]  /*2420*/  FMNMX.FTZ R5, R73, R0, !PT ;  /* 0x0000000049057209 */ /* 0x000fe40007810000 */
[----:B------:R-:W-:-:S02]  /*2430*/  FSEL R66, R66, -INF , P3 ;  /* 0xff80000042427808 */ /* 0x000fc40001800000 */
[----:B------:R-:W-:Y:S02]  /*2440*/  FSEL R77, R77, -INF , P2 ;  /* 0xff8000004d4d7808 */ /* 0x000fe40001000000 */
[----:B------:R-:W-:Y:S02]  /*2450*/  FMNMX.FTZ R0, R76, R5, !PT ;  /* 0x000000054c007209 */ /* 0x000fe40007810000 */
[----:B------:R-:W-:Y:S02]  /*2460*/  ISETP.GT.AND P3, PT, R4, 0x70, PT ;  /* 0x000000700400780c */ /* 0x000fe40003f64270 */
[----:B------:R-:W-:Y:S02]  /*2470*/  FSEL R63, R63, -INF , P4 ;  /* 0xff8000003f3f7808 */ /* 0x000fe40002000000 */
[----:B------:R-:W-:Y:S02]  /*2480*/  FSEL R80, R80, -INF , P3 ;  /* 0xff80000050507808 */ /* 0x000fe40001800000 */
[----:B------:R-:W-:-:S02]  /*2490*/  FMNMX.FTZ R5, R77, R0, !PT ;  /* 0x000000004d057209 */ /* 0x000fc40007810000 */
[----:B------:R-:W-:Y:S02]  /*24a0*/  ISETP.GT.AND P4, PT, R4, 0x71, PT ;  /* 0x000000710400780c */ /* 0x000fe40003f84270 */
[----:B------:R-:W-:Y:S02]  /*24b0*/  FSEL R62, R62, -INF , P5 ;  /* 0xff8000003e3e7808 */ /* 0x000fe40002800000 */
[----:B------:R-:W-:Y:S02]  /*24c0*/  FSEL R81, R81, -INF , P4 ;  /* 0xff80000051517808 */ /* 0x000fe40002000000 */
[----:B------:R-:W-:Y:S02]  /*24d0*/  FMNMX.FTZ R0, R80, R5, !PT ;  /* 0x0000000550007209 */ /* 0x000fe40007810000 */
[----:B------:R-:W-:Y:S02]  /*24e0*/  ISETP.GT.AND P5, PT, R4, 0x78, PT ;  /* 0x000000780400780c */ /* 0x000fe40003fa4270 */
[----:B------:R-:W-:-:S02]  /*24f0*/  FMNMX.FTZ R5, R81, R0, !PT ;  /* 0x0000000051057209 */ /* 0x000fc40007810000 */
[----:B------:R-:W-:Y:S02]  /*2500*/  FSEL R84, R84, -INF , P5 ;  /* 0xff80000054547808 */ /* 0x000fe40002800000 */
[----:B------:R-:W-:Y:S02]  /*2510*/  ISETP.GT.AND P6, PT, R4, 0x79, PT ;  /* 0x000000790400780c */ /* 0x000fe40003fc4270 */
[----:B------:R-:W-:Y:S02]  /*2520*/  FMNMX.FTZ R0, R84, R5, !PT ;  /* 0x0000000554007209 */ /* 0x000fe40007810000 */
[----:B------:R-:W-:Y:S02]  /*2530*/  FSEL R85, R85, -INF , P6 ;  /* 0xff80000055557808 */ /* 0x000fe40003000000 */
[----:B------:R-:W-:Y:S02]  /*2540*/  P2R R8, PR, RZ, 0x4 ;  /* 0x00000004ff087803 */ /* 0x000fe40000000000 */
[----:B------:R-:W-:-:S02]  /*2550*/  FMNMX.FTZ R5, R85, R0, !PT ;  /* 0x0000000055057209 */ /* 0x000fc40007810000 */
[----:B------:R-:W-:Y:S02]  /*2560*/  P2R R10, PR, RZ, 0x1 ;  /* 0x00000001ff0a7803 */ /* 0x000fe40000000000 */
[----:B------:R-:W-:Y:S01]  /*2570*/  ISETP.GT.AND P0, PT, R4, 0x60, PT ;  /* 0x000000600400780c */ /* 0x000fe20003f04270 */
[----:B------:R-:W1:Y:S01]  /*2580*/  SHFL.BFLY PT, R0, R5, 0x2, 0x1f ;  /* 0x0c401f0005007f89 */ /* 0x000e6200000e0000 */
[----:B------:R-:W-:Y:S02]  /*2590*/  P2R R9, PR, RZ, 0x2 ;  /* 0x00000002ff097803 */ /* 0x000fe40000000000 */
[----:B------:R-:W-:Y:S02]  /*25a0*/  FSEL R74, R74, -INF , P0 ;  /* 0xff8000004a4a7808 */ /* 0x000fe40000000000 */
[----:B------:R-:W-:Y:S02]  /*25b0*/  ISETP.NE.AND P0, PT, R10, RZ, PT ;  /* 0x000000ff0a00720c */ /* 0x000fe40003f05270 */
[----:B------:R-:W-:-:S02]  /*25c0*/  ISETP.GT.AND P1, PT, R4, 0x59, PT ;  /* 0x000000590400780c */ /* 0x000fc40003f24270 */
[----:B------:R-:W-:Y:S02]  /*25d0*/  FSEL R75, R75, -INF , P0 ;  /* 0xff8000004b4b7808 */ /* 0x000fe40000000000 */
[----:B------:R-:W-:Y:S02]  /*25e0*/  FSEL R71, R71, -INF , P1 ;  /* 0xff80000047477808 */ /* 0x000fe40000800000 */
[----:B------:R-:W-:Y:S02]  /*25f0*/  ISETP.NE.AND P1, PT, R9, RZ, PT ;  /* 0x000000ff0900720c */ /* 0x000fe40003f25270 */
[----:B------:R-:W-:Y:S02]  /*2600*/  FSEL R82, R82, -INF , P3 ;  /* 0xff80000052527808 */ /* 0x000fe40001800000 */
[----:B------:R-:W-:Y:S02]  /*2610*/  FSEL R78, R78, -INF , P1 ;  /* 0xff8000004e4e7808 */ /* 0x000fe40000800000 */
[----:B------:R-:W-:-:S02]  /*2620*/  FSEL R83, R83, -INF , P4 ;  /* 0xff80000053537808 */ /* 0x000fc40002000000 */
[----:B------:R-:W-:Y:S02]  /*2630*/  FSEL R86, R86, -INF , P5 ;  /* 0xff80000056567808 */ /* 0x000fe40002800000 */
[----:B------:R-:W-:Y:S02]  /*2640*/  FSEL R87, R87, -INF , P6 ;  /* 0xff80000057577808 */ /* 0x000fe40003000000 */
[----:B-1----:R-:W-:Y:S02]  /*2650*/  FMNMX.FTZ R6, R5, R0, !PT ;  /* 0x0000000005067209 */ /* 0x002fe40007810000 */
[----:B------:R-:W-:Y:S02]  /*2660*/  FMNMX.FTZ R5, R26, R27, !PT ;  /* 0x0000001b1a057209 */ /* 0x000fe40007810000 */
[----:B------:R-:W-:Y:S01]  /*2670*/  ISETP.NE.AND P0, PT, R11, RZ, PT ;  /* 0x000000ff0b00720c */ /* 0x000fe20003f05270 */
[----:B------:R-:W1:Y:S02]  /*2680*/  SHFL.BFLY PT, R7, R6, 0x1, 0x1f ;  /* 0x0c201f0006077f89 */ /* 0x000e6400000e0000 */
[----:B-1----:R-:W-:Y:S01]  /*2690*/  FMNMX.FTZ R0, R6, R7, !PT ;  /* 0x0000000706007209 */ /* 0x002fe20007810000 */
[----:B------:R-:W-:-:S03]  /*26a0*/  IMAD.U32 R7, RZ, RZ, UR40 ;  /* 0x00000028ff077e24 */ /* 0x000fc6000f8e00ff */
[C---:B------:R-:W-:Y:S01]  /*26b0*/  FSETP.NEU.FTZ.AND P2, PT, R0.reuse, -INF , PT ;  /* 0xff8000000000780b */ /* 0x040fe20003f5d000 */
[----:B------:R-:W-:-:S05]  /*26c0*/  FFMA.FTZ R7, R0, R7, -8 ;  /* 0xc100000000077423 */ /* 0x000fca0000010007 */
[----:B------:R-:W-:Y:S02]  /*26d0*/  FSEL R88, R7, RZ, P2 ;  /* 0x000000ff07587208 */ /* 0x000fe40001000000 */
[----:B------:R-:W-:Y:S02]  /*26e0*/  ISETP.NE.AND P2, PT, R8, RZ, PT ;  /* 0x000000ff0800720c */ /* 0x000fe40003f45270 */
[----:B------:R-:W-:Y:S01]  /*26f0*/  FMNMX.FTZ R8, R30, R5, !PT ;  /* 0x000000051e087209 */ /* 0x000fe20007810000 */
[----:B------:R-:W-:-:S01]  /*2700*/  FFMA.FTZ R4, R24, UR40, -R88 ;  /* 0x0000002818047c23 */ /* 0x000fc20008010858 */
[----:B------:R-:W-:Y:S01]  /*2710*/  FSEL R79, R79, -INF , P2 ;  /* 0xff8000004f4f7808 */ /* 0x000fe20001000000 */
[----:B------:R-:W-:-:S01]  /*2720*/  FFMA.FTZ R6, R28, UR40, -R88 ;  /* 0x000000281c067c23 */ /* 0x000fc20008010858 */
[----:B------:R-:W-:Y:S01]  /*2730*/  FMNMX.FTZ R5, R31, R8, !PT ;  /* 0x000000081f057209 */ /* 0x000fe20007810000 */
[----:B------:R-:W-:-:S01]  /*2740*/  FFMA.FTZ R8, R32, UR40, -R88 ;  /* 0x0000002820087c23 */ /* 0x000fc20008010858 */
[--C-:B------:R-:W-:Y:S01]  /*2750*/  FFMA.FTZ R7, R25, UR40, -R88.reuse ;  /* 0x0000002819077c23 */ /* 0x100fe20008010858 */
[----:B------:R-:W-:Y:S01]  /*2760*/  MUFU.EX2 R4, R4 ;  /* 0x0000000400047308 */ /* 0x000fe20000000800 */
[----:B------:R-:W-:Y:S01]  /*2770*/  FMNMX.FTZ R10, R34, R5, !PT ;  /* 0x00000005220a7209 */ /* 0x000fe20007810000 */
[--C-:B------:R-:W-:Y:S01]  /*2780*/  FFMA.FTZ R9, R29, UR40, -R88.reuse ;  /* 0x000000281d097c23 */ /* 0x100fe20008010858 */
[----:B------:R-:W-:-:S01]  /*2790*/  FFMA.FTZ R11, R33, UR40, -R88 ;  /* 0x00000028210b7c23 */ /* 0x000fc20008010858 */
[----:B0-----:R-:W-:Y:S01]  /*27a0*/  LOP3.LUT P2, RZ, R89, 0x7f, RZ, 0xc0, !PT ;  /* 0x0000007f59ff7812 */ /* 0x001fe2000784c0ff */
[----:B------:R-:W-:-:S01]  /*27b0*/  FFMA.FTZ R21, R49, UR40, -R88 ;  /* 0x0000002831157c23 */ /* 0x000fc20008010858 */
[----:B------:R-:W-:Y:S01]  /*27c0*/  FMNMX.FTZ R5, R35, R10, !PT ;  /* 0x0000000a23057209 */ /* 0x000fe20007810000 */
[----:B------:R-:W-:-:S01]  /*27d0*/  FFMA.FTZ R29, R57, UR40, -R88 ;  /* 0x00000028391d7c23 */ /* 0x000fc20008010858 */
[----:B------:R-:W0:Y:S01]  /*27e0*/  MUFU.EX2 R7, R7 ;  /* 0x0000000700077308 */ /* 0x000e220000000800 */
[----:B------:R-:W-:-:S01]  /*27f0*/  FFMA.FTZ R13, R37, UR40, -R88 ;  /* 0x00000028250d7c23 */ /* 0x000fc20008010858 */
[----:B------:R-:W-:Y:S01]  /*2800*/  FMNMX.FTZ R10, R38, R5, !PT ;  /* 0x00000005260a7209 */ /* 0x000fe20007810000 */
[----:B------:R-:W-:-:S01]  /*2810*/  FFMA.FTZ R15, R41, UR40, -R88 ;  /* 0x00000028290f7c23 */ /* 0x000fc20008010858 */
[--C-:B------:R-:W-:Y:S01]  /*2820*/  FFMA.FTZ R25, R45, UR40, -R88.reuse ;  /* 0x000000282d197c23 */ /* 0x100fe20008010858 */
[----:B------:R-:W-:-:S01]  /*2830*/  FFMA.FTZ R52, R52, UR40, -R88 ;  /* 0x0000002834347c23 */ /* 0x000fc20008010858 */
[----:B------:R-:W-:Y:S01]  /*2840*/  FMNMX.FTZ R5, R39, R10, !PT ;  /* 0x0000000a27057209 */ /* 0x000fe20007810000 */
[----:B------:R-:W-:-:S01]  /*2850*/  FFMA.FTZ R10, R36, UR40, -R88 ;  /* 0x00000028240a7c23 */ /* 0x000fc20008010858 */
[----:B------:R-:W-:Y:S01]  /*2860*/  MUFU.EX2 R6, R6 ;  /* 0x0000000600067308 */ /* 0x000fe20000000800 */
[----:B------:R-:W-:Y:S01]  /*2870*/  @!P2 VIADD R3, R3, 0x38840 ;  /* 0x000388400303a836 */ /* 0x000fe20000000000 */
[----:B------:R-:W-:Y:S01]  /*2880*/  FMNMX.FTZ R12, R42, R5, !PT ;  /* 0x000000052a0c7209 */ /* 0x000fe20007810000 */
[----:B------:R-:W-:-:S01]  /*2890*/  FFMA.FTZ R53, R53, UR40, -R88 ;  /* 0x0000002835357c23 */ /* 0x000fc20008010858 */
[--C-:B------:R-:W-:Y:S01]  /*28a0*/  FFMA.FTZ R60, R60, UR40, -R88.reuse ;  /* 0x000000283c3c7c23 */ /* 0x100fe20008010858 */
[----:B------:R-:W-:-:S01]  /*28b0*/  FFMA.FTZ R61, R61, UR40, -R88 ;  /* 0x000000283d3d7c23 */ /* 0x000fc20008010858 */
[----:B------:R-:W-:Y:S01]  /*28c0*/  FMNMX.FTZ R5, R43, R12, !PT ;  /* 0x0000000c2b057209 */ /* 0x000fe20007810000 */
[----:B------:R-:W-:-:S01]  /*28d0*/  FFMA.FTZ R33, R65, UR40, -R88 ;  /* 0x0000002841217c23 */ /* 0x000fc20008010858 */
[----:B------:R-:W1:Y:S01]  /*28e0*/  MUFU.EX2 R9, R9 ;  /* 0x0000000900097308 */ /* 0x000e620000000800 */
[----:B0-----:R-:W-:-:S01]  /*28f0*/  FADD.FTZ R49, R4, R7 ;  /* 0x0000000704317221 */ /* 0x001fc20000010000 */
[----:B------:R-:W-:Y:S01]  /*2900*/  FMNMX.FTZ R12, R46, R5, !PT ;  /* 0x000000052e0c7209 */ /* 0x000fe20007810000 */
[----:B------:R-:W-:-:S01]  /*2910*/  FFMA.FTZ R68, R68, UR40, -R88 ;  /* 0x0000002844447c23 */ /* 0x000fc20008010858 */
[----:B------:R-:W-:Y:S01]  /*2920*/  @!P2 PRMT R3, RZ, 0x654, R3 ;  /* 0x00000654ff03a816 */ /* 0x000fe20000000003 */
[----:B------:R-:W-:-:S01]  /*2930*/  FFMA.FTZ R69, R69, UR40, -R88 ;  /* 0x0000002845457c23 */ /* 0x000fc20008010858 */
[----:B------:R-:W-:Y:S01]  /*2940*/  FMNMX.FTZ R5, R47, R12, !PT ;  /* 0x0000000c2f057209 */ /* 0x000fe20007810000 */
[----:B------:R-:W-:-:S01]  /*2950*/  FFMA.FTZ R12, R40, UR40, -R88 ;  /* 0x00000028280c7c23 */ /* 0x000fc20008010858 */
[----:B------:R-:W0:Y:S01]  /*2960*/  MUFU.EX2 R8, R8 ;  /* 0x0000000800087308 */ /* 0x000e220000000800 */
[----:B------:R2:W-:Y:S01]  /*2970*/  @!P2 SYNCS.ARRIVE.TRANS64.RED.A1T0 RZ, [R3+URZ], RZ ;  /* 0x000000ff03ffa9a7 */ /* 0x0005e2000810043f */
[----:B------:R-:W-:Y:S01]  /*2980*/  FMNMX.FTZ R14, R50, R5, !PT ;  /* 0x00000005320e7209 */ /* 0x000fe20007810000 */
[--C-:B------:R-:W-:Y:S01]  /*2990*/  FFMA.FTZ R72, R72, UR40, -R88.reuse ;  /* 0x0000002848487c23 */ /* 0x100fe20008010858 */
[----:B------:R-:W-:-:S01]  /*29a0*/  FFMA.FTZ R45, R76, UR40, -R88 ;  /* 0x000000284c2d7c23 */ /* 0x000fc20008010858 */
[--C-:B------:R-:W-:Y:S01]  /*29b0*/  FFMA.FTZ R40, R77, UR40, -R88.reuse ;  /* 0x000000284d287c23 */ /* 0x100fe20008010858 */
[----:B------:R-:W-:Y:S01]  /*29c0*/  FMNMX.FTZ R5, R51, R14, !PT ;  /* 0x0000000e33057209 */ /* 0x000fe20007810000 */
[--C-:B------:R-:W-:Y:S01]  /*29d0*/  FFMA.FTZ R73, R73, UR40, -R88.reuse ;  /* 0x0000002849497c23 */ /* 0x100fe20008010858 */
[----:B------:R-:W3:Y:S01]  /*29e0*/  MUFU.EX2 R11, R11 ;  /* 0x0000000b000b7308 */ /* 0x000ee20000000800 */
[----:B-1----:R-:W-:Y:S01]  /*29f0*/  F2FP.SATFINITE.E4M3.F32.PACK_AB_MERGE_C R216, R9, R6, RZ ;  /* 0x0000000609d8723e */ /* 0x002fe200048070ff */
[--C-:B------:R-:W-:Y:S01]  /*2a00*/  FFMA.FTZ R41, R85, UR40, -R88.reuse ;  /* 0x0000002855297c23 */ /* 0x100fe20008010858 */
[----:B------:R-:W-:Y:S01]  /*2a10*/  FMNMX.FTZ R14, R54, R5, !PT ;  /* 0x00000005360e7209 */ /* 0x000fe20007810000 */
[----:B------:R-:W-:Y:S01]  /*2a20*/  FFMA.FTZ R37, R81, UR40, -R88 ;  /* 0x0000002851257c23 */ /* 0x000fe20008010858 */
[----:B------:R-:W-:Y:S01]  /*2a30*/  F2FP.SATFINITE.E4M3.F32.PACK_AB_MERGE_C R216, R7, R4, R216 ;  /* 0x0000000407d8723e */ /* 0x000fe200048070d8 */
[--C-:B------:R-:W-:Y:S01]  /*2a40*/  IMAD.MOV.U32 R89, RZ, RZ, R151.reuse ;  /* 0x000000ffff597224 */ /* 0x100fe200078e0097 */
[----:B------:R-:W-:Y:S01]  /*2a50*/  FMNMX.FTZ R5, R55, R14, !PT ;  /* 0x0000000e37057209 */ /* 0x000fe20007810000 */
[----:B------:R-:W-:Y:S01]  /*2a60*/  FFMA.FTZ R14, R44, UR40, -R88 ;  /* 0x000000282c0e7c23 */ /* 0x000fe20008010858 */
[----:B------:R-:W-:Y:S01]  /*2a70*/  IMAD.U32 R44, RZ, RZ, UR40 ;  /* 0x00000028ff2c7e24 */ /* 0x000fe2000f8e00ff */
[----:B------:R-:W-:Y:S01]  /*2a80*/  MUFU.EX2 R10, R10 ;  /* 0x0000000a000a7308 */ /* 0x000fe20000000800 */
[----:B------:R-:W-:Y:S01]  /*2a90*/  FMNMX.FTZ R20, R58, R5, !PT ;  /* 0x000000053a147209 */ /* 0x000fe20007810000 */
[----:B------:R-:W-:-:S02]  /*2aa0*/  IMAD.MOV.U32 R85, RZ, RZ, R151 ;  /* 0x000000ffff557224 */ /* 0x000fc400078e0097 */
[--C-:B------:R-:W-:Y:S01]  /*2ab0*/  IMAD.MOV.U32 R81, RZ, RZ, R151.reuse ;  /* 0x000000ffff517224 */ /* 0x100fe200078e0097 */
[----:B------:R-:W-:Y:S01]  /*2ac0*/  FMNMX.FTZ R5, R59, R20, !PT ;  /* 0x000000143b057209 */ /* 0x000fe20007810000 */
[--C-:B------:R-:W-:Y:S02]  /*2ad0*/  IMAD.MOV.U32 R77, RZ, RZ, R151.reuse ;  /* 0x000000ffff4d7224 */ /* 0x100fe400078e0097 */
[----:B------:R-:W1:Y:S01]  /*2ae0*/  MUFU.EX2 R13, R13 ;  /* 0x0000000d000d7308 */ /* 0x000e620000000800 */
[----:B------:R-:W-:Y:S01]  /*2af0*/  FMNMX.FTZ R20, R62, R5, !PT ;  /* 0x000000053e147209 */ /* 0x000fe20007810000 */
[--C-:B------:R-:W-:Y:S02]  /*2b00*/  IMAD.MOV.U32 R76, RZ, RZ, R151.reuse ;  /* 0x000000ffff4c7224 */ /* 0x100fe400078e0097 */
[----:B------:R-:W-:Y:S01]  /*2b10*/  IMAD.MOV.U32 R65, RZ, RZ, R151 ;  /* 0x000000ffff417224 */ /* 0x000fe200078e0097 */
[----:B------:R-:W-:Y:S01]  /*2b20*/  FMNMX.FTZ R5, R63, R20, !PT ;  /* 0x000000143f057209 */ /* 0x000fe20007810000 */
[----:B------:R-:W-:-:S01]  /*2b30*/  FFMA.FTZ R20, R48, UR40, -R88 ;  /* 0x0000002830147c23 */ /* 0x000fc20008010858 */
[----:B------:R-:W-:Y:S01]  /*2b40*/  FADD.FTZ R48, R6, R49 ;  /* 0x0000003106307221 */ /* 0x000fe20000010000 */
[----:B------:R-:W-:Y:S01]  /*2b50*/  MUFU.EX2 R12, R12 ;  /* 0x0000000c000c7308 */ /* 0x000fe20000000800 */
[----:B------:R-:W-:-:S02]  /*2b60*/  FMNMX.FTZ R24, R66, R5, !PT ;  /* 0x0000000542187209 */ /* 0x000fc40007810000 */
[----:B------:R-:W-:Y:S02]  /*2b70*/  FADD.FTZ R49, R9, R48 ;  /* 0x0000003009317221 */ /* 0x000fe40000010000 */
[----:B------:R-:W-:Y:S02]  /*2b80*/  FMNMX.FTZ R5, R67, R24, !PT ;  /* 0x0000001843057209 */ /* 0x000fe40007810000 */
[----:B0-----:R-:W-:Y:S01]  /*2b90*/  FADD.FTZ R48, R8, R49 ;  /* 0x0000003108307221 */ /* 0x001fe20000010000 */
[----:B------:R-:W-:Y:S01]  /*2ba0*/  MUFU.EX2 R15, R15 ;  /* 0x0000000f000f7308 */ /* 0x000fe20000000800 */
[----:B------:R-:W-:Y:S02]  /*2bb0*/  FMNMX.FTZ R24, R70, R5, !PT ;  /* 0x0000000546187209 */ /* 0x000fe40007810000 */
[----:B---3--:R-:W-:Y:S01]  /*2bc0*/  FADD.FTZ R49, R11, R48 ;  /* 0x000000300b317221 */ /* 0x008fe20000010000 */
[----:B-1----:R-:W-:Y:S02]  /*2bd0*/  F2FP.SATFINITE.E4M3.F32.PACK_AB_MERGE_C R218, R13, R10, RZ ;  /* 0x0000000a0dda723e */ /* 0x002fe400048070ff */
[----:B------:R-:W-:Y:S01]  /*2be0*/  FMNMX.FTZ R5, R71, R24, !PT ;  /* 0x0000001847057209 */ /* 0x000fe20007810000 */
[----:B------:R-:W-:-:S01]  /*2bf0*/  FADD.FTZ R48, R10, R49 ;  /* 0x000000310a307221 */ /* 0x000fc20000010000 */
[----:B------:R-:W-:Y:S01]  /*2c00*/  MUFU.EX2 R14, R14 ;  /* 0x0000000e000e7308 */ /* 0x000fe20000000800 */
[----:B------:R-:W-:-:S02]  /*2c10*/  F2FP.SATFINITE.E4M3.F32.PACK_AB_MERGE_C R218, R11, R8, R218 ;  /* 0x000000080bda723e */ /* 0x000fc400048070da */
[----:B------:R-:W-:-:S04]  /*2c20*/  FMNMX.FTZ R24, R74, R5, !PT ;  /* 0x000000054a187209 */ /* 0x000fc80007810000 */
[----:B------:R-:W-:Y:S01]  /*2c30*/  FMNMX.FTZ R5, R75, R24, !PT ;  /* 0x000000184b057209 */ /* 0x000fe20007810000 */
[----:B------:R-:W0:Y:S03]  /*2c40*/  MUFU.EX2 R25, R25 ;  /* 0x0000001900197308 */ /* 0x000e260000000800 */
[----:B------:R-:W-:-:S04]  /*2c50*/  FMNMX.FTZ R24, R78, R5, !PT ;  /* 0x000000054e187209 */ /* 0x000fc80007810000 */
[----:B------:R-:W-:Y:S01]  /*2c60*/  FMNMX.FTZ R5, R79, R24, !PT ;  /* 0x000000184f057209 */ /* 0x000fe20007810000 */
[----:B------:R-:W-:-:S01]  /*2c70*/  FFMA.FTZ R24, R56, UR40, -R88 ;  /* 0x0000002838187c23 */ /* 0x000fc20008010858 */
[----:B------:R-:W-:Y:S02]  /*2c80*/  MUFU.EX2 R20, R20 ;  /* 0x0000001400147308 */ /* 0x000fe40000000800 */
[----:B------:R-:W-:-:S04]  /*2c90*/  FMNMX.FTZ R28, R82, R5, !PT ;  /* 0x00000005521c7209 */ /* 0x000fc80007810000 */
[----:B------:R-:W-:Y:S02]  /*2ca0*/  FMNMX.FTZ R5, R83, R28, !PT ;  /* 0x0000001c53057209 */ /* 0x000fe40007810000 */
[----:B------:R-:W-:Y:S01]  /*2cb0*/  MUFU.EX2 R21, R21 ;  /* 0x0000001500157308 */ /* 0x000fe20000000800 */
[----:B0-----:R-:W-:Y:S02]  /*2cc0*/  F2FP.SATFINITE.E4M3.F32.PACK_AB_MERGE_C R220, R25, R14, RZ ;  /* 0x0000000e19dc723e */ /* 0x001fe400048070ff */
[----:B------:R-:W-:Y:S02]  /*2cd0*/  FMNMX.FTZ R28, R86, R5, !PT ;  /* 0x00000005561c7209 */ /* 0x000fe40007810000 */
[----:B------:R-:W-:Y:S02]  /*2ce0*/  F2FP.SATFINITE.E4M3.F32.PACK_AB_MERGE_C R220, R15, R12, R220 ;  /* 0x0000000c0fdc723e */ /* 0x000fe400048070dc */
[----:B------:R-:W-:Y:S01]  /*2cf0*/  FMNMX.FTZ R5, R87, R28, !PT ;  /* 0x0000001c57057209 */ /* 0x000fe20007810000 */
[----:B------:R-:W-:Y:S01]  /*2d00*/  MUFU.EX2 R52, R52 ;  /* 0x0000003400347308 */ /* 0x000fe20000000800 */
[----:B------:R-:W-:-:S01]  /*2d10*/  FFMA.FTZ R28, R64, UR40, -R88 ;  /* 0x00000028401c7c23 */ /* 0x000fc20008010858 */
[----:B------:R-:W-:-:S02]  /*2d20*/  IMAD.MOV.U32 R64, RZ, RZ, R151 ;  /* 0x000000ffff407224 */ /* 0x000fc400078e0097 */
[----:B------:R-:W0:Y:S04]  /*2d30*/  SHFL.BFLY PT, R32, R5, 0x2, 0x1f ;  /* 0x0c401f0005207f89 */ /* 0x000e2800000e0000 */
[----:B------:R-:W1:Y:S08]  /*2d40*/  MUFU.EX2 R53, R53 ;  /* 0x0000003500357308 */ /* 0x000e700000000800 */
[----:B------:R-:W-:Y:S08]  /*2d50*/  MUFU.EX2 R24, R24 ;  /* 0x0000001800187308 */ /* 0x000ff00000000800 */
[----:B------:R-:W-:Y:S01]  /*2d60*/  MUFU.EX2 R29, R29 ;  /* 0x0000001d001d7308 */ /* 0x000fe20000000800 */
[----:B-1----:R-:W-:-:S02]  /*2d70*/  F2FP.SATFINITE.E4M3.F32.PACK_AB_MERGE_C R222, R53, R52, RZ ;  /* 0x0000003435de723e */ /* 0x002fc400048070ff */
[----:B0-----:R-:W-:Y:S01]  /*2d80*/  FMNMX.FTZ R36, R5, R32, !PT ;  /* 0x0000002005247209 */ /* 0x001fe20007810000 */
[----:B------:R-:W-:-:S01]  /*2d90*/  FFMA.FTZ R32, R80, UR40, -R88 ;  /* 0x0000002850207c23 */ /* 0x000fc20008010858 */
[----:B------:R-:W-:Y:S01]  /*2da0*/  F2FP.SATFINITE.E4M3.F32.PACK_AB_MERGE_C R222, R21, R20, R222 ;  /* 0x0000001415de723e */ /* 0x000fe200048070de */
[--C-:B------:R-:W-:Y:S02]  /*2db0*/  IMAD.MOV.U32 R80, RZ, RZ, R151.reuse ;  /* 0x000000ffff507224 */ /* 0x100fe400078e0097 */
[----:B------:R-:W-:Y:S01]  /*2dc0*/  MUFU.EX2 R60, R60 ;  /* 0x0000003c003c7308 */ /* 0x000fe20000000800 */
[----:B------:R-:W0:Y:S07]  /*2dd0*/  SHFL.BFLY PT, R5, R36, 0x1, 0x1f ;  /* 0x0c201f0024057f89 */ /* 0x000e2e00000e0000 */
[----:B------:R-:W-:Y:S08]  /*2de0*/  MUFU.EX2 R61, R61 ;  /* 0x0000003d003d7308 */ /* 0x000ff00000000800 */
[----:B------:R-:W-:Y:S08]  /*2df0*/  MUFU.EX2 R28, R28 ;  /* 0x0000001c001c7308 */ /* 0x000ff00000000800 */
[----:B------:R-:W-:Y:S01]  /*2e00*/  MUFU.EX2 R33, R33 ;  /* 0x0000002100217308 */ /* 0x000fe20000000800 */
[----:B0-----:R-:W-:Y:S01]  /*2e10*/  FMNMX.FTZ R5, R36, R5, !PT ;  /* 0x0000000524057209 */ /* 0x001fe20007810000 */
[----:B------:R-:W-:Y:S01]  /*2e20*/  FFMA.FTZ R36, R84, UR40, -R88 ;  /* 0x0000002854247c23 */ /* 0x000fe20008010858 */
[----:B------:R-:W-:-:S02]  /*2e30*/  IMAD.MOV.U32 R88, RZ, RZ, R151 ;  /* 0x000000ffff587224 */ /* 0x000fc400078e0097 */
[C---:B------:R-:W-:Y:S01]  /*2e40*/  FSETP.NEU.FTZ.AND P1, PT, R5.reuse, -INF , PT ;  /* 0xff8000000500780b */ /* 0x040fe20003f3d000 */
[----:B------:R-:W-:-:S01]  /*2e50*/  FFMA.FTZ R44, R5, R44, -8 ;  /* 0xc1000000052c7423 */ /* 0x000fc2000001002c */
[----:B------:R-:W-:Y:S01]  /*2e60*/  IMAD.MOV.U32 R84, RZ, RZ, R151 ;  /* 0x000000ffff547224 */ /* 0x000fe200078e0097 */
[----:B------:R-:W-:Y:S03]  /*2e70*/  MUFU.EX2 R68, R68 ;  /* 0x0000004400447308 */ /* 0x000fe60000000800 */
[----:B------:R-:W-:Y:S02]  /*2e80*/  FSEL R44, R44, RZ, P1 ;  /* 0x000000ff2c2c7208 */ /* 0x000fe40000800000 */
[----:B------:R-:W-:-:S03]  /*2e90*/  PLOP3.LUT P1, PT, PT, PT, UP0, 0x80, 0x0 ;  /* 0x000000000000781c */ /* 0x000fc60003f2f008 */
[--C-:B------:R-:W-:Y:S01]  /*2ea0*/  FFMA.FTZ R26, R26, UR40, -R44.reuse ;  /* 0x000000281a1a7c23 */ /* 0x100fe2000801082c */
[----:B------:R-:W-:-:S01]  /*2eb0*/  FFMA.FTZ R27, R27, UR40, -R44 ;  /* 0x000000281b1b7c23 */ /* 0x000fc2000801082c */
[--C-:B------:R-:W-:Y:S01]  /*2ec0*/  FFMA.FTZ R30, R30, UR40, -R44.reuse ;  /* 0x000000281e1e7c23 */ /* 0x100fe2000801082c */
[----:B------:R-:W-:-:S01]  /*2ed0*/  FFMA.FTZ R31, R31, UR40, -R44 ;  /* 0x000000281f1f7c23 */ /* 0x000fc2000801082c */
[--C-:B------:R-:W-:Y:S01]  /*2ee0*/  FFMA.FTZ R34, R34, UR40, -R44.reuse ;  /* 0x0000002822227c23 */ /* 0x100fe2000801082c */
[----:B------:R-:W-:-:S01]  /*2ef0*/  FFMA.FTZ R35, R35, UR40, -R44 ;  /* 0x0000002823237c23 */ /* 0x000fc2000801082c */
[----:B------:R-:W-:Y:S01]  /*2f00*/  MUFU.EX2 R26, R26 ;  /* 0x0000001a001a7308 */ /* 0x000fe20000000800 */
[----:B------:R-:W-:-:S01]  /*2f10*/  FFMA.FTZ R38, R38, UR40, -R44 ;  /* 0x0000002826267c23 */ /* 0x000fc2000801082c */
[--C-:B------:R-:W-:Y:S01]  /*2f20*/  FFMA.FTZ R39, R39, UR40, -R44.reuse ;  /* 0x0000002827277c23 */ /* 0x100fe2000801082c */
[----:B------:R-:W-:-:S01]  /*2f30*/  FFMA.FTZ R42, R42, UR40, -R44 ;  /* 0x000000282a2a7c23 */ /* 0x000fc2000801082c */
[--C-:B------:R-:W-:Y:S01]  /*2f40*/  FFMA.FTZ R43, R43, UR40, -R44.reuse ;  /* 0x000000282b2b7c23 */ /* 0x100fe2000801082c */
[----:B------:R-:W-:-:S01]  /*2f50*/  FFMA.FTZ R46, R46, UR40, -R44 ;  /* 0x000000282e2e7c23 */ /* 0x000fc2000801082c */
[--C-:B------:R-:W-:Y:S01]  /*2f60*/  FFMA.FTZ R47, R47, UR40, -R44.reuse ;  /* 0x000000282f2f7c23 */ /* 0x100fe2000801082c */
[----:B------:R-:W-:-:S01]  /*2f70*/  FFMA.FTZ R50, R50, UR40, -R44 ;  /* 0x0000002832327c23 */ /* 0x000fc2000801082c */
[----:B------:R-:W0:Y:S01]  /*2f80*/  MUFU.EX2 R27, R27 ;  /* 0x0000001b001b7308 */ /* 0x000e220000000800 */
[----:B------:R-:W-:-:S01]  /*2f90*/  FFMA.FTZ R51, R51, UR40, -R44 ;  /* 0x0000002833337c23 */ /* 0x000fc2000801082c */
[--C-:B------:R-:W-:Y:S01]  /*2fa0*/  FFMA.FTZ R54, R54, UR40, -R44.reuse ;  /* 0x0000002836367c23 */ /* 0x100fe2000801082c */
[----:B------:R-:W-:-:S01]  /*2fb0*/  FFMA.FTZ R55, R55, UR40, -R44 ;  /* 0x0000002837377c23 */ /* 0x000fc2000801082c */
[--C-:B------:R-:W-:Y:S01]  /*2fc0*/  FFMA.FTZ R58, R58, UR40, -R44.reuse ;  /* 0x000000283a3a7c23 */ /* 0x100fe2000801082c */
[----:B------:R-:W-:-:S01]  /*2fd0*/  FFMA.FTZ R59, R59, UR40, -R44 ;  /* 0x000000283b3b7c23 */ /* 0x000fc2000801082c */
[--C-:B------:R-:W-:Y:S01]  /*2fe0*/  FFMA.FTZ R62, R62, UR40, -R44.reuse ;  /* 0x000000283e3e7c23 */ /* 0x100fe2000801082c */
[----:B------:R-:W-:-:S01]  /*2ff0*/  FFMA.FTZ R63, R63, UR40, -R44 ;  /* 0x000000283f3f7c23 */ /* 0x000fc2000801082c */
[----:B------:R-:W1:Y:S01]  /*3000*/  MUFU.EX2 R30, R30 ;  /* 0x0000001e001e7308 */ /* 0x000e620000000800 */
[----:B------:R-:W-:-:S01]  /*3010*/  FFMA.FTZ R66, R66, UR40, -R44 ;  /* 0x0000002842427c23 */ /* 0x000fc2000801082c */
[--C-:B------:R-:W-:Y:S01]  /*3020*/  FFMA.FTZ R67, R67, UR40, -R44.reuse ;  /* 0x0000002843437c23 */ /* 0x100fe2000801082c */
[----:B------:R-:W-:-:S01]  /*3030*/  FFMA.FTZ R70, R70, UR40, -R44 ;  /* 0x0000002846467c23 */ /* 0x000fc2000801082c */
[--C-:B------:R-:W-:Y:S01]  /*3040*/  FFMA.FTZ R71, R71, UR40, -R44.reuse ;  /* 0x0000002847477c23 */ /* 0x100fe2000801082c */
[----:B------:R-:W-:-:S01]  /*3050*/  FFMA.FTZ R74, R74, UR40, -R44 ;  /* 0x000000284a4a7c23 */ /* 0x000fc2000801082c */
[--C-:B------:R-:W-:Y:S01]  /*3060*/  FFMA.FTZ R75, R75, UR40, -R44.reuse ;  /* 0x000000284b4b7c23 */ /* 0x100fe2000801082c */
[----:B------:R-:W-:-:S01]  /*3070*/  FFMA.FTZ R78, R78, UR40, -R44 ;  /* 0x000000284e4e7c23 */ /* 0x000fc2000801082c */
[----:B------:R-:W3:Y:S01]  /*3080*/  MUFU.EX2 R31, R31 ;  /* 0x0000001f001f7308 */ /* 0x000ee20000000800 */
[----:B0-----:R-:W-:-:S01]  /*3090*/  FADD.FTZ R57, R26, R27 ;  /* 0x0000001b1a397221 */ /* 0x001fc20000010000 */
[--C-:B------:R-:W-:Y:S01]  /*30a0*/  FFMA.FTZ R79, R79, UR40, -R44.reuse ;  /* 0x000000284f4f7c23 */ /* 0x100fe2000801082c */
[----:B------:R-:W-:-:S01]  /*30b0*/  FFMA.FTZ R82, R82, UR40, -R44 ;  /* 0x0000002852527c23 */ /* 0x000fc2000801082c */
[--C-:B------:R-:W-:Y:S01]  /*30c0*/  FFMA.FTZ R83, R83, UR40, -R44.reuse ;  /* 0x0000002853537c23 */ /* 0x100fe2000801082c */
[----:B------:R-:W-:-:S01]  /*30d0*/  FFMA.FTZ R86, R86, UR40, -R44 ;  /* 0x0000002856567c23 */ /* 0x000fc2000801082c */
[----:B------:R-:W-:Y:S01]  /*30e0*/  FFMA.FTZ R44, R87, UR40, -R44 ;  /* 0x00000028572c7c23 */ /* 0x000fe2000801082c */
[----:B------:R-:W-:Y:S01]  /*30f0*/  IMAD.MOV.U32 R87, RZ, RZ, R151 ;  /* 0x000000ffff577224 */ /* 0x000fe200078e0097 */
[----:B------:R-:W0:Y:S01]  /*3100*/  MUFU.EX2 R34, R34 ;  /* 0x0000002200227308 */ /* 0x000e220000000800 */
[----:B-1----:R-:W-:-:S07]  /*3110*/  FADD.FTZ R56, R30, R57 ;  /* 0x000000391e387221 */ /* 0x002fce0000010000 */
[----:B------:R-:W2:Y:S01]  /*3120*/  MUFU.EX2 R35, R35 ;  /* 0x0000002300237308 */ /* 0x000ea20000000800 */
[----:B---3--:R-:W-:-:S01]  /*3130*/  FADD.FTZ R57, R31, R56 ;  /* 0x000000381f397221 */ /* 0x008fc20000010000 */
[----:B------:R-:W-:Y:S01]  /*3140*/  F2FP.SATFINITE.E4M3.F32.PACK_AB_MERGE_C R30, R31, R30, RZ ;  /* 0x0000001e1f1e723e */ /* 0x000fe200048070ff */
[----:B------:R-:W-:-:S03]  /*3150*/  IMAD.MOV.U32 R31, RZ, RZ, R151 ;  /* 0x000000ffff1f7224 */ /* 0x000fc600078e0097 */
[----:B------:R-:W-:Y:S01]  /*3160*/  F2FP.SATFINITE.E4M3.F32.PACK_AB_MERGE_C R217, R27, R26, R30 ;  /* 0x0000001a1bd9723e */ /* 0x000fe2000480701e */
[----:B------:R-:W-:Y:S01]  /*3170*/  IMAD.MOV.U32 R30, RZ, RZ, R151 ;  /* 0x000000ffff1e7224 */ /* 0x000fe200078e0097 */
[----:B------:R-:W1:Y:S01]  /*3180*/  MUFU.EX2 R38, R38 ;  /* 0x0000002600267308 */ /* 0x000e620000000800 */
[----:B0-----:R-:W-:-:S01]  /*3190*/  FADD.FTZ R56, R34, R57 ;  /* 0x0000003922387221 */ /* 0x001fc20000010000 */
[--C-:B------:R-:W-:Y:S02]  /*31a0*/  IMAD.MOV.U32 R57, RZ, RZ, R151.reuse ;  /* 0x000000ffff397224 */ /* 0x100fe400078e0097 */
[--C-:B------:R-:W-:Y:S02]  /*31b0*/  IMAD.MOV.U32 R27, RZ, RZ, R151.reuse ;  /* 0x000000ffff1b7224 */ /* 0x100fe400078e0097 */
[----:B------:R-:W-:Y:S02]  /*31c0*/  IMAD.MOV.U32 R26, RZ, RZ, R151 ;  /* 0x000000ffff1a7224 */ /* 0x000fe400078e0097 */
[----:B------:R-:W0:Y:S01]  /*31d0*/  MUFU.EX2 R39, R39 ;  /* 0x0000002700277308 */ /* 0x000e220000000800 */
[----:B--2---:R-:W-:-:S07]  /*31e0*/  FADD.FTZ R3, R35, R56 ;  /* 0x0000003823037221 */ /* 0x004fce0000010000 */
[----:B------:R-:W2:Y:S01]  /*31f0*/  MUFU.EX2 R42, R42 ;  /* 0x0000002a002a7308 */ /* 0x000ea20000000800 */
[----:B-1----:R-:W-:-:S01]  /*3200*/  FADD.FTZ R56, R38, R3 ;  /* 0x0000000326387221 */ /* 0x002fc20000010000 */
[----:B------:R-:W-:-:S04]  /*3210*/  FADD.FTZ R3, R13, R48 ;  /* 0x000000300d037221 */ /* 0x000fc80000010000 */
[----:B------:R-:W-:Y:S02]  /*3220*/  FADD.FTZ R48, R12, R3 ;  /* 0x000000030c307221 */ /* 0x000fe40000010000 */
[----:B------:R-:W1:Y:S01]  /*3230*/  MUFU.EX2 R43, R43 ;  /* 0x0000002b002b7308 */ /* 0x000e620000000800 */
[----:B0-----:R-:W-:-:S01]  /*3240*/  FADD.FTZ R49, R39, R56 ;  /* 0x0000003827317221 */ /* 0x001fc20000010000 */
[----:B------:R-:W-:Y:S01]  /*3250*/  FADD.FTZ R3, R15, R48 ;  /* 0x000000300f037221 */ /* 0x000fe20000010000 */
[----:B------:R-:W-:Y:S01]  /*3260*/  F2FP.SATFINITE.E4M3.F32.PACK_AB_MERGE_C R38, R39, R38, RZ ;  /* 0x000000262726723e */ /* 0x000fe200048070ff */
[----:B------:R-:W-:Y:S02]  /*3270*/  IMAD.MOV.U32 R39, RZ, RZ, R151 ;  /* 0x000000ffff277224 */ /* 0x000fe400078e0097 */
[----:B------:R-:W-:-:S01]  /*3280*/  FADD.FTZ R48, R14, R3 ;  /* 0x000000030e307221 */ /* 0x000fc20000010000 */
[----:B------:R-:W-:Y:S01]  /*3290*/  F2FP.SATFINITE.E4M3.F32.PACK_AB_MERGE_C R219, R35, R34, R38 ;  /* 0x0000002223db723e */ /* 0x000fe20004807026 */
[----:B------:R-:W0:Y:S01]  /*32a0*/  MUFU.EX2 R46, R46 ;  /* 0x0000002e002e7308 */ /* 0x000e220000000800 */
[----:B--2---:R-:W-:-:S01]  /*32b0*/  FADD.FTZ R56, R42, R49 ;  /* 0x000000312a387221 */ /* 0x004fc20000010000 */
[----:B------:R-:W-:Y:S01]  /*32c0*/  FADD.FTZ R3, R25, R48 ;  /* 0x0000003019037221 */ /* 0x000fe20000010000 */
[----:B------:R-:W-:-:S02]  /*32d0*/  IMAD.MOV.U32 R38, RZ, RZ, R151 ;  /* 0x000000ffff267224 */ /* 0x000fc400078e0097 */
[----:B------:R-:W-:Y:S02]  /*32e0*/  IMAD.MOV.U32 R35, RZ, RZ, R151 ;  /* 0x000000ffff237224 */ /* 0x000fe400078e0097 */
[----:B------:R-:W-:-:S01]  /*32f0*/  FADD.FTZ R48, R20, R3 ;  /* 0x0000000314307221 */ /* 0x000fc20000010000 */
[----:B------:R-:W-:Y:S01]  /*3300*/  IMAD.MOV.U32 R34, RZ, RZ, R151 ;  /* 0x000000ffff227224 */ /* 0x000fe200078e0097 */
[----:B------:R-:W2:Y:S01]  /*3310*/  MUFU.EX2 R47, R47 ;  /* 0x0000002f002f7308 */ /* 0x000ea20000000800 */
[----:B-1----:R-:W-:-:S01]  /*3320*/  FADD.FTZ R49, R43, R56 ;  /* 0x000000382b317221 */ /* 0x002fc20000010000 */
[----:B------:R-:W-:Y:S01]  /*3330*/  FADD.FTZ R3, R21, R48 ;  /* 0x0000003015037221 */ /* 0x000fe20000010000 */
[--C-:B------:R-:W-:Y:S02]  /*3340*/  IMAD.MOV.U32 R48, RZ, RZ, R151.reuse ;  /* 0x000000ffff307224 */ /* 0x100fe400078e0097 */
[----:B------:R-:W-:Y:S02]  /*3350*/  IMAD.MOV.U32 R25, RZ, RZ, R151 ;  /* 0x000000ffff197224 */ /* 0x000fe400078e0097 */
[----:B------:R-:W-:-:S01]  /*3360*/  FADD.FTZ R6, R52, R3 ;  /* 0x0000000334067221 */ /* 0x000fc20000010000 */
[----:B------:R-:W-:Y:S01]  /*3370*/  IMAD.MOV.U32 R52, RZ, RZ, R151 ;  /* 0x000000ffff347224 */ /* 0x000fe200078e0097 */
[----:B------:R-:W1:Y:S01]  /*3380*/  MUFU.EX2 R50, R50 ;  /* 0x0000003200327308 */ /* 0x000e620000000800 */
[----:B0-----:R-:W-:-:S01]  /*3390*/  FADD.FTZ R56, R46, R49 ;  /* 0x000000312e387221 */ /* 0x001fc20000010000 */
[----:B------:R-:W-:-:S04]  /*33a0*/  FADD.FTZ R53, R53, R6 ;  /* 0x0000000635357221 */ /* 0x000fc80000010000 */
[----:B------:R-:W-:Y:S01]  /*33b0*/  FADD.FTZ R6, R24, R53 ;  /* 0x0000003518067221 */ /* 0x000fe20000010000 */
[----:B------:R-:W-:Y:S01]  /*33c0*/  IMAD.MOV.U32 R53, RZ, RZ, R151 ;  /* 0x000000ffff357224 */ /* 0x000fe200078e0097 */
[----:B------:R-:W0:Y:S01]  /*33d0*/  MUFU.EX2 R51, R51 ;  /* 0x0000003300337308 */ /* 0x000e220000000800 */
[----:B--2---:R-:W-:-:S01]  /*33e0*/  FADD.FTZ R49, R47, R56 ;  /* 0x000000382f317221 */ /* 0x004fc20000010000 */
[----:B------:R-:W-:Y:S01]  /*33f0*/  F2FP.SATFINITE.E4M3.F32.PACK_AB_MERGE_C R46, R47, R46, RZ ;  /* 0x0000002e2f2e723e */ /* 0x000fe200048070ff */
[----:B------:R-:W-:-:S03]  /*3400*/  IMAD.MOV.U32 R47, RZ, RZ, R151 ;  /* 0x000000ffff2f7224 */ /* 0x000fc600078e0097 */
[----:B------:R-:W-:Y:S01]  /*3410*/  F2FP.SATFINITE.E4M3.F32.PACK_AB_MERGE_C R221, R43, R42, R46 ;  /* 0x0000002a2bdd723e */ /* 0x000fe2000480702e */
[----:B------:R-:W-:Y:S01]  /*3420*/  IMAD.MOV.U32 R46, RZ, RZ, R151 ;  /* 0x000000ffff2e7224 */ /* 0x000fe200078e0097 */
[----:B------:R-:W2:Y:S01]  /*3430*/  MUFU.EX2 R54, R54 ;  /* 0x0000003600367308 */ /* 0x000ea20000000800 */
[----:B-1----:R-:W-:-:S01]  /*3440*/  FADD.FTZ R56, R50, R49 ;  /* 0x0000003132387221 */ /* 0x002fc20000010000 */
[--C-:B------:R-:W-:Y:S02]  /*3450*/  IMAD.MOV.U32 R49, RZ, RZ, R151.reuse ;  /* 0x000000ffff317224 */ /* 0x100fe400078e0097 */
[--C-:B------:R-:W-:Y:S02]  /*3460*/  IMAD.MOV.U32 R43, RZ, RZ, R151.reuse ;  /* 0x000000ffff2b7224 */ /* 0x100fe400078e0097 */
[----:B------:R-:W-:Y:S02]  /*3470*/  IMAD.MOV.U32 R42, RZ, RZ, R151 ;  /* 0x000000ffff2a7224 */ /* 0x000fe400078e0097 */
[----:B------:R-:W1:Y:S01]  /*3480*/  MUFU.EX2 R55, R55 ;  /* 0x0000003700377308 */ /* 0x000e620000000800 */
[----:B0-----:R-:W-:-:S01]  /*3490*/  FADD.FTZ R9, R51, R56 ;  /* 0x0000003833097221 */ /* 0x001fc20000010000 */
[----:B------:R-:W-:-:S06]  /*34a0*/  IMAD.MOV.U32 R56, RZ, RZ, R151 ;  /* 0x000000ffff387224 */ /* 0x000fcc00078e0097 */
[----:B------:R-:W0:Y:S01]  /*34b0*/  MUFU.EX2 R58, R58 ;  /* 0x0000003a003a7308 */ /* 0x000e220000000800 */
[----:B--2---:R-:W-:-:S07]  /*34c0*/  FADD.FTZ R10, R54, R9 ;  /* 0x00000009360a7221 */ /* 0x004fce0000010000 */
[----:B------:R-:W2:Y:S01]  /*34d0*/  MUFU.EX2 R59, R59 ;  /* 0x0000003b003b7308 */ /* 0x000ea20000000800 */
[----:B-1----:R-:W-:-:S01]  /*34e0*/  FADD.FTZ R3, R55, R10 ;  /* 0x0000000a37037221 */ /* 0x002fc20000010000 */
[----:B------:R-:W-:Y:S01]  /*34f0*/  F2FP.SATFINITE.E4M3.F32.PACK_AB_MERGE_C R54, R55, R54, RZ ;  /* 0x000000363736723e */ /* 0x000fe200048070ff */
[----:B------:R-:W-:-:S03]  /*3500*/  IMAD.MOV.U32 R55, RZ, RZ, R151 ;  /* 0x000000ffff377224 */ /* 0x000fc600078e0097 */
[----:B------:R-:W-:Y:S01]  /*3510*/  F2FP.SATFINITE.E4M3.F32.PACK_AB_MERGE_C R223, R51, R50, R54 ;  /* 0x0000003233df723e */ /* 0x000fe20004807036 */
[----:B------:R-:W-:Y:S01]  /*3520*/  IMAD.MOV.U32 R54, RZ, RZ, R151 ;  /* 0x000000ffff367224 */ /* 0x000fe200078e0097 */
[----:B------:R-:W1:Y:S01]  /*3530*/  MUFU.EX2 R62, R62 ;  /* 0x0000003e003e7308 */ /* 0x000e620000000800 */
[----:B0-----:R-:W-:-:S01]  /*3540*/  FADD.FTZ R10, R58, R3 ;  /* 0x000000033a0a7221 */ /* 0x001fc20000010000 */
[----:B------:R-:W-:Y:S01]  /*3550*/  FADD.FTZ R3, R29, R6 ;  /* 0x000000061d037221 */ /* 0x000fe20000010000 */
[--C-:B------:R-:W-:Y:S02]  /*3560*/  IMAD.MOV.U32 R51, RZ, RZ, R151.reuse ;  /* 0x000000ffff337224 */ /* 0x100fe400078e0097 */
[----:B------:R-:W-:Y:S02]  /*3570*/  IMAD.MOV.U32 R50, RZ, RZ, R151 ;  /* 0x000000ffff327224 */ /* 0x000fe400078e0097 */
[----:B------:R-:W-:-:S01]  /*3580*/  FADD.FTZ R6, R60, R3 ;  /* 0x000000033c067221 */ /* 0x000fc20000010000 */
[----:B------:R-:W-:Y:S01]  /*3590*/  F2FP.SATFINITE.E4M3.F32.PACK_AB_MERGE_C R60, R61, R60, RZ ;  /* 0x0000003c3d3c723e */ /* 0x000fe200048070ff */
[----:B------:R-:W0:Y:S01]  /*35a0*/  MUFU.EX2 R63, R63 ;  /* 0x0000003f003f7308 */ /* 0x000e220000000800 */
[----:B--2---:R-:W-:-:S01]  /*35b0*/  FADD.FTZ R9, R59, R10 ;  /* 0x0000000a3b097221 */ /* 0x004fc20000010000 */
[----:B------:R-:W-:Y:S01]  /*35c0*/  FADD.FTZ R61, R61, R6 ;  /* 0x000000063d3d7221 */ /* 0x000fe20000010000 */
[----:B------:R-:W-:Y:S01]  /*35d0*/  F2FP.SATFINITE.E4M3.F32.PACK_AB_MERGE_C R224, R29, R24, R60 ;  /* 0x000000181de0723e */ /* 0x000fe2000480703c */
[----:B------:R-:W-:-:S02]  /*35e0*/  IMAD.MOV.U32 R60, RZ, RZ, R151 ;  /* 0x000000ffff3c7224 */ /* 0x000fc400078e0097 */
[----:B------:R-:W-:Y:S02]  /*35f0*/  IMAD.MOV.U32 R29, RZ, RZ, R151 ;  /* 0x000000ffff1d7224 */ /* 0x000fe400078e0097 */
[----:B------:R-:W2:Y:S01]  /*3600*/  MUFU.EX2 R66, R66 ;  /* 0x0000004200427308 */ /* 0x000ea20000000800 */
[----:B-1----:R-:W-:-:S01]  /*3610*/  FADD.FTZ R4, R62, R9 ;  /* 0x000000093e047221 */ /* 0x002fc20000010000 */
[----:B------:R-:W-:-:S06]  /*3620*/  IMAD.MOV.U32 R24, RZ, RZ, R151 ;  /* 0x000000ffff187224 */ /* 0x000fcc00078e0097 */
[----:B------:R-:W1:Y:S01]  /*3630*/  MUFU.EX2 R67, R67 ;  /* 0x0000004300437308 */ /* 0x000e620000000800 */
[C---:B0-----:R-:W-:Y:S01]  /*3640*/  F2FP.SATFINITE.E4M3.F32.PACK_AB_MERGE_C R62, R63.reuse, R62, RZ ;  /* 0x0000003e3f3e723e */ /* 0x041fe200048070ff */
[----:B------:R-:W-:Y:S01]  /*3650*/  FADD.FTZ R63, R63, R4 ;  /* 0x000000043f3f7221 */ /* 0x000fe20000010000 */
[----:B------:R-:W-:-:S01]  /*3660*/  FADD.FTZ R4, R28, R61 ;  /* 0x0000003d1c047221 */ /* 0x000fc20000010000 */
[--C-:B------:R-:W-:Y:S01]  /*3670*/  IMAD.MOV.U32 R61, RZ, RZ, R151.reuse ;  /* 0x000000ffff3d7224 */ /* 0x100fe200078e0097 */
[----:B------:R-:W-:Y:S01]  /*3680*/  F2FP.SATFINITE.E4M3.F32.PACK_AB_MERGE_C R225, R59, R58, R62 ;  /* 0x0000003a3be1723e */ /* 0x000fe2000480703e */
[----:B------:R-:W-:Y:S02]  /*3690*/  IMAD.MOV.U32 R62, RZ, RZ, R151 ;  /* 0x000000ffff3e7224 */ /* 0x000fe400078e0097 */
[----:B------:R-:W-:-:S01]  /*36a0*/  FADD.FTZ R3, R33, R4 ;  /* 0x0000000421037221 */ /* 0x000fc20000010000 */
[----:B------:R-:W0:Y:S01]  /*36b0*/  MUFU.EX2 R70, R70 ;  /* 0x0000004600467308 */ /* 0x000e220000000800 */
[----:B--2---:R-:W-:-:S01]  /*36c0*/  FADD.FTZ R6, R66, R63 ;  /* 0x0000003f42067221 */ /* 0x004fc20000010000 */
[----:B------:R-:W-:-:S02]  /*36d0*/  IMAD.MOV.U32 R63, RZ, RZ, R151 ;  /* 0x000000ffff3f7224 */ /* 0x000fc400078e0097 */
[----:B------:R-:W-:-:S01]  /*36e0*/  FADD.FTZ R4, R68, R3 ;  /* 0x0000000344047221 */ /* 0x000fc20000010000 */
[--C-:B------:R-:W-:Y:S02]  /*36f0*/  IMAD.MOV.U32 R59, RZ, RZ, R151.reuse ;  /* 0x000000ffff3b7224 */ /* 0x100fe400078e0097 */
[----:B------:R-:W-:Y:S01]  /*3700*/  IMAD.MOV.U32 R58, RZ, RZ, R151 ;  /* 0x000000ffff3a7224 */ /* 0x000fe200078e0097 */
[----:B------:R-:W2:Y:S01]  /*3710*/  MUFU.EX2 R69, R69 ;  /* 0x0000004500457308 */ /* 0x000ea20000000800 */
[----:B-1----:R-:W-:-:S07]  /*3720*/  FADD.FTZ R7, R67, R6 ;  /* 0x0000000643077221 */ /* 0x002fce0000010000 */
[----:B------:R-:W1:Y:S01]  /*3730*/  MUFU.EX2 R71, R71 ;  /* 0x0000004700477308 */ /* 0x000e620000000800 */
[----:B0-----:R-:W-:-:S07]  /*3740*/  FADD.FTZ R6, R70, R7 ;  /* 0x0000000746067221 */ /* 0x001fce0000010000 */
[----:B------:R-:W0:Y:S01]  /*3750*/  MUFU.EX2 R72, R72 ;  /* 0x0000004800487308 */ /* 0x000e220000000800 */
[C---:B--2---:R-:W-:Y:S01]  /*3760*/  F2FP.SATFINITE.E4M3.F32.PACK_AB_MERGE_C R68, R69.reuse, R68, RZ ;  /* 0x000000444544723e */ /* 0x044fe200048070ff */
[----:B------:R-:W-:-:S03]  /*3770*/  FADD.FTZ R69, R69, R4 ;  /* 0x0000000445457221 */ /* 0x000fc60000010000 */
[----:B------:R-:W-:Y:S01]  /*3780*/  F2FP.SATFINITE.E4M3.F32.PACK_AB_MERGE_C R226, R33, R28, R68 ;  /* 0x0000001c21e2723e */ /* 0x000fe20004807044 */
[--C-:B------:R-:W-:Y:S02]  /*3790*/  IMAD.MOV.U32 R68, RZ, RZ, R151.reuse ;  /* 0x000000ffff447224 */ /* 0x100fe400078e0097 */
[----:B------:R-:W-:Y:S01]  /*37a0*/  MUFU.EX2 R45, R45 ;  /* 0x0000002d002d7308 */ /* 0x000fe20000000800 */
[C---:B-1----:R-:W-:Y:S01]  /*37b0*/  F2FP.SATFINITE.E4M3.F32.PACK_AB_MERGE_C R70, R71.reuse, R70, RZ ;  /* 0x000000464746723e */ /* 0x042fe200048070ff */
[----:B------:R-:W-:Y:S01]  /*37c0*/  FADD.FTZ R71, R71, R6 ;  /* 0x0000000647477221 */ /* 0x000fe20000010000 */
[--C-:B------:R-:W-:Y:S02]  /*37d0*/  IMAD.MOV.U32 R33, RZ, RZ, R151.reuse ;  /* 0x000000ffff217224 */ /* 0x100fe400078e0097 */
[----:B------:R-:W-:Y:S01]  /*37e0*/  F2FP.SATFINITE.E4M3.F32.PACK_AB_MERGE_C R227, R67, R66, R70 ;  /* 0x0000004243e3723e */ /* 0x000fe20004807046 */
[----:B------:R-:W-:Y:S02]  /*37f0*/  IMAD.MOV.U32 R70, RZ, RZ, R151 ;  /* 0x000000ffff467224 */ /* 0x000fe400078e0097 */
[----:B------:R-:W1:Y:S01]  /*3800*/  MUFU.EX2 R40, R40 ;  /* 0x0000002800287308 */ /* 0x000e620000000800 */
[----:B0-----:R-:W-:-:S01]  /*3810*/  FADD.FTZ R4, R72, R69 ;  /* 0x0000004548047221 */ /* 0x001fc20000010000 */
[----:B------:R-:W-:-:S02]  /*3820*/  IMAD.MOV.U32 R69, RZ, RZ, R151 ;  /* 0x000000ffff457224 */ /* 0x000fc400078e0097 */
[--C-:B------:R-:W-:Y:S02]  /*3830*/  IMAD.MOV.U32 R67, RZ, RZ, R151.reuse ;  /* 0x000000ffff437224 */ /* 0x100fe400078e0097 */
[--C-:B------:R-:W-:Y:S02]  /*3840*/  IMAD.MOV.U32 R66, RZ, RZ, R151.reuse ;  /* 0x000000ffff427224 */ /* 0x100fe400078e0097 */
[----:B------:R-:W0:Y:S01]  /*3850*/  MUFU.EX2 R74, R74 ;  /* 0x0000004a004a7308 */ /* 0x000e220000000800 */
[----:B------:R-:W-:-:S07]  /*3860*/  IMAD.MOV.U32 R28, RZ, RZ, R151 ;  /* 0x000000ffff1c7224 */ /* 0x000fce00078e0097 */
[----:B------:R-:W2:Y:S01]  /*3870*/  MUFU.EX2 R73, R73 ;  /* 0x0000004900497308 */ /* 0x000ea20000000800 */
[----:B-1----:R-:W-:-:S07]  /*3880*/  F2FP.SATFINITE.E4M3.F32.PACK_AB_MERGE_C R3, R40, R45, RZ ;  /* 0x0000002d2803723e */ /* 0x002fce00048070ff */
[----:B------:R-:W1:Y:S01]  /*3890*/  MUFU.EX2 R75, R75 ;  /* 0x0000004b004b7308 */ /* 0x000e620000000800 */
[----:B0-----:R-:W-:-:S01]  /*38a0*/  FADD.FTZ R6, R74, R71 ;  /* 0x000000474a067221 */ /* 0x001fc20000010000 */
[----:B------:R-:W-:-:S06]  /*38b0*/  IMAD.MOV.U32 R71, RZ, RZ, R151 ;  /* 0x000000ffff477224 */ /* 0x000fcc00078e0097 */
[----:B------:R-:W0:Y:S01]  /*38c0*/  MUFU.EX2 R78, R78 ;  /* 0x0000004e004e7308 */ /* 0x000e220000000800 */
[----:B--2---:R-:W-:-:S01]  /*38d0*/  FADD.FTZ R4, R73, R4 ;  /* 0x0000000449047221 */ /* 0x004fc20000010000 */
[----:B------:R-:W-:Y:S01]  /*38e0*/  F2FP.SATFINITE.E4M3.F32.PACK_AB_MERGE_C R228, R73, R72, R3 ;  /* 0x0000004849e4723e */ /* 0x000fe20004807003 */
[--C-:B------:R-:W-:Y:S02]  /*38f0*/  IMAD.MOV.U32 R73, RZ, RZ, R151.reuse ;  /* 0x000000ffff497224 */ /* 0x100fe400078e0097 */
[----:B------:R-:W-:Y:S01]  /*3900*/  FADD.FTZ R45, R45, R4 ;  /* 0x000000042d2d7221 */ /* 0x000fe20000010000 */
[----:B------:R-:W-:Y:S02]  /*3910*/  IMAD.MOV.U32 R72, RZ, RZ, R151 ;  /* 0x000000ffff487224 */ /* 0x000fe400078e0097 */
[----:B------:R-:W2:Y:S01]  /*3920*/  MUFU.EX2 R79, R79 ;  /* 0x0000004f004f7308 */ /* 0x000ea20000000800 */
[----:B-1----:R-:W-:-:S01]  /*3930*/  FADD.FTZ R7, R75, R6 ;  /* 0x000000064b077221 */ /* 0x002fc20000010000 */
[----:B------:R-:W-:Y:S01]  /*3940*/  FADD.FTZ R45, R40, R45 ;  /* 0x0000002d282d7221 */ /* 0x000fe20000010000 */
[----:B------:R-:W-:-:S05]  /*3950*/  IMAD.MOV.U32 R40, RZ, RZ, R151 ;  /* 0x000000ffff287224 */ /* 0x000fca00078e0097 */
[----:B------:R-:W-:Y:S01]  /*3960*/  MUFU.EX2 R36, R36 ;  /* 0x0000002400247308 */ /* 0x000fe20000000800 */
[----:B0-----:R-:W-:-:S07]  /*3970*/  FADD.FTZ R4, R78, R7 ;  /* 0x000000074e047221 */ /* 0x001fce0000010000 */
[----:B------:R-:W0:Y:S01]  /*3980*/  MUFU.EX2 R41, R41 ;  /* 0x0000002900297308 */ /* 0x000e220000000800 */
[C---:B--2---:R-:W-:Y:S01]  /*3990*/  F2FP.SATFINITE.E4M3.F32.PACK_AB_MERGE_C R78, R79.reuse, R78, RZ ;  /* 0x0000004e4f4e723e */ /* 0x044fe200048070ff */
[----:B------:R-:W-:-:S03]  /*39a0*/  FADD.FTZ R79, R79, R4 ;  /* 0x000000044f4f7221 */ /* 0x000fc60000010000 */
[----:B------:R-:W-:Y:S01]  /*39b0*/  F2FP.SATFINITE.E4M3.F32.PACK_AB_MERGE_C R229, R75, R74, R78 ;  /* 0x0000004a4be5723e */ /* 0x000fe2000480704e */
[--C-:B------:R-:W-:Y:S02]  /*39c0*/  IMAD.MOV.U32 R78, RZ, RZ, R151.reuse ;  /* 0x000000ffff4e7224 */ /* 0x100fe400078e0097 */
[----:B------:R-:W1:Y:S01]  /*39d0*/  MUFU.EX2 R32, R32 ;  /* 0x0000002000207308 */ /* 0x000e620000000800 */
[--C-:B------:R-:W-:Y:S02]  /*39e0*/  IMAD.MOV.U32 R75, RZ, RZ, R151.reuse ;  /* 0x000000ffff4b7224 */ /* 0x100fe400078e0097 */
[----:B------:R-:W-:-:S05]  /*39f0*/  IMAD.MOV.U32 R74, RZ, RZ, R151 ;  /* 0x000000ffff4a7224 */ /* 0x000fca00078e0097 */
[----:B------:R-:W2:Y:S01]  /*3a00*/  MUFU.EX2 R82, R82 ;  /* 0x0000005200527308 */ /* 0x000ea20000000800 */
[----:B0-----:R-:W-:-:S07]  /*3a10*/  F2FP.SATFINITE.E4M3.F32.PACK_AB_MERGE_C R7, R41, R36, RZ ;  /* 0x000000242907723e */ /* 0x001fce00048070ff */
[----:B------:R-:W0:Y:S01]  /*3a20*/  MUFU.EX2 R37, R37 ;  /* 0x0000002500257308 */ /* 0x000e220000000800 */
[----:B-1----:R-:W-:-:S01]  /*3a30*/  FADD.FTZ R4, R32, R45 ;  /* 0x0000002d20047221 */ /* 0x002fc20000010000 */
[----:B------:R-:W-:-:S06]  /*3a40*/  IMAD.MOV.U32 R45, RZ, RZ, R151 ;  /* 0x000000ffff2d7224 */ /* 0x000fcc00078e0097 */
[----:B------:R-:W1:Y:S01]  /*3a50*/  MUFU.EX2 R83, R83 ;  /* 0x0000005300537308 */ /* 0x000e620000000800 */
[----:B--2---:R-:W-:-:S01]  /*3a60*/  FADD.FTZ R6, R82, R79 ;  /* 0x0000004f52067221 */ /* 0x004fc20000010000 */
[----:B------:R-:W-:-:S06]  /*3a70*/  IMAD.MOV.U32 R79, RZ, RZ, R151 ;  /* 0x000000ffff4f7224 */ /* 0x000fcc00078e0097 */
[----:B------:R-:W-:Y:S01]  /*3a80*/  MUFU.EX2 R86, R86 ;  /* 0x0000005600567308 */ /* 0x000fe20000000800 */
[C---:B0-----:R-:W-:Y:S01]  /*3a90*/  F2FP.SATFINITE.E4M3.F32.PACK_AB_MERGE_C R230, R37.reuse, R32, R7 ;  /* 0x0000002025e6723e */ /* 0x041fe20004807007 */
[----:B------:R-:W-:Y:S01]  /*3aa0*/  FADD.FTZ R37, R37, R4 ;  /* 0x0000000425257221 */ /* 0x000fe20000010000 */
[----:B------:R-:W-:-:S03]  /*3ab0*/  IMAD.MOV.U32 R32, RZ, RZ, R151 ;  /* 0x000000ffff207224 */ /* 0x000fc600078e0097 */
[----:B------:R-:W-:Y:S01]  /*3ac0*/  FADD.FTZ R4, R36, R37 ;  /* 0x0000002524047221 */ /* 0x000fe20000010000 */
[----:B------:R-:W-:Y:S01]  /*3ad0*/  IMAD.MOV.U32 R37, RZ, RZ, R151 ;  /* 0x000000ffff257224 */ /* 0x000fe200078e0097 */
[----:B------:R0:W2:Y:S01]  /*3ae0*/  MUFU.EX2 R3, R44 ;  /* 0x0000002c00037308 */ /* 0x0000a20000000800 */
[----:B-1----:R-:W-:-:S01]  /*3af0*/  FADD.FTZ R7, R83, R6 ;  /* 0x0000000653077221 */ /* 0x002fc20000010000 */
[----:B------:R-:W-:Y:S01]  /*3b00*/  FADD.FTZ R4, R41, R4 ;  /* 0x0000000429047221 */ /* 0x000fe20000010000 */
[--C-:B------:R-:W-:Y:S02]  /*3b10*/  IMAD.MOV.U32 R41, RZ, RZ, R151.reuse ;  /* 0x000000ffff297224 */ /* 0x100fe400078e0097 */
[--C-:B------:R-:W-:Y:S02]  /*3b20*/  IMAD.MOV.U32 R36, RZ, RZ, R151.reuse ;  /* 0x000000ffff247224 */ /* 0x100fe400078e0097 */
[----:B0-----:R-:W-:Y:S01]  /*3b30*/  IMAD.MOV.U32 R44, RZ, RZ, R151 ;  /* 0x000000ffff2c7224 */ /* 0x001fe200078e0097 */
[----:B--2---:R-:W-:Y:S01]  /*3b40*/  F2FP.SATFINITE.E4M3.F32.PACK_AB_MERGE_C R6, R3, R86, RZ ;  /* 0x000000560306723e */ /* 0x004fe200048070ff */
[----:B------:R-:W-:-:S03]  /*3b50*/  FADD.FTZ R86, R86, R7 ;  /* 0x0000000756567221 */ /* 0x000fc60000010000 */
[----:B------:R-:W-:Y:S01]  /*3b60*/  F2FP.SATFINITE.E4M3.F32.PACK_AB_MERGE_C R231, R83, R82, R6 ;  /* 0x0000005253e7723e */ /* 0x000fe20004807006 */
[----:B------:R-:W-:-:S01]  /*3b70*/  FADD.FTZ R3, R3, R86 ;  /* 0x0000005603037221 */ /* 0x000fc20000010000 */
[--C-:B------:R-:W-:Y:S02]  /*3b80*/  IMAD.MOV.U32 R86, RZ, RZ, R151.reuse ;  /* 0x000000ffff567224 */ /* 0x100fe400078e0097 */
[--C-:B------:R-:W-:Y:S02]  /*3b90*/  IMAD.MOV.U32 R83, RZ, RZ, R151.reuse ;  /* 0x000000ffff537224 */ /* 0x100fe400078e0097 */
[----:B------:R-:W-:Y:S01]  /*3ba0*/  IMAD.MOV.U32 R82, RZ, RZ, R151 ;  /* 0x000000ffff527224 */ /* 0x000fe200078e0097 */
[----:B------:R-:W-:Y:S06]  /*3bb0*/  @!P1 BRA `(.L_x_15) ;  /* 0x0000002400d89947 */ /* 0x000fec0003800000 */
[----:B------:R-:W-:Y:S01]  /*3bc0*/  IMAD.MOV.U32 R6, RZ, RZ, R5 ;  /* 0x000000ffff067224 */ /* 0x000fe200078e0005 */
[----:B------:R-:W-:Y:S01]  /*3bd0*/  CS2R R150, SRZ ;  /* 0x0000000000967805 */ /* 0x000fe2000001ff00 */
[----:B------:R-:W-:Y:S01]  /*3be0*/  IMAD.MOV.U32 R7, RZ, RZ, R0 ;  /* 0x000000ffff077224 */ /* 0x000fe200078e0000 */
[----:B------:R-:W-:Y:S02]  /*3bf0*/  CS2R R148, SRZ ;  /* 0x0000000000947805 */ /* 0x000fe4000001ff00 */
[----:B------:R-:W-:Y:S02]  /*3c00*/  CS2R R146, SRZ ;  /* 0x0000000000927805 */ /* 0x000fe4000001ff00 */
[----:B------:R-:W-:Y:S02]  /*3c10*/  CS2R R144, SRZ ;  /* 0x0000000000907805 */ /* 0x000fe4000001ff00 */
[----:B------:R-:W-:Y:S02]  /*3c20*/  CS2R R142, SRZ ;  /* 0x00000000008e7805 */ /* 0x000fe4000001ff00 */
[----:B------:R-:W-:-:S02]  /*3c30*/  CS2R R140, SRZ ;  /* 0x00000000008c7805 */ /* 0x000fc4000001ff00 */
[----:B------:R-:W-:Y:S02]  /*3c40*/  CS2R R138, SRZ ;  /* 0x00000000008a7805 */ /* 0x000fe4000001ff00 */
        /* <DEDUP_REMOVED lines=56> */
[----:B------:R-:W-:Y:S01]  /*3fd0*/  CS2R R24, SRZ ;  /* 0x0000000000187805 */ /* 0x000fe2000001ff00 */
[----:B------:R-:W-:Y:S01]  /*3fe0*/  UIADD3 UR50, UR50, -0x2, URZ ;  /* 0xfffffffe32327890 */ /* 0x000fe2000fffe03f */
[----:B------:R-:W-:Y:S01]  /*3ff0*/  UMOV UR53, UR44 ;  /* 0x0000002c00357c82 */ /* 0x000fe20008000000 */
[----:B------:R-:W-:-:S10]  /*4000*/  UMOV UR51, UR52 ;  /* 0x0000003400337c82 */ /* 0x000fd40008000000 */
.L_x_25:
[----:B------:R-:W-:Y:S01]  /*4010*/  ISETP.NE.AND P2, PT, RZ, UR37, PT ;  /* 0x00000025ff007c0c */ /* 0x000fe2000bf45270 */
[----:B------:R-:W-:-:S04]  /*4020*/  UISETP.NE.AND UP0, UPT, UR51, 0x1, UPT ;  /* 0x000000013300788c */ /* 0x000fc8000bf05270 */
[----:B------:R-:W-:-:S04]  /*4030*/  USEL UR44, URZ, 0x1, UP0 ;  /* 0x000000013f2c7887 */ /* 0x000fc80008000000 */
[----:B------:R-:W-:-:S04]  /*4040*/  ULOP3.LUT UR44, UR53, UR44, URZ, 0x3c, !UPT ;  /* 0x0000002c352c7292 */ /* 0x000fc8000f8e3c3f */
[----:B------:R-:W-:Y:S08]  /*4050*/  @P2 BRA `(.L_x_16) ;  /* 0x0000000000382947 */ /* 0x000ff00003800000 */
[----:B------:R-:W-:Y:S05]  /*4060*/  @!P0 BRA `(.L_x_17) ;  /* 0x0000000000048947 */ /* 0x000fea0003800000 */
[----:B------:R-:W-:Y:S01]  /*4070*/  BPT.TRAP 0x1 ;  /* 0x000000040000795c */ /* 0x000fe20000300000 */
.L_x_17:
[----:B------:R-:W-:Y:S01]  /*4080*/  UIADD3 UR6, UR51, 0x1, URZ ;  /* 0x0000000133067890 */ /* 0x000fe2000fffe03f */
[----:B------:R-:W-:-:S03]  /*4090*/  IMAD.U32 R0, RZ, RZ, UR44 ;  /* 0x0000002cff007e24 */ /* 0x000fc6000f8e00ff */
[----:B------:R-:W-:Y:S02]  /*40a0*/  UISETP.NE.AND UP0, UPT, UR6, 0x2, UPT ;  /* 0x000000020600788c */ /* 0x000fe4000bf05270 */
[----:B------:R-:W-:Y:S02]  /*40b0*/  SHF.L.U32 R0, R0, 0x1f, RZ ;  /* 0x0000001f00007819 */ /* 0x000fe400000006ff */
[----:B------:R-:W-:-:S04]  /*40c0*/  USEL UR6, UR6, URZ, UP0 ;  /* 0x0000003f06067287 */ /* 0x000fc80008000000 */
[----:B------:R-:W-:-:S09]  /*40d0*/  ULEA UR6, UR6, UR39, 0x3 ;  /* 0x0000002706067291 */ /* 0x000fd2000f8e183f */
[----:B------:R0:W1:Y:S01]  /*40e0*/  SYNCS.PHASECHK.TRANS64.TRYWAIT P1, [UR6+0x38830], R0 ;  /* 0x03883000ff0075a7 */ /* 0x0000620008020146 */
[----:B------:R-:W-:Y:S05]  /*40f0*/  @!P0 BRA `(.L_x_18) ;  /* 0x0000000000048947 */ /* 0x000fea0003800000 */
[----:B------:R-:W-:Y:S01]  /*4100*/  BPT.TRAP 0x1 ;  /* 0x000000040000795c */ /* 0x000fe20000300000 */
.L_x_18:
[----:B-1----:R-:W-:Y:S05]  /*4110*/  @P1 BRA `(.L_x_16) ;  /* 0x0000000000081947 */ /* 0x002fea0003800000 */
[----:B------:R-:W1:Y:S02]  /*4120*/  SYNCS.PHASECHK.TRANS64.TRYWAIT P1, [UR6+0x38830], R0 ;  /* 0x03883000ff0075a7 */ /* 0x000e640008020146 */
[----:B-1----:R-:W-:Y:S05]  /*4130*/  @!P1 BRA `(.L_x_19) ;  /* 0x0000009800849947 */ /* 0x002fea0003800000 */
.L_x_16:
[----:B-1----:R-:W1:Y:S01]  /*4140*/  S2R R5, SR_TID.X ;  /* 0x0000000000057919 */ /* 0x002e620000002100 */
[----:B------:R-:W-:Y:S01]  /*4150*/  UIADD3 UR52, UR51, 0x1, URZ ;  /* 0x0000000133347890 */ /* 0x000fe2000fffe03f */
[----:B------:R-:W-:Y:S01]  /*4160*/  UMOV UR35, 0x40000040 ;  /* 0x4000004000237882 */ /* 0x000fe20000000000 */
[----:B------:R-:W-:Y:S02]  /*4170*/  UMOV UR7, 0x40000040 ;  /* 0x4000004000077882 */ /* 0x000fe40000000000 */
[----:B------:R-:W-:Y:S01]  /*4180*/  UISETP.NE.AND UP0, UPT, UR52, 0x2, UPT ;  /* 0x000000023400788c */ /* 0x000fe2000bf05270 */
[----:B------:R-:W-:Y:S01]  /*4190*/  UMOV UR11, 0x40000040 ;  /* 0x40000040000b7882 */ /* 0x000fe20000000000 */
[----:B------:R-:W-:Y:S02]  /*41a0*/  UMOV UR15, 0x40000040 ;  /* 0x40000040000f7882 */ /* 0x000fe40000000000 */
[----:B------:R-:W-:Y:S01]  /*41b0*/  USEL UR52, UR52, URZ, UP0 ;  /* 0x0000003f34347287 */ /* 0x000fe20008000000 */
[----:B------:R-:W-:Y:S01]  /*41c0*/  UMOV UR19, 0x40000040 ;  /* 0x4000004000137882 */ /* 0x000fe20000000000 */
[----:B------:R-:W-:-:S02]  /*41d0*/  UMOV UR23, 0x40000040 ;  /* 0x4000004000177882 */ /* 0x000fc40000000000 */
[----:B------:R-:W-:Y:S01]  /*41e0*/  ULEA UR34, UR52, UR47, 0xb ;  /* 0x0000002f34227291 */ /* 0x000fe2000f8e583f */
[----:B------:R-:W-:Y:S01]  /*41f0*/  UMOV UR27, 0x40000040 ;  /* 0x40000040001b7882 */ /* 0x000fe20000000000 */
[----:B------:R-:W-:Y:S02]  /*4200*/  UMOV UR31, 0x40000040 ;  /* 0x40000040001f7882 */ /* 0x000fe40000000000 */
[----:B------:R-:W-:Y:S02]  /*4210*/  UIADD3 UR6, UR34, 0x2, URZ ;  /* 0x0000000222067890 */ /* 0x000fe4000fffe03f */
[----:B------:R-:W-:Y:S02]  /*4220*/  UIADD3 UR10, UR34, 0x4, URZ ;  /* 0x00000004220a7890 */ /* 0x000fe4000fffe03f */
[----:B------:R-:W-:Y:S02]  /*4230*/  UIADD3 UR14, UR34, 0x6, URZ ;  /* 0x00000006220e7890 */ /* 0x000fe4000fffe03f */
[----:B------:R-:W-:-:S02]  /*4240*/  UIADD3 UR18, UR34, 0x400, URZ ;  /* 0x0000040022127890 */ /* 0x000fc4000fffe03f */
[----:B------:R-:W-:Y:S02]  /*4250*/  UIADD3 UR22, UR34, 0x402, URZ ;  /* 0x0000040222167890 */ /* 0x000fe4000fffe03f */
[----:B------:R-:W-:Y:S02]  /*4260*/  UIADD3 UR26, UR34, 0x404, URZ ;  /* 0x00000404221a7890 */ /* 0x000fe4000fffe03f */
[----:B------:R-:W-:Y:S01]  /*4270*/  UIADD3 UR30, UR34, 0x406, URZ ;  /* 0x00000406221e7890 */ /* 0x000fe2000fffe03f */
[----:B-1----:R-:W-:-:S05]  /*4280*/  SHF.R.U32.HI R5, RZ, 0x7, R5 ;  /* 0x00000007ff057819 */ /* 0x002fca0000011605 */
[----:B0-----:R-:W-:-:S05]  /*4290*/  VIADD R0, R5, 0x8 ;  /* 0x0000000805007836 */ /* 0x001fca0000000000 */
[----:B------:R0:W-:Y:S06]  /*42a0*/  BAR.SYNC.DEFER_BLOCKING R0, 0x100 ;  /* 0x000400000000751d */ /* 0x0001ec0000010000 */
[----:B------:R-:W-:-:S06]  /*42b0*/  WARPGROUP.ARRIVE ;  /* 0x00000000000079c5 */ /* 0x000fcc0000000000 */
[----:B------:R-:W-:Y:S03]  /*42c0*/  QGMMA.64x128x32.F32.E4M3.E4M3 R152, gdesc[UR32], RZ, !UPT, gsb0 ;  /* 0x01e00000209879f3 */ /* 0x000fe6000c0008ff */
        /* <DEDUP_REMOVED lines=22> */
[----:B0-----:R-:W-:Y:S05]  /*4430*/  @P2 BRA `(.L_x_20) ;  /* 0x00000000002c2947 */ /* 0x001fea0003800000 */
[----:B------:R-:W-:Y:S05]  /*4440*/  @!P0 BRA `(.L_x_21) ;  /* 0x0000000000048947 */ /* 0x000fea0003800000 */
[----:B------:R-:W-:Y:S01]  /*4450*/  BPT.TRAP 0x1 ;  /* 0x000000040000795c */ /* 0x000fe20000300000 */
.L_x_21:
[----:B------:R-:W-:Y:S01]  /*4460*/  ULEA UR6, UR51, UR39, 0x3 ;  /* 0x0000002733067291 */ /* 0x000fe2000f8e183f */
[----:B------:R-:W-:-:S05]  /*4470*/  IMAD.U32 R0, RZ, RZ, UR53 ;  /* 0x00000035ff007e24 */ /* 0x000fca000f8e00ff */
[----:B------:R-:W-:-:S04]  /*4480*/  SHF.L.U32 R0, R0, 0x1f, RZ ;  /* 0x0000001f00007819 */ /* 0x000fc800000006ff */
[----:B------:R0:W1:Y:S01]  /*4490*/  SYNCS.PHASECHK.TRANS64.TRYWAIT P1, [UR6+0x38850], R0 ;  /* 0x03885000ff0075a7 */ /* 0x0000620008020146 */
[----:B------:R-:W-:Y:S05]  /*44a0*/  @!P0 BRA `(.L_x_22) ;  /* 0x0000000000048947 */ /* 0x000fea0003800000 */
[----:B------:R-:W-:Y:S01]  /*44b0*/  BPT.TRAP 0x1 ;  /* 0x000000040000795c */ /* 0x000fe20000300000 */
.L_x_22:
[----:B-1----:R-:W-:Y:S05]  /*44c0*/  @P1 BRA `(.L_x_20) ;  /* 0x0000000000081947 */ /* 0x002fea0003800000 */
[----:B------:R-:W1:Y:S02]  /*44d0*/  SYNCS.PHASECHK.TRANS64.TRYWAIT P1, [UR6+0x38850], R0 ;  /* 0x03885000ff0075a7 */ /* 0x000e640008020146 */
[----:B-1----:R-:W-:Y:S05]  /*44e0*/  @!P1 BRA `(.L_x_23) ;  /* 0x0000009400b09947 */ /* 0x002fea0003800000 */
.L_x_20:
[----:B------:R-:W-:Y:S01]  /*44f0*/  UIADD3 UR6, UR39, 0x400, URZ ;  /* 0x0000040027067890 */ /* 0x000fe2000fffe03f */
[----:B------:R-:W-:Y:S01]  /*4500*/  WARPGROUP.ARRIVE ;  /* 0x00000000000079c5 */ /* 0x000fe20000000000 */
[----:B------:R-:W-:Y:S01]  /*4510*/  UMOV UR7, 0x40000040 ;  /* 0x4000004000077882 */ /* 0x000fe20000000000 */
[----:B01----:R-:W-:Y:S01]  /*4520*/  FMNMX.FTZ R0, R152, R7, !PT ;  /* 0x0000000798007209 */ /* 0x003fe20007810000 */
[----:B------:R-:W-:-:S03]  /*4530*/  USHF.R.U32.HI UR6, URZ, 0x4, UR6 ;  /* 0x000000043f067899 */ /* 0x000fc60008011606 */
[----:B------:R-:W-:Y:S01]  /*4540*/  FMNMX.FTZ R5, R153, R0, !PT ;  /* 0x0000000099057209 */ /* 0x000fe20007810000 */
[----:B------:R-:W-:Y:S01]  /*4550*/  ULOP3.LUT UR6, UR6, 0x3fff, URZ, 0xc0, !UPT ;  /* 0x00003fff06067892 */ /* 0x000fe2000f8ec03f */
[----:B------:R-:W-:-:S03]  /*4560*/  FMNMX.FTZ R0, R154, R6, !PT ;  /* 0x000000069a007209 */ /* 0x000fc60007810000 */
[----:B------:R-:W-:Y:S01]  /*4570*/  ULOP3.LUT UR6, UR6, 0x10000, URZ, 0xfc, !UPT ;  /* 0x0001000006067892 */ /* 0x000fe2000f8efc3f */
[----:B------:R-:W-:Y:S02]  /*4580*/  FMNMX.FTZ R9, R155, R0, !PT ;  /* 0x000000009b097209 */ /* 0x000fe40007810000 */
[----:B------:R-:W-:Y:S01]  /*4590*/  FMNMX.FTZ R0, R156, R5, !PT ;  /* 0x000000059c007209 */ /* 0x000fe20007810000 */
[----:B------:R-:W-:Y:S01]  /*45a0*/  ULEA UR10, UR51, UR6, 0xb ;  /* 0x00000006330a7291 */ /* 0x000fe2000f8e583f */
[----:B------:R-:W-:Y:S02]  /*45b0*/  FMNMX.FTZ R8, R158, R9, !PT ;  /* 0x000000099e087209 */ /* 0x000fe40007810000 */
[----:B------:R-:W-:Y:S02]  /*45c0*/  FMNMX.FTZ R5, R157, R0, !PT ;  /* 0x000000009d057209 */ /* 0x000fe40007810000 */
[----:B------:R-:W-:Y:S02]  /*45d0*/  FMNMX.FTZ R9, R159, R8, !PT ;  /* 0x000000089f097209 */ /* 0x000fe40007810000 */
[----:B------:R-:W-:Y:S01]  /*45e0*/  UMOV UR6, UR10 ;  /* 0x0000000a00067c82 */ /* 0x000fe20008000000 */
[----:B------:R-:W-:Y:S01]  /*45f0*/  FMNMX.FTZ R0, R160, R5, !PT ;  /* 0x00000005a0007209 */ /* 0x000fe20007810000 */
[----:B------:R-:W-:Y:S01]  /*4600*/  QGMMA.64x256x32.F32.E4M3.E4M3 R24, R216, gdesc[UR4], R24, gsb0 ;  /* 0x03e00004d8187df3 */ /* 0x000fe20008000818 */
[----:B------:R-:W-:Y:S01]  /*4610*/  UIADD3 UR6, UR10, 0x2, URZ ;  /* 0x000000020a067890 */ /* 0x000fe2000fffe03f */
[----:B------:R-:W-:Y:S01]  /*4620*/  FMNMX.FTZ R8, R162, R9, !PT ;  /* 0x00000009a2087209 */ /* 0x000fe20007810000 */
[----:B------:R-:W-:Y:S01]  /*4630*/  UMOV UR7, 0x40000040 ;  /* 0x4000004000077882 */ /* 0x000fe20000000000 */
[----:B------:R-:W-:-:S02]  /*4640*/  FMNMX.FTZ R5, R161, R0, !PT ;  /* 0x00000000a1057209 */ /* 0x000fc40007810000 */
[----:B------:R-:W-:Y:S02]  /*4650*/  FMNMX.FTZ R9, R163, R8, !PT ;  /* 0x00000008a3097209 */ /* 0x000fe40007810000 */
[----:B------:R-:W-:Y:S02]  /*4660*/  FMNMX.FTZ R0, R164, R5, !PT ;  /* 0x00000005a4007209 */ /* 0x000fe40007810000 */
[----:B------:R-:W-:Y:S02]  /*4670*/  FMNMX.FTZ R8, R166, R9, !PT ;  /* 0x00000009a6087209 */ /* 0x000fe40007810000 */
[----:B------:R-:W-:Y:S02]  /*4680*/  FMNMX.FTZ R5, R165, R0, !PT ;  /* 0x00000000a5057209 */ /* 0x000fe40007810000 */
[----:B------:R-:W-:Y:S02]  /*4690*/  FMNMX.FTZ R9, R167, R8, !PT ;  /* 0x00000008a7097209 */ /* 0x000fe40007810000 */
        /* <DEDUP_REMOVED lines=47> */
[----:B------:R-:W-:-:S03]  /*4990*/  FMNMX.FTZ R8, R215, R8, !PT ;  /* 0x00000008d7087209 */ /* 0x000fc60007810000 */
[----:B------:R-:W0:Y:S04]  /*49a0*/  SHFL.BFLY PT, R0, R5, 0x2, 0x1f ;  /* 0x0c401f0005007f89 */ /* 0x000e2800000e0000 */
[----:B------:R-:W1:Y:S01]  /*49b0*/  SHFL.BFLY PT, R11, R8, 0x2, 0x1f ;  /* 0x0c401f00080b7f89 */ /* 0x000e6200000e0000 */
[----:B0-----:R-:W-:Y:S02]  /*49c0*/  FMNMX.FTZ R9, R5, R0, !PT ;  /* 0x0000000005097209 */ /* 0x001fe40007810000 */
[----:B-1----:R-:W-:-:S03]  /*49d0*/  FMNMX.FTZ R11, R8, R11, !PT ;  /* 0x0000000b080b7209 */ /* 0x002fc60007810000 */
[----:B------:R-:W0:Y:S04]  /*49e0*/  SHFL.BFLY PT, R0, R9, 0x1, 0x1f ;  /* 0x0c201f0009007f89 */ /* 0x000e2800000e0000 */
[----:B------:R-:W1:Y:S01]  /*49f0*/  SHFL.BFLY PT, R10, R11, 0x1, 0x1f ;  /* 0x0c201f000b0a7f89 */ /* 0x000e6200000e0000 */
[----:B0-----:R-:W-:Y:S01]  /*4a00*/  FMNMX.FTZ R0, R9, R0, !PT ;  /* 0x0000000009007209 */ /* 0x001fe20007810000 */
[----:B------:R-:W-:Y:S01]  /*4a10*/  IMAD.U32 R9, RZ, RZ, UR40 ;  /* 0x00000028ff097e24 */ /* 0x000fe2000f8e00ff */
[----:B-1----:R-:W-:-:S03]  /*4a20*/  FMNMX.FTZ R5, R11, R10, !PT ;  /* 0x0000000a0b057209 */ /* 0x002fc60007810000 */
[C---:B------:R-:W-:Y:S01]  /*4a30*/  FFMA.FTZ R8, R0.reuse, R9, -8 ;  /* 0xc100000000087423 */ /* 0x040fe20000010009 */
[----:B------:R-:W-:-:S03]  /*4a40*/  FADD.FTZ R7, -R0, R7 ;  /* 0x0000000700077221 */ /* 0x000fc60000010100 */
[--C-:B------:R-:W-:Y:S01]  /*4a50*/  FFMA.FTZ R13, R160, UR40, -R8.reuse ;  /* 0x00000028a00d7c23 */ /* 0x100fe20008010808 */
[----:B------:R-:W-:-:S01]  /*4a60*/  FFMA.FTZ R160, R177, UR40, -R8 ;  /* 0x00000028b1a07c23 */ /* 0x000fc20008010808 */
[----:B------:R-:W-:Y:S01]  /*4a70*/  FFMA.FTZ R177, R196, UR40, -R8 ;  /* 0x00000028c4b17c23 */ /* 0x000fe20008010808 */
[----:B------:R-:W-:Y:S02]  /*4a80*/  IMAD.U32 R196, RZ, RZ, UR40 ;  /* 0x00000028ffc47e24 */ /* 0x000fe4000f8e00ff */
[----:B------:R-:W-:Y:S01]  /*4a90*/  FADD.FTZ R6, -R5, R6 ;  /* 0x0000000605067221 */ /* 0x000fe20000010100 */
[----:B------:R-:W-:-:S01]  /*4aa0*/  FFMA.FTZ R14, R161, UR40, -R8 ;  /* 0x00000028a10e7c23 */ /* 0x000fc20008010808 */
[----:B------:R-:W-:Y:S01]  /*4ab0*/  FFMA.FTZ R161, R180, UR40, -R8 ;  /* 0x00000028b4a17c23 */ /* 0x000fe20008010808 */
[----:B------:R-:W-:-:S01]  /*4ac0*/  FFMA.FTZ R196, R5, R196, -8 ;  /* 0xc100000005c47423 */ /* 0x000fc200000100c4 */
[----:B------:R-:W-:Y:S01]  /*4ad0*/  FMUL.FTZ R7, R7, UR40 ;  /* 0x0000002807077c20 */ /* 0x000fe20008410000 */
[----:B------:R-:W-:-:S01]  /*4ae0*/  FFMA.FTZ R10, R152, UR40, -R8 ;  /* 0x00000028980a7c23 */ /* 0x000fc20008010808 */
[----:B------:R-:W-:Y:S01]  /*4af0*/  FFMA.FTZ R180, R197, UR40, -R8 ;  /* 0x00000028c5b47c23 */ /* 0x000fe20008010808 */
[----:B------:R-:W-:Y:S01]  /*4b00*/  FMUL.FTZ R6, R6, UR40 ;  /* 0x0000002806067c20 */ /* 0x000fe20008410000 */
[----:B------:R-:W-:Y:S01]  /*4b10*/  FFMA.FTZ R197, R154, UR40, -R196 ;  /* 0x000000289ac57c23 */ /* 0x000fe200080108c4 */
[----:B------:R-:W-:-:S01]  /*4b20*/  FFMA.FTZ R9, R153, UR40, -R8 ;  /* 0x0000002899097c23 */ /* 0x000fc20008010808 */
[----:B------:R-:W-:Y:S01]  /*4b30*/  FFMA.FTZ R154, R155, UR40, -R196 ;  /* 0x000000289b9a7c23 */ /* 0x000fe200080108c4 */
[----:B------:R-:W-:Y:S01]  /*4b40*/  MUFU.EX2 R7, R7 ;  /* 0x0000000700077308 */ /* 0x000fe20000000800 */
[----:B------:R-:W-:-:S01]  /*4b50*/  FFMA.FTZ R11, R156, UR40, -R8 ;  /* 0x000000289c0b7c23 */ /* 0x000fc20008010808 */
[----:B------:R-:W-:Y:S01]  /*4b60*/  FFMA.FTZ R155, R158, UR40, -R196 ;  /* 0x000000289e9b7c23 */ /* 0x000fe200080108c4 */
        /* <DEDUP_REMOVED lines=11> */
[----:B------:R-:W-:Y:S01]  /*4c20*/  FFMA.FTZ R15, R164, UR40, -R8 ;  /* 0x00000028a40f7c23 */ /* 0x000fe20008010808 */
[----:B------:R-:W-:-:S01]  /*4c30*/  FFMA.FTZ R175, R178, UR40, -R196 ;  /* 0x00000028b2af7c23 */ /* 0x000fc200080108c4 */
[----:B------:R-:W-:Y:S01]  /*4c40*/  MUFU.EX2 R6, R6 ;  /* 0x0000000600067308 */ /* 0x000fe20000000800 */
[----:B------:R-:W-:-:S01]  /*4c50*/  FFMA.FTZ R178, R179, UR40, -R196 ;  /* 0x00000028b3b27c23 */ /* 0x000fc200080108c4 */
[----:B------:R-:W-:Y:S01]  /*4c60*/  FFMA.FTZ R164, R181, UR40, -R8 ;  /* 0x00000028b5a47c23 */ /* 0x000fe20008010808 */
[----:B------:R-:W-:-:S01]  /*4c70*/  FFMA.FTZ R179, R182, UR40, -R196 ;  /* 0x00000028b6b37c23 */ /* 0x000fc200080108c4 */
[----:B------:R-:W-:Y:S01]  /*4c80*/  FFMA.FTZ R181, R200, UR40, -R8 ;  /* 0x00000028c8b57c23 */ /* 0x000fe20008010808 */
[----:B------:R-:W-:-:S01]  /*4c90*/  FFMA.FTZ R182, R183, UR40, -R196 ;  /* 0x00000028b7b67c23 */ /* 0x000fc200080108c4 */
[----:B------:R-:W-:Y:S01]  /*4ca0*/  FFMA.FTZ R20, R165, UR40, -R8 ;  /* 0x00000028a5147c23 */ /* 0x000fe20008010808 */
[----:B------:R-:W-:-:S01]  /*4cb0*/  FFMA.FTZ R183, R186, UR40, -R196 ;  /* 0x00000028bab77c23 */ /* 0x000fc200080108c4 */
[----:B------:R-:W1:Y:S01]  /*4cc0*/  MUFU.EX2 R197, R197 ;  /* 0x000000c500c57308 */ /* 0x000e620000000800 */
[----:B0-----:R-:W-:-:S01]  /*4cd0*/  FFMA.FTZ R4, R7, R4, R10 ;  /* 0x0000000407047223 */ /* 0x001fc2000001000a */
[--C-:B------:R-:W-:Y:S01]  /*4ce0*/  FFMA.FTZ R186, R187, UR40, -R196.reuse ;  /* 0x00000028bbba7c23 */ /* 0x100fe200080108c4 */
[----:B------:R-:W-:-:S01]  /*4cf0*/  FFMA.FTZ R187, R190, UR40, -R196 ;  /* 0x00000028bebb7c23 */ /* 0x000fc200080108c4 */
[----:B------:R-:W-:Y:S01]  /*4d00*/  FFMA.FTZ R190, R191, UR40, -R196 ;  /* 0x00000028bfbe7c23 */ /* 0x000fe200080108c4 */
        /* <DEDUP_REMOVED lines=11> */
[----:B------:R-:W2:Y:S01]  /*4dc0*/  MUFU.EX2 R154, R154 ;  /* 0x0000009a009a7308 */ /* 0x000ea20000000800 */
[----:B-1----:R-:W-:-:S01]  /*4dd0*/  FFMA.FTZ R3, R6, R3, R197 ;  /* 0x0000000306037223 */ /* 0x002fc200000100c5 */
[--C-:B------:R-:W-:Y:S01]  /*4de0*/  FFMA.FTZ R173, R192, UR40, -R8.reuse ;  /* 0x00000028c0ad7c23 */ /* 0x100fe20008010808 */
[----:B------:R-:W-:-:S01]  /*4df0*/  FFMA.FTZ R176, R193, UR40, -R8 ;  /* 0x00000028c1b07c23 */ /* 0x000fc20008010808 */
[--C-:B------:R-:W-:Y:S01]  /*4e00*/  FFMA.FTZ R185, R204, UR40, -R8.reuse ;  /* 0x00000028ccb97c23 */ /* 0x100fe20008010808 */
[----:B------:R-:W-:-:S01]  /*4e10*/  FFMA.FTZ R188, R205, UR40, -R8 ;  /* 0x00000028cdbc7c23 */ /* 0x000fc20008010808 */
[----:B------:R-:W-:Y:S01]  /*4e20*/  FFMA.FTZ R189, R208, UR40, -R8 ;  /* 0x00000028d0bd7c23 */ /* 0x000fe20008010808 */
[----:B------:R-:W-:Y:S01]  /*4e30*/  IMAD.U32 R208, RZ, RZ, UR52 ;  /* 0x00000034ffd07e24 */ /* 0x000fe2000f8e00ff */
[----:B------:R-:W1:Y:S01]  /*4e40*/  MUFU.EX2 R11, R11 ;  /* 0x0000000b000b7308 */ /* 0x000e620000000800 */
[----:B0-----:R-:W-:-:S01]  /*4e50*/  FADD.FTZ R4, R9, R4 ;  /* 0x0000000409047221 */ /* 0x001fc20000010000 */
[--C-:B------:R-:W-:Y:S01]  /*4e60*/  FFMA.FTZ R192, R209, UR40, -R8.reuse ;  /* 0x00000028d1c07c23 */ /* 0x100fe20008010808 */
[----:B------:R-:W-:-:S01]  /*4e70*/  FFMA.FTZ R193, R212, UR40, -R8 ;  /* 0x00000028d4c17c23 */ /* 0x000fc20008010808 */
[----:B------:R-:W-:-:S04]  /*4e80*/  FFMA.FTZ R8, R213, UR40, -R8 ;  /* 0x00000028d5087c23 */ /* 0x000fc80008010808 */
[----:B------:R-:W0:Y:S01]  /*4e90*/  MUFU.EX2 R155, R155 ;  /* 0x0000009b009b7308 */ /* 0x000e220000000800 */
[----:B--2---:R-:W-:-:S07]  /*4ea0*/  FADD.FTZ R200, R154, R3 ;  /* 0x000000039ac87221 */ /* 0x004fce0000010000 */
[----:B------:R-:W2:Y:S01]  /*4eb0*/  MUFU.EX2 R12, R12 ;  /* 0x0000000c000c7308 */ /* 0x000ea20000000800 */
[----:B-1----:R-:W-:-:S07]  /*4ec0*/  FADD.FTZ R3, R11, R4 ;  /* 0x000000040b037221 */ /* 0x002fce0000010000 */
[----:B------:R-:W1:Y:S01]  /*4ed0*/  MUFU.EX2 R158, R158 ;  /* 0x0000009e009e7308 */ /* 0x000e620000000800 */
[----:B0-----:R-:W-:-:S01]  /*4ee0*/  FADD.FTZ R191, R155, R200 ;  /* 0x000000c89bbf7221 */ /* 0x001fc20000010000 */
[----:B------:R-:W-:Y:S02]  /*4ef0*/  WARPGROUP.DEPBAR.LE gsb0, 0x0 ;  /* 0x00008000000079c5 */ /* 0x000fe40000010000 */
[----:B------:R-:W-:-:S04]  /*4f00*/  WARPGROUP.ARRIVE ;  /* 0x00000000000079c5 */ /* 0x000fc80000000000 */
[----:B------:R-:W0:Y:S01]  /*4f10*/  MUFU.EX2 R13, R13 ;  /* 0x0000000d000d7308 */ /* 0x000e220000000800 */
[----:B--2---:R-:W-:-:S01]  /*4f20*/  FADD.FTZ R4, R12, R3 ;  /* 0x000000030c047221 */ /* 0x004fc20000010000 */
[----:B------:R-:W2:Y:S01]  /*4f30*/  S2R R219, SR_TID.X ;  /* 0x0000000000db7919 */ /* 0x000ea20000002100 */
[----:B------:R-:W-:Y:S01]  /*4f40*/  QGMMA.64x256x32.F32.E4M3.E4M3 R24, R220, gdesc[UR4], R24, gsb0 ;  /* 0x03e00004dc187df3 */ /* 0x000fe20008000818 */
[----:B------:R-:W-:Y:S01]  /*4f50*/  UIADD3 UR6, UR10, 0x4, URZ ;  /* 0x000000040a067890 */ /* 0x000fe2000fffe03f */
[----:B-1----:R-:W-:Y:S01]  /*4f60*/  FADD.FTZ R200, R158, R191 ;  /* 0x000000bf9ec87221 */ /* 0x002fe20000010000 */
[----:B------:R-:W-:Y:S02]  /*4f70*/  UMOV UR7, 0x40000040 ;  /* 0x4000004000077882 */ /* 0x000fe40000000000 */
[----:B------:R-:W1:Y:S01]  /*4f80*/  MUFU.EX2 R159, R159 ;  /* 0x0000009f009f7308 */ /* 0x000e620000000800 */
[----:B------:R-:W-:-:S01]  /*4f90*/  FFMA.FTZ R191, R194, UR40, -R196 ;  /* 0x00000028c2bf7c23 */ /* 0x000fc200080108c4 */
[----:B------:R-:W-:-:S06]  /*4fa0*/  FFMA.FTZ R194, R195, UR40, -R196 ;  /* 0x00000028c3c27c23 */ /* 0x000fcc00080108c4 */
[----:B------:R-:W3:Y:S01]  /*4fb0*/  MUFU.EX2 R14, R14 ;  /* 0x0000000e000e7308 */ /* 0x000ee20000000800 */
[----:B0-----:R-:W-:-:S07]  /*4fc0*/  FADD.FTZ R3, R13, R4 ;  /* 0x000000040d037221 */ /* 0x001fce0000010000 */
[----:B------:R-:W0:Y:S01]  /*4fd0*/  MUFU.EX2 R162, R162 ;  /* 0x000000a200a27308 */ /* 0x000e220000000800 */
[----:B-1----:R-:W-:-:S07]  /*4fe0*/  FADD.FTZ R201, R159, R200 ;  /* 0x000000c89fc97221 */ /* 0x002fce0000010000 */
[----:B------:R-:W1:Y:S01]  /*4ff0*/  MUFU.EX2 R15, R15 ;  /* 0x0000000f000f7308 */ /* 0x000e620000000800 */
[----:B---3--:R-:W-:-:S01]  /*5000*/  FADD.FTZ R4, R14, R3 ;  /* 0x000000030e047221 */ /* 0x008fc20000010000 */
[----:B--2---:R-:W-:Y:S02]  /*5010*/  LOP3.LUT P1, RZ, R219, 0x7f, RZ, 0xc0, !PT ;  /* 0x0000007fdbff7812 */ /* 0x004fe4000782c0ff */
[----:B------:R-:W-:-:S04]  /*5020*/  SHF.R.U32.HI R219, RZ, 0x7, R219 ;  /* 0x00000007ffdb7819 */ /* 0x000fc800000116db */
[----:B------:R-:W2:Y:S01]  /*5030*/  MUFU.EX2 R163, R163 ;  /* 0x000000a300a37308 */ /* 0x000ea20000000800 */
[----:B0-----:R-:W-:-:S06]  /*5040*/  FADD.FTZ R200, R162, R201 ;  /* 0x000000c9a2c87221 */ /* 0x001fcc0000010000 */
[----:B------:R-:W-:Y:S01]  /*5050*/  @!P1 LEA R208, R208, UR39, 0x3 ;  /* 0x00000027d0d09c11 */ /* 0x000fe2000f8e18ff */
[----:B------:R-:W0:Y:S01]  /*5060*/  MUFU.EX2 R20, R20 ;  /* 0x0000001400147308 */ /* 0x000e220000000800 */
[----:B-1----:R-:W-:-:S07]  /*5070*/  FADD.FTZ R3, R15, R4 ;  /* 0x000000040f037221 */ /* 0x002fce0000010000 */
[----:B------:R-:W1:Y:S01]  /*5080*/  MUFU.EX2 R166, R166 ;  /* 0x000000a600a67308 */ /* 0x000e620000000800 */
[----:B--2---:R-:W-:-:S07]  /*5090*/  FADD.FTZ R195, R163, R200 ;  /* 0x000000c8a3c37221 */ /* 0x004fce0000010000 */
[----:B------:R-:W2:Y:S01]  /*50a0*/  MUFU.EX2 R21, R21 ;  /* 0x0000001500157308 */ /* 0x000ea20000000800 */
[----:B0-----:R-:W-:-:S07]  /*50b0*/  FADD.FTZ R4, R20, R3 ;  /* 0x0000000314047221 */ /* 0x001fce0000010000 */
[----:B------:R-:W0:Y:S01]  /*50c0*/  MUFU.EX2 R167, R167 ;  /* 0x000000a700a77308 */ /* 0x000e220000000800 */
[----:B-1----:R-:W-:-:S01]  /*50d0*/  FADD.FTZ R200, R166, R195 ;  /* 0x000000c3a6c87221 */ /* 0x002fc20000010000 */
[--C-:B------:R-:W-:Y:S01]  /*50e0*/  FFMA.FTZ R195, R198, UR40, -R196.reuse ;  /* 0x00000028c6c37c23 */ /* 0x100fe200080108c4 */
[----:B------:R-:W-:-:S05]  /*50f0*/  FFMA.FTZ R198, R199, UR40, -R196 ;  /* 0x00000028c7c67c23 */ /* 0x000fca00080108c4 */
[----:B------:R-:W1:Y:S01]  /*5100*/  MUFU.EX2 R152, R152 ;  /* 0x0000009800987308 */ /* 0x000e620000000800 */
[----:B--2---:R-:W-:-:S07]  /*5110*/  FADD.FTZ R3, R21, R4 ;  /* 0x0000000415037221 */ /* 0x004fce0000010000 */
[----:B------:R-:W2:Y:S01]  /*5120*/  MUFU.EX2 R170, R170 ;  /* 0x000000aa00aa7308 */ /* 0x000ea20000000800 */
[----:B0-----:R-:W-:-:S07]  /*5130*/  FADD.FTZ R201, R167, R200 ;  /* 0x000000c8a7c97221 */ /* 0x001fce0000010000 */
[----:B------:R-:W0:Y:S01]  /*5140*/  MUFU.EX2 R153, R153 ;  /* 0x0000009900997308 */ /* 0x000e220000000800 */
[----:B-1----:R-:W-:-:S07]  /*5150*/  FADD.FTZ R4, R152, R3 ;  /* 0x0000000398047221 */ /* 0x002fce0000010000 */
        /* <DEDUP_REMOVED lines=9> */
[----:B0-----:R-:W-:-:S01]  /*51f0*/  FADD.FTZ R200, R174, R199 ;  /* 0x000000c7aec87221 */ /* 0x001fc20000010000 */
[----:B------:R-:W-:-:S06]  /*5200*/  FFMA.FTZ R199, R202, UR40, -R196 ;  /* 0x00000028cac77c23 */ /* 0x000fcc00080108c4 */
[----:B------:R-:W0:Y:S01]  /*5210*/  MUFU.EX2 R160, R160 ;  /* 0x000000a000a07308 */ /* 0x000e220000000800 */
[----:B-1----:R-:W-:-:S07]  /*5220*/  FADD.FTZ R3, R157, R4 ;  /* 0x000000049d037221 */ /* 0x002fce0000010000 */
[----:B------:R-:W1:Y:S01]  /*5230*/  MUFU.EX2 R178, R178 ;  /* 0x000000b200b27308 */ /* 0x000e620000000800 */
[----:B--2---:R-:W-:-:S01]  /*5240*/  FADD.FTZ R201, R175, R200 ;  /* 0x000000c8afc97221 */ /* 0x004fc20000010000 */
[----:B------:R-:W-:-:S06]  /*5250*/  FFMA.FTZ R200, R203, UR40, -R196 ;  /* 0x00000028cbc87c23 */ /* 0x000fcc00080108c4 */
        /* <DEDUP_REMOVED lines=16> */
[----:B-1----:R-:W-:-:S01]  /*5360*/  FADD.FTZ R203, R183, R202 ;  /* 0x000000cab7cb7221 */ /* 0x002fc20000010000 */
[----:B------:R-:W-:-:S06]  /*5370*/  FFMA.FTZ R202, R207, UR40, -R196 ;  /* 0x00000028cfca7c23 */ /* 0x000fcc00080108c4 */
        /* <DEDUP_REMOVED lines=10> */
[----:B------:R-:W-:-:S06]  /*5420*/  IADD3 R3, -R219, 0xb, RZ ;  /* 0x0000000bdb037810 */ /* 0x000fcc0007ffe1ff */
[----:B------:R-:W0:Y:S01]  /*5430*/  MUFU.EX2 R191, R191 ;  /* 0x000000bf00bf7308 */ /* 0x000e220000000800 */
[----:B-1----:R-:W-:-:S01]  /*5440*/  FADD.FTZ R204, R190, R203 ;  /* 0x000000cbbecc7221 */ /* 0x002fc20000010000 */
[----:B------:R-:W-:-:S06]  /*5450*/  FFMA.FTZ R203, R210, UR40, -R196 ;  /* 0x00000028d2cb7c23 */ /* 0x000fcc00080108c4 */
[----:B------:R-:W1:Y:S01]  /*5460*/  MUFU.EX2 R176, R176 ;  /* 0x000000b000b07308 */ /* 0x000e620000000800 */
[----:B--2---:R-:W-:-:S01]  /*5470*/  FADD.FTZ R205, R173, R4 ;  /* 0x00000004adcd7221 */ /* 0x004fc20000010000 */
[----:B------:R-:W-:Y:S02]  /*5480*/  WARPGROUP.DEPBAR.LE gsb0, 0x0 ;  /* 0x00008000000079c5 */ /* 0x000fe40000010000 */
[----:B------:R-:W-:-:S04]  /*5490*/  WARPGROUP.ARRIVE ;  /* 0x00000000000079c5 */ /* 0x000fc80000000000 */
[----:B------:R-:W2:Y:S01]  /*54a0*/  MUFU.EX2 R194, R194 ;  /* 0x000000c200c27308 */ /* 0x000ea20000000800 */
[----:B0-----:R-:W-:-:S01]  /*54b0*/  FADD.FTZ R207, R191, R204 ;  /* 0x000000ccbfcf7221 */ /* 0x001fc20000010000 */
[----:B------:R-:W-:Y:S01]  /*54c0*/  QGMMA.64x256x32.F32.E4M3.E4M3 R24, R224, gdesc[UR4], R24, gsb0 ;  /* 0x03e00004e0187df3 */ /* 0x000fe20008000818 */
[----:B------:R-:W-:Y:S01]  /*54d0*/  UIADD3 UR6, UR10, 0x6, URZ ;  /* 0x000000060a067890 */ /* 0x000fe2000fffe03f */
[----:B------:R-:W-:Y:S01]  /*54e0*/  FFMA.FTZ R204, R211, UR40, -R196 ;  /* 0x00000028d3cc7c23 */ /* 0x000fe200080108c4 */
[----:B------:R-:W-:-:S03]  /*54f0*/  UMOV UR7, 0x40000040 ;  /* 0x4000004000077882 */ /* 0x000fc60000000000 */
        /* <DEDUP_REMOVED lines=10> */
[--C-:B------:R-:W-:Y:S01]  /*55a0*/  FFMA.FTZ R205, R214, UR40, -R196.reuse ;  /* 0x00000028d6cd7c23 */ /* 0x100fe200080108c4 */
[----:B------:R-:W-:-:S05]  /*55b0*/  FFMA.FTZ R196, R215, UR40, -R196 ;  /* 0x00000028d7c47c23 */ /* 0x000fca00080108c4 */
        /* <DEDUP_REMOVED lines=14> */
[----:B------:R-:W-:Y:S01]  /*56a0*/  MUFU.EX2 R189, R189 ;  /* 0x000000bd00bd7308 */ /* 0x000fe20000000800 */
[----:B-1----:R-:W-:-:S07]  /*56b0*/  FADD.FTZ R4, R188, R207 ;  /* 0x000000cfbc047221 */ /* 0x002fce0000010000 */
[----:B------:R-:W0:Y:S01]  /*56c0*/  MUFU.EX2 R203, R203 ;  /* 0x000000cb00cb7308 */ /* 0x000e220000000800 */
[----:B--2---:R-:W-:-:S07]  /*56d0*/  FADD.FTZ R206, R202, R209 ;  /* 0x000000d1cace7221 */ /* 0x004fce0000010000 */
[----:B------:R-:W-:Y:S08]  /*56e0*/  MUFU.EX2 R192, R192 ;  /* 0x000000c000c07308 */ /* 0x000ff00000000800 */
[----:B------:R-:W1:Y:S01]  /*56f0*/  MUFU.EX2 R204, R204 ;  /* 0x000000cc00cc7308 */ /* 0x000e620000000800 */
[----:B0-----:R-:W-:-:S07]  /*5700*/  FADD.FTZ R207, R203, R206 ;  /* 0x000000cecbcf7221 */ /* 0x001fce0000010000 */
[----:B------:R-:W-:Y:S08]  /*5710*/  MUFU.EX2 R193, R193 ;  /* 0x000000c100c17308 */ /* 0x000ff00000000800 */
[----:B------:R-:W0:Y:S01]  /*5720*/  MUFU.EX2 R205, R205 ;  /* 0x000000cd00cd7308 */ /* 0x000e220000000800 */
[----:B-1----:R-:W-:-:S07]  /*5730*/  FADD.FTZ R206, R204, R207 ;  /* 0x000000cfccce7221 */ /* 0x002fce0000010000 */
[----:B------:R-:W1:Y:S08]  /*5740*/  MUFU.EX2 R8, R8 ;  /* 0x0000000800087308 */ /* 0x000e700000000800 */
[----:B------:R-:W2:Y:S01]  /*5750*/  MUFU.EX2 R196, R196 ;  /* 0x000000c400c47308 */ /* 0x000ea20000000800 */
[----:B0-----:R-:W-:-:S01]  /*5760*/  FADD.FTZ R207, R205, R206 ;  /* 0x000000cecdcf7221 */ /* 0x001fc20000010000 */
[----:B------:R-:W-:-:S02]  /*5770*/  WARPGROUP.DEPBAR.LE gsb0, 0x0 ;  /* 0x00008000000079c5 */ /* 0x000fc40000010000 */
[----:B------:R-:W-:-:S06]  /*5780*/  WARPGROUP.ARRIVE ;  /* 0x00000000000079c5 */ /* 0x000fcc0000000000 */
[----:B------:R-:W-:Y:S03]  /*5790*/  QGMMA.64x256x32.F32.E4M3.E4M3 R24, R228, gdesc[UR4], R24, gsb0 ;  /* 0x03e00004e4187df3 */ /* 0x000fe60008000818 */
[----:B------:R-:W-:Y:S02]  /*57a0*/  WARPGROUP.DEPBAR.LE gsb0, 0x0 ;  /* 0x00008000000079c5 */ /* 0x000fe40000010000 */
[----:B------:R0:W-:Y:S06]  /*57b0*/  BAR.ARV R3, 0x100 ;  /* 0x000400030000751d */ /* 0x0001ec0000002000 */
[----:B0-----:R-:W-:-:S05]  /*57c0*/  @!P1 VIADD R3, R208, 0x38840 ;  /* 0x00038840d0039836 */ /* 0x001fca0000000000 */
[----:B------:R-:W-:-:S04]  /*57d0*/  @!P1 PRMT R3, RZ, 0x654, R3 ;  /* 0x00000654ff039816 */ /* 0x000fc80000000003 */
[----:B------:R0:W-:Y:S02]  /*57e0*/  @!P1 SYNCS.ARRIVE.TRANS64.RED.A1T0 RZ, [R3+URZ], RZ ;  /* 0x000000ff03ff99a7 */ /* 0x0001e4000810043f */
[----:B0-----:R-:W-:-:S04]  /*57f0*/  FADD.FTZ R3, R189, R4 ;  /* 0x00000004bd037221 */ /* 0x001fc80000010000 */
[----:B------:R-:W-:-:S04]  /*5800*/  FADD.FTZ R4, R192, R3 ;  /* 0x00000003c0047221 */ /* 0x000fc80000010000 */
[----:B------:R-:W-:-:S04]  /*5810*/  FADD.FTZ R3, R193, R4 ;  /* 0x00000004c1037221 */ /* 0x000fc80000010000 */
[----:B-1----:R-:W-:Y:S01]  /*5820*/  FADD.FTZ R4, R8, R3 ;  /* 0x0000000308047221 */ /* 0x002fe20000010000 */
[----:B--2---:R-:W-:-:S01]  /*5830*/  FADD.FTZ R3, R196, R207 ;  /* 0x000000cfc4037221 */ /* 0x004fc20000010000 */
[----:B------:R-:W-:Y:S06]  /*5840*/  @!P0 BRA `(.L_x_24) ;  /* 0x0000000000048947 */ /* 0x000fec0003800000 */
[----:B------:R-:W-:Y:S01]  /*5850*/  BPT.TRAP 0x1 ;  /* 0x000000040000795c */ /* 0x000fe20000300000 */
.L_x_24:
[----:B------:R-:W-:Y:S01]  /*5860*/  ULEA UR6, UR51, UR39, 0x3 ;  /* 0x0000002733067291 */ /* 0x000fe2000f8e183f */
[----:B------:R-:W-:Y:S01]  /*5870*/  ISETP.LT.AND P1, PT, RZ, UR50, PT ;  /* 0x00000032ff007c0c */ /* 0x000fe2000bf21270 */
[----:B------:R-:W-:Y:S01]  /*5880*/  UIADD3 UR7, UR50, -0x1, URZ ;  /* 0xffffffff32077890 */ /* 0x000fe2000fffe03f */
[----:B------:R-:W-:Y:S01]  /*5890*/  F2FP.SATFINITE.E4M3.F32.PACK_AB_MERGE_C R11, R12, R11, RZ ;  /* 0x0000000b0c0b723e */ /* 0x000fe200048070ff */
[----:B------:R-:W-:Y:S01]  /*58a0*/  UIADD3 UR6, UR6, 0x38860, URZ ;  /* 0x0003886006067890 */ /* 0x000fe2000fffe03f */
[----:B------:R-:W-:Y:S01]  /*58b0*/  F2FP.SATFINITE.E4M3.F32.PACK_AB_MERGE_C R155, R158, R155, RZ ;  /* 0x0000009b9e9b723e */ /* 0x000fe200048070ff */
[----:B------:R-:W-:Y:S01]  /*58c0*/  UMOV UR53, UR44 ;  /* 0x0000002c00357c82 */ /* 0x000fe20008000000 */
[----:B------:R-:W-:Y:S01]  /*58d0*/  F2FP.SATFINITE.E4M3.F32.PACK_AB_MERGE_C R15, R20, R15, RZ ;  /* 0x0000000f140f723e */ /* 0x000fe200048070ff */
[----:B------:R-:W-:Y:S01]  /*58e0*/  UPRMT UR6, UR36, 0x654, UR6 ;  /* 0x0000065424067896 */ /* 0x000fe20008000006 */
[----:B------:R-:W-:Y:S01]  /*58f0*/  F2FP.SATFINITE.E4M3.F32.PACK_AB_MERGE_C R163, R166, R163, RZ ;  /* 0x000000a3a6a3723e */ /* 0x000fe200048070ff */
[----:B------:R-:W-:Y:S01]  /*5900*/  UMOV UR50, UR7 ;  /* 0x0000000700327c82 */ /* 0x000fe20008000000 */
[----:B------:R-:W-:Y:S01]  /*5910*/  F2FP.SATFINITE.E4M3.F32.PACK_AB_MERGE_C R153, R156, R153, RZ ;  /* 0x000000999c99723e */ /* 0x000fe200048070ff */
[----:B------:R-:W-:Y:S01]  /*5920*/  UMOV UR51, UR52 ;  /* 0x0000003400337c82 */ /* 0x000fe20008000000 */
[----:B------:R-:W-:Y:S01]  /*5930*/  F2FP.SATFINITE.E4M3.F32.PACK_AB_MERGE_C R171, R174, R171, RZ ;  /* 0x000000abaeab723e */ /* 0x000fe200048070ff */
[----:B------:R-:W-:Y:S01]  /*5940*/  FMUL.FTZ R24, R24, R7 ;  /* 0x0000000718187220 */ /* 0x000fe20000410000 */
[----:B------:R-:W-:Y:S01]  /*5950*/  F2FP.SATFINITE.E4M3.F32.PACK_AB_MERGE_C R161, R164, R161, RZ ;  /* 0x000000a1a4a1723e */ /* 0x000fe200048070ff */
[----:B------:R-:W-:Y:S01]  /*5960*/  FMUL.FTZ R25, R25, R7 ;  /* 0x0000000719197220 */ /* 0x000fe20000410000 */
[----:B------:R-:W-:Y:S01]  /*5970*/  F2FP.SATFINITE.E4M3.F32.PACK_AB_MERGE_C R179, R182, R179, RZ ;  /* 0x000000b3b6b3723e */ /* 0x000fe200048070ff */
[----:B------:R-:W-:Y:S01]  /*5980*/  SYNCS.ARRIVE.TRANS64.RED.A1T0 RZ, [UR6], RZ ;  /* 0x000000ffffff79a7 */ /* 0x000fe20008100406 */
[----:B------:R-:W-:Y:S01]  /*5990*/  F2FP.SATFINITE.E4M3.F32.PACK_AB_MERGE_C R169, R172, R169, RZ ;  /* 0x000000a9aca9723e */ /* 0x000fe200048070ff */
[----:B------:R-:W-:Y:S01]  /*59a0*/  FMUL.FTZ R28, R28, R7 ;  /* 0x000000071c1c7220 */ /* 0x000fe20000410000 */
        /* <DEDUP_REMOVED lines=13> */
[-C--:B------:R-:W-:Y:S01]  /*5a80*/  FMUL.FTZ R41, R41, R7.reuse ;  /* 0x0000000729297220 */ /* 0x080fe20000410000 */
        /* <DEDUP_REMOVED lines=53> */
[----:B------:R-:W-:Y:S01]  /*5de0*/  FMUL.FTZ R149, R149, R7 ;  /* 0x0000000795957220 */ /* 0x000fe20000410000 */
        /* <DEDUP_REMOVED lines=64> */
[----:B------:R-:W-:Y:S01]  /*61f0*/  F2FP.SATFINITE.E4M3.F32.PACK_AB_MERGE_C R216, R9, R10, R11 ;  /* 0x0000000a09d8723e */ /* 0x000fe2000480700b */
[----:B------:R-:W-:Y:S01]  /*6200*/  IMAD.MOV.U32 R6, RZ, RZ, R5 ;  /* 0x000000ffff067224 */ /* 0x000fe200078e0005 */
[----:B------:R-:W-:Y:S01]  /*6210*/  F2FP.SATFINITE.E4M3.F32.PACK_AB_MERGE_C R217, R154, R197, R155 ;  /* 0x000000c59ad9723e */ /* 0x000fe2000480709b */
[----:B------:R-:W-:Y:S01]  /*6220*/  IMAD.MOV.U32 R7, RZ, RZ, R0 ;  /* 0x000000ffff077224 */ /* 0x000fe200078e0000 */
[----:B------:R-:W-:-:S02]  /*6230*/  F2FP.SATFINITE.E4M3.F32.PACK_AB_MERGE_C R218, R14, R13, R15 ;  /* 0x0000000d0eda723e */ /* 0x000fc4000480700f */
[----:B------:R-:W-:Y:S02]  /*6240*/  F2FP.SATFINITE.E4M3.F32.PACK_AB_MERGE_C R219, R162, R159, R163 ;  /* 0x0000009fa2db723e */ /* 0x000fe400048070a3 */
[----:B------:R-:W-:Y:S02]  /*6250*/  F2FP.SATFINITE.E4M3.F32.PACK_AB_MERGE_C R220, R152, R21, R153 ;  /* 0x0000001598dc723e */ /* 0x000fe40004807099 */
[----:B------:R-:W-:Y:S02]  /*6260*/  F2FP.SATFINITE.E4M3.F32.PACK_AB_MERGE_C R221, R170, R167, R171 ;  /* 0x000000a7aadd723e */ /* 0x000fe400048070ab */
[----:B------:R-:W-:Y:S02]  /*6270*/  F2FP.SATFINITE.E4M3.F32.PACK_AB_MERGE_C R222, R160, R157, R161 ;  /* 0x0000009da0de723e */ /* 0x000fe400048070a1 */
[----:B------:R-:W-:Y:S02]  /*6280*/  F2FP.SATFINITE.E4M3.F32.PACK_AB_MERGE_C R223, R178, R175, R179 ;  /* 0x000000afb2df723e */ /* 0x000fe400048070b3 */
[----:B------:R-:W-:-:S02]  /*6290*/  F2FP.SATFINITE.E4M3.F32.PACK_AB_MERGE_C R224, R168, R165, R169 ;  /* 0x000000a5a8e0723e */ /* 0x000fc400048070a9 */
[----:B------:R-:W-:Y:S02]  /*62a0*/  F2FP.SATFINITE.E4M3.F32.PACK_AB_MERGE_C R225, R186, R183, R187 ;  /* 0x000000b7bae1723e */ /* 0x000fe400048070bb */
[----:B------:R-:W-:Y:S02]  /*62b0*/  F2FP.SATFINITE.E4M3.F32.PACK_AB_MERGE_C R226, R176, R173, R177 ;  /* 0x000000adb0e2723e */ /* 0x000fe400048070b1 */
[----:B------:R-:W-:Y:S02]  /*62c0*/  F2FP.SATFINITE.E4M3.F32.PACK_AB_MERGE_C R227, R194, R191, R195 ;  /* 0x000000bfc2e3723e */ /* 0x000fe400048070c3 */
[----:B------:R-:W-:Y:S02]  /*62d0*/  F2FP.SATFINITE.E4M3.F32.PACK_AB_MERGE_C R228, R184, R181, R185 ;  /* 0x000000b5b8e4723e */ /* 0x000fe400048070b9 */
[----:B------:R-:W-:Y:S02]  /*62e0*/  F2FP.SATFINITE.E4M3.F32.PACK_AB_MERGE_C R229, R200, R199, R201 ;  /* 0x000000c7c8e5723e */ /* 0x000fe400048070c9 */
[----:B------:R-:W-:-:S02]  /*62f0*/  F2FP.SATFINITE.E4M3.F32.PACK_AB_MERGE_C R230, R192, R189, R8 ;  /* 0x000000bdc0e6723e */ /* 0x000fc40004807008 */
[----:B------:R-:W-:Y:S01]  /*6300*/  F2FP.SATFINITE.E4M3.F32.PACK_AB_MERGE_C R231, R204, R203, R196 ;  /* 0x000000cbcce7723e */ /* 0x000fe200048070c4 */
[----:B------:R-:W-:Y:S06]  /*6310*/  @P1 BRA `(.L_x_25) ;  /* 0xffffffdc003c1947 */ /* 0x000fec000383ffff */
.L_x_15:
[----:B------:R-:W-:Y:S06]  /*6320*/  BAR.ARV 0x8, 0x180 ;  /* 0x0206000000007b1d */ /* 0x000fec0000002000 */
[----:B------:R-:W-:Y:S05]  /*6330*/  @!P0 BRA `(.L_x_26) ;  /* 0x0000000000048947 */ /* 0x000fea0003800000 */
[----:B------:R-:W-:Y:S01]  /*6340*/  BPT.TRAP 0x1 ;  /* 0x000000040000795c */ /* 0x000fe20000300000 */
.L_x_26:
[----:B------:R-:W-:Y:S01]  /*6350*/  ULEA UR8, UR52, UR39, 0x3 ;  /* 0x0000002734087291 */ /* 0x000fe2000f8e183f */
[----:B------:R-:W-:-:S05]  /*6360*/  IMAD.U32 R6, RZ, RZ, UR44 ;  /* 0x0000002cff067e24 */ /* 0x000fca000f8e00ff */
[----:B------:R-:W-:-:S04]  /*6370*/  SHF.L.U32 R6, R6, 0x1f, RZ ;  /* 0x0000001f06067819 */ /* 0x000fc800000006ff */
[----:B------:R0:W1:Y:S01]  /*6380*/  SYNCS.PHASECHK.TRANS64.TRYWAIT P1, [UR8+0x38850], R6 ;  /* 0x03885006ff0075a7 */ /* 0x0000620008020148 */
[----:B------:R-:W-:Y:S05]  /*6390*/  @!P0 BRA `(.L_x_27) ;  /* 0x0000000000048947 */ /* 0x000fea0003800000 */
[----:B------:R-:W-:Y:S01]  /*63a0*/  BPT.TRAP 0x1 ;  /* 0x000000040000795c */ /* 0x000fe20000300000 */
.L_x_27:
[----:B-1----:R-:W-:Y:S05]  /*63b0*/  @P1 BRA `(.L_x_28) ;  /* 0x0000000000081947 */ /* 0x002fea0003800000 */
[----:B------:R-:W1:Y:S02]  /*63c0*/  SYNCS.PHASECHK.TRANS64.TRYWAIT P1, [UR8+0x38850], R6 ;  /* 0x03885006ff0075a7 */ /* 0x000e640008020148 */
[----:B-1----:R-:W-:Y:S05]  /*63d0*/  @!P1 BRA `(.L_x_29) ;  /* 0x00000078000c9947 */ /* 0x002fea0003800000 */
.L_x_28:
[----:B------:R-:W-:Y:S01]  /*63e0*/  UIADD3 UR4, UR39, 0x400, URZ ;  /* 0x0000040027047890 */ /* 0x000fe2000fffe03f */
[----:B------:R-:W-:Y:S01]  /*63f0*/  WARPGROUP.ARRIVE ;  /* 0x00000000000079c5 */ /* 0x000fe20000000000 */
[----:B------:R-:W-:Y:S01]  /*6400*/  UMOV UR7, 0x40000040 ;  /* 0x4000004000077882 */ /* 0x000fe20000000000 */
[----:B------:R-:W-:Y:S01]  /*6410*/  IMAD.MOV.U32 R8, RZ, RZ, 0x3f800000 ;  /* 0x3f800000ff087424 */ /* 0x000fe200078e00ff */
[----:B------:R-:W-:-:S04]  /*6420*/  USHF.R.U32.HI UR4, URZ, 0x4, UR4 ;  /* 0x000000043f047899 */ /* 0x000fc80008011604 */
[----:B------:R-:W-:-:S04]  /*6430*/  ULOP3.LUT UR4, UR4, 0x3fff, URZ, 0xc0, !UPT ;  /* 0x00003fff04047892 */ /* 0x000fc8000f8ec03f */
[----:B------:R-:W-:-:S04]  /*6440*/  ULOP3.LUT UR4, UR4, 0x10000, URZ, 0xfc, !UPT ;  /* 0x0001000004047892 */ /* 0x000fc8000f8efc3f */
[----:B------:R-:W-:-:S03]  /*6450*/  ULEA UR9, UR52, UR4, 0xb ;  /* 0x0000000434097291 */ /* 0x000fc6000f8e583f */
[----:B------:R-:W-:Y:S02]  /*6460*/  ULDC.64 UR4, c[0x0][0x9a0] ;  /* 0x0002680000047ab9 */ /* 0x000fe40000000a00 */
[----:B------:R-:W-:Y:S02]  /*6470*/  UISETP.NE.U32.AND UP0, UPT, UR4, URZ, UPT ;  /* 0x0000003f0400728c */ /* 0x000fe4000bf05070 */
[----:B------:R-:W-:Y:S02]  /*6480*/  UMOV UR6, UR9 ;  /* 0x0000000900067c82 */ /* 0x000fe40008000000 */
[----:B------:R-:W-:Y:S01]  /*6490*/  QGMMA.64x256x32.F32.E4M3.E4M3 R24, R216, gdesc[UR4], R24, gsb0 ;  /* 0x03e00004d8187df3 */ /* 0x000fe20008000818 */
[----:B------:R-:W-:Y:S01]  /*64a0*/  UIADD3 UR6, UR9, 0x2, URZ ;  /* 0x0000000209067890 */ /* 0x000fe2000fffe03f */
[----:B------:R-:W-:Y:S01]  /*64b0*/  UMOV UR7, 0x40000040 ;  /* 0x4000004000077882 */ /* 0x000fe20000000000 */
[----:B------:R-:W-:-:S06]  /*64c0*/  UISETP.NE.AND.EX UP0, UPT, UR5, URZ, UPT, UP0 ;  /* 0x0000003f0500728c */ /* 0x000fcc000bf05300 */
[----:B------:R-:W-:-:S05]  /*64d0*/  PLOP3.LUT P1, PT, PT, PT, UP0, 0x80, 0x0 ;  /* 0x000000000000781c */ /* 0x000fca0003f2f008 */
[----:B------:R-:W-:Y:S01]  /*64e0*/  @UP0 USHF.R.S32.HI UR10, URZ, 0x1f, UR42 ;  /* 0x0000001f3f0a0899 */ /* 0x000fe2000801142a */
[----:B------:R-:W-:Y:S01]  /*64f0*/  @UP0 ULDC.64 UR12, c[0x0][0x9c8] ;  /* 0x00027200000c0ab9 */ /* 0x000fe20000000a00 */
[----:B------:R-:W-:Y:S02]  /*6500*/  @UP0 ULDC.64 UR14, c[0x0][0x9d0] ;  /* 0x00027400000e0ab9 */ /* 0x000fe40000000a00 */
[----:B------:R-:W-:-:S04]  /*6510*/  @UP0 UIMAD UR10, UR10, UR12, URZ ;  /* 0x0000000c0a0a02a4 */ /* 0x000fc8000f8e023f */
[----:B------:R-:W-:Y:S01]  /*6520*/  @UP0 UIMAD UR10, UR42, UR13, UR10 ;  /* 0x0000000d2a0a02a4 */ /* 0x000fe2000f8e020a */
[----:B------:R-:W-:Y:S02]  /*6530*/  WARPGROUP.DEPBAR.LE gsb0, 0x0 ;  /* 0x00008000000079c5 */ /* 0x000fe40000010000 */
[----:B------:R-:W-:-:S06]  /*6540*/  WARPGROUP.ARRIVE ;  /* 0x00000000000079c5 */ /* 0x000fcc0000000000 */
[----:B------:R-:W-:Y:S01]  /*6550*/  QGMMA.64x256x32.F32.E4M3.E4M3 R24, R220, gdesc[UR4], R24, gsb0 ;  /* 0x03e00004dc187df3 */ /* 0x000fe20008000818 */
[----:B------:R-:W-:Y:S01]  /*6560*/  @UP0 UIADD3 UR6, -UR42, URZ, URZ ;  /* 0x0000003f2a060290 */ /* 0x000fe2000fffe13f */
[----:B------:R-:W-:-:S03]  /*6570*/  @UP0 ULDC UR7, c[0x0][0xc44] ;  /* 0x0003110000070ab9 */ /* 0x000fc60000000800 */
[----:B------:R-:W-:Y:S02]  /*6580*/  @UP0 UIMAD UR11, UR7, UR6, UR43 ;  /* 0x00000006070b02a4 */ /* 0x000fe4000f8e022b */
[----:B------:R-:W-:Y:S02]  /*6590*/  @UP0 UIMAD.WIDE.U32 UR6, UR42, UR12, URZ ;  /* 0x0000000c2a0602a5 */ /* 0x000fe4000f8e003f */
[----:B------:R-:W-:Y:S02]  /*65a0*/  @UP0 USHF.R.S32.HI UR12, URZ, 0x1f, UR11 ;  /* 0x0000001f3f0c0899 */ /* 0x000fe4000801140b */
[----:B------:R-:W-:Y:S02]  /*65b0*/  @UP0 UIADD3 UR7, UR7, UR10, URZ ;  /* 0x0000000a07070290 */ /* 0x000fe4000fffe03f */
[----:B------:R-:W-:Y:S02]  /*65c0*/  @UP0 UIMAD UR10, UR12, UR14, URZ ;  /* 0x0000000e0c0a02a4 */ /* 0x000fe4000f8e023f */
[----:B------:R-:W-:-:S02]  /*65d0*/  UIADD3 UR12, UR9, 0x4, URZ ;  /* 0x00000004090c7890 */ /* 0x000fc4000fffe03f */
[----:B------:R-:W-:Y:S02]  /*65e0*/  @UP0 UIMAD UR13, UR11, UR15, UR10 ;  /* 0x0000000f0b0d02a4 */ /* 0x000fe4000f8e020a */
[----:B------:R-:W-:-:S03]  /*65f0*/  @UP0 UIMAD.WIDE.U32 UR10, UR11, UR14, UR6 ;  /* 0x0000000e0b0a02a5 */ /* 0x000fc6000f8e0006 */
[----:B------:R-:W-:Y:S01]  /*6600*/  UMOV UR6, UR12 ;  /* 0x0000000c00067c82 */ /* 0x000fe20008000000 */
[----:B------:R-:W-:Y:S01]  /*6610*/  UMOV UR7, 0x40000040 ;  /* 0x4000004000077882 */ /* 0x000fe20000000000 */
[----:B------:R-:W-:Y:S02]  /*6620*/  @UP0 UIADD3 UR11, UR11, UR13, URZ ;  /* 0x0000000d0b0b0290 */ /* 0x000fe4000fffe03f */
[----:B------:R-:W-:-:S04]  /*6630*/  @UP0 ULEA UR4, UP1, UR10, UR4, 0x2 ;  /* 0x000000040a040291 */ /* 0x000fc8000f82103f */
[----:B------:R-:W-:Y:S02]  /*6640*/  @UP0 ULEA.HI.X UR5, UR10, UR5, UR11, 0x2, UP1 ;  /* 0x000000050a050291 */ /* 0x000fe400088f140b */
[----:B01----:R-:W-:-:S04]  /*6650*/  IMAD.U32 R6, RZ, RZ, UR4 ;  /* 0x00000004ff067e24 */ /* 0x003fc8000f8e00ff */
[----:B------:R-:W-:-:S05]  /*6660*/  IMAD.U32 R7, RZ, RZ, UR5 ;  /* 0x00000005ff077e24 */ /* 0x000fca000f8e00ff */
[----:B------:R0:W2:Y:S01]  /*6670*/  @P1 LDG.E R8, desc[UR48][R6.64] ;  /* 0x0000003006081981 */ /* 0x0000a2000c1e1900 */
[----:B------:R-:W-:Y:S02]  /*6680*/  WARPGROUP.DEPBAR.LE gsb0, 0x0 ;  /* 0x00008000000079c5 */ /* 0x000fe40000010000 */
[----:B------:R-:W-:-:S06]  /*6690*/  WARPGROUP.ARRIVE ;  /* 0x00000000000079c5 */ /* 0x000fcc0000000000 */
[----:B------:R-:W-:Y:S01]  /*66a0*/  QGMMA.64x256x32.F32.E4M3.E4M3 R24, R224, gdesc[UR4], R24, gsb0 ;  /* 0x03e00004e0187df3 */ /* 0x000fe20008000818 */
[----:B------:R-:W-:Y:S01]  /*66b0*/  UIADD3 UR6, UR9, 0x6, URZ ;  /* 0x0000000609067890 */ /* 0x000fe2000fffe03f */
[----:B------:R-:W-:Y:S01]  /*66c0*/  UMOV UR7, 0x40000040 ;  /* 0x4000004000077882 */ /* 0x000fe20000000000 */
[----:B------:R-:W1:Y:S04]  /*66d0*/  SHFL.BFLY PT, R9, R4, 0x2, 0x1f ;  /* 0x0c401f0004097f89 */ /* 0x000e6800000e0000 */
[----:B------:R-:W3:Y:S01]  /*66e0*/  SHFL.BFLY PT, R12, R3, 0x2, 0x1f ;  /* 0x0c401f00030c7f89 */ /* 0x000ee200000e0000 */
[----:B-1----:R-:W-:-:S01]  /*66f0*/  FADD.FTZ R9, R9, R4 ;  /* 0x0000000409097221 */ /* 0x002fc20000010000 */
[----:B---3--:R-:W-:-:S04]  /*6700*/  FADD.FTZ R12, R12, R3 ;  /* 0x000000030c0c7221 */ /* 0x008fc80000010000 */
[----:B------:R-:W1:Y:S04]  /*6710*/  SHFL.BFLY PT, R10, R9, 0x1, 0x1f ;  /* 0x0c201f00090a7f89 */ /* 0x000e6800000e0000 */
[----:B------:R-:W3:Y:S01]  /*6720*/  SHFL.BFLY PT, R11, R12, 0x1, 0x1f ;  /* 0x0c201f000c0b7f89 */ /* 0x000ee200000e0000 */
[----:B0-----:R-:W-:Y:S02]  /*6730*/  IMAD.MOV.U32 R7, RZ, RZ, RZ ;  /* 0x000000ffff077224 */ /* 0x001fe400078e00ff */
[----:B-1----:R-:W-:Y:S01]  /*6740*/  FADD.FTZ R13, R9, R10 ;  /* 0x0000000a090d7221 */ /* 0x002fe20000010000 */
[----:B---3--:R-:W-:-:S04]  /*6750*/  FADD.FTZ R14, R12, R11 ;  /* 0x0000000b0c0e7221 */ /* 0x008fc80000010000 */
[C---:B------:R-:W-:Y:S01]  /*6760*/  FSETP.NE.FTZ.AND P1, PT, R13.reuse, RZ, PT ;  /* 0x000000ff0d00720b */ /* 0x040fe20003f35000 */
[----:B------:R-:W-:Y:S01]  /*6770*/  FMUL.FTZ R6, R13, 0.00390625 ;  /* 0x3b8000000d067820 */ /* 0x000fe20000410000 */
[----:B------:R-:W-:-:S04]  /*6780*/  FMUL.FTZ R15, R14, 0.00390625 ;  /* 0x3b8000000e0f7820 */ /* 0x000fc80000410000 */
[----:B------:R-:W-:Y:S02]  /*6790*/  FSETP.NE.FTZ.AND P2, PT, R6, RZ, PT ;  /* 0x000000ff0600720b */ /* 0x000fe40003f55000 */
[----:B------:R-:W-:-:S05]  /*67a0*/  FSETP.NE.FTZ.AND P3, PT, R15, RZ, PT ;  /* 0x000000ff0f00720b */ /* 0x000fca0003f75000 */
[----:B------:R0:W-:Y:S01]  /*67b0*/  @P1 MUFU.RCP R7, R13 ;  /* 0x0000000d00071308 */ /* 0x0001e20000001000 */
[----:B------:R-:W-:Y:S01]  /*67c0*/  FSETP.NE.FTZ.AND P1, PT, R14, RZ, PT ;  /* 0x000000ff0e00720b */ /* 0x000fe20003f35000 */
[----:B------:R-:W-:-:S06]  /*67d0*/  IMAD.MOV.U32 R11, RZ, RZ, RZ ;  /* 0x000000ffff0b7224 */ /* 0x000fcc00078e00ff */
[----:B------:R-:W1:Y:S08]  /*67e0*/  @P2 MUFU.LG2 R6, R6 ;  /* 0x0000000600062308 */ /* 0x000e700000000c00 */
[----:B------:R-:W3:Y:S08]  /*67f0*/  @P3 MUFU.LG2 R10, R15 ;  /* 0x0000000f000a3308 */ /* 0x000ef00000000c00 */
[----:B------:R-:W4:Y:S01]  /*6800*/  @P1 MUFU.RCP R11, R14 ;  /* 0x0000000e000b1308 */ /* 0x000f220000001000 */
[----:B------:R-:W-:-:S02]  /*6810*/  IMAD.U32 R9, RZ, RZ, UR40 ;  /* 0x00000028ff097e24 */ /* 0x000fc4000f8e00ff */
[----:B------:R-:W-:Y:S01]  /*6820*/  IMAD.U32 R12, RZ, RZ, UR40 ;  /* 0x00000028ff0c7e24 */ /* 0x000fe2000f8e00ff */
[----:B------:R-:W-:Y:S02]  /*6830*/  WARPGROUP.DEPBAR.LE gsb0, 0x0 ;  /* 0x00008000000079c5 */ /* 0x000fe40000010000 */
[----:B------:R-:W-:-:S06]  /*6840*/  WARPGROUP.ARRIVE ;  /* 0x00000000000079c5 */ /* 0x000fcc0000000000 */
[----:B------:R-:W-:Y:S01]  /*6850*/  QGMMA.64x256x32.F32.E4M3.E4M3 R24, R228, gdesc[UR4], R24, gsb0 ;  /* 0x03e00004e4187df3 */ /* 0x000fe20008000818 */
[----:B------:R-:W-:Y:S01]  /*6860*/  @P2 FMUL.FTZ R9, R9, 0.69314718246459960938 ;  /* 0x3f31721809092820 */ /* 0x000fe20000410000 */
[----:B0-----:R-:W-:Y:S01]  /*6870*/  @P3 FMUL.FTZ R13, R12, 0.69314718246459960938 ;  /* 0x3f3172180c0d3820 */ /* 0x001fe20000410000 */
[----:B-1----:R-:W-:Y:S01]  /*6880*/  @P2 FMUL.FTZ R6, R6, 0.69314718246459960938 ;  /* 0x3f31721806062820 */ /* 0x002fe20000410000 */
[----:B---3--:R-:W-:Y:S01]  /*6890*/  @P3 FMUL.FTZ R10, R10, 0.69314718246459960938 ;  /* 0x3f3172180a0a3820 */ /* 0x008fe20000410000 */
[----:B------:R-:W-:Y:S02]  /*68a0*/  IMAD.MOV.U32 R4, RZ, RZ, -0x800000 ;  /* 0xff800000ff047424 */ /* 0x000fe400078e00ff */
[----:B--2---:R-:W-:Y:S01]  /*68b0*/  FMUL.FTZ R158, R7, R8 ;  /* 0x00000008079e7220 */ /* 0x004fe20000410000 */
[----:B------:R-:W-:Y:S02]  /*68c0*/  IMAD.MOV.U32 R3, RZ, RZ, -0x800000 ;  /* 0xff800000ff037424 */ /* 0x000fe400078e00ff */
[----:B------:R-:W-:Y:S01]  /*68d0*/  @P2 FFMA.FTZ R4, R9, R0, R6 ;  /* 0x0000000009042223 */ /* 0x000fe20000010006 */
[----:B------:R-:W-:-:S01]  /*68e0*/  @P3 FFMA.FTZ R3, R13, R5, R10 ;  /* 0x000000050d033223 */ /* 0x000fc2000001000a */
[----:B----4-:R-:W-:Y:S01]  /*68f0*/  FMUL.FTZ R8, R11, R8 ;  /* 0x000000080b087220 */ /* 0x010fe20000410000 */
[----:B------:R-:W-:-:S02]  /*6900*/  WARPGROUP.DEPBAR.LE gsb0, 0x0 ;  /* 0x00008000000079c5 */ /* 0x000fc40000010000 */
[----:B------:R-:W-:Y:S05]  /*6910*/  @!P0 BRA `(.L_x_30) ;  /* 0x0000000000048947 */ /* 0x000fea0003800000 */
[----:B------:R-:W-:Y:S01]  /*6920*/  BPT.TRAP 0x1 ;  /* 0x000000040000795c */ /* 0x000fe20000300000 */
.L_x_30:
[----:B------:R-:W0:Y:S01]  /*6930*/  S2R R159, SR_TID.X ;  /* 0x00000000009f7919 */ /* 0x000e220000002100 */
[-C--:B------:R-:W-:Y:S01]  /*6940*/  FMUL.FTZ R157, R24, R158.reuse ;  /* 0x0000009e189d7220 */ /* 0x080fe20000410000 */
[-C--:B------:R-:W-:Y:S01]  /*6950*/  FMUL.FTZ R24, R45, R158.reuse ;  /* 0x0000009e2d187220 */ /* 0x080fe20000410000 */
[-C--:B------:R-:W-:Y:S01]  /*6960*/  FMUL.FTZ R45, R41, R158.reuse ;  /* 0x0000009e292d7220 */ /* 0x080fe20000410000 */
[-C--:B------:R-:W-:Y:S01]  /*6970*/  FMUL.FTZ R20, R53, R158.reuse ;  /* 0x0000009e35147220 */ /* 0x080fe20000410000 */
[-C--:B------:R-:W-:Y:S01]  /*6980*/  FMUL.FTZ R41, R49, R158.reuse ;  /* 0x0000009e31297220 */ /* 0x080fe20000410000 */
[----:B------:R-:W-:Y:S01]  /*6990*/  ULDC.64 UR4, c[0x4][0x38] ;  /* 0x01000e0000047ab9 */ /* 0x000fe20000000a00 */
[-C--:B------:R-:W-:Y:S01]  /*69a0*/  FMUL.FTZ R21, R37, R158.reuse ;  /* 0x0000009e25157220 */ /* 0x080fe20000410000 */
[----:B------:R-:W-:Y:S01]  /*69b0*/  F2FP.BF16.F32.PACK_AB R45, R24, R45 ;  /* 0x0000002d182d723e */ /* 0x000fe200000010ff */
[-C--:B------:R-:W-:Y:S01]  /*69c0*/  FMUL.FTZ R154, R33, R158.reuse ;  /* 0x0000009e219a7220 */ /* 0x080fe20000410000 */
[----:B------:R-:W-:Y:S01]  /*69d0*/  F2FP.BF16.F32.PACK_AB R24, R20, R41 ;  /* 0x000000291418723e */ /* 0x000fe200000010ff */
[-C--:B------:R-:W-:Y:S01]  /*69e0*/  FMUL.FTZ R5, R68, R158.reuse ;  /* 0x0000009e44057220 */ /* 0x080fe20000410000 */
[-C--:B------:R-:W-:Y:S01]  /*69f0*/  FMUL.FTZ R10, R64, R158.reuse ;  /* 0x0000009e400a7220 */ /* 0x080fe20000410000 */
[----:B------:R-:W-:Y:S01]  /*6a00*/  FMUL.FTZ R13, R80, R158 ;  /* 0x0000009e500d7220 */ /* 0x000fe20000410000 */
[----:B------:R-:W-:Y:S01]  /*6a10*/  F2FP.BF16.F32.PACK_AB R154, R21, R154 ;  /* 0x0000009a159a723e */ /* 0x000fe200000010ff */
[----:B------:R-:W-:Y:S01]  /*6a20*/  FMUL.FTZ R80, R113, R158 ;  /* 0x0000009e71507220 */ /* 0x000fe20000410000 */
[----:B------:R-:W-:Y:S01]  /*6a30*/  FMUL.FTZ R113, R26, R8 ;  /* 0x000000081a717220 */ /* 0x000fe20000410000 */
[----:B------:R-:W-:Y:S01]  /*6a40*/  F2FP.BF16.F32.PACK_AB R10, R5, R10 ;  /* 0x0000000a050a723e */ /* 0x000fe200000010ff */
[----:B------:R-:W1:Y:S01]  /*6a50*/  S2UR UR6, SR_SWINHI ;  /* 0x00000000000679c3 */ /* 0x000e620000002f00 */
        /* <DEDUP_REMOVED lines=13> */
[----:B0-----:R-:W-:-:S02]  /*6b30*/  IMAD.SHL.U32 R20, R159, 0x4, RZ ;  /* 0x000000049f147824 */ /* 0x001fc400078e00ff */
[-C--:B------:R-:W-:Y:S01]  /*6b40*/  FMUL.FTZ R78, R79, R8.reuse ;  /* 0x000000084f4e7220 */ /* 0x080fe20000410000 */
[-C--:B------:R-:W-:Y:S01]  /*6b50*/  FMUL.FTZ R34, R34, R8.reuse ;  /* 0x0000000822227220 */ /* 0x080fe20000410000 */
[-C--:B------:R-:W-:Y:S01]  /*6b60*/  FMUL.FTZ R79, R86, R8.reuse ;  /* 0x00000008564f7220 */ /* 0x080fe20000410000 */
[----:B------:R-:W-:Y:S01]  /*6b70*/  FMUL.FTZ R86, R87, R8 ;  /* 0x0000000857567220 */ /* 0x000fe20000410000 */
[----:B------:R-:W-:Y:S01]  /*6b80*/  LOP3.LUT R20, R20, 0xc, RZ, 0xc0, !PT ;  /* 0x0000000c14147812 */ /* 0x000fe200078ec0ff */
[----:B------:R-:W-:Y:S01]  /*6b90*/  FMUL.FTZ R156, R32, R158 ;  /* 0x0000009e209c7220 */ /* 0x000fe20000410000 */
[----:B------:R-:W-:Y:S01]  /*6ba0*/  FMUL.FTZ R87, R94, R8 ;  /* 0x000000085e577220 */ /* 0x000fe20000410000 */
[-C--:B------:R-:W-:Y:S01]  /*6bb0*/  FMUL.FTZ R32, R61, R158.reuse ;  /* 0x0000009e3d207220 */ /* 0x080fe20000410000 */
[----:B------:R-:W-:Y:S01]  /*6bc0*/  IADD3 R20, P0, R20, UR4, RZ ;  /* 0x0000000414147c10 */ /* 0x000fe2000ff1e0ff */
[----:B------:R-:W-:Y:S01]  /*6bd0*/  FMUL.FTZ R37, R57, R158 ;  /* 0x0000009e39257220 */ /* 0x000fe20000410000 */
[----:B------:R-:W-:Y:S01]  /*6be0*/  FMUL.FTZ R94, R95, R8 ;  /* 0x000000085f5e7220 */ /* 0x000fe20000410000 */
[-C--:B------:R-:W-:Y:S01]  /*6bf0*/  FMUL.FTZ R57, R100, R158.reuse ;  /* 0x0000009e64397220 */ /* 0x080fe20000410000 */
[----:B------:R-:W-:Y:S01]  /*6c00*/  FMUL.FTZ R61, R101, R158 ;  /* 0x0000009e653d7220 */ /* 0x000fe20000410000 */
[----:B------:R-:W-:-:S02]  /*6c10*/  IMAD.X R21, RZ, RZ, UR5, P0 ;  /* 0x00000005ff157e24 */ /* 0x000fc400080e06ff */
[-C--:B------:R-:W-:Y:S01]  /*6c20*/  FMUL.FTZ R64, R97, R158.reuse ;  /* 0x0000009e61407220 */ /* 0x080fe20000410000 */
[----:B------:R-:W-:Y:S01]  /*6c30*/  FMUL.FTZ R68, R104, R158 ;  /* 0x0000009e68447220 */ /* 0x000fe20000410000 */
[----:B------:R-:W-:Y:S01]  /*6c40*/  FMUL.FTZ R95, R102, R8 ;  /* 0x00000008665f7220 */ /* 0x000fe20000410000 */
[----:B------:R-:W-:Y:S01]  /*6c50*/  F2FP.BF16.F32.PACK_AB R27, R26, R27 ;  /* 0x0000001b1a1b723e */ /* 0x000fe200000010ff */
[----:B------:R0:W2:Y:S01]  /*6c60*/  LDG.E.CONSTANT R5, desc[UR48][R20.64] ;  /* 0x0000003014057981 */ /* 0x0000a2000c1e9900 */
[-C--:B------:R-:W-:Y:S01]  /*6c70*/  FMUL.FTZ R155, R25, R158.reuse ;  /* 0x0000009e199b7220 */ /* 0x080fe20000410000 */
[-C--:B------:R-:W-:Y:S01]  /*6c80*/  FMUL.FTZ R12, R84, R158.reuse ;  /* 0x0000009e540c7220 */ /* 0x080fe20000410000 */
[-C--:B------:R-:W-:Y:S01]  /*6c90*/  FMUL.FTZ R97, R140, R158.reuse ;  /* 0x0000009e8c617220 */ /* 0x080fe20000410000 */
[-C--:B------:R-:W-:Y:S01]  /*6ca0*/  FMUL.FTZ R100, R136, R158.reuse ;  /* 0x0000009e88647220 */ /* 0x080fe20000410000 */
[-C--:B------:R-:W-:Y:S01]  /*6cb0*/  FMUL.FTZ R101, R141, R158.reuse ;  /* 0x0000009e8d657220 */ /* 0x080fe20000410000 */
[----:B------:R-:W-:Y:S01]  /*6cc0*/  FMUL.FTZ R104, R137, R158 ;  /* 0x0000009e89687220 */ /* 0x000fe20000410000 */
[----:B------:R-:W-:Y:S01]  /*6cd0*/  FMUL.FTZ R102, R103, R8 ;  /* 0x0000000867667220 */ /* 0x000fe20000410000 */
[----:B------:R-:W-:Y:S01]  /*6ce0*/  F2FP.BF16.F32.PACK_AB R26, R31, R34 ;  /* 0x000000221f1a723e */ /* 0x000fe200000010ff */
[----:B------:R-:W-:Y:S01]  /*6cf0*/  FMUL.FTZ R25, R52, R158 ;  /* 0x0000009e34197220 */ /* 0x000fe20000410000 */
[-C--:B------:R-:W-:Y:S01]  /*6d00*/  FMUL.FTZ R42, R42, R8.reuse ;  /* 0x000000082a2a7220 */ /* 0x080fe20000410000 */
[-C--:B------:R-:W-:Y:S01]  /*6d10*/  FMUL.FTZ R43, R43, R8.reuse ;  /* 0x000000082b2b7220 */ /* 0x080fe20000410000 */
[-C--:B------:R-:W-:Y:S01]  /*6d20*/  FMUL.FTZ R98, R98, R8.reuse ;  /* 0x0000000862627220 */ /* 0x080fe20000410000 */
[----:B------:R-:W-:Y:S01]  /*6d30*/  FMUL.FTZ R103, R99, R8 ;  /* 0x0000000863677220 */ /* 0x000fe20000410000 */
[----:B------:R-:W-:Y:S01]  /*6d40*/  LOP3.LUT P0, R31, R159, 0x3, RZ, 0xc0, !PT ;  /* 0x000000039f1f7812 */ /* 0x000fe2000780c0ff */
[-C--:B------:R-:W-:Y:S01]  /*6d50*/  FMUL.FTZ R15, R85, R158.reuse ;  /* 0x0000009e550f7220 */ /* 0x080fe20000410000 */
[-C--:B------:R-:W-:Y:S01]  /*6d60*/  FMUL.FTZ R52, R88, R158.reuse ;  /* 0x0000009e58347220 */ /* 0x080fe20000410000 */
[-C--:B------:R-:W-:Y:S01]  /*6d70*/  FMUL.FTZ R85, R125, R158.reuse ;  /* 0x0000009e7d557220 */ /* 0x080fe20000410000 */
[-C--:B------:R-:W-:Y:S01]  /*6d80*/  FMUL.FTZ R88, R121, R158.reuse ;  /* 0x0000009e79587220 */ /* 0x080fe20000410000 */
[-C--:B------:R-:W-:Y:S01]  /*6d90*/  FMUL.FTZ R7, R77, R158.reuse ;  /* 0x0000009e4d077220 */ /* 0x080fe20000410000 */
[----:B------:R-:W-:Y:S01]  /*6da0*/  FMUL.FTZ R14, R73, R158 ;  /* 0x0000009e490e7220 */ /* 0x000fe20000410000 */
[-C--:B------:R-:W-:Y:S01]  /*6db0*/  FMUL.FTZ R82, R82, R8.reuse ;  /* 0x0000000852527220 */ /* 0x080fe20000410000 */
[----:B------:R-:W-:Y:S01]  /*6dc0*/  FMUL.FTZ R83, R83, R8 ;  /* 0x0000000853537220 */ /* 0x000fe20000410000 */
[----:B------:R-:W-:Y:S01]  /*6dd0*/  F2FP.BF16.F32.PACK_AB R12, R12, R13 ;  /* 0x0000000d0c0c723e */ /* 0x000fe200000010ff */
[----:B------:R-:W-:Y:S01]  /*6de0*/  UMOV UR4, UR39 ;  /* 0x0000002700047c82 */ /* 0x000fe20008000000 */
[----:B-1----:R-:W-:Y:S01]  /*6df0*/  UMOV UR5, UR6 ;  /* 0x0000000600057c82 */ /* 0x002fe20008000000 */
[----:B------:R-:W-:Y:S01]  /*6e00*/  F2FP.BF16.F32.PACK_AB R97, R97, R100 ;  /* 0x000000646161723e */ /* 0x000fe200000010ff */
[----:B------:R-:W-:Y:S01]  /*6e10*/  FMUL.FTZ R152, R28, R158 ;  /* 0x0000009e1c987220 */ /* 0x000fe20000410000 */
[----:B------:R-:W-:Y:S01]  /*6e20*/  F2FP.BF16.F32.PACK_AB R104, R101, R104 ;  /* 0x000000686568723e */ /* 0x000fe200000010ff */
[-C--:B------:R-:W-:Y:S01]  /*6e30*/  FMUL.FTZ R84, R120, R158.reuse ;  /* 0x0000009e78547220 */ /* 0x080fe20000410000 */
[----:B------:R-:W-:Y:S01]  /*6e40*/  ISETP.EQ.OR P0, PT, R31, 0x3, !P0 ;  /* 0x000000031f00780c */ /* 0x000fe20004702670 */
[----:B------:R-:W-:Y:S01]  /*6e50*/  FMUL.FTZ R28, R29, R158 ;  /* 0x0000009e1d1c7220 */ /* 0x000fe20000410000 */
[----:B------:R-:W-:Y:S01]  /*6e60*/  F2FP.BF16.F32.PACK_AB R39, R39, R42 ;  /* 0x0000002a2727723e */ /* 0x000fe200000010ff */
[----:B------:R-:W-:Y:S01]  /*6e70*/  FMUL.FTZ R120, R127, R8 ;  /* 0x000000087f787220 */ /* 0x000fe20000410000 */
[----:B------:R-:W-:Y:S01]  /*6e80*/  F2FP.BF16.F32.PACK_AB R46, R46, R43 ;  /* 0x0000002b2e2e723e */ /* 0x000fe200000010ff */
[----:B------:R-:W-:Y:S01]  /*6e90*/  IMAD.U32 R42, RZ, RZ, UR4 ;  /* 0x00000004ff2a7e24 */ /* 0x000fe2000f8e00ff */
[----:B------:R-:W-:Y:S01]  /*6ea0*/  F2FP.BF16.F32.PACK_AB R13, R95, R98 ;  /* 0x000000625f0d723e */ /* 0x000fe200000010ff */
[----:B------:R-:W-:Y:S01]  /*6eb0*/  IMAD.U32 R43, RZ, RZ, UR5 ;  /* 0x00000005ff2b7e24 */ /* 0x000fe2000f8e00ff */
[----:B------:R-:W-:Y:S01]  /*6ec0*/  F2FP.BF16.F32.PACK_AB R102, R102, R103 ;  /* 0x000000676666723e */ /* 0x000fe200000010ff */
[----:B------:R-:W-:Y:S01]  /*6ed0*/  FMUL.FTZ R29, R36, R158 ;  /* 0x0000009e241d7220 */ /* 0x000fe20000410000 */
[----:B------:R-:W-:Y:S01]  /*6ee0*/  FMUL.FTZ R127, R138, R8 ;  /* 0x000000088a7f7220 */ /* 0x000fe20000410000 */
[----:B0-----:R-:W-:Y:S01]  /*6ef0*/  F2FP.BF16.F32.PACK_AB R21, R85, R88 ;  /* 0x000000585515723e */ /* 0x001fe200000010ff */
[----:B------:R-:W-:Y:S01]  /*6f00*/  FMUL.FTZ R48, R48, R158 ;  /* 0x0000009e30307220 */ /* 0x000fe20000410000 */
[----:B------:R-:W-:Y:S01]  /*6f10*/  F2FP.BF16.F32.PACK_AB R7, R7, R14 ;  /* 0x0000000e0707723e */ /* 0x000fe200000010ff */
[----:B------:R-:W-:Y:S01]  /*6f20*/  FMUL.FTZ R77, R117, R158 ;  /* 0x0000009e754d7220 */ /* 0x000fe20000410000 */
[----:B------:R-:W-:Y:S01]  /*6f30*/  SEL R138, R97, R104, P0 ;  /* 0x00000068618a7207 */ /* 0x000fe20000000000 */
[----:B------:R-:W-:Y:S01]  /*6f40*/  FMUL.FTZ R117, R106, R8 ;  /* 0x000000086a757220 */ /* 0x000fe20000410000 */
[----:B------:R-:W-:Y:S01]  /*6f50*/  SEL R88, R104, R97, P0 ;  /* 0x0000006168587207 */ /* 0x000fe20000000000 */
[----:B------:R-:W-:Y:S01]  /*6f60*/  FMUL.FTZ R0, R69, R158 ;  /* 0x0000009e45007220 */ /* 0x000fe20000410000 */
[----:B------:R-:W-:Y:S01]  /*6f70*/  F2FP.BF16.F32.PACK_AB R99, R79, R82 ;  /* 0x000000524f63723e */ /* 0x000fe200000010ff */
[-C--:B------:R-:W-:Y:S01]  /*6f80*/  FMUL.FTZ R9, R72, R158.reuse ;  /* 0x0000009e48097220 */ /* 0x080fe20000410000 */
[----:B------:R-:W-:Y:S01]  /*6f90*/  F2FP.BF16.F32.PACK_AB R14, R86, R83 ;  /* 0x00000053560e723e */ /* 0x000fe200000010ff */
[----:B------:R-:W-:Y:S01]  /*6fa0*/  FMUL.FTZ R73, R116, R158 ;  /* 0x0000009e74497220 */ /* 0x000fe20000410000 */
[----:B------:R-:W-:Y:S01]  /*6fb0*/  SEL R160, R13, R102, P0 ;  /* 0x000000660da07207 */ /* 0x000fe20000000000 */
[----:B------:R-:W-:Y:S01]  /*6fc0*/  FMUL.FTZ R106, R111, R8 ;  /* 0x000000086f6a7220 */ /* 0x000fe20000410000 */
[----:B------:R-:W-:Y:S01]  /*6fd0*/  SEL R104, R102, R13, P0 ;  /* 0x0000000d66687207 */ /* 0x000fe20000000000 */
[----:B------:R-:W-:Y:S01]  /*6fe0*/  IMAD.WIDE R102, R235, 0x2, R42 ;  /* 0x00000002eb667825 */ /* 0x000fe200078e022a */
[----:B------:R-:W-:-:S03]  /*6ff0*/  F2FP.BF16.F32.PACK_AB R29, R29, R156 ;  /* 0x0000009c1d1d723e */ /* 0x000fc600000010ff */
[----:B------:R-:W-:Y:S01]  /*7000*/  FMUL.FTZ R107, R107, R8 ;  /* 0x000000086b6b7220 */ /* 0x000fe20000410000 */
[----:B------:R-:W-:Y:S01]  /*7010*/  SEL R156, R99, R14, P0 ;  /* 0x0000000e639c7207 */ /* 0x000fe20000000000 */
[-C--:B------:R-:W-:Y:S01]  /*7020*/  FMUL.FTZ R6, R76, R158.reuse ;  /* 0x0000009e4c067220 */ /* 0x080fe20000410000 */
[-C--:B------:R-:W-:Y:S01]  /*7030*/  FMUL.FTZ R69, R109, R158.reuse ;  /* 0x0000009e6d457220 */ /* 0x080fe20000410000 */
[----:B------:R-:W-:Y:S01]  /*7040*/  FMUL.FTZ R72, R105, R158 ;  /* 0x0000009e69487220 */ /* 0x000fe20000410000 */
[-C--:B------:R-:W-:Y:S01]  /*7050*/  FMUL.FTZ R116, R119, R8.reuse ;  /* 0x0000000877747220 */ /* 0x080fe20000410000 */
[----:B------:R-:W-:Y:S01]  /*7060*/  FMUL.FTZ R115, R115, R8 ;  /* 0x0000000873737220 */ /* 0x000fe20000410000 */
[----:B------:R-:W-:Y:S01]  /*7070*/  SEL R99, R14, R99, P0 ;  /* 0x000000630e637207 */ /* 0x000fe20000000000 */
[-C--:B------:R-:W-:Y:S01]  /*7080*/  FMUL.FTZ R33, R60, R158.reuse ;  /* 0x0000009e3c217220 */ /* 0x080fe20000410000 */
[----:B------:R-:W-:Y:S01]  /*7090*/  IADD3 R14, P2, R102, 0xc020, RZ ;  /* 0x0000c020660e7810 */ /* 0x000fe20007f5e0ff */
[----:B------:R-:W-:Y:S01]  /*70a0*/  FMUL.FTZ R60, R96, R158 ;  /* 0x0000009e603c7220 */ /* 0x000fe20000410000 */
[-C--:B------:R-:W-:Y:S01]  /*70b0*/  FMUL.FTZ R119, R122, R8.reuse ;  /* 0x000000087a777220 */ /* 0x080fe20000410000 */
[----:B------:R-:W-:Y:S01]  /*70c0*/  FMUL.FTZ R121, R123, R8 ;  /* 0x000000087b797220 */ /* 0x000fe20000410000 */
[----:B------:R-:W-:Y:S01]  /*70d0*/  F2FP.BF16.F32.PACK_AB R25, R25, R48 ;  /* 0x000000301919723e */ /* 0x000fe200000010ff */
[-C--:B------:R-:W-:Y:S01]  /*70e0*/  FMUL.FTZ R11, R65, R158.reuse ;  /* 0x0000009e410b7220 */ /* 0x080fe20000410000 */
[----:B------:R-:W-:Y:S01]  /*70f0*/  FMUL.FTZ R49, R92, R158 ;  /* 0x0000009e5c317220 */ /* 0x000fe20000410000 */
[-C--:B------:R-:W-:Y:S01]  /*7100*/  FMUL.FTZ R122, R134, R8.reuse ;  /* 0x00000008867a7220 */ /* 0x080fe20000410000 */
[----:B------:R-:W-:Y:S01]  /*7110*/  FMUL.FTZ R123, R130, R8 ;  /* 0x00000008827b7220 */ /* 0x000fe20000410000 */
[-C--:B------:R-:W-:Y:S01]  /*7120*/  FMUL.FTZ R92, R128, R158.reuse ;  /* 0x0000009e805c7220 */ /* 0x080fe20000410000 */
[----:B------:R-:W-:Y:S01]  /*7130*/  FMUL.FTZ R96, R129, R158 ;  /* 0x0000009e81607220 */ /* 0x000fe20000410000 */
[-C--:B------:R-:W-:Y:S01]  /*7140*/  FMUL.FTZ R35, R35, R8.reuse ;  /* 0x0000000823237220 */ /* 0x080fe20000410000 */
[-C--:B------:R-:W-:Y:S01]  /*7150*/  FMUL.FTZ R75, R75, R8.reuse ;  /* 0x000000084b4b7220 */ /* 0x080fe20000410000 */
[----:B------:R-:W-:Y:S01]  /*7160*/  F2FP.BF16.F32.PACK_AB R107, R106, R107 ;  /* 0x0000006b6a6b723e */ /* 0x000fe200000010ff */
[-C--:B------:R-:W-:Y:S01]  /*7170*/  FMUL.FTZ R74, R74, R8.reuse ;  /* 0x000000084a4a7220 */ /* 0x080fe20000410000 */
[-C--:B------:R-:W-:Y:S01]  /*7180*/  FMUL.FTZ R128, R143, R8.reuse ;  /* 0x000000088f807220 */ /* 0x080fe20000410000 */
[----:B------:R-:W-:Y:S01]  /*7190*/  FMUL.FTZ R129, R139, R8 ;  /* 0x000000088b817220 */ /* 0x000fe20000410000 */
[----:B------:R-:W-:Y:S01]  /*71a0*/  F2FP.BF16.F32.PACK_AB R6, R6, R9 ;  /* 0x000000090606723e */ /* 0x000fe200000010ff */
[----:B------:R-:W-:Y:S01]  /*71b0*/  FMUL.FTZ R36, R44, R158 ;  /* 0x0000009e2c247220 */ /* 0x000fe20000410000 */
[----:B------:R-:W-:Y:S01]  /*71c0*/  F2FP.BF16.F32.PACK_AB R72, R69, R72 ;  /* 0x000000484548723e */ /* 0x000fe200000010ff */
[--C-:B------:R-:W-:Y:S01]  /*71d0*/  IMAD.X R69, RZ, RZ, R103.reuse, P2 ;  /* 0x000000ffff457224 */ /* 0x100fe200010e0667 */
[----:B------:R-:W-:Y:S01]  /*71e0*/  F2FP.BF16.F32.PACK_AB R20, R77, R80 ;  /* 0x000000504d14723e */ /* 0x000fe200000010ff */
[-C--:B------:R-:W-:Y:S01]  /*71f0*/  FMUL.FTZ R44, R56, R158.reuse ;  /* 0x0000009e382c7220 */ /* 0x080fe20000410000 */
[----:B------:R-:W-:Y:S01]  /*7200*/  F2FP.BF16.F32.PACK_AB R106, R116, R115 ;  /* 0x00000073746a723e */ /* 0x000fe200000010ff */
[----:B------:R-:W-:Y:S01]  /*7210*/  FMUL.FTZ R76, R112, R158 ;  /* 0x0000009e704c7220 */ /* 0x000fe20000410000 */
[----:B------:R-:W-:Y:S01]  /*7220*/  SEL R116, R25, R24, P0 ;  /* 0x0000001819747207 */ /* 0x000fe20000000000 */
[-C--:B------:R-:W-:Y:S01]  /*7230*/  FMUL.FTZ R90, R90, R8.reuse ;  /* 0x000000085a5a7220 */ /* 0x080fe20000410000 */
[----:B------:R-:W-:Y:S01]  /*7240*/  SEL R77, R24, R25, P0 ;  /* 0x00000019184d7207 */ /* 0x000fe20000000000 */
[----:B------:R-:W-:Y:S01]  /*7250*/  FMUL.FTZ R91, R91, R8 ;  /* 0x000000085b5b7220 */ /* 0x000fe20000410000 */
[----:B------:R-:W-:Y:S01]  /*7260*/  F2FP.BF16.F32.PACK_AB R57, R57, R60 ;  /* 0x0000003c3939723e */ /* 0x000fe200000010ff */
[----:B------:R-:W-:Y:S01]  /*7270*/  FMUL.FTZ R153, R40, R158 ;  /* 0x0000009e28997220 */ /* 0x000fe20000410000 */
[----:B------:R-:W-:Y:S01]  /*7280*/  F2FP.BF16.F32.PACK_AB R64, R61, R64 ;  /* 0x000000403d40723e */ /* 0x000fe200000010ff */
[-C--:B------:R-:W-:Y:S01]  /*7290*/  FMUL.FTZ R56, R89, R158.reuse ;  /* 0x0000009e59387220 */ /* 0x080fe20000410000 */
[----:B------:R-:W-:Y:S01]  /*72a0*/  IADD3 R25, P2, R102, 0x8000, RZ ;  /* 0x0000800066197810 */ /* 0x000fe20007f5e0ff */
[-C--:B------:R-:W-:Y:S01]  /*72b0*/  FMUL.FTZ R40, R81, R158.reuse ;  /* 0x0000009e51287220 */ /* 0x080fe20000410000 */
[----:B------:R-:W-:Y:S01]  /*72c0*/  F2FP.BF16.F32.PACK_AB R11, R0, R11 ;  /* 0x0000000b000b723e */ /* 0x000fe200000010ff */
[-C--:B------:R-:W-:Y:S01]  /*72d0*/  FMUL.FTZ R53, R93, R158.reuse ;  /* 0x0000009e5d357220 */ /* 0x080fe20000410000 */
[----:B------:R-:W-:Y:S01]  /*72e0*/  F2FP.BF16.F32.PACK_AB R123, R122, R123 ;  /* 0x0000007b7a7b723e */ /* 0x000fe200000010ff */
        /* <DEDUP_REMOVED lines=8> */
[----:B------:R-:W-:Y:S01]  /*7370*/  IMAD R7, R22, 0x40, R2 ;  /* 0x0000004016077824 */ /* 0x000fe200078e0202 */
        /* <DEDUP_REMOVED lines=8> */
[----:B------:R-:W-:Y:S01]  /*7400*/  SEL R128, R57, R64, P0 ;  /* 0x0000004039807207 */ /* 0x000fe20000000000 */
[----:B------:R-:W-:Y:S01]  /*7410*/  FMUL.FTZ R130, R150, R8 ;  /* 0x0000000896827220 */ /* 0x000fe20000410000 */
[----:B------:R-:W-:Y:S01]  /*7420*/  SEL R83, R64, R57, P0 ;  /* 0x0000003940537207 */ /* 0x000fe20000000000 */
[----:B------:R-:W-:Y:S01]  /*7430*/  IMAD.X R57, RZ, RZ, R103, P2 ;  /* 0x000000ffff397224 */ /* 0x000fe200010e0667 */
[C---:B------:R-:W-:Y:S01]  /*7440*/  IADD3 R31, P1, R102.reuse, 0xc000, RZ ;  /* 0x0000c000661f7810 */ /* 0x040fe20007f3e0ff */
[----:B------:R-:W-:Y:S01]  /*7450*/  IMAD.WIDE R42, R7, 0x2, R42 ;  /* 0x00000002072a7825 */ /* 0x000fe200078e022a */
[----:B------:R-:W-:-:S03]  /*7460*/  IADD3 R29, P6, R102, 0x8060, RZ ;  /* 0x00008060661d7810 */ /* 0x000fc60007fde0ff */
[----:B------:R-:W-:Y:S01]  /*7470*/  FMUL.FTZ R81, R124, R158 ;  /* 0x0000009e7c517220 */ /* 0x000fe20000410000 */
[----:B------:R-:W-:Y:S01]  /*7480*/  IADD3 R13, P2, R102, 0x60, RZ ;  /* 0x00000060660d7810 */ /* 0x000fe20007f5e0ff */
[----:B------:R-:W-:Y:S01]  /*7490*/  FMUL.FTZ R131, R146, R8 ;  /* 0x0000000892837220 */ /* 0x000fe20000410000 */
[----:B------:R-:W-:Y:S01]  /*74a0*/  F2FP.BF16.F32.PACK_AB R155, R28, R155 ;  /* 0x0000009b1c9b723e */ /* 0x000fe200000010ff */
[----:B------:R-:W-:Y:S01]  /*74b0*/  FMUL.FTZ R93, R133, R158 ;  /* 0x0000009e855d7220 */ /* 0x000fe20000410000 */
[----:B------:R-:W-:Y:S01]  /*74c0*/  SEL R154, R71, R0, P0 ;  /* 0x00000000479a7207 */ /* 0x000fe20000000000 */
[-C--:B------:R-:W-:Y:S01]  /*74d0*/  FMUL.FTZ R105, R148, R158.reuse ;  /* 0x0000009e94697220 */ /* 0x080fe20000410000 */
[----:B------:R-:W-:Y:S01]  /*74e0*/  SEL R97, R0, R71, P0 ;  /* 0x0000004700617207 */ /* 0x000fe20000000000 */
[----:B------:R-:W-:Y:S01]  /*74f0*/  FMUL.FTZ R108, R144, R158 ;  /* 0x0000009e906c7220 */ /* 0x000fe20000410000 */
[----:B------:R-:W-:Y:S01]  /*7500*/  F2FP.BF16.F32.PACK_AB R9, R87, R90 ;  /* 0x0000005a5709723e */ /* 0x000fe200000010ff */
[-C--:B------:R-:W-:Y:S01]  /*7510*/  FMUL.FTZ R109, R149, R158.reuse ;  /* 0x0000009e956d7220 */ /* 0x080fe20000410000 */
[----:B------:R-:W-:Y:S01]  /*7520*/  F2FP.BF16.F32.PACK_AB R28, R94, R91 ;  /* 0x0000005b5e1c723e */ /* 0x000fe200000010ff */
[----:B------:R-:W-:Y:S01]  /*7530*/  FMUL.FTZ R112, R145, R158 ;  /* 0x0000009e91707220 */ /* 0x000fe20000410000 */
[----:B------:R-:W-:Y:S01]  /*7540*/  F2FP.BF16.F32.PACK_AB R73, R73, R76 ;  /* 0x0000004c4949723e */ /* 0x000fe200000010ff */
[-C--:B------:R-:W-:Y:S01]  /*7550*/  FMUL.FTZ R118, R126, R8.reuse ;  /* 0x000000087e767220 */ /* 0x080fe20000410000 */
[----:B------:R-:W-:Y:S01]  /*7560*/  LOP3.LUT R6, R31, 0x380, RZ, 0xc0, !PT ;  /* 0x000003801f067812 */ /* 0x000fe200078ec0ff */
[-C--:B------:R-:W-:Y:S01]  /*7570*/  FMUL.FTZ R30, R30, R8.reuse ;  /* 0x000000081e1e7220 */ /* 0x080fe20000410000 */
[----:B------:R-:W-:Y:S01]  /*7580*/  LOP3.LUT R0, R29, 0x380, RZ, 0xc0, !PT ;  /* 0x000003801d007812 */ /* 0x000fe200078ec0ff */
[----:B------:R-:W-:Y:S01]  /*7590*/  FMUL.FTZ R124, R135, R8 ;  /* 0x00000008877c7220 */ /* 0x000fe20000410000 */
[----:B------:R-:W-:Y:S01]  /*75a0*/  F2FP.BF16.F32.PACK_AB R15, R15, R40 ;  /* 0x000000280f0f723e */ /* 0x000fe200000010ff */
[----:B------:R-:W-:Y:S01]  /*75b0*/  FMUL.FTZ R50, R50, R8 ;  /* 0x0000000832327220 */ /* 0x000fe20000410000 */
[----:B------:R-:W-:Y:S01]  /*75c0*/  F2FP.BF16.F32.PACK_AB R56, R53, R56 ;  /* 0x000000383538723e */ /* 0x000fe200000010ff */
[----:B------:R-:W-:Y:S01]  /*75d0*/  IMAD.X R53, RZ, RZ, R103, P2 ;  /* 0x000000ffff357224 */ /* 0x000fe200010e0667 */
[----:B------:R-:W-:Y:S01]  /*75e0*/  F2FP.BF16.F32.PACK_AB R36, R36, R153 ;  /* 0x000000992424723e */ /* 0x000fe200000010ff */
[-C--:B------:R-:W-:Y:S01]  /*75f0*/  FMUL.FTZ R51, R51, R8.reuse ;  /* 0x0000000833337220 */ /* 0x080fe20000410000 */
[----:B------:R-:W-:Y:S01]  /*7600*/  F2FP.BF16.F32.PACK_AB R32, R32, R37 ;  /* 0x000000252020723e */ /* 0x000fe200000010ff */
[-C--:B------:R-:W-:Y:S01]  /*7610*/  FMUL.FTZ R58, R58, R8.reuse ;  /* 0x000000083a3a7220 */ /* 0x080fe20000410000 */
[----:B------:R-:W-:Y:S01]  /*7620*/  F2FP.BF16.F32.PACK_AB R40, R132, R147 ;  /* 0x000000938428723e */ /* 0x000fe200000010ff */
[----:B------:R-:W-:Y:S01]  /*7630*/  FMUL.FTZ R59, R59, R8 ;  /* 0x000000083b3b7220 */ /* 0x000fe20000410000 */
[----:B------:R-:W-:Y:S01]  /*7640*/  F2FP.BF16.F32.PACK_AB R65, R65, R68 ;  /* 0x000000444141723e */ /* 0x000fe200000010ff */
[----:B------:R-:W-:Y:S01]  /*7650*/  FMUL.FTZ R67, R67, R8 ;  /* 0x0000000843437220 */ /* 0x000fe20000410000 */
[----:B------:R-:W-:Y:S01]  /*7660*/  SEL R132, R73, R20, P0 ;  /* 0x0000001449847207 */ /* 0x000fe20000000000 */
[-C--:B------:R-:W-:Y:S01]  /*7670*/  FMUL.FTZ R110, R110, R8.reuse ;  /* 0x000000086e6e7220 */ /* 0x080fe20000410000 */
[----:B------:R-:W-:Y:S01]  /*7680*/  SEL R85, R20, R73, P0 ;  /* 0x0000004914557207 */ /* 0x000fe20000000000 */
[----:B------:R-:W-:Y:S01]  /*7690*/  FMUL.FTZ R126, R142, R8 ;  /* 0x000000088e7e7220 */ /* 0x000fe20000410000 */
[----:B------:R-:W-:-:S02]  /*76a0*/  SEL R158, R9, R28, P0 ;  /* 0x0000001c099e7207 */ /* 0x000fc40000000000 */
[----:B------:R-:W-:Y:S01]  /*76b0*/  F2FP.BF16.F32.PACK_AB R152, R152, R157 ;  /* 0x0000009d9898723e */ /* 0x000fe200000010ff */
[----:B------:R-:W-:Y:S01]  /*76c0*/  UIADD3 UR8, UR8, 0x38860, URZ ;  /* 0x0003886008087890 */ /* 0x000fe2000fffe03f */
[----:B------:R-:W-:Y:S01]  /*76d0*/  SEL R101, R28, R9, P0 ;  /* 0x000000091c657207 */ /* 0x000fe20000000000 */
[----:B------:R-:W-:Y:S01]  /*76e0*/  UIADD3 UR4, -UR42, URZ, URZ ;  /* 0x0000003f2a047290 */ /* 0x000fe2000fffe13f */
[----:B------:R-:W-:Y:S01]  /*76f0*/  SHF.R.U64 R6, R6, 0x3, RZ ;  /* 0x0000000306067819 */ /* 0x000fe200000012ff */
[----:B------:R-:W-:Y:S01]  /*7700*/  ULDC UR5, c[0x0][0xc44] ;  /* 0x0003110000057ab9 */ /* 0x000fe20000000800 */
[----:B------:R-:W-:Y:S02]  /*7710*/  SHF.R.U64 R0, R0, 0x3, RZ ;  /* 0x0000000300007819 */ /* 0x000fe400000012ff */
[----:B------:R-:W-:Y:S02]  /*7720*/  IADD3 R37, P2, R42, 0x3000, RZ ;  /* 0x000030002a257810 */ /* 0x000fe40007f5e0ff */
[----:B------:R-:W-:-:S02]  /*7730*/  F2FP.BF16.F32.PACK_AB R33, R33, R44 ;  /* 0x0000002c2121723e */ /* 0x000fc400000010ff */
[C---:B------:R-:W-:Y:S02]  /*7740*/  IADD3 R73, P4, R102.reuse, 0xc060, RZ ;  /* 0x0000c06066497810 */ /* 0x040fe40007f9e0ff */
[----:B------:R-:W-:Y:S02]  /*7750*/  IADD3 R9, P5, R102, 0x20, RZ ;  /* 0x0000002066097810 */ /* 0x000fe40007fbe0ff */
[----:B------:R-:W-:Y:S02]  /*7760*/  F2FP.BF16.F32.PACK_AB R111, R111, R114 ;  /* 0x000000726f6f723e */ /* 0x000fe400000010ff */
[----:B------:R-:W-:Y:S02]  /*7770*/  F2FP.BF16.F32.PACK_AB R63, R63, R66 ;  /* 0x000000423f3f723e */ /* 0x000fe400000010ff */
[----:B------:R-:W-:Y:S02]  /*7780*/  F2FP.BF16.F32.PACK_AB R86, R81, R84 ;  /* 0x000000545156723e */ /* 0x000fe400000010ff */
[----:B------:R-:W-:-:S02]  /*7790*/  F2FP.BF16.F32.PACK_AB R131, R130, R131 ;  /* 0x000000838283723e */ /* 0x000fc400000010ff */
[----:B------:R-:W-:Y:S02]  /*77a0*/  SEL R114, R36, R45, P0 ;  /* 0x0000002d24727207 */ /* 0x000fe40000000000 */
[----:B------:R-:W-:Y:S02]  /*77b0*/  SEL R76, R45, R36, P0 ;  /* 0x000000242d4c7207 */ /* 0x000fe40000000000 */
[----:B------:R-:W-:Y:S02]  /*77c0*/  F2FP.BF16.F32.PACK_AB R119, R118, R119 ;  /* 0x000000777677723e */ /* 0x000fe400000010ff */
[----:B------:R-:W-:Y:S02]  /*77d0*/  SEL R130, R65, R72, P0 ;  /* 0x0000004841827207 */ /* 0x000fe40000000000 */
[----:B------:R-:W-:Y:S02]  /*77e0*/  SEL R84, R72, R65, P0 ;  /* 0x0000004148547207 */ /* 0x000fe40000000000 */
[----:B------:R-:W-:-:S02]  /*77f0*/  LOP3.LUT R66, R6, R31, RZ, 0x3c, !PT ;  /* 0x0000001f06427212 */ /* 0x000fc400078e3cff */
[----:B------:R-:W-:Y:S02]  /*7800*/  LOP3.LUT R64, R0, R29, RZ, 0x3c, !PT ;  /* 0x0000001d00407212 */ /* 0x000fe400078e3cff */
[----:B------:R-:W-:Y:S02]  /*7810*/  LOP3.LUT R36, R37, 0x380, RZ, 0xc0, !PT ;  /* 0x0000038025247812 */ /* 0x000fe400078ec0ff */
[----:B------:R-:W-:Y:S02]  /*7820*/  SEL R118, R33, R32, P0 ;  /* 0x0000002021767207 */ /* 0x000fe40000000000 */
[----:B------:R-:W-:Y:S02]  /*7830*/  SEL R78, R32, R33, P0 ;  /* 0x00000021204e7207 */ /* 0x000fe40000000000 */
[----:B------:R-:W-:Y:S02]  /*7840*/  LOP3.LUT R72, R73, 0x380, RZ, 0xc0, !PT ;  /* 0x0000038049487812 */ /* 0x000fe400078ec0ff */
[----:B------:R-:W-:-:S02]  /*7850*/  LOP3.LUT R0, R9, 0x380, RZ, 0xc0, !PT ;  /* 0x0000038009007812 */ /* 0x000fc400078ec0ff */
[----:B------:R-:W-:Y:S02]  /*7860*/  LOP3.LUT R6, R25, 0x380, RZ, 0xc0, !PT ;  /* 0x0000038019067812 */ /* 0x000fe400078ec0ff */
[----:B------:R-:W-:Y:S02]  /*7870*/  IADD3 R33, P3, R102, 0xc040, RZ ;  /* 0x0000c04066217810 */ /* 0x000fe40007f7e0ff */
[----:B------:R-:W-:Y:S01]  /*7880*/  F2FP.BF16.F32.PACK_AB R8, R30, R113 ;  /* 0x000000711e08723e */ /* 0x000fe200000010ff */
[----:B------:R-:W-:Y:S01]  /*7890*/  IMAD.X R65, RZ, RZ, R103, P6 ;  /* 0x000000ffff417224 */ /* 0x000fe200030e0667 */
[----:B------:R-:W-:Y:S02]  /*78a0*/  F2FP.BF16.F32.PACK_AB R49, R49, R52 ;  /* 0x000000343131723e */ /* 0x000fe400000010ff */
[----:B------:R-:W-:Y:S02]  /*78b0*/  F2FP.BF16.F32.PACK_AB R30, R120, R121 ;  /* 0x00000079781e723e */ /* 0x000fe400000010ff */
[----:B------:R-:W-:-:S02]  /*78c0*/  SHF.R.U64 R36, R36, 0x3, RZ ;  /* 0x0000000324247819 */ /* 0x000fc400000012ff */
[----:B------:R-:W-:Y:S02]  /*78d0*/  SEL R120, R10, R11, P0 ;  /* 0x0000000b0a787207 */ /* 0x000fe40000000000 */
[----:B------:R-:W-:Y:S02]  /*78e0*/  SEL R79, R11, R10, P0 ;  /* 0x0000000a0b4f7207 */ /* 0x000fe40000000000 */
[----:B------:R-:W-:Y:S02]  /*78f0*/  SHF.R.U64 R72, R72, 0x3, RZ ;  /* 0x0000000348487819 */ /* 0x000fe400000012ff */
[----:B------:R-:W-:Y:S02]  /*7900*/  SHF.R.U64 R0, R0, 0x3, RZ ;  /* 0x0000000300007819 */ /* 0x000fe400000012ff */
[----:B------:R-:W-:Y:S01]  /*7910*/  SHF.R.U64 R6, R6, 0x3, RZ ;  /* 0x0000000306067819 */ /* 0x000fe200000012ff */
[----:B------:R-:W-:Y:S01]  /*7920*/  IMAD.X R71, RZ, RZ, R103, P3 ;  /* 0x000000ffff477224 */ /* 0x000fe200018e0667 */
[----:B------:R-:W-:-:S02]  /*7930*/  F2FP.BF16.F32.PACK_AB R34, R124, R125 ;  /* 0x0000007d7c22723e */ /* 0x000fc400000010ff */
[----:B------:R-:W-:Y:S02]  /*7940*/  IADD3 R11, P6, R102, 0x40, RZ ;  /* 0x00000040660b7810 */ /* 0x000fe40007fde0ff */
[----:B------:R-:W-:Y:S02]  /*7950*/  F2FP.BF16.F32.PACK_AB R127, R126, R127 ;  /* 0x0000007f7e7f723e */ /* 0x000fe400000010ff */
[----:B------:R-:W-:Y:S02]  /*7960*/  SEL R124, R12, R15, P0 ;  /* 0x0000000f0c7c7207 */ /* 0x000fe40000000000 */
[----:B------:R-:W-:Y:S02]  /*7970*/  SEL R81, R15, R12, P0 ;  /* 0x0000000c0f517207 */ /* 0x000fe40000000000 */
[----:B------:R-:W-:Y:S02]  /*7980*/  SEL R126, R49, R56, P0 ;  /* 0x00000038317e7207 */ /* 0x000fe40000000000 */
[----:B------:R-:W-:-:S02]  /*7990*/  SEL R82, R56, R49, P0 ;  /* 0x0000003138527207 */ /* 0x000fc40000000000 */
[----:B------:R-:W-:Y:S02]  /*79a0*/  IADD3 R12, P3, R102, 0x8020, RZ ;  /* 0x00008020660c7810 */ /* 0x000fe40007f7e0ff */
[----:B------:R-:W-:Y:S01]  /*79b0*/  LOP3.LUT R36, R36, R37, RZ, 0x3c, !PT ;  /* 0x0000002524247212 */ /* 0x000fe200078e3cff */
[----:B------:R-:W-:Y:S01]  /*79c0*/  IMAD.X R37, RZ, RZ, R43, P2 ;  /* 0x000000ffff257224 */ /* 0x000fe200010e062b */
[----:B------:R-:W-:Y:S01]  /*79d0*/  LOP3.LUT R72, R72, R73, RZ, 0x3c, !PT ;  /* 0x0000004948487212 */ /* 0x000fe200078e3cff */
[----:B------:R-:W-:Y:S01]  /*79e0*/  IMAD.X R73, RZ, RZ, R103, P4 ;  /* 0x000000ffff497224 */ /* 0x000fe200020e0667 */
[----:B------:R-:W-:Y:S02]  /*79f0*/  LOP3.LUT R60, R0, R9, RZ, 0x3c, !PT ;  /* 0x00000009003c7212 */ /* 0x000fe400078e3cff */
[----:B------:R-:W-:Y:S02]  /*7a00*/  LOP3.LUT R56, R6, R25, RZ, 0x3c, !PT ;  /* 0x0000001906387212 */ /* 0x000fe400078e3cff */
[----:B------:R-:W-:-:S02]  /*7a10*/  SEL R142, R8, R27, P0 ;  /* 0x0000001b088e7207 */ /* 0x000fc40000000000 */
[----:B------:R-:W-:Y:S02]  /*7a20*/  SEL R94, R27, R8, P0 ;  /* 0x000000081b5e7207 */ /* 0x000fe40000000000 */
[----:B------:R-:W-:Y:S02]  /*7a30*/  LOP3.LUT R7, R102, 0x380, RZ, 0xc0, !PT ;  /* 0x0000038066077812 */ /* 0x000fe400078ec0ff */
[----:B------:R-:W-:Y:S02]  /*7a40*/  LOP3.LUT R0, R11, 0x380, RZ, 0xc0, !PT ;  /* 0x000003800b007812 */ /* 0x000fe400078ec0ff */
[----:B------:R-:W-:Y:S02]  /*7a50*/  IADD3 R25, P2, R42, 0x9000, RZ ;  /* 0x000090002a197810 */ /* 0x000fe40007f5e0ff */
[----:B------:R-:W-:Y:S02]  /*7a60*/  F2FP.BF16.F32.PACK_AB R70, R70, R67 ;  /* 0x000000434646723e */ /* 0x000fe400000010ff */
[----:B------:R-:W-:-:S02]  /*7a70*/  IADD3 R27, P4, R102, 0x8040, RZ ;  /* 0x00008040661b7810 */ /* 0x000fc40007f9e0ff */
[----:B------:R-:W-:Y:S01]  /*7a80*/  F2FP.BF16.F32.PACK_AB R62, R62, R59 ;  /* 0x0000003b3e3e723e */ /* 0x000fe200000010ff */
[----:B------:R-:W-:Y:S01]  /*7a90*/  IMAD.X R59, RZ, RZ, R103, P3 ;  /* 0x000000ffff3b7224 */ /* 0x000fe200018e0667 */
[----:B------:R-:W-:Y:S02]  /*7aa0*/  SEL R98, R152, R155, P0 ;  /* 0x0000009b98627207 */ /* 0x000fe40000000000 */
[----:B------:R-:W-:Y:S02]  /*7ab0*/  SEL R74, R155, R152, P0 ;  /* 0x000000989b4a7207 */ /* 0x000fe40000000000 */
[----:B------:R-:W-:Y:S02]  /*7ac0*/  IADD3 R15, P3, R102, 0x4000, RZ ;  /* 0x00004000660f7810 */ /* 0x000fe40007f7e0ff */
[----:B------:R-:W-:Y:S02]  /*7ad0*/  SHF.R.U64 R7, R7, 0x3, RZ ;  /* 0x0000000307077819 */ /* 0x000fe400000012ff */
[----:B------:R-:W-:-:S02]  /*7ae0*/  SHF.R.U64 R0, R0, 0x3, RZ ;  /* 0x0000000300007819 */ /* 0x000fc400000012ff */
[----:B------:R-:W-:Y:S01]  /*7af0*/  LOP3.LUT R24, R25, 0x380, RZ, 0xc0, !PT ;  /* 0x0000038019187812 */ /* 0x000fe200078ec0ff */
[--C-:B------:R-:W-:Y:S01]  /*7b00*/  IMAD.X R67, RZ, RZ, R103.reuse, P1 ;  /* 0x000000ffff437224 */ /* 0x100fe200008e0667 */
[----:B------:R-:W-:Y:S01]  /*7b10*/  SEL R134, R86, R21, P0 ;  /* 0x0000001556867207 */ /* 0x000fe20000000000 */
[--C-:B------:R-:W-:Y:S01]  /*7b20*/  IMAD.X R61, RZ, RZ, R103.reuse, P5 ;  /* 0x000000ffff3d7224 */ /* 0x100fe200028e0667 */
[----:B------:R-:W-:Y:S02]  /*7b30*/  SEL R152, R63, R70, P0 ;  /* 0x000000463f987207 */ /* 0x000fe40000000000 */
[----:B------:R-:W-:Y:S01]  /*7b40*/  SEL R95, R70, R63, P0 ;  /* 0x0000003f465f7207 */ /* 0x000fe20000000000 */
[----:B------:R-:W-:Y:S01]  /*7b50*/  IMAD.X R63, RZ, RZ, R103, P4 ;  /* 0x000000ffff3f7224 */ /* 0x000fe200020e0667 */
[----:B------:R-:W-:Y:S02]  /*7b60*/  SEL R86, R21, R86, P0 ;  /* 0x0000005615567207 */ /* 0x000fe40000000000 */
[----:B------:R-:W-:-:S02]  /*7b70*/  F2FP.BF16.F32.PACK_AB R89, R89, R92 ;  /* 0x0000005c5959723e */ /* 0x000fc400000010ff */
[----:B------:R-:W-:Y:S02]  /*7b80*/  F2FP.BF16.F32.PACK_AB R96, R93, R96 ;  /* 0x000000605d60723e */ /* 0x000fe400000010ff */
[C---:B------:R-:W-:Y:S02]  /*7b90*/  IADD3 R10, P1, R102.reuse, 0x4060, RZ ;  /* 0x00004060660a7810 */ /* 0x040fe40007f3e0ff */
[C---:B------:R-:W-:Y:S02]  /*7ba0*/  IADD3 R8, P5, R102.reuse, 0x4040, RZ ;  /* 0x0000404066087810 */ /* 0x040fe40007fbe0ff */
[----:B------:R-:W-:Y:S02]  /*7bb0*/  IADD3 R21, P4, R102, 0x4020, RZ ;  /* 0x0000402066157810 */ /* 0x000fe40007f9e0ff */
[----:B------:R-:W-:Y:S01]  /*7bc0*/  F2FP.BF16.F32.PACK_AB R54, R54, R51 ;  /* 0x000000333636723e */ /* 0x000fe200000010ff */
[----:B------:R-:W-:Y:S01]  /*7bd0*/  IMAD.X R51, RZ, RZ, R103, P3 ;  /* 0x000000ffff337224 */ /* 0x000fe200018e0667 */
[----:B------:R-:W-:-:S02]  /*7be0*/  F2FP.BF16.F32.PACK_AB R105, R105, R108 ;  /* 0x0000006c6969723e */ /* 0x000fc400000010ff */
[----:B------:R-:W-:Y:S02]  /*7bf0*/  F2FP.BF16.F32.PACK_AB R112, R109, R112 ;  /* 0x000000706d70723e */ /* 0x000fe400000010ff */
[----:B------:R-:W-:Y:S02]  /*7c00*/  LOP3.LUT R102, R7, R102, RZ, 0x3c, !PT ;  /* 0x0000006607667212 */ /* 0x000fe400078e3cff */
[----:B------:R-:W-:Y:S02]  /*7c10*/  LOP3.LUT R44, R0, R11, RZ, 0x3c, !PT ;  /* 0x0000000b002c7212 */ /* 0x000fe400078e3cff */
[----:B------:R-:W-:Y:S02]  /*7c20*/  SHF.R.U64 R24, R24, 0x3, RZ ;  /* 0x0000000318187819 */ /* 0x000fe400000012ff */
[----:B------:R-:W-:Y:S02]  /*7c30*/  F2FP.BF16.F32.PACK_AB R110, R110, R117 ;  /* 0x000000756e6e723e */ /* 0x000fe400000010ff */
[----:B------:R-:W-:-:S02]  /*7c40*/  SEL R146, R39, R46, P0 ;  /* 0x0000002e27927207 */ /* 0x000fc40000000000 */
[----:B------:R-:W-:Y:S02]  /*7c50*/  SEL R91, R46, R39, P0 ;  /* 0x000000272e5b7207 */ /* 0x000fe40000000000 */
[----:B------:R-:W-:Y:S02]  /*7c60*/  LOP3.LUT R7, R14, 0x380, RZ, 0xc0, !PT ;  /* 0x000003800e077812 */ /* 0x000fe400078ec0ff */
[----:B------:R-:W-:Y:S02]  /*7c70*/  LOP3.LUT R0, R13, 0x380, RZ, 0xc0, !PT ;  /* 0x000003800d007812 */ /* 0x000fe400078ec0ff */
[----:B------:R-:W-:Y:S02]  /*7c80*/  IADD3 R39, P3, R42, 0x2000, RZ ;  /* 0x000020002a277810 */ /* 0x000fe40007f7e0ff */
[----:B------:R-:W-:Y:S02]  /*7c90*/  SEL R136, R89, R96, P0 ;  /* 0x0000006059887207 */ /* 0x000fe40000000000 */
[----:B------:R-:W-:-:S02]  /*7ca0*/  SEL R87, R96, R89, P0 ;  /* 0x0000005960577207 */ /* 0x000fc40000000000 */
[----:B------:R-:W-:Y:S02]  /*7cb0*/  SEL R140, R105, R112, P0 ;  /* 0x00000070698c7207 */ /* 0x000fe40000000000 */
[----:B------:R-:W-:Y:S02]  /*7cc0*/  SEL R89, R112, R105, P0 ;  /* 0x0000006970597207 */ /* 0x000fe40000000000 */
[----:B------:R-:W-:Y:S01]  /*7cd0*/  LOP3.LUT R24, R24, R25, RZ, 0x3c, !PT ;  /* 0x0000001918187212 */ /* 0x000fe200078e3cff */
[----:B------:R-:W-:Y:S01]  /*7ce0*/  IMAD.X R25, RZ, RZ, R43, P2 ;  /* 0x000000ffff197224 */ /* 0x000fe200010e062b */
[----:B------:R-:W-:Y:S02]  /*7cf0*/  SEL R162, R110, R107, P0 ;  /* 0x0000006b6ea27207 */ /* 0x000fe40000000000 */
[----:B------:R-:W-:Y:S02]  /*7d00*/  SEL R105, R107, R110, P0 ;  /* 0x0000006e6b697207 */ /* 0x000fe40000000000 */
[----:B------:R-:W-:-:S02]  /*7d10*/  SEL R168, R127, R38, P0 ;  /* 0x000000267fa87207 */ /* 0x000fc40000000000 */
[----:B------:R-:W-:Y:S02]  /*7d20*/  SEL R112, R38, R127, P0 ;  /* 0x0000007f26707207 */ /* 0x000fe40000000000 */
[----:B------:R-:W-:Y:S02]  /*7d30*/  SHF.R.U64 R7, R7, 0x3, RZ ;  /* 0x0000000307077819 */ /* 0x000fe400000012ff */
[----:B------:R-:W-:Y:S02]  /*7d40*/  SHF.R.U64 R0, R0, 0x3, RZ ;  /* 0x0000000300007819 */ /* 0x000fe400000012ff */
[----:B------:R-:W-:Y:S02]  /*7d50*/  LOP3.LUT R38, R39, 0x380, RZ, 0xc0, !PT ;  /* 0x0000038027267812 */ /* 0x000fe400078ec0ff */
[----:B------:R-:W-:Y:S02]  /*7d60*/  IADD3 R107, P2, R42, 0xf000, RZ ;  /* 0x0000f0002a6b7810 */ /* 0x000fe40007f5e0ff */
[----:B------:R-:W-:-:S02]  /*7d70*/  LOP3.LUT R6, R21, 0x380, RZ, 0xc0, !PT ;  /* 0x0000038015067812 */ /* 0x000fc400078ec0ff */
[----:B------:R-:W-:Y:S02]  /*7d80*/  LOP3.LUT R68, R7, R14, RZ, 0x3c, !PT ;  /* 0x0000000e07447212 */ /* 0x000fe400078e3cff */
[----:B------:R-:W-:Y:S02]  /*7d90*/  LOP3.LUT R52, R0, R13, RZ, 0x3c, !PT ;  /* 0x0000000d00347212 */ /* 0x000fe400078e3cff */
[----:B------:R-:W-:Y:S02]  /*7da0*/  LOP3.LUT R7, R12, 0x380, RZ, 0xc0, !PT ;  /* 0x000003800c077812 */ /* 0x000fe400078ec0ff */
[----:B------:R-:W-:Y:S02]  /*7db0*/  SHF.R.U64 R38, R38, 0x3, RZ ;  /* 0x0000000326267819 */ /* 0x000fe400000012ff */
[----:B------:R-:W-:Y:S02]  /*7dc0*/  LOP3.LUT R0, R107, 0x380, RZ, 0xc0, !PT ;  /* 0x000003806b007812 */ /* 0x000fe400078ec0ff */
[----:B------:R-:W-:-:S02]  /*7dd0*/  LOP3.LUT R20, R33, 0x380, RZ, 0xc0, !PT ;  /* 0x0000038021147812 */ /* 0x000fc400078ec0ff */
[----:B------:R-:W-:Y:S02]  /*7de0*/  SHF.R.U64 R6, R6, 0x3, RZ ;  /* 0x0000000306067819 */ /* 0x000fe400000012ff */
[----:B------:R-:W-:Y:S02]  /*7df0*/  SHF.R.U64 R7, R7, 0x3, RZ ;  /* 0x0000000307077819 */ /* 0x000fe400000012ff */
[----:B------:R-:W-:Y:S01]  /*7e00*/  LOP3.LUT R38, R38, R39, RZ, 0x3c, !PT ;  /* 0x0000002726267212 */ /* 0x000fe200078e3cff */
[----:B------:R-:W-:Y:S01]  /*7e10*/  IMAD.X R39, RZ, RZ, R43, P3 ;  /* 0x000000ffff277224 */ /* 0x000fe200018e062b */
[----:B------:R-:W-:Y:S02]  /*7e20*/  SHF.R.U64 R0, R0, 0x3, RZ ;  /* 0x0000000300007819 */ /* 0x000fe400000012ff */
[----:B------:R-:W-:Y:S02]  /*7e30*/  SHF.R.U64 R20, R20, 0x3, RZ ;  /* 0x0000000314147819 */ /* 0x000fe400000012ff */
[----:B------:R-:W-:-:S02]  /*7e40*/  LOP3.LUT R48, R6, R21, RZ, 0x3c, !PT ;  /* 0x0000001506307212 */ /* 0x000fc400078e3cff */
[----:B------:R-:W-:Y:S02]  /*7e50*/  IADD3 R21, P3, R42, 0x8000, RZ ;  /* 0x000080002a157810 */ /* 0x000fe40007f7e0ff */
[----:B------:R-:W-:Y:S02]  /*7e60*/  F2FP.BF16.F32.PACK_AB R55, R55, R58 ;  /* 0x0000003a3737723e */ /* 0x000fe400000010ff */
[----:B------:R-:W-:Y:S02]  /*7e70*/  LOP3.LUT R58, R7, R12, RZ, 0x3c, !PT ;  /* 0x0000000c073a7212 */ /* 0x000fe400078e3cff */
[----:B------:R-:W-:Y:S02]  /*7e80*/  LOP3.LUT R6, R15, 0x380, RZ, 0xc0, !PT ;  /* 0x000003800f067812 */ /* 0x000fe400078ec0ff */
[----:B------:R-:W-:Y:S02]  /*7e90*/  LOP3.LUT R70, R20, R33, RZ, 0x3c, !PT ;  /* 0x0000002114467212 */ /* 0x000fe400078e3cff */
[----:B------:R-:W-:-:S02]  /*7ea0*/  LOP3.LUT R12, R0, R107, RZ, 0x3c, !PT ;  /* 0x0000006b000c7212 */ /* 0x000fc400078e3cff */
[----:B------:R-:W-:Y:S01]  /*7eb0*/  LOP3.LUT R20, R21, 0x380, RZ, 0xc0, !PT ;  /* 0x0000038015147812 */ /* 0x000fe200078ec0ff */
[----:B------:R-:W0:Y:S01]  /*7ec0*/  LDC R0, c[0x0][0xbe8] ;  /* 0x0002fa00ff007b82 */ /* 0x000e220000000800 */
[----:B------:R-:W-:Y:S02]  /*7ed0*/  SHF.R.U64 R6, R6, 0x3, RZ ;  /* 0x0000000306067819 */ /* 0x000fe400000012ff */
[----:B------:R-:W-:Y:S02]  /*7ee0*/  SHF.R.U64 R20, R20, 0x3, RZ ;  /* 0x0000000314147819 */ /* 0x000fe400000012ff */
[----:B------:R-:W-:Y:S02]  /*7ef0*/  F2FP.BF16.F32.PACK_AB R47, R47, R50 ;  /* 0x000000322f2f723e */ /* 0x000fe400000010ff */
[----:B------:R-:W-:Y:S02]  /*7f00*/  LOP3.LUT R9, R10, 0x380, RZ, 0xc0, !PT ;  /* 0x000003800a097812 */ /* 0x000fe400078ec0ff */
[----:B------:R-:W-:-:S02]  /*7f10*/  LOP3.LUT R50, R6, R15, RZ, 0x3c, !PT ;  /* 0x0000000f06327212 */ /* 0x000fc400078e3cff */
[----:B------:R-:W-:Y:S02]  /*7f20*/  LOP3.LUT R7, R8, 0x380, RZ, 0xc0, !PT ;  /* 0x0000038008077812 */ /* 0x000fe400078ec0ff */
[----:B------:R-:W-:Y:S01]  /*7f30*/  LOP3.LUT R20, R20, R21, RZ, 0x3c, !PT ;  /* 0x0000001514147212 */ /* 0x000fe200078e3cff */
[----:B------:R-:W-:Y:S01]  /*7f40*/  IMAD.X R21, RZ, RZ, R43, P3 ;  /* 0x000000ffff157224 */ /* 0x000fe200018e062b */
[----:B------:R-:W-:Y:S02]  /*7f50*/  LOP3.LUT R14, R27, 0x380, RZ, 0xc0, !PT ;  /* 0x000003801b0e7812 */ /* 0x000fe400078ec0ff */
[----:B------:R-:W-:Y:S02]  /*7f60*/  SHF.R.U64 R9, R9, 0x3, RZ ;  /* 0x0000000309097819 */ /* 0x000fe400000012ff */
[----:B------:R-:W-:Y:S02]  /*7f70*/  IADD3 R11, P3, R42, 0xe000, RZ ;  /* 0x0000e0002a0b7810 */ /* 0x000fe40007f7e0ff */
[----:B------:R-:W-:-:S02]  /*7f80*/  MOV R127, R50 ;  /* 0x00000032007f7202 */ /* 0x000fc40000000f00 */
[----:B--2---:R-:W-:Y:S02]  /*7f90*/  LOP3.LUT R51, R5, 0x2, RZ, 0x3c, !PT ;  /* 0x0000000205337812 */ /* 0x004fe400078e3cff */
[----:B------:R-:W-:Y:S02]  /*7fa0*/  SEL R148, R47, R54, P0 ;  /* 0x000000362f947207 */ /* 0x000fe40000000000 */
[----:B------:R-:W-:Y:S02]  /*7fb0*/  SEL R92, R54, R47, P0 ;  /* 0x0000002f365c7207 */ /* 0x000fe40000000000 */
[----:B------:R-:W-:Y:S02]  /*7fc0*/  SHF.R.U64 R7, R7, 0x3, RZ ;  /* 0x0000000307077819 */ /* 0x000fe400000012ff */
[----:B------:R-:W-:Y:S02]  /*7fd0*/  SHF.R.U64 R14, R14, 0x3, RZ ;  /* 0x000000030e0e7819 */ /* 0x000fe400000012ff */
[----:B------:R-:W-:-:S02]  /*7fe0*/  LOP3.LUT R54, R9, R10, RZ, 0x3c, !PT ;  /* 0x0000000a09367212 */ /* 0x000fc400078e3cff */
[----:B------:R-:W-:Y:S01]  /*7ff0*/  LOP3.LUT R10, R11, 0x380, RZ, 0xc0, !PT ;  /* 0x000003800b0a7812 */ /* 0x000fe200078ec0ff */
[----:B------:R-:W-:Y:S01]  /*8000*/  IMAD.X R47, RZ, RZ, R103, P5 ;  /* 0x000000ffff2f7224 */ /* 0x000fe200028e0667 */
[----:B------:R-:W-:Y:S01]  /*8010*/  SEL R150, R55, R62, P0 ;  /* 0x0000003e37967207 */ /* 0x000fe20000000000 */
[----:B------:R-:W-:Y:S01]  /*8020*/  SHFL.IDX PT, R50, R100, R5, 0x1c1f ;  /* 0x001c1f0564327589 */ /* 0x000fe200000e0000 */
[----:B------:R-:W-:Y:S02]  /*8030*/  SEL R93, R62, R55, P0 ;  /* 0x000000373e5d7207 */ /* 0x000fe40000000000 */
[----:B------:R-:W-:Y:S01]  /*8040*/  LOP3.LUT R46, R7, R8, RZ, 0x3c, !PT ;  /* 0x00000008072e7212 */ /* 0x000fe200078e3cff */
[----:B------:R-:W1:Y:S01]  /*8050*/  SHFL.IDX PT, R75, R75, R51, 0x1c1f ;  /* 0x001c1f334b4b7589 */ /* 0x000e6200000e0000 */
[----:B------:R-:W-:Y:S02]  /*8060*/  SEL R144, R26, R35, P0 ;  /* 0x000000231a907207 */ /* 0x000fe40000000000 */
[----:B------:R-:W-:-:S02]  /*8070*/  SEL R164, R111, R106, P0 ;  /* 0x0000006a6fa47207 */ /* 0x000fc40000000000 */
[----:B------:R-:W-:Y:S02]  /*8080*/  SEL R172, R131, R40, P0 ;  /* 0x0000002883ac7207 */ /* 0x000fe40000000000 */
[----:B------:R-:W-:Y:S02]  /*8090*/  LOP3.LUT R62, R14, R27, RZ, 0x3c, !PT ;  /* 0x0000001b0e3e7212 */ /* 0x000fe400078e3cff */
[----:B------:R-:W-:Y:S02]  /*80a0*/  SEL R166, R119, R30, P0 ;  /* 0x0000001e77a67207 */ /* 0x000fe40000000000 */
[----:B------:R-:W-:Y:S02]  /*80b0*/  SEL R170, R123, R34, P0 ;  /* 0x000000227baa7207 */ /* 0x000fe40000000000 */
[----:B------:R-:W-:Y:S02]  /*80c0*/  SHF.R.U64 R10, R10, 0x3, RZ ;  /* 0x000000030a0a7819 */ /* 0x000fe400000012ff */
[----:B------:R-:W-:-:S02]  /*80d0*/  SEL R90, R35, R26, P0 ;  /* 0x0000001a235a7207 */ /* 0x000fc40000000000 */
[----:B------:R-:W-:Y:S02]  /*80e0*/  MOV R72, R72 ;  /* 0x0000004800487202 */ /* 0x000fe40000000f00 */
[----:B------:R-:W-:Y:S02]  /*80f0*/  MOV R73, R70 ;  /* 0x0000004600497202 */ /* 0x000fe40000000f00 */
[----:B------:R-:W-:Y:S01]  /*8100*/  MOV R133, R60 ;  /* 0x0000003c00857202 */ /* 0x000fe20000000f00 */
[--C-:B------:R-:W-:Y:S01]  /*8110*/  IMAD.X R55, RZ, RZ, R103.reuse, P1 ;  /* 0x000000ffff377224 */ /* 0x100fe200008e0667 */
[----:B------:R-:W-:Y:S01]  /*8120*/  MOV R68, R68 ;  /* 0x0000004400447202 */ /* 0x000fe20000000f00 */
[--C-:B------:R-:W-:Y:S01]  /*8130*/  IMAD.X R45, RZ, RZ, R103.reuse, P6 ;  /* 0x000000ffff2d7224 */ /* 0x100fe200030e0667 */
[----:B------:R-:W-:Y:S01]  /*8140*/  MOV R70, R64 ;  /* 0x0000004000467202 */ /* 0x000fe20000000f00 */
[----:B------:R-:W-:Y:S01]  /*8150*/  IMAD.X R49, RZ, RZ, R103, P4 ;  /* 0x000000ffff317224 */ /* 0x000fe200020e0667 */
[----:B------:R-:W-:Y:S01]  /*8160*/  MOV R60, R46 ;  /* 0x0000002e003c7202 */ /* 0x000fe20000000f00 */
[----:B------:R-:W-:Y:S01]  /*8170*/  SHFL.IDX PT, R114, R114, R5, 0x1c1f ;  /* 0x001c1f0572727589 */ /* 0x000fe200000e0000 */
[----:B------:R-:W-:-:S02]  /*8180*/  SEL R106, R106, R111, P0 ;  /* 0x0000006f6a6a7207 */ /* 0x000fc40000000000 */
[----:B------:R-:W-:Y:S01]  /*8190*/  LOP3.LUT R10, R10, R11, RZ, 0x3c, !PT ;  /* 0x0000000b0a0a7212 */ /* 0x000fe200078e3cff */
[----:B------:R-:W-:Y:S01]  /*81a0*/  SHFL.IDX PT, R46, R98, R5, 0x1c1f ;  /* 0x001c1f05622e7589 */ /* 0x000fe200000e0000 */
[----:B------:R-:W-:Y:S01]  /*81b0*/  MOV R107, R102 ;  /* 0x00000066006b7202 */ /* 0x000fe20000000f00 */
[----:B------:R-:W-:Y:S01]  /*81c0*/  IMAD.X R11, RZ, RZ, R43, P3 ;  /* 0x000000ffff0b7224 */ /* 0x000fe200018e062b */
[----:B------:R-:W-:Y:S01]  /*81d0*/  MOV R69, R66 ;  /* 0x0000004200457202 */ /* 0x000fe20000000f00 */
[----:B------:R-:W-:Y:S01]  /*81e0*/  SHFL.IDX PT, R116, R116, R5, 0x1c1f ;  /* 0x001c1f0574747589 */ /* 0x000fe200000e0000 */
[----:B------:R-:W-:Y:S02]  /*81f0*/  MOV R64, R62 ;  /* 0x0000003e00407202 */ /* 0x000fe40000000f00 */
[----:B0-----:R-:W-:Y:S01]  /*8200*/  ISETP.NE.AND P3, PT, R0, 0x1, PT ;  /* 0x000000010000780c */ /* 0x001fe20003f65270 */
[----:B------:R-:W-:Y:S01]  /*8210*/  SHFL.IDX PT, R118, R118, R5, 0x1c1f ;  /* 0x001c1f0576767589 */ /* 0x000fe200000e0000 */
[----:B------:R-:W-:-:S03]  /*8220*/  SEL R113, R40, R131, P0 ;  /* 0x0000008328717207 */ /* 0x000fc60000000000 */
[----:B------:R-:W-:Y:S01]  /*8230*/  SHFL.IDX PT, R120, R120, R5, 0x1c1f ;  /* 0x001c1f0578787589 */ /* 0x000fe200000e0000 */
[----:B------:R-:W-:-:S03]  /*8240*/  UPRMT UR8, UR36, 0x654, UR8 ;  /* 0x0000065424087896 */ /* 0x000fc60008000008 */
[----:B------:R-:W-:Y:S04]  /*8250*/  SHFL.IDX PT, R122, R122, R5, 0x1c1f ;  /* 0x001c1f057a7a7589 */ /* 0x000fe800000e0000 */
        /* <DEDUP_REMOVED lines=24> */
[----:B------:R-:W-:Y:S01]  /*83e0*/  SHFL.IDX PT, R172, R172, R5, 0x1c1f ;  /* 0x001c1f05acac7589 */ /* 0x000fe200000e0000 */
[----:B------:R-:W-:Y:S01]  /*83f0*/  MOV R131, R44 ;  /* 0x0000002c00837202 */ /* 0x000fe20000000f00 */
[----:B------:R-:W-:Y:S01]  /*8400*/  SYNCS.ARRIVE.TRANS64.RED.A1T0 RZ, [UR8], RZ ;  /* 0x000000ffffff79a7 */ /* 0x000fe20008100408 */
[----:B------:R-:W-:Y:S01]  /*8410*/  MOV R67, R56 ;  /* 0x0000003800437202 */ /* 0x000fe20000000f00 */
[----:B------:R-:W0:Y:S04]  /*8420*/  SHFL.IDX PT, R5, R90, R51, 0x1c1f ;  /* 0x001c1f335a057589 */ /* 0x000e2800000e0000 */
[----:B------:R-:W-:Y:S01]  /*8430*/  SHFL.IDX PT, R77, R77, R51, 0x1c1f ;  /* 0x001c1f334d4d7589 */ /* 0x000fe200000e0000 */
[----:B------:R-:W-:Y:S01]  /*8440*/  MOV R61, R48 ;  /* 0x00000030003d7202 */ /* 0x000fe20000000f00 */
[----:B------:R-:W2:Y:S02]  /*8450*/  LDC R56, c[0x0][0xc38] ;  /* 0x00030e00ff387b82 */ /* 0x000ea40000000800 */
[----:B------:R3:W4:Y:S04]  /*8460*/  SHFL.IDX PT, R45, R74, R51, 0x1c1f ;  /* 0x001c1f334a2d7589 */ /* 0x00072800000e0000 */
[----:B------:R-:W4:Y:S01]  /*8470*/  SHFL.IDX PT, R47, R94, R51, 0x1c1f ;  /* 0x001c1f335e2f7589 */ /* 0x000f2200000e0000 */
[----:B-1----:R-:W-:Y:S01]  /*8480*/  SEL R48, R50, R75, P0 ;  /* 0x0000004b32307207 */ /* 0x002fe20000000000 */
[----:B------:R-:W-:Y:S01]  /*8490*/  UIMAD UR10, UR5, UR4, UR43 ;  /* 0x00000004050a72a4 */ /* 0x000fe2000f8e022b */
[----:B------:R-:W-:-:S02]  /*84a0*/  SEL R108, R30, R119, P0 ;  /* 0x000000771e6c7207 */ /* 0x000fc40000000000 */
[----:B------:R-:W-:Y:S01]  /*84b0*/  SEL R110, R34, R123, P0 ;  /* 0x0000007b226e7207 */ /* 0x000fe20000000000 */
[----:B---3--:R-:W1:Y:S01]  /*84c0*/  @P3 LDC R74, c[0x0][0xbec] ;  /* 0x0002fb00ff4a3b82 */ /* 0x008e620000000800 */
[----:B------:R-:W-:Y:S01]  /*84d0*/  MOV R129, R52 ;  /* 0x0000003400817202 */ /* 0x000fe20000000f00 */
[----:B------:R-:W-:Y:S01]  /*84e0*/  SHFL.IDX PT, R91, R91, R51, 0x1c1f ;  /* 0x001c1f335b5b7589 */ /* 0x000fe200000e0000 */
[----:B------:R-:W-:Y:S01]  /*84f0*/  SEL R50, R75, R50, P0 ;  /* 0x000000324b327207 */ /* 0x000fe20000000000 */
[----:B------:R-:W-:Y:S01]  /*8500*/  ULDC.64 UR8, c[0x0][0xb90] ;  /* 0x0002e40000087ab9 */ /* 0x000fe20000000a00 */
[----:B------:R-:W-:Y:S01]  /*8510*/  IADD3 R41, P4, R42, 0x1000, RZ ;  /* 0x000010002a297810 */ /* 0x000fe20007f9e0ff */
[----:B------:R-:W3:Y:S02]  /*8520*/  SHFL.IDX PT, R53, R76, R51, 0x1c1f ;  /* 0x001c1f334c357589 */ /* 0x000ee400000e0000 */
[----:B------:R-:W1:Y:S01]  /*8530*/  @P3 LDC R75, c[0x0][0xbf0] ;  /* 0x0002fc00ff4b3b82 */ /* 0x000e620000000800 */
[----:B------:R-:W-:Y:S01]  /*8540*/  MOV R65, R58 ;  /* 0x0000003a00417202 */ /* 0x000fe20000000f00 */
[----:B------:R-:W-:Y:S01]  /*8550*/  SHFL.IDX PT, R63, R78, R51, 0x1c1f ;  /* 0x001c1f334e3f7589 */ /* 0x000fe200000e0000 */
[----:B------:R-:W-:-:S03]  /*8560*/  LOP3.LUT R40, R41, 0x380, RZ, 0xc0, !PT ;  /* 0x0000038029287812 */ /* 0x000fc600078ec0ff */
[----:B------:R-:W1:Y:S01]  /*8570*/  SHFL.IDX PT, R59, R92, R51, 0x1c1f ;  /* 0x001c1f335c3b7589 */ /* 0x000e6200000e0000 */
[----:B0-----:R-:W-:-:S03]  /*8580*/  SEL R49, R144, R5, P0 ;  /* 0x0000000590317207 */ /* 0x001fc60000000000 */
        /* <DEDUP_REMOVED lines=11> */
[----:B------:R-:W0:Y:S04]  /*8640*/  SHFL.IDX PT, R93, R93, R51, 0x1c1f ;  /* 0x001c1f335d5d7589 */ /* 0x000e2800000e0000 */
[----:B------:R-:W0:Y:S04]  /*8650*/  SHFL.IDX PT, R95, R95, R51, 0x1c1f ;  /* 0x001c1f335f5f7589 */ /* 0x000e2800000e0000 */
[----:B------:R-:W0:Y:S04]  /*8660*/  SHFL.IDX PT, R97, R97, R51, 0x1c1f ;  /* 0x001c1f3361617589 */ /* 0x000e2800000e0000 */
[----:B------:R-:W0:Y:S04]  /*8670*/  SHFL.IDX PT, R99, R99, R51, 0x1c1f ;  /* 0x001c1f3363637589 */ /* 0x000e2800000e0000 */
[----:B------:R-:W0:Y:S04]  /*8680*/  SHFL.IDX PT, R101, R101, R51, 0x1c1f ;  /* 0x001c1f3365657589 */ /* 0x000e2800000e0000 */
[----:B------:R-:W0:Y:S04]  /*8690*/  SHFL.IDX PT, R123, R104, R51, 0x1c1f ;  /* 0x001c1f33687b7589 */ /* 0x000e2800000e0000 */
[----:B------:R-:W0:Y:S04]  /*86a0*/  SHFL.IDX PT, R105, R105, R51, 0x1c1f ;  /* 0x001c1f3369697589 */ /* 0x000e2800000e0000 */
[----:B------:R-:W0:Y:S04]  /*86b0*/  SHFL.IDX PT, R125, R106, R51, 0x1c1f ;  /* 0x001c1f336a7d7589 */ /* 0x000e2800000e0000 */
[----:B------:R-:W-:Y:S04]  /*86c0*/  SHFL.IDX PT, R108, R108, R51, 0x1c1f ;  /* 0x001c1f336c6c7589 */ /* 0x000fe800000e0000 */
[----:B------:R-:W0:Y:S04]  /*86d0*/  SHFL.IDX PT, R110, R110, R51, 0x1c1f ;  /* 0x001c1f336e6e7589 */ /* 0x000e2800000e0000 */
[----:B------:R-:W0:Y:S04]  /*86e0*/  SHFL.IDX PT, R112, R112, R51, 0x1c1f ;  /* 0x001c1f3370707589 */ /* 0x000e2800000e0000 */
[----:B------:R3:W0:Y:S01]  /*86f0*/  SHFL.IDX PT, R113, R113, R51, 0x1c1f ;  /* 0x001c1f3371717589 */ /* 0x00062200000e0000 */
[----:B------:R-:W-:-:S02]  /*8700*/  SHF.R.U64 R40, R40, 0x3, RZ ;  /* 0x0000000328287819 */ /* 0x000fc400000012ff */
[----:B------:R-:W-:Y:S02]  /*8710*/  IADD3 R33, P1, R42, 0x4000, RZ ;  /* 0x000040002a217810 */ /* 0x000fe40007f3e0ff */
[----:B----4-:R-:W-:Y:S02]  /*8720*/  SEL R44, R46, R45, P0 ;  /* 0x0000002d2e2c7207 */ /* 0x010fe40000000000 */
[----:B---3--:R-:W-:Y:S01]  /*8730*/  SEL R51, R5, R144, P0 ;  /* 0x0000009005337207 */ /* 0x008fe20000000000 */
[----:B------:R-:W-:Y:S01]  /*8740*/  IMAD R5, RZ, RZ, -UR43 ;  /* 0x8000002bff057e24 */ /* 0x000fe2000f8e02ff */
[----:B------:R-:W-:Y:S02]  /*8750*/  SEL R46, R45, R46, P0 ;  /* 0x0000002e2d2e7207 */ /* 0x000fe40000000000 */
[----:B------:R-:W-:Y:S01]  /*8760*/  SEL R45, R142, R47, P0 ;  /* 0x0000002f8e2d7207 */ /* 0x000fe20000000000 */
[----:B--2---:R-:W-:Y:S01]  /*8770*/  IMAD R5, R56, R5, UR41 ;  /* 0x0000002938057e24 */ /* 0x004fe2000f8e0205 */
[----:B------:R-:W-:Y:S01]  /*8780*/  LOP3.LUT R40, R40, R41, RZ, 0x3c, !PT ;  /* 0x0000002928287212 */ /* 0x000fe200078e3cff */
[----:B------:R-:W-:Y:S01]  /*8790*/  IMAD.X R41, RZ, RZ, R43, P4 ;  /* 0x000000ffff297224 */ /* 0x000fe200020e062b */
[----:B------:R-:W-:Y:S01]  /*87a0*/  SEL R47, R47, R142, P0 ;  /* 0x0000008e2f2f7207 */ /* 0x000fe20000000000 */
[----:B------:R-:W-:Y:S01]  /*87b0*/  BAR.SYNC.DEFER_BLOCKING 0x1, 0x100 ;  /* 0x0044000000007b1d */ /* 0x000fe20000010000 */
[----:B------:R-:W-:Y:S01]  /*87c0*/  LOP3.LUT R32, R33, 0x380, RZ, 0xc0, !PT ;  /* 0x0000038021207812 */ /* 0x000fe200078ec0ff */
[----:B------:R-:W-:Y:S01]  /*87d0*/  USHF.R.S32.HI UR7, URZ, 0x1f, UR10 ;  /* 0x0000001f3f077899 */ /* 0x000fe2000801140a */
[----:B------:R-:W-:-:S02]  /*87e0*/  SEL R56, R116, R77, P0 ;  /* 0x0000004d74387207 */ /* 0x000fc40000000000 */
[----:B------:R-:W-:Y:S01]  /*87f0*/  SEL R58, R77, R116, P0 ;  /* 0x000000744d3a7207 */ /* 0x000fe20000000000 */
[----:B------:R-:W-:Y:S01]  /*8800*/  IMAD R77, R5, 0x80, R234 ;  /* 0x00000080054d7824 */ /* 0x000fe200078e02ea */
[----:B------:R-:W-:Y:S01]  /*8810*/  IADD3 R29, P4, R42, 0x7000, RZ ;  /* 0x000070002a1d7810 */ /* 0x000fe20007f9e0ff */
[----:B------:R-:W-:Y:S01]  /*8820*/  UIMAD UR6, UR7, UR8, URZ ;  /* 0x00000008070672a4 */ /* 0x000fe2000f8e023f */
[----:B------:R-:W-:Y:S02]  /*8830*/  SHF.R.U64 R32, R32, 0x3, RZ ;  /* 0x0000000320207819 */ /* 0x000fe400000012ff */
[----:B------:R-:W-:Y:S01]  /*8840*/  LOP3.LUT R28, R29, 0x380, RZ, 0xc0, !PT ;  /* 0x000003801d1c7812 */ /* 0x000fe200078ec0ff */
[----:B------:R-:W-:Y:S01]  /*8850*/  UIMAD.WIDE.U32 UR4, UR10, UR8, URZ ;  /* 0x000000080a0472a5 */ /* 0x000fe2000f8e003f */
[----:B------:R-:W-:Y:S01]  /*8860*/  LOP3.LUT R32, R32, R33, RZ, 0x3c, !PT ;  /* 0x0000002120207212 */ /* 0x000fe200078e3cff */
[----:B------:R-:W-:Y:S01]  /*8870*/  UIMAD UR6, UR10, UR9, UR6 ;  /* 0x000000090a0672a4 */ /* 0x000fe2000f8e0206 */
[----:B------:R-:W-:Y:S01]  /*8880*/  IMAD.X R33, RZ, RZ, R43, P1 ;  /* 0x000000ffff217224 */ /* 0x000fe200008e062b */
[----:B------:R-:W-:Y:S01]  /*8890*/  SHF.R.U64 R28, R28, 0x3, RZ ;  /* 0x000000031c1c7819 */ /* 0x000fe200000012ff */
[----:B------:R-:W-:Y:S01]  /*88a0*/  USHF.R.S32.HI UR11, URZ, 0x1f, UR42 ;  /* 0x0000001f3f0b7899 */ /* 0x000fe2000801142a */
[----:B------:R-:W-:Y:S01]  /*88b0*/  MOV R96, R54 ;  /* 0x0000003600607202 */ /* 0x000fe20000000f00 */
[----:B------:R-:W-:Y:S01]  /*88c0*/  ULDC.64 UR8, c[0x0][0xb98] ;  /* 0x0002e60000087ab9 */ /* 0x000fe20000000a00 */
[----:B------:R1:W-:Y:S01]  /*88d0*/  STSM.16.M88.4 [R107], R44 ;  /* 0x0000002c6b007844 */ /* 0x0003e20000000200 */
[----:B------:R-:W-:-:S02]  /*88e0*/  IADD3 R27, P1, R42, 0xa000, RZ ;  /* 0x0000a0002a1b7810 */ /* 0x000fc40007f3e0ff */
[----:B------:R-:W-:Y:S02]  /*88f0*/  SEL R52, R114, R53, P0 ;  /* 0x0000003572347207 */ /* 0x000fe40000000000 */
[----:B------:R-:W-:Y:S01]  /*8900*/  SEL R54, R53, R114, P0 ;  /* 0x0000007235367207 */ /* 0x000fe20000000000 */
[----:B------:R-:W-:Y:S01]  /*8910*/  UIADD3 UR5, UR5, UR6, URZ ;  /* 0x0000000605057290 */ /* 0x000fe2000fffe03f */
[----:B------:R-:W-:Y:S02]  /*8920*/  SEL R53, R146, R91, P0 ;  /* 0x0000005b92357207 */ /* 0x000fe40000000000 */
[----:B------:R-:W-:Y:S01]  /*8930*/  SEL R55, R91, R146, P0 ;  /* 0x000000925b377207 */ /* 0x000fe20000000000 */
[----:B-1----:R-:W-:-:S04]  /*8940*/  @P3 IMAD.HI.U32 R44, R77, R74, RZ ;  /* 0x0000004a4d2c3227 */ /* 0x002fc800078e00ff */
[----:B------:R-:W-:Y:S01]  /*8950*/  IMAD.MOV.U32 R74, RZ, RZ, R77 ;  /* 0x000000ffff4a7224 */ /* 0x000fe200078e004d */
[----:B------:R-:W-:Y:S01]  /*8960*/  @P3 SHF.R.U32.HI R74, RZ, R75, R44 ;  /* 0x0000004bff4a3219 */ /* 0x000fe2000001162c */
[----:B------:R-:W-:Y:S01]  /*8970*/  UIMAD UR6, UR11, UR8, URZ ;  /* 0x000000080b0672a4 */ /* 0x000fe2000f8e023f */
[----:B------:R-:W-:Y:S01]  /*8980*/  LOP3.LUT R28, R28, R29, RZ, 0x3c, !PT ;  /* 0x0000001d1c1c7212 */ /* 0x000fe200078e3cff */
[----:B------:R-:W-:Y:S01]  /*8990*/  IMAD.X R29, RZ, RZ, R43, P4 ;  /* 0x000000ffff1d7224 */ /* 0x000fe200020e062b */
[----:B------:R-:W-:Y:S01]  /*89a0*/  SEL R57, R148, R59, P0 ;  /* 0x0000003b94397207 */ /* 0x000fe20000000000 */
[----:B------:R1:W-:Y:S01]  /*89b0*/  STSM.16.M88.4 [R133], R48 ;  /* 0x0000003085007844 */ /* 0x0003e20000000200 */
[----:B------:R-:W-:Y:S02]  /*89c0*/  LOP3.LUT R26, R27, 0x380, RZ, 0xc0, !PT ;  /* 0x000003801b1a7812 */ /* 0x000fe400078ec0ff */
[----:B------:R-:W-:Y:S02]  /*89d0*/  SEL R59, R59, R148, P0 ;  /* 0x000000943b3b7207 */ /* 0x000fe40000000000 */
[----:B------:R-:W-:-:S02]  /*89e0*/  SEL R44, R118, R63, P0 ;  /* 0x0000003f762c7207 */ /* 0x000fc40000000000 */
[----:B------:R-:W-:Y:S01]  /*89f0*/  SEL R46, R63, R118, P0 ;  /* 0x000000763f2e7207 */ /* 0x000fe20000000000 */
[----:B------:R-:W-:Y:S01]  /*8a00*/  IMAD.MOV R63, RZ, RZ, -R74 ;  /* 0x000000ffff3f7224 */ /* 0x000fe200078e0a4a */
[----:B------:R-:W-:Y:S01]  /*8a10*/  IADD3 R9, P4, R42, 0xd000, RZ ;  /* 0x0000d0002a097810 */ /* 0x000fe20007f9e0ff */
[----:B------:R2:W-:Y:S01]  /*8a20*/  STSM.16.M88.4 [R131], R52 ;  /* 0x0000003483007844 */ /* 0x0005e20000000200 */
[----:B0-----:R-:W-:Y:S02]  /*8a30*/  SEL R45, R150, R93, P0 ;  /* 0x0000005d962d7207 */ /* 0x001fe40000000000 */
[----:B------:R-:W-:Y:S01]  /*8a40*/  SEL R47, R93, R150, P0 ;  /* 0x000000965d2f7207 */ /* 0x000fe20000000000 */
[----:B------:R-:W-:Y:S01]  /*8a50*/  UIMAD UR6, UR42, UR9, UR6 ;  /* 0x000000092a0672a4 */ /* 0x000fe2000f8e0206 */
[----:B-1----:R-:W-:Y:S02]  /*8a60*/  SEL R48, R120, R79, P0 ;  /* 0x0000004f78307207 */ /* 0x002fe40000000000 */
[----:B------:R-:W-:-:S02]  /*8a70*/  SEL R50, R79, R120, P0 ;  /* 0x000000784f327207 */ /* 0x000fc40000000000 */
[----:B------:R-:W-:Y:S02]  /*8a80*/  SEL R49, R152, R95, P0 ;  /* 0x0000005f98317207 */ /* 0x000fe40000000000 */
[----:B------:R-:W-:Y:S01]  /*8a90*/  SEL R51, R95, R152, P0 ;  /* 0x000000985f337207 */ /* 0x000fe20000000000 */
[----:B------:R-:W-:Y:S01]  /*8aa0*/  UIMAD.WIDE.U32 UR4, UR42, UR8, UR4 ;  /* 0x000000082a0472a5 */ /* 0x000fe2000f8e0004 */
[----:B------:R-:W-:Y:S02]  /*8ab0*/  SHF.R.U64 R26, R26, 0x3, RZ ;  /* 0x000000031a1a7819 */ /* 0x000fe400000012ff */
[----:B--2---:R-:W-:Y:S02]  /*8ac0*/  SEL R52, R122, R115, P0 ;  /* 0x000000737a347207 */ /* 0x004fe40000000000 */
[----:B------:R-:W-:Y:S02]  /*8ad0*/  SEL R54, R115, R122, P0 ;  /* 0x0000007a73367207 */ /* 0x000fe40000000000 */
[----:B------:R-:W-:-:S02]  /*8ae0*/  SEL R53, R154, R97, P0 ;  /* 0x000000619a357207 */ /* 0x000fc40000000000 */
[----:B------:R-:W-:Y:S01]  /*8af0*/  SEL R55, R97, R154, P0 ;  /* 0x0000009a61377207 */ /* 0x000fe20000000000 */
[----:B------:R-:W-:Y:S01]  /*8b00*/  STSM.16.M88.4 [R129], R56 ;  /* 0x0000003881007844 */ /* 0x000fe20000000200 */
[----:B------:R-:W-:Y:S01]  /*8b10*/  LOP3.LUT R8, R9, 0x380, RZ, 0xc0, !PT ;  /* 0x0000038009087812 */ /* 0x000fe200078ec0ff */
[----:B------:R-:W-:Y:S01]  /*8b20*/  IMAD R63, R0, R63, R77 ;  /* 0x0000003f003f7224 */ /* 0x000fe200078e024d */
[C---:B------:R-:W-:Y:S01]  /*8b30*/  IADD3 R35, P6, R42.reuse, 0x5000, RZ ;  /* 0x000050002a237810 */ /* 0x040fe20007fde0ff */
[----:B------:R-:W-:Y:S01]  /*8b40*/  STSM.16.M88.4 [R127], R44 ;  /* 0x0000002c7f007844 */ /* 0x000fe20000000200 */
[----:B------:R-:W-:Y:S01]  /*8b50*/  IADD3 R31, P5, R42, 0x6000, RZ ;  /* 0x000060002a1f7810 */ /* 0x000fe20007fbe0ff */
[----:B------:R-:W-:Y:S01]  /*8b60*/  ULDC.64 UR8, c[0x0][0xb88] ;  /* 0x0002e20000087ab9 */ /* 0x000fe20000000a00 */
[----:B------:R-:W-:Y:S01]  /*8b70*/  LOP3.LUT R26, R26, R27, RZ, 0x3c, !PT ;  /* 0x0000001b1a1a7212 */ /* 0x000fe200078e3cff */
[----:B------:R-:W-:Y:S01]  /*8b80*/  STSM.16.M88.4 [R61], R48 ;  /* 0x000000303d007844 */ /* 0x000fe20000000200 */
[----:B------:R-:W-:Y:S01]  /*8b90*/  SHF.R.U64 R8, R8, 0x3, RZ ;  /* 0x0000000308087819 */ /* 0x000fe200000012ff */
[----:B------:R-:W-:-:S02]  /*8ba0*/  IMAD.X R27, RZ, RZ, R43, P1 ;  /* 0x000000ffff1b7224 */ /* 0x000fc400008e062b */
[----:B------:R0:W-:Y:S01]  /*8bb0*/  STSM.16.M88.4 [R60], R52 ;  /* 0x000000343c007844 */ /* 0x0001e20000000200 */
[----:B------:R-:W-:Y:S02]  /*8bc0*/  LOP3.LUT R34, R35, 0x380, RZ, 0xc0, !PT ;  /* 0x0000038023227812 */ /* 0x000fe400078ec0ff */
[----:B------:R-:W-:Y:S02]  /*8bd0*/  LOP3.LUT R30, R31, 0x380, RZ, 0xc0, !PT ;  /* 0x000003801f1e7812 */ /* 0x000fe400078ec0ff */
[----:B------:R-:W-:Y:S02]  /*8be0*/  LOP3.LUT R8, R8, R9, RZ, 0x3c, !PT ;  /* 0x0000000908087212 */ /* 0x000fe400078e3cff */
[----:B------:R-:W-:Y:S02]  /*8bf0*/  LOP3.LUT R9, R42, 0x380, RZ, 0xc0, !PT ;  /* 0x000003802a097812 */ /* 0x000fe400078ec0ff */
[----:B------:R-:W-:Y:S01]  /*8c00*/  SHF.R.U64 R34, R34, 0x3, RZ ;  /* 0x0000000322227819 */ /* 0x000fe200000012ff */
[----:B0-----:R-:W-:Y:S01]  /*8c10*/  IMAD.U32 R60, RZ, RZ, UR6 ;  /* 0x00000006ff3c7e24 */ /* 0x001fe2000f8e00ff */
[----:B------:R-:W-:Y:S01]  /*8c20*/  SHF.R.S32.HI R53, RZ, 0x1f, R74 ;  /* 0x0000001fff357819 */ /* 0x000fe2000001144a */
[----:B------:R-:W-:Y:S01]  /*8c30*/  ULDC UR6, c[0x0][0xa88] ;  /* 0x0002a20000067ab9 */ /* 0x000fe20000000800 */
[----:B------:R-:W-:-:S02]  /*8c40*/  SHF.R.S32.HI R54, RZ, 0x1f, R63 ;  /* 0x0000001fff367819 */ /* 0x000fc4000001143f */
[----:B------:R-:W-:Y:S02]  /*8c50*/  IADD3 R52, P1, R74, UR4, RZ ;  /* 0x000000044a347c10 */ /* 0x000fe4000ff3e0ff */
[----:B------:R-:W-:Y:S01]  /*8c60*/  SHF.R.U64 R30, R30, 0x3, RZ ;  /* 0x000000031e1e7819 */ /* 0x000fe200000012ff */
[----:B------:R-:W-:Y:S01]  /*8c70*/  IMAD R54, R54, UR8, RZ ;  /* 0x0000000836367c24 */ /* 0x000fe2000f8e02ff */
[----:B------:R-:W-:Y:S01]  /*8c80*/  IADD3.X R53, R53, UR5, R60, P1, !PT ;  /* 0x0000000535357c10 */ /* 0x000fe20008ffe43c */
[----:B------:R-:W-:Y:S01]  /*8c90*/  ULDC.64 UR4, c[0x0][0xb50] ;  /* 0x0002d40000047ab9 */ /* 0x000fe20000000a00 */
[----:B------:R-:W-:Y:S02]  /*8ca0*/  SEL R56, R124, R81, P0 ;  /* 0x000000517c387207 */ /* 0x000fe40000000000 */
[----:B------:R-:W-:Y:S02]  /*8cb0*/  SEL R58, R81, R124, P0 ;  /* 0x0000007c513a7207 */ /* 0x000fe40000000000 */
[----:B------:R-:W-:-:S02]  /*8cc0*/  SEL R57, R156, R99, P0 ;  /* 0x000000639c397207 */ /* 0x000fc40000000000 */
[----:B------:R-:W-:Y:S02]  /*8cd0*/  SEL R59, R99, R156, P0 ;  /* 0x0000009c633b7207 */ /* 0x000fe40000000000 */
[----:B------:R-:W-:Y:S02]  /*8ce0*/  SEL R44, R126, R117, P0 ;  /* 0x000000757e2c7207 */ /* 0x000fe40000000000 */
[----:B------:R-:W-:Y:S02]  /*8cf0*/  SEL R46, R117, R126, P0 ;  /* 0x0000007e752e7207 */ /* 0x000fe40000000000 */
[----:B------:R-:W-:Y:S02]  /*8d00*/  SEL R45, R158, R101, P0 ;  /* 0x000000659e2d7207 */ /* 0x000fe40000000000 */
[----:B------:R-:W-:Y:S01]  /*8d10*/  SEL R47, R101, R158, P0 ;  /* 0x0000009e652f7207 */ /* 0x000fe20000000000 */
[----:B------:R-:W-:Y:S01]  /*8d20*/  IMAD R55, R63, UR9, R54 ;  /* 0x000000093f377c24 */ /* 0x000fe2000f8e0236 */
[----:B------:R-:W-:Y:S01]  /*8d30*/  SHF.R.U64 R9, R9, 0x3, RZ ;  /* 0x0000000309097819 */ /* 0x000fe200000012ff */
[----:B------:R-:W-:Y:S01]  /*8d40*/  IMAD.WIDE.U32 R52, R63, UR8, R52 ;  /* 0x000000083f347c25 */ /* 0x000fe2000f8e0034 */
[----:B------:R-:W-:-:S02]  /*8d50*/  LOP3.LUT R34, R34, R35, RZ, 0x3c, !PT ;  /* 0x0000002322227212 */ /* 0x000fc400078e3cff */
[----:B------:R-:W-:Y:S01]  /*8d60*/  LOP3.LUT R30, R30, R31, RZ, 0x3c, !PT ;  /* 0x0000001f1e1e7212 */ /* 0x000fe200078e3cff */
[--C-:B------:R-:W-:Y:S01]  /*8d70*/  IMAD.X R35, RZ, RZ, R43.reuse, P6 ;  /* 0x000000ffff237224 */ /* 0x100fe200030e062b */
[C---:B------:R-:W-:Y:S01]  /*8d80*/  IADD3 R15, P6, R42.reuse, 0xb000, RZ ;  /* 0x0000b0002a0f7810 */ /* 0x040fe20007fde0ff */
[--C-:B------:R-:W-:Y:S01]  /*8d90*/  IMAD.X R31, RZ, RZ, R43.reuse, P5 ;  /* 0x000000ffff1f7224 */ /* 0x100fe200028e062b */
[----:B------:R-:W-:Y:S01]  /*8da0*/  IADD3 R7, P5, R42, 0xc000, RZ ;  /* 0x0000c0002a077810 */ /* 0x000fe20007fbe0ff */
[----:B------:R-:W-:Y:S01]  /*8db0*/  STSM.16.M88.4 [R96], R56 ;  /* 0x0000003860007844 */ /* 0x000fe20000000200 */
[----:B------:R-:W-:Y:S01]  /*8dc0*/  LOP3.LUT R42, R9, R42, RZ, 0x3c, !PT ;  /* 0x0000002a092a7212 */ /* 0x000fe200078e3cff */
[----:B------:R-:W-:Y:S01]  /*8dd0*/  IMAD.X R9, RZ, RZ, R43, P4 ;  /* 0x000000ffff097224 */ /* 0x000fe200020e062b */
[----:B------:R-:W-:Y:S01]  /*8de0*/  SEL R48, R128, R83, P0 ;  /* 0x0000005380307207 */ /* 0x000fe20000000000 */
[----:B------:R0:W-:Y:S01]  /*8df0*/  STSM.16.M88.4 [R67], R44 ;  /* 0x0000002c43007844 */ /* 0x0001e20000000200 */
[----:B------:R-:W-:Y:S01]  /*8e00*/  SEL R50, R83, R128, P0 ;  /* 0x0000008053327207 */ /* 0x000fe20000000000 */
[----:B------:R-:W-:Y:S01]  /*8e10*/  IMAD R54, R5, 0x80, R233 ;  /* 0x0000008005367824 */ /* 0x000fe200078e02e9 */
[----:B------:R-:W-:Y:S01]  /*8e20*/  SEL R49, R160, R123, P0 ;  /* 0x0000007ba0317207 */ /* 0x000fe20000000000 */
[----:B------:R-:W-:Y:S01]  /*8e30*/  IMAD R101, R0, UR6, RZ ;  /* 0x0000000600657c24 */ /* 0x000fe2000f8e02ff */
[----:B------:R-:W-:Y:S01]  /*8e40*/  SEL R51, R123, R160, P0 ;  /* 0x000000a07b337207 */ /* 0x000fe20000000000 */
[----:B------:R-:W-:Y:S01]  /*8e50*/  IMAD.X R13, RZ, RZ, R43, P2 ;  /* 0x000000ffff0d7224 */ /* 0x000fe200010e062b */
[----:B------:R-:W-:Y:S01]  /*8e60*/  SEL R60, R62, R119, P0 ;  /* 0x000000773e3c7207 */ /* 0x000fe20000000000 */
[----:B------:R-:W-:Y:S01]  /*8e70*/  ULDC.64 UR8, c[0x0][0xae8] ;  /* 0x0002ba0000087ab9 */ /* 0x000fe20000000a00 */
[----:B------:R-:W-:-:S02]  /*8e80*/  SEL R62, R119, R62, P0 ;  /* 0x0000003e773e7207 */ /* 0x000fc40000000000 */
[----:B------:R-:W-:Y:S02]  /*8e90*/  SEL R61, R162, R105, P0 ;  /* 0x00000069a23d7207 */ /* 0x000fe40000000000 */
[----:B------:R-:W-:Y:S02]  /*8ea0*/  SEL R63, R105, R162, P0 ;  /* 0x000000a2693f7207 */ /* 0x000fe40000000000 */
[----:B------:R-:W-:Y:S01]  /*8eb0*/  LOP3.LUT P1, RZ, R23, 0x3, RZ, 0xc0, !PT ;  /* 0x0000000317ff7812 */ /* 0x000fe2000782c0ff */
[----:B0-----:R-:W-:Y:S01]  /*8ec0*/  IMAD.IADD R45, R53, 0x1, R55 ;  /* 0x00000001352d7824 */ /* 0x001fe200078e0237 */
[----:B------:R-:W-:Y:S01]  /*8ed0*/  LEA R46, P4, R52, UR4, 0x2 ;  /* 0x00000004342e7c11 */ /* 0x000fe2000f8810ff */
[----:B------:R-:W-:Y:S01]  /*8ee0*/  STSM.16.M88.4 [R65], R48 ;  /* 0x0000003041007844 */ /* 0x000fe20000000200 */
[C---:B------:R-:W-:Y:S01]  /*8ef0*/  VIADD R44, R54.reuse, 0x8 ;  /* 0x00000008362c7836 */ /* 0x040fe20000000000 */
[----:B------:R-:W-:Y:S02]  /*8f00*/  ISETP.GE.OR P2, PT, R54, R101, P1 ;  /* 0x000000653600720c */ /* 0x000fe40000f46670 */
[----:B------:R-:W-:Y:S01]  /*8f10*/  LEA.HI.X R45, R52, UR5, R45, 0x2, P4 ;  /* 0x00000005342d7c11 */ /* 0x000fe2000a0f142d */
[----:B------:R0:W-:Y:S01]  /*8f20*/  STSM.16.M88.4 [R64], R60 ;  /* 0x0000003c40007844 */ /* 0x0001e20000000200 */
[----:B------:R-:W-:-:S02]  /*8f30*/  SEL R52, R102, R85, P0 ;  /* 0x0000005566347207 */ /* 0x000fc40000000000 */
[----:B------:R-:W-:Y:S02]  /*8f40*/  SEL R54, R85, R102, P0 ;  /* 0x0000006655367207 */ /* 0x000fe40000000000 */
[----:B------:R-:W-:Y:S02]  /*8f50*/  SEL R53, R164, R125, P0 ;  /* 0x0000007da4357207 */ /* 0x000fe40000000000 */
[----:B------:R-:W-:Y:S02]  /*8f60*/  SEL R55, R125, R164, P0 ;  /* 0x000000a47d377207 */ /* 0x000fe40000000000 */
[----:B------:R-:W-:Y:S02]  /*8f70*/  SEL R96, R98, R87, P0 ;  /* 0x0000005762607207 */ /* 0x000fe40000000000 */
[----:B------:R-:W-:Y:S02]  /*8f80*/  SEL R98, R87, R98, P0 ;  /* 0x0000006257627207 */ /* 0x000fe40000000000 */
[----:B------:R-:W-:-:S02]  /*8f90*/  SEL R97, R109, R110, P0 ;  /* 0x0000006e6d617207 */ /* 0x000fc40000000000 */
[----:B------:R-:W-:Y:S02]  /*8fa0*/  SEL R99, R110, R109, P0 ;  /* 0x0000006d6e637207 */ /* 0x000fe40000000000 */
[----:B0-----:R-:W-:Y:S02]  /*8fb0*/  SEL R60, R100, R121, P0 ;  /* 0x00000079643c7207 */ /* 0x001fe40000000000 */
[----:B------:R-:W-:Y:S02]  /*8fc0*/  SEL R62, R121, R100, P0 ;  /* 0x00000064793e7207 */ /* 0x000fe40000000000 */
[----:B------:R-:W-:Y:S02]  /*8fd0*/  SEL R61, R111, R108, P0 ;  /* 0x0000006c6f3d7207 */ /* 0x000fe40000000000 */
[----:B------:R-:W-:Y:S02]  /*8fe0*/  SEL R63, R108, R111, P0 ;  /* 0x0000006f6c3f7207 */ /* 0x000fe40000000000 */
[----:B------:R-:W-:-:S02]  /*8ff0*/  SEL R84, R71, R88, P0 ;  /* 0x0000005847547207 */ /* 0x000fc40000000000 */
[----:B------:R-:W-:Y:S02]  /*9000*/  SEL R86, R88, R71, P0 ;  /* 0x0000004758567207 */ /* 0x000fe40000000000 */
[----:B------:R-:W-:Y:S02]  /*9010*/  SEL R85, R103, R112, P0 ;  /* 0x0000007067557207 */ /* 0x000fe40000000000 */
[----:B------:R-:W-:Y:S02]  /*9020*/  SEL R87, R112, R103, P0 ;  /* 0x0000006770577207 */ /* 0x000fe40000000000 */
[----:B------:R-:W-:Y:S01]  /*9030*/  SEL R64, R66, R89, P0 ;  /* 0x0000005942407207 */ /* 0x000fe20000000000 */
[----:B------:R-:W-:Y:S01]  /*9040*/  STSM.16.M88.4 [R70], R52 ;  /* 0x0000003446007844 */ /* 0x000fe20000000200 */
[----:B------:R-:W-:Y:S02]  /*9050*/  SEL R65, R172, R113, P0 ;  /* 0x00000071ac417207 */ /* 0x000fe40000000000 */
[----:B------:R-:W-:-:S02]  /*9060*/  SEL R67, R113, R172, P0 ;  /* 0x000000ac71437207 */ /* 0x000fc40000000000 */
[----:B------:R-:W-:Y:S01]  /*9070*/  SEL R66, R89, R66, P0 ;  /* 0x0000004259427207 */ /* 0x000fe20000000000 */
[----:B------:R-:W-:Y:S04]  /*9080*/  STSM.16.M88.4 [R69], R60 ;  /* 0x0000003c45007844 */ /* 0x000fe80000000200 */
[----:B------:R-:W-:Y:S04]  /*9090*/  STSM.16.M88.4 [R68], R96 ;  /* 0x0000006044007844 */ /* 0x000fe80000000200 */
[----:B------:R-:W-:Y:S04]  /*90a0*/  STSM.16.M88.4 [R73], R84 ;  /* 0x0000005449007844 */ /* 0x000fe80000000200 */
[----:B------:R-:W-:Y:S04]  /*90b0*/  STSM.16.M88.4 [R72], R64 ;  /* 0x0000004048007844 */ /* 0x000fe80000000200 */
[----:B------:R-:W-:Y:S04]  /*90c0*/  SHFL.IDX PT, R74, R46, RZ, 0x1c1f ;  /* 0x001c1fff2e4a7589 */ /* 0x000fe800000e0000 */
[----:B------:R-:W0:Y:S01]  /*90d0*/  SHFL.IDX PT, R75, R45, RZ, 0x1c1f ;  /* 0x001c1fff2d4b7589 */ /* 0x000e2200000e0000 */
[----:B------:R-:W-:Y:S06]  /*90e0*/  BAR.SYNC.DEFER_BLOCKING 0x1, 0x100 ;  /* 0x0044000000007b1d */ /* 0x000fec0000010000 */
[----:B------:R-:W-:Y:S04]  /*90f0*/  SHFL.IDX PT, R76, R46, 0x1, 0x1c1f ;  /* 0x003c1f002e4c7f89 */ /* 0x000fe800000e0000 */
[----:B------:R-:W1:Y:S01]  /*9100*/  SHFL.IDX PT, R77, R45, 0x1, 0x1c1f ;  /* 0x003c1f002d4d7f89 */ /* 0x000e6200000e0000 */
[----:B------:R-:W-:-:S03]  /*9110*/  ISETP.GE.OR P1, PT, R44, R101, P1 ;  /* 0x000000652c00720c */ /* 0x000fc60000f26670 */
[----:B0-----:R0:W-:Y:S10]  /*9120*/  @!P2 ST.E desc[UR48][R74.64], R4 ;  /* 0x000000044a00a985 */ /* 0x0011f4000c101930 */
[----:B-1----:R1:W-:Y:S04]  /*9130*/  @!P1 ST.E desc[UR48][R76.64], R3 ;  /* 0x000000034c009985 */ /* 0x0023e8000c101930 */
[----:B------:R2:W5:Y:S04]  /*9140*/  LD.E.128 R80, desc[UR48][R32.64] ;  /* 0x0000003020507980 */ /* 0x000568000c101d00 */
[----:B------:R3:W5:Y:S01]  /*9150*/  LD.E.128 R60, desc[UR48][R30.64] ;  /* 0x000000301e3c7980 */ /* 0x000762000c101d00 */
[----:B0-----:R-:W-:Y:S01]  /*9160*/  IMAD R4, R19, 0x20, R22 ;  /* 0x0000002013047824 */ /* 0x001fe200078e0216 */
[----:B------:R-:W-:-:S02]  /*9170*/  UIMAD UR6, UR7, UR8, URZ ;  /* 0x00000008070672a4 */ /* 0x000fc4000f8e023f */
[----:B------:R0:W5:Y:S01]  /*9180*/  LD.E.128 R92, desc[UR48][R8.64] ;  /* 0x00000030085c7980 */ /* 0x000162000c101d00 */
[----:B--2---:R-:W2:Y:S01]  /*9190*/  @P3 LDC R33, c[0x0][0xbec] ;  /* 0x0002fb00ff213b82 */ /* 0x004ea20000000800 */
[----:B------:R-:W-:Y:S01]  /*91a0*/  UIMAD.WIDE.U32 UR4, UR10, UR8, URZ ;  /* 0x000000080a0472a5 */ /* 0x000fe2000f8e003f */
[----:B------:R-:W-:Y:S01]  /*91b0*/  LOP3.LUT R6, R7, 0x380, RZ, 0xc0, !PT ;  /* 0x0000038007067812 */ /* 0x000fe200078ec0ff */
[----:B------:R-:W5:Y:S01]  /*91c0*/  LD.E.128 R56, desc[UR48][R42.64] ;  /* 0x000000302a387980 */ /* 0x000f62000c101d00 */
[----:B------:R-:W-:-:S03]  /*91d0*/  LOP3.LUT R14, R15, 0x380, RZ, 0xc0, !PT ;  /* 0x000003800f0e7812 */ /* 0x000fc600078ec0ff */
[----:B------:R-:W5:Y:S01]  /*91e0*/  LD.E.128 R44, desc[UR48][R40.64] ;  /* 0x00000030282c7980 */ /* 0x000f62000c101d00 */
[----:B---3--:R-:W3:Y:S01]  /*91f0*/  @P3 LDC R31, c[0x0][0xbf0] ;  /* 0x0002fc00ff1f3b82 */ /* 0x008ee20000000800 */
[----:B0-----:R-:W-:Y:S01]  /*9200*/  IMAD R8, R5, 0x80, R4 ;  /* 0x0000008005087824 */ /* 0x001fe200078e0204 */
[----:B------:R-:W-:Y:S01]  /*9210*/  UIMAD UR6, UR10, UR9, UR6 ;  /* 0x000000090a0672a4 */ /* 0x000fe2000f8e0206 */
[----:B------:R-:W5:Y:S02]  /*9220*/  LD.E.128 R48, desc[UR48][R38.64] ;  /* 0x0000003026307980 */ /* 0x000f64000c101d00 */
[----:B------:R-:W-:Y:S01]  /*9230*/  ULDC.64 UR8, c[0x0][0xaf0] ;  /* 0x0002bc0000087ab9 */ /* 0x000fe20000000a00 */
[----:B------:R-:W-:Y:S01]  /*9240*/  UIADD3 UR5, UR5, UR6, URZ ;  /* 0x0000000605057290 */ /* 0x000fe2000fffe03f */
[----:B------:R-:W5:Y:S01]  /*9250*/  LD.E.128 R52, desc[UR48][R36.64] ;  /* 0x0000003024347980 */ /* 0x000f62000c101d00 */
[----:B------:R-:W-:Y:S01]  /*9260*/  UIMAD UR7, UR11, UR8, URZ ;  /* 0x000000080b0772a4 */ /* 0x000fe2000f8e023f */
[----:B-1----:R-:W-:Y:S01]  /*9270*/  IMAD.MOV.U32 R3, RZ, RZ, R8 ;  /* 0x000000ffff037224 */ /* 0x002fe200078e0008 */
[----:B------:R-:W-:Y:S01]  /*9280*/  SHF.R.U64 R6, R6, 0x3, RZ ;  /* 0x0000000306067819 */ /* 0x000fe200000012ff */
[----:B------:R-:W5:Y:S04]  /*9290*/  LD.E.128 R68, desc[UR48][R34.64] ;  /* 0x0000003022447980 */ /* 0x000f68000c101d00 */
[----:B------:R-:W5:Y:S01]  /*92a0*/  LD.E.128 R64, desc[UR48][R28.64] ;  /* 0x000000301c407980 */ /* 0x000f62000c101d00 */
[----:B--2---:R-:W-:Y:S01]  /*92b0*/  @P3 IMAD.HI.U32 R4, R8, R33, RZ ;  /* 0x0000002108043227 */ /* 0x004fe200078e00ff */
[----:B------:R-:W-:Y:S01]  /*92c0*/  UIMAD UR7, UR42, UR9, UR7 ;  /* 0x000000092a0772a4 */ /* 0x000fe2000f8e0207 */
[----:B------:R-:W-:Y:S01]  /*92d0*/  SHF.R.U64 R14, R14, 0x3, RZ ;  /* 0x000000030e0e7819 */ /* 0x000fe200000012ff */
[----:B------:R-:W-:Y:S01]  /*92e0*/  UIMAD.WIDE.U32 UR42, UR42, UR8, UR4 ;  /* 0x000000082a2a72a5 */ /* 0x000fe2000f8e0004 */
[----:B------:R-:W-:Y:S01]  /*92f0*/  LOP3.LUT R6, R6, R7, RZ, 0x3c, !PT ;  /* 0x0000000706067212 */ /* 0x000fe200078e3cff */
[----:B------:R-:W5:Y:S01]  /*9300*/  LD.E.128 R88, desc[UR48][R20.64] ;  /* 0x0000003014587980 */ /* 0x000f62000c101d00 */
[----:B---3--:R-:W-:Y:S01]  /*9310*/  @P3 SHF.R.U32.HI R3, RZ, R31, R4 ;  /* 0x0000001fff033219 */ /* 0x008fe20000011604 */
[----:B------:R-:W-:Y:S01]  /*9320*/  IMAD.X R7, RZ, RZ, R43, P5 ;  /* 0x000000ffff077224 */ /* 0x000fe200028e062b */
[----:B------:R-:W-:Y:S01]  /*9330*/  UIADD3 UR4, UR43, UR7, URZ ;  /* 0x000000072b047290 */ /* 0x000fe2000fffe03f */
[----:B------:R-:W-:Y:S01]  /*9340*/  LOP3.LUT R14, R14, R15, RZ, 0x3c, !PT ;  /* 0x0000000f0e0e7212 */ /* 0x000fe200078e3cff */
[----:B------:R-:W5:Y:S01]  /*9350*/  LD.E.128 R84, desc[UR48][R24.64] ;  /* 0x0000003018547980 */ /* 0x000f62000c101d00 */
[--C-:B------:R-:W-:Y:S01]  /*9360*/  IMAD.MOV R9, RZ, RZ, -R3.reuse ;  /* 0x000000ffff097224 */ /* 0x100fe200078e0a03 */
[----:B------:R-:W-:Y:S01]  /*9370*/  SHF.R.S32.HI R4, RZ, 0x1f, R3 ;  /* 0x0000001fff047819 */ /* 0x000fe20000011403 */
[----:B------:R-:W-:Y:S01]  /*9380*/  IMAD.X R15, RZ, RZ, R43, P6 ;  /* 0x000000ffff0f7224 */ /* 0x000fe200030e062b */
[----:B------:R0:W5:Y:S01]  /*9390*/  LD.E.128 R96, desc[UR48][R6.64] ;  /* 0x0000003006607980 */ /* 0x000162000c101d00 */
[----:B------:R-:W-:Y:S01]  /*93a0*/  IMAD R9, R0, R9, R8 ;  /* 0x0000000900097224 */ /* 0x000fe200078e0208 */
[----:B------:R-:W-:-:S02]  /*93b0*/  ULDC.64 UR6, c[0x0][0xae0] ;  /* 0x0002b80000067ab9 */ /* 0x000fc40000000a00 */
[----:B------:R-:W-:Y:S01]  /*93c0*/  IMAD R4, R4, UR6, RZ ;  /* 0x0000000604047c24 */ /* 0x000fe2000f8e02ff */
[----:B------:R-:W5:Y:S01]  /*93d0*/  LD.E.128 R76, desc[UR48][R26.64] ;  /* 0x000000301a4c7980 */ /* 0x000f62000c101d00 */
[----:B------:R-:W-:-:S03]  /*93e0*/  SHF.R.S32.HI R0, RZ, 0x1f, R9 ;  /* 0x0000001fff007819 */ /* 0x000fc60000011409 */
[----:B------:R-:W5:Y:S01]  /*93f0*/  LD.E.128 R72, desc[UR48][R14.64] ;  /* 0x000000300e487980 */ /* 0x000f62000c101d00 */
[----:B0-----:R-:W-:Y:S02]  /*9400*/  IMAD.U32 R7, RZ, RZ, UR43 ;  /* 0x0000002bff077e24 */ /* 0x001fe4000f8e00ff */
[----:B------:R-:W-:Y:S01]  /*9410*/  IMAD.U32 R6, RZ, RZ, UR42 ;  /* 0x0000002aff067e24 */ /* 0x000fe2000f8e00ff */
[----:B------:R0:W5:Y:S01]  /*9420*/  LD.E.128 R40, desc[UR48][R10.64] ;  /* 0x000000300a287980 */ /* 0x000162000c101d00 */
[----:B------:R-:W-:-:S03]  /*9430*/  IMAD.U32 R7, RZ, RZ, UR4 ;  /* 0x00000004ff077e24 */ /* 0x000fc6000f8e00ff */
[----:B------:R1:W5:Y:S01]  /*9440*/  LD.E.128 R36, desc[UR48][R12.64] ;  /* 0x000000300c247980 */ /* 0x000362000c101d00 */
[C---:B------:R-:W-:Y:S01]  /*9450*/  IMAD.WIDE.U32 R6, R3.reuse, UR6, R6 ;  /* 0x0000000603067c25 */ /* 0x040fe2000f8e0006 */
[----:B------:R-:W-:Y:S01]  /*9460*/  @!PT LDS RZ, [RZ] ;  /* 0x00000000fffff984 */ /* 0x000fe20000000800 */
[----:B------:R-:W-:Y:S01]  /*9470*/  @!PT LDS RZ, [RZ] ;  /* 0x00000000fffff984 */ /* 0x000fe20000000800 */
[----:B------:R-:W-:Y:S01]  /*9480*/  @!PT LDS RZ, [RZ] ;  /* 0x00000000fffff984 */ /* 0x000fe20000000800 */
[----:B------:R-:W-:Y:S01]  /*9490*/  @!PT LDS RZ, [RZ] ;  /* 0x00000000fffff984 */ /* 0x000fe20000000800 */
[----:B------:R2:W-:Y:S06]  /*94a0*/  MEMBAR.ALL.CTA ;  /* 0x0000000000007992 */ /* 0x0005ec0000008000 */
[----:B--2---:R-:W2:Y:S01]  /*94b0*/  FENCE.VIEW.ASYNC.S ;  /* 0x00000000000073c6 */ /* 0x004ea20000000000 */
[----:B0-----:R-:W-:Y:S01]  /*94c0*/  IMAD R11, R3, UR7, R4 ;  /* 0x00000007030b7c24 */ /* 0x001fe2000f8e0204 */
[----:B------:R-:W-:-:S02]  /*94d0*/  ULDC.64 UR6, c[0x0][0xad8] ;  /* 0x0002b60000067ab9 */ /* 0x000fc40000000a00 */
[----:B------:R-:W-:Y:S02]  /*94e0*/  IMAD R4, R0, UR6, RZ ;  /* 0x0000000600047c24 */ /* 0x000fe4000f8e02ff */
[----:B------:R-:W-:Y:S02]  /*94f0*/  IMAD.IADD R7, R7, 0x1, R11 ;  /* 0x0000000107077824 */ /* 0x000fe400078e020b */
[----:B------:R-:W-:Y:S02]  /*9500*/  IMAD R20, R5, 0x80, R22 ;  /* 0x0000008005147824 */ /* 0x000fe400078e0216 */
[C---:B------:R-:W-:Y:S01]  /*9510*/  IMAD R3, R9.reuse, UR7, R4 ;  /* 0x0000000709037c24 */ /* 0x040fe2000f8e0204 */
[----:B------:R-:W-:Y:S01]  /*9520*/  UIADD3 UR39, UR39, 0x38820, URZ ;  /* 0x0003882027277890 */ /* 0x000fe2000fffe03f */
[----:B------:R-:W-:Y:S01]  /*9530*/  IMAD.WIDE.U32 R4, R9, UR6, R6 ;  /* 0x0000000609047c25 */ /* 0x000fe2000f8e0006 */
[----:B------:R-:W-:Y:S01]  /*9540*/  UIADD3 UR52, UR52, 0x1, URZ ;  /* 0x0000000134347890 */ /* 0x000fe2000fffe03f */
[----:B------:R-:W-:Y:S01]  /*9550*/  ISETP.GE.AND P2, PT, R20, R101, PT ;  /* 0x000000651400720c */ /* 0x000fe20003f46270 */
[----:B------:R-:W-:Y:S01]  /*9560*/  ULDC.64 UR6, c[0x0][0xa80] ;  /* 0x0002a00000067ab9 */ /* 0x000fe20000000a00 */
[----:B------:R-:W-:Y:S01]  /*9570*/  IMAD.IADD R3, R5, 0x1, R3 ;  /* 0x0000000105037824 */ /* 0x000fe200078e0203 */
[----:B------:R-:W-:Y:S01]  /*9580*/  UPRMT UR39, URZ, 0x654, UR39 ;  /* 0x000006543f277896 */ /* 0x000fe20008000027 */
[----:B------:R-:W-:Y:S01]  /*9590*/  LEA R14, P3, R4, UR6, 0x1 ;  /* 0x00000006040e7c11 */ /* 0x000fe2000f8608ff */
[----:B------:R-:W-:Y:S01]  /*95a0*/  VIADD R0, R20, 0x20 ;  /* 0x0000002014007836 */ /* 0x000fe20000000000 */
[----:B------:R-:W-:-:S02]  /*95b0*/  UISETP.NE.AND UP0, UPT, UR52, 0x2, UPT ;  /* 0x000000023400788c */ /* 0x000fc4000bf05270 */
[----:B------:R-:W-:Y:S02]  /*95c0*/  LEA.HI.X R3, R4, UR7, R3, 0x1, P3 ;  /* 0x0000000704037c11 */ /* 0x000fe400098f0c03 */
[----:B------:R-:W-:Y:S01]  /*95d0*/  USEL UR5, URZ, 0x1, UP0 ;  /* 0x000000013f057887 */ /* 0x000fe20008000000 */
[-C--:B------:R-:W-:Y:S01]  /*95e0*/  ISETP.GE.AND P1, PT, R0, R101.reuse, PT ;  /* 0x000000650000720c */ /* 0x080fe20003f26270 */
[----:B------:R-:W-:Y:S01]  /*95f0*/  ULDC UR4, c[0x0][0xc] ;  /* 0x0000030000047ab9 */ /* 0x000fe20000000800 */
[----:B------:R-:W-:Y:S01]  /*9600*/  VIADD R0, R20, 0x40 ;  /* 0x0000004014007836 */ /* 0x000fe20000000000 */
[----:B------:R-:W-:Y:S01]  /*9610*/  UIADD3 UR41, UR4, UR41, URZ ;  /* 0x0000002904297290 */ /* 0x000fe2000fffe03f */
[----:B--2---:R1:W0:Y:S01]  /*9620*/  SHFL.IDX PT, R6, R14, RZ, 0x181f ;  /* 0x00181fff0e067589 */ /* 0x00422200000e0000 */
[----:B------:R-:W-:Y:S01]  /*9630*/  USEL UR52, UR52, URZ, UP0 ;  /* 0x0000003f34347287 */ /* 0x000fe20008000000 */
[----:B------:R-:W-:Y:S01]  /*9640*/  SYNCS.ARRIVE.TRANS64.RED.A1T0 RZ, [UR39], RZ ;  /* 0x000000ffffff79a7 */ /* 0x000fe20008100427 */
[----:B------:R-:W-:Y:S01]  /*9650*/  ULOP3.LUT UR44, UR44, UR5, URZ, 0x3c, !UPT ;  /* 0x000000052c2c7292 */ /* 0x000fe2000f8e3c3f */
[----:B------:R1:W2:Y:S01]  /*9660*/  SHFL.IDX PT, R7, R3, RZ, 0x181f ;  /* 0x00181fff03077589 */ /* 0x0002a200000e0000 */
[----:B------:R-:W-:Y:S01]  /*9670*/  BSSY B0, `(.L_x_31) ;  /* 0x0000015000007945 */ /* 0x000fe20003800000 */
[----:B------:R-:W-:-:S02]  /*9680*/  ISETP.GE.AND P0, PT, R0, R101, PT ;  /* 0x000000650000720c */ /* 0x000fc40003f06270 */
[----:B------:R-:W-:Y:S02]  /*9690*/  SHF.R.S32.HI R135, RZ, 0x1f, R17 ;  /* 0x0000001fff877819 */ /* 0x000fe40000011411 */
[----:B------:R-:W-:Y:S01]  /*96a0*/  SHF.R.S32.HI R137, RZ, 0x1f, R18 ;  /* 0x0000001fff897819 */ /* 0x000fe20000011412 */
[----:B------:R-:W-:Y:S08]  /*96b0*/  @P2 BRA `(.L_x_32) ;  /* 0x0000000000402947 */ /* 0x000ff00003800000 */
[----:B------:R-:W-:Y:S02]  /*96c0*/  ULDC UR4, c[0x0][0xac8] ;  /* 0x0002b20000047ab9 */ /* 0x000fe40000000800 */
[----:B------:R-:W-:Y:S02]  /*96d0*/  ISETP.GE.AND P4, PT, R18, UR4, PT ;  /* 0x0000000412007c0c */ /* 0x000fe4000bf86270 */
[----:B------:R-:W-:Y:S02]  /*96e0*/  ISETP.GE.AND P3, PT, R17, UR4, PT ;  /* 0x0000000411007c0c */ /* 0x000fe4000bf66270 */
[----:B------:R-:W-:Y:S02]  /*96f0*/  ISETP.GE.AND P2, PT, R16, UR4, PT ;  /* 0x0000000410007c0c */ /* 0x000fe4000bf46270 */
[----:B------:R-:W-:-:S07]  /*9700*/  ISETP.GE.AND P5, PT, R2, UR4, PT ;  /* 0x0000000402007c0c */ /* 0x000fce000bfa6270 */
[----:B0-----:R-:W-:-:S04]  /*9710*/  @!P4 LEA R8, P6, R18, R6, 0x1 ;  /* 0x000000061208c211 */ /* 0x001fc800078c08ff */
[----:B--2---:R-:W-:Y:S02]  /*9720*/  @!P4 LEA.HI.X R9, R18, R7, R137, 0x1, P6 ;  /* 0x000000071209c211 */ /* 0x004fe400030f0c89 */
[----:B------:R-:W-:Y:S01]  /*9730*/  @!P3 LEA R10, P6, R17, R6, 0x1 ;  /* 0x00000006110ab211 */ /* 0x000fe200078c08ff */
[----:B------:R-:W-:-:S03]  /*9740*/  @!P5 IMAD.WIDE R4, R2, 0x2, R6 ;  /* 0x000000020204d825 */ /* 0x000fc600078e0206 */
[-C--:B------:R-:W-:Y:S02]  /*9750*/  @!P3 LEA.HI.X R11, R17, R7.reuse, R135, 0x1, P6 ;  /* 0x00000007110bb211 */ /* 0x080fe400030f0c87 */
[C---:B-1----:R-:W-:Y:S01]  /*9760*/  @!P2 LEA R12, P6, R16.reuse, R6, 0x1 ;  /* 0x00000006100ca211 */ /* 0x042fe200078c08ff */
[----:B-----5:R3:W-:Y:S03]  /*9770*/  @!P5 ST.E.128 desc[UR48][R4.64], R56 ;  /* 0x000000380400d985 */ /* 0x0207e6000c101d30 */
[----:B------:R-:W-:Y:S01]  /*9780*/  @!P2 LEA.HI.X R13, R16, R7, R237, 0x1, P6 ;  /* 0x00000007100da211 */ /* 0x000fe200030f0ced */
[----:B------:R3:W-:Y:S04]  /*9790*/  @!P4 ST.E.128 desc[UR48][R8.64], R80 ;  /* 0x000000500800c985 */ /* 0x0007e8000c101d30 */
[----:B------:R3:W-:Y:S04]  /*97a0*/  @!P3 ST.E.128 desc[UR48][R10.64], R88 ;  /* 0x000000580a00b985 */ /* 0x0007e8000c101d30 */
[----:B------:R3:W-:Y:S02]  /*97b0*/  @!P2 ST.E.128 desc[UR48][R12.64], R96 ;  /* 0x000000600c00a985 */ /* 0x0007e4000c101d30 */
.L_x_32:
[----:B------:R-:W-:Y:S05]  /*97c0*/  BSYNC B0 ;  /* 0x0000000000007941 */ /* 0x000fea0003800000 */
.L_x_31:
[----:B--2---:R2:W4:Y:S01]  /*97d0*/  SHFL.IDX PT, R7, R3, 0x1, 0x181f ;  /* 0x00381f0003077f89 */ /* 0x00452200000e0000 */
[----:B------:R-:W-:Y:S03]  /*97e0*/  BSSY B0, `(.L_x_33) ;  /* 0x0000013000007945 */ /* 0x000fe60003800000 */
[----:B0-----:R2:W0:Y:S01]  /*97f0*/  SHFL.IDX PT, R6, R14, 0x1, 0x181f ;  /* 0x00381f000e067f89 */ /* 0x00142200000e0000 */
[----:B------:R-:W-:Y:S05]  /*9800*/  @P1 BRA `(.L_x_34) ;  /* 0x0000000000401947 */ /* 0x000fea0003800000 */
[----:B------:R-:W-:Y:S02]  /*9810*/  ULDC UR4, c[0x0][0xac8] ;  /* 0x0002b20000047ab9 */ /* 0x000fe40000000800 */
[----:B------:R-:W-:Y:S02]  /*9820*/  ISETP.GE.AND P3, PT, R18, UR4, PT ;  /* 0x0000000412007c0c */ /* 0x000fe4000bf66270 */
[----:B------:R-:W-:Y:S02]  /*9830*/  ISETP.GE.AND P2, PT, R17, UR4, PT ;  /* 0x0000000411007c0c */ /* 0x000fe4000bf46270 */
[----:B------:R-:W-:Y:S02]  /*9840*/  ISETP.GE.AND P1, PT, R16, UR4, PT ;  /* 0x0000000410007c0c */ /* 0x000fe4000bf26270 */
[----:B------:R-:W-:-:S07]  /*9850*/  ISETP.GE.AND P4, PT, R2, UR4, PT ;  /* 0x0000000402007c0c */ /* 0x000fce000bf86270 */
[CC--:B0--3--:R-:W-:Y:S02]  /*9860*/  @!P3 LEA R8, P6, R18.reuse, R6.reuse, 0x1 ;  /* 0x000000061208b211 */ /* 0x0c9fe400078c08ff */
[CC--:B------:R-:W-:Y:S02]  /*9870*/  @!P2 LEA R10, P5, R17.reuse, R6.reuse, 0x1 ;  /* 0x00000006110aa211 */ /* 0x0c0fe400078a08ff */
[-C--:B----4-:R-:W-:Y:S02]  /*9880*/  @!P3 LEA.HI.X R9, R18, R7.reuse, R137, 0x1, P6 ;  /* 0x000000071209b211 */ /* 0x090fe400030f0c89 */
[----:B-1----:R-:W-:Y:S01]  /*9890*/  @!P1 LEA R12, P6, R16, R6, 0x1 ;  /* 0x00000006100c9211 */ /* 0x002fe200078c08ff */
[----:B------:R-:W-:Y:S01]  /*98a0*/  @!P4 IMAD.WIDE R4, R2, 0x2, R6 ;  /* 0x000000020204c825 */ /* 0x000fe200078e0206 */
[-C--:B------:R-:W-:Y:S02]  /*98b0*/  @!P2 LEA.HI.X R11, R17, R7.reuse, R135, 0x1, P5 ;  /* 0x00000007110ba211 */ /* 0x080fe400028f0c87 */
[----:B------:R-:W-:-:S02]  /*98c0*/  @!P1 LEA.HI.X R13, R16, R7, R237, 0x1, P6 ;  /* 0x00000007100d9211 */ /* 0x000fc400030f0ced */
[----:B-----5:R0:W-:Y:S04]  /*98d0*/  @!P4 ST.E.128 desc[UR48][R4.64], R44 ;  /* 0x0000002c0400c985 */ /* 0x0201e8000c101d30 */
[----:B------:R0:W-:Y:S04]  /*98e0*/  @!P3 ST.E.128 desc[UR48][R8.64], R68 ;  /* 0x000000440800b985 */ /* 0x0001e8000c101d30 */
[----:B------:R0:W-:Y:S04]  /*98f0*/  @!P2 ST.E.128 desc[UR48][R10.64], R84 ;  /* 0x000000540a00a985 */ /* 0x0001e8000c101d30 */
[----:B------:R0:W-:Y:S02]  /*9900*/  @!P1 ST.E.128 desc[UR48][R12.64], R92 ;  /* 0x0000005c0c009985 */ /* 0x0001e4000c101d30 */
.L_x_34:
[----:B------:R-:W-:Y:S05]  /*9910*/  BSYNC B0 ;  /* 0x0000000000007941 */ /* 0x000fea0003800000 */
.L_x_33:
[----:B----4-:R4:W1:Y:S01]  /*9920*/  SHFL.IDX PT, R7, R3, 0x2, 0x181f ;  /* 0x00581f0003077f89 */ /* 0x01086200000e0000 */
        /* <DEDUP_REMOVED lines=8> */
[-C--:B0--3--:R-:W-:Y:S02]  /*99b0*/  @!P4 LEA R8, P0, R18, R6.reuse, 0x1 ;  /* 0x000000061208c211 */ /* 0x089fe400078008ff */
[CC--:B------:R-:W-:Y:S02]  /*99c0*/  @!P5 LEA R10, P1, R17.reuse, R6.reuse, 0x1 ;  /* 0x00000006110ad211 */ /* 0x0c0fe400078208ff */
[----:B-1----:R-:W-:Y:S02]  /*99d0*/  @!P6 LEA R12, P2, R16, R6, 0x1 ;  /* 0x00000006100ce211 */ /* 0x002fe400078408ff */
[----:B------:R-:W-:Y:S01]  /*99e0*/  @!P3 IMAD.WIDE R4, R2, 0x2, R6 ;  /* 0x000000020204b825 */ /* 0x000fe200078e0206 */
[-C--:B------:R-:W-:Y:S02]  /*99f0*/  @!P4 LEA.HI.X R9, R18, R7.reuse, R137, 0x1, P0 ;  /* 0x000000071209c211 */ /* 0x080fe400000f0c89 */
[-C--:B------:R-:W-:Y:S02]  /*9a00*/  @!P5 LEA.HI.X R11, R17, R7.reuse, R135, 0x1, P1 ;  /* 0x00000007110bd211 */ /* 0x080fe400008f0c87 */
[----:B------:R-:W-:Y:S01]  /*9a10*/  @!P6 LEA.HI.X R13, R16, R7, R237, 0x1, P2 ;  /* 0x00000007100de211 */ /* 0x000fe200010f0ced */
[----:B-----5:R0:W-:Y:S04]  /*9a20*/  @!P3 ST.E.128 desc[UR48][R4.64], R48 ;  /* 0x000000300400b985 */ /* 0x0201e8000c101d30 */
[----:B------:R0:W-:Y:S04]  /*9a30*/  @!P4 ST.E.128 desc[UR48][R8.64], R60 ;  /* 0x0000003c0800c985 */ /* 0x0001e8000c101d30 */
[----:B------:R0:W-:Y:S04]  /*9a40*/  @!P5 ST.E.128 desc[UR48][R10.64], R76 ;  /* 0x0000004c0a00d985 */ /* 0x0001e8000c101d30 */
[----:B------:R0:W-:Y:S02]  /*9a50*/  @!P6 ST.E.128 desc[UR48][R12.64], R40 ;  /* 0x000000280c00e985 */ /* 0x0001e4000c101d30 */
.L_x_36:
[----:B------:R-:W-:Y:S05]  /*9a60*/  BSYNC B0 ;  /* 0x0000000000007941 */ /* 0x000fea0003800000 */
.L_x_35:
[----:B------:R-:W-:Y:S01]  /*9a70*/  VIADD R0, R20, 0x60 ;  /* 0x0000006014007836 */ /* 0x000fe20000000000 */
[----:B-1----:R1:W1:Y:S01]  /*9a80*/  SHFL.IDX PT, R7, R3, 0x3, 0x181f ;  /* 0x00781f0003077f89 */ /* 0x00226200000e0000 */
[----:B------:R-:W-:Y:S01]  /*9a90*/  UIADD3 UR45, UR45, 0x1, URZ ;  /* 0x000000012d2d7890 */ /* 0x000fe2000fffe03f */
[----:B------:R-:W-:Y:S02]  /*9aa0*/  BSSY B0, `(.L_x_37) ;  /* 0x0000014000007945 */ /* 0x000fe40003800000 */
[----:B------:R-:W-:Y:S01]  /*9ab0*/  ISETP.GE.AND P0, PT, R0, R101, PT ;  /* 0x000000650000720c */ /* 0x000fe20003f06270 */
[----:B0-----:R0:W0:-:S12]  /*9ac0*/  SHFL.IDX PT, R6, R14, 0x3, 0x181f ;  /* 0x00781f000e067f89 */ /* 0x00101800000e0000 */
        /* <DEDUP_REMOVED lines=8> */
[----:B------:R-:W-:Y:S02]  /*9b50*/  @!P6 LEA R12, P2, R16, R6, 0x1 ;  /* 0x00000006100ce211 */ /* 0x000fe400078408ff */
[----:B-1----:R-:W-:Y:S01]  /*9b60*/  @!P3 IMAD.WIDE R4, R2, 0x2, R6 ;  /* 0x000000020204b825 */ /* 0x002fe200078e0206 */
[-C--:B------:R-:W-:Y:S02]  /*9b70*/  @!P4 LEA.HI.X R9, R18, R7.reuse, R137, 0x1, P0 ;  /* 0x000000071209c211 */ /* 0x080fe400000f0c89 */
[-C--:B------:R-:W-:Y:S02]  /*9b80*/  @!P5 LEA.HI.X R11, R17, R7.reuse, R135, 0x1, P1 ;  /* 0x00000007110bd211 */ /* 0x080fe400008f0c87 */
[----:B------:R-:W-:Y:S01]  /*9b90*/  @!P6 LEA.HI.X R13, R16, R7, R237, 0x1, P2 ;  /* 0x00000007100de211 */ /* 0x000fe200010f0ced */
[----:B-----5:R0:W-:Y:S04]  /*9ba0*/  @!P3 ST.E.128 desc[UR48][R4.64], R52 ;  /* 0x000000340400b985 */ /* 0x0201e8000c101d30 */
[----:B------:R0:W-:Y:S04]  /*9bb0*/  @!P4 ST.E.128 desc[UR48][R8.64], R64 ;  /* 0x000000400800c985 */ /* 0x0001e8000c101d30 */
[----:B------:R0:W-:Y:S04]  /*9bc0*/  @!P5 ST.E.128 desc[UR48][R10.64], R72 ;  /* 0x000000480a00d985 */ /* 0x0001e8000c101d30 */
[----:B------:R0:W-:Y:S02]  /*9bd0*/  @!P6 ST.E.128 desc[UR48][R12.64], R36 ;  /* 0x000000240c00e985 */ /* 0x0001e4000c101d30 */
.L_x_38:
[----:B------:R-:W-:Y:S05]  /*9be0*/  BSYNC B0 ;  /* 0x0000000000007941 */ /* 0x000fea0003800000 */
.L_x_37:
[----:B------:R-:W1:Y:S02]  /*9bf0*/  LDC R0, c[0x0][0xc34] ;  /* 0x00030d00ff007b82 */ /* 0x000e640000000800 */
[----:B-1----:R-:W-:-:S13]  /*9c00*/  ISETP.LE.AND P0, PT, R0, UR41, PT ;  /* 0x0000002900007c0c */ /* 0x002fda000bf03270 */
[----:B------:R-:W-:Y:S05]  /*9c10*/  @!P0 BRA `(.L_x_39) ;  /* 0xffffff7000708947 */ /* 0x000fea000383ffff */
[----:B------:R-:W-:Y:S05]  /*9c20*/  EXIT ;  /* 0x000000000000794d */ /* 0x000fea0003800000 */
.L_x_7:
[----:B------:R-:W-:-:S08]  /*9c30*/  NOP ;  /* 0x0000000000007918 */ /* 0x000fd00000000000 */
[----:B------:R-:W0:-:S00]  /*9c40*/  USETMAXREG.DEALLOC.CTAPOOL 0x18 ;  /* 0x00000018000079c8 */ /* 0x000e0000080e0500 */
[----:B------:R-:W1:Y:S01]  /*9c50*/  S2UR UR50, SR_CTAID.X ;  /* 0x00000000003279c3 */ /* 0x000e620000002500 */
[----:B0-----:R-:W-:Y:S01]  /*9c60*/  IMAD.MOV.U32 R0, RZ, RZ, 0x1 ;  /* 0x00000001ff007424 */ /* 0x001fe200078e00ff */
[----:B------:R0:W-:Y:S01]  /*9c70*/  STL [R1], RZ ;  /* 0x000000ff01007387 */ /* 0x0001e20000100800 */
[----:B------:R-:W-:-:S03]  /*9c80*/  UMOV UR46, 0x1 ;  /* 0x00000001002e7882 */ /* 0x000fc60000000000 */
[----:B------:R0:W-:Y:S02]  /*9c90*/  STL [R1+0x4], R0 ;  /* 0x0000040001007387 */ /* 0x0001e40000100800 */
[----:B------:R-:W1:Y:S02]  /*9ca0*/  LDC R2, c[0x0][0xc34] ;  /* 0x00030d00ff027b82 */ /* 0x000e640000000800 */
[----:B-1----:R-:W-:-:S13]  /*9cb0*/  ISETP.LE.AND P0, PT, R2, UR50, PT ;  /* 0x0000003202007c0c */ /* 0x002fda000bf03270 */
[----:B0-----:R-:W-:Y:S05]  /*9cc0*/  @P0 BRA `(.L_x_40) ;  /* 0x00000038008c0947 */ /* 0x001fea0003800000 */
[----:B------:R-:W0:Y:S01]  /*9cd0*/  S2R R7, SR_TID.X ;  /* 0x0000000000077919 */ /* 0x000e220000002100 */
[----:B------:R-:W1:Y:S01]  /*9ce0*/  S2UR UR4, SR_CgaCtaId ;  /* 0x00000000000479c3 */ /* 0x000e620000008800 */
[----:B------:R-:W-:Y:S01]  /*9cf0*/  UMOV UR41, 0x400 ;  /* 0x0000040000297882 */ /* 0x000fe20000000000 */
[----:B------:R-:W-:Y:S01]  /*9d00*/  ULDC.64 UR52, c[0x0][0x198] ;  /* 0x0000660000347ab9 */ /* 0x000fe20000000a00 */
[----:B------:R-:W-:Y:S02]  /*9d10*/  ULOP3.LUT UR42, UR38, 0x1, URZ, 0xfc, !UPT ;  /* 0x00000001262a7892 */ /* 0x000fe4000f8efc3f */
[----:B------:R-:W-:Y:S01]  /*9d20*/  ULOP3.LUT UR47, UR38, 0x2, URZ, 0xfc, !UPT ;  /* 0x00000002262f7892 */ /* 0x000fe2000f8efc3f */
[----:B------:R-:W-:Y:S01]  /*9d30*/  ULDC UR43, c[0x0][0xc] ;  /* 0x00000300002b7ab9 */ /* 0x000fe20000000800 */
[----:B------:R-:W-:Y:S01]  /*9d40*/  UMOV UR46, URZ ;  /* 0x0000003f002e7c82 */ /* 0x000fe20008000000 */
[----:B-1----:R-:W-:Y:S01]  /*9d50*/  ULEA UR41, UR4, UR41, 0x18 ;  /* 0x0000002904297291 */ /* 0x002fe2000f8ec03f */
[C---:B0-----:R-:W-:Y:S01]  /*9d60*/  IMAD.SHL.U32 R2, R7.reuse, 0x80, RZ ;  /* 0x0000008007027824 */ /* 0x041fe200078e00ff */
[----:B------:R-:W-:-:S02]  /*9d70*/  LOP3.LUT R6, R7, 0x7f, RZ, 0xc0, !PT ;  /* 0x0000007f07067812 */ /* 0x000fc400078ec0ff */
[----:B------:R-:W-:Y:S02]  /*9d80*/  R2P PR, R7, 0x6 ;  /* 0x0000000607007804 */ /* 0x000fe40000000000 */
[----:B------:R-:W-:Y:S02]  /*9d90*/  SHF.R.U32.HI R0, RZ, 0x5, R6 ;  /* 0x00000005ff007819 */ /* 0x000fe40000011606 */
[C---:B------:R-:W-:Y:S02]  /*9da0*/  LOP3.LUT R5, R2.reuse, 0x400, RZ, 0xc0, !PT ;  /* 0x0000040002057812 */ /* 0x040fe400078ec0ff */
[----:B------:R-:W-:-:S03]  /*9db0*/  LOP3.LUT R3, R2, 0x380, RZ, 0xc0, !PT ;  /* 0x0000038002037812 */ /* 0x000fc600078ec0ff */
[C---:B------:R-:W-:Y:S02]  /*9dc0*/  IMAD R4, R0.reuse, 0x800, R5 ;  /* 0x0000080000047824 */ /* 0x040fe400078e0205 */
[----:B------:R-:W-:Y:S01]  /*9dd0*/  IMAD R5, R0, 0x10, R3 ;  /* 0x0000001000057824 */ /* 0x000fe200078e0203 */
[----:B------:R-:W-:Y:S01]  /*9de0*/  LOP3.LUT R3, R3, 0x10, R7, 0xf8, !PT ;  /* 0x0000001003037812 */ /* 0x000fe200078ef807 */
[----:B------:R-:W-:-:S05]  /*9df0*/  IMAD.SHL.U32 R0, R7, 0x10, RZ ;  /* 0x0000001007007824 */ /* 0x000fca00078e00ff */
[--C-:B------:R-:W-:Y:S02]  /*9e00*/  LOP3.LUT R5, R5, 0x70, R0.reuse, 0x78, !PT ;  /* 0x0000007005057812 */ /* 0x100fe400078e7800 */
[----:B------:R-:W-:Y:S02]  /*9e10*/  LOP3.LUT R3, R3, 0x70, R0, 0x78, !PT ;  /* 0x0000007003037812 */ /* 0x000fe400078e7800 */
[----:B------:R-:W-:-:S03]  /*9e20*/  LOP3.LUT R5, R5, 0xc00, R2, 0xf8, !PT ;  /* 0x00000c0005057812 */ /* 0x000fc600078ef802 */
[----:B------:R-:W-:Y:S02]  /*9e30*/  IMAD.IADD R2, R4, 0x1, R3 ;  /* 0x0000000104027824 */ /* 0x000fe400078e0203 */
[----:B------:R0:W-:Y:S01]  /*9e40*/  STL [R1+0x20], R5 ;  /* 0x0000200501007387 */ /* 0x0001e20000100800 */
[----:B------:R-:W-:-:S03]  /*9e50*/  IMAD.SHL.U32 R3, R7, 0x2, RZ ;  /* 0x0000000207037824 */ /* 0x000fc600078e00ff */
[----:B------:R1:W-:Y:S01]  /*9e60*/  STL [R1+0x1c], R2 ;  /* 0x00001c0201007387 */ /* 0x0003e20000100800 */
[----:B0-----:R-:W-:Y:S02]  /*9e70*/  SHF.R.U32.HI R5, RZ, 0x3, R6 ;  /* 0x00000003ff057819 */ /* 0x001fe40000011606 */
[----:B-1----:R-:W-:-:S04]  /*9e80*/  LOP3.LUT R2, R0, 0x3f0, RZ, 0xc0, !PT ;  /* 0x000003f000027812 */ /* 0x002fc800078ec0ff */
[----:B------:R-:W-:Y:S01]  /*9e90*/  LOP3.LUT R3, R2, 0x70, R3, 0x78, !PT ;  /* 0x0000007002037812 */ /* 0x000fe200078e7803 */
[----:B------:R-:W-:-:S05]  /*9ea0*/  IMAD.SHL.U32 R2, R6, 0x10, RZ ;  /* 0x0000001006027824 */ /* 0x000fca00078e00ff */
[----:B------:R-:W-:Y:S01]  /*9eb0*/  LOP3.LUT R2, R3, 0x400, R2, 0xf8, !PT ;  /* 0x0000040003027812 */ /* 0x000fe200078ef802 */
[----:B------:R-:W-:-:S05]  /*9ec0*/  IMAD.MOV.U32 R3, RZ, RZ, 0x40 ;  /* 0x00000040ff037424 */ /* 0x000fca00078e00ff */
[----:B------:R-:W-:Y:S01]  /*9ed0*/  SEL R4, R3, 0xffffffc0, !P2 ;  /* 0xffffffc003047807 */ /* 0x000fe20005000000 */
[----:B------:R-:W-:-:S04]  /*9ee0*/  IMAD.MOV.U32 R3, RZ, RZ, 0x20 ;  /* 0x00000020ff037424 */ /* 0x000fc800078e00ff */
[----:B------:R0:W-:Y:S01]  /*9ef0*/  STL [R1+0x14], R4 ;  /* 0x0000140401007387 */ /* 0x0001e20000100800 */
[----:B------:R-:W-:Y:S02]  /*9f00*/  SEL R6, R3, 0xffffffe0, !P1 ;  /* 0xffffffe003067807 */ /* 0x000fe40004800000 */
[----:B------:R-:W-:-:S03]  /*9f10*/  LOP3.LUT R3, R5, 0x70, R0, 0xf8, !PT ;  /* 0x0000007005037812 */ /* 0x000fc600078ef800 */
[----:B------:R-:W-:Y:S01]  /*9f20*/  STL [R1+0x10], R6 ;  /* 0x0000100601007387 */ /* 0x000fe20000100800 */
[----:B0-----:R-:W-:Y:S01]  /*9f30*/  LOP3.LUT R4, R0, 0x70, RZ, 0xc0, !PT ;  /* 0x0000007000047812 */ /* 0x001fe200078ec0ff */
[----:B------:R-:W-:Y:S02]  /*9f40*/  VIADD R0, R2, UR41 ;  /* 0x0000002902007c36 */ /* 0x000fe40008000000 */
[----:B------:R-:W-:Y:S01]  /*9f50*/  STL [R1], RZ ;  /* 0x000000ff01007387 */ /* 0x000fe20000100800 */
[----:B------:R-:W-:-:S03]  /*9f60*/  IMAD.MOV.U32 R2, RZ, RZ, 0x1 ;  /* 0x00000001ff027424 */ /* 0x000fc600078e00ff */
[----:B------:R0:W-:Y:S04]  /*9f70*/  STL [R1+0x24], R0 ;  /* 0x0000240001007387 */ /* 0x0001e80000100800 */
[----:B------:R1:W-:Y:S01]  /*9f80*/  STL [R1+0x4], R2 ;  /* 0x0000040201007387 */ /* 0x0003e20000100800 */
[----:B0-----:R-:W-:-:S07]  /*9f90*/  LOP3.LUT R0, R4, 0x80, RZ, 0xfc, !PT ;  /* 0x0000008004007812 */ /* 0x001fce00078efcff */
.L_x_87:
[----:B------:R-:W-:Y:S01]  /*9fa0*/  ULDC UR4, c[0x0][0xc38] ;  /* 0x00030e0000047ab9 */ /* 0x000fe20000000800 */
[----:B------:R-:W-:Y:S01]  /*9fb0*/  ULDC UR6, c[0x0][0xc44] ;  /* 0x0003110000067ab9 */ /* 0x000fe20000000800 */
[----:B------:R-:W-:Y:S02]  /*9fc0*/  UISETP.NE.AND UP2, UPT, UR4, 0x1, UPT ;  /* 0x000000010400788c */ /* 0x000fe4000bf45270 */
[----:B------:R-:W-:Y:S01]  /*9fd0*/  UISETP.NE.AND UP1, UPT, UR6, 0x1, UPT ;  /* 0x000000010600788c */ /* 0x000fe2000bf25270 */
[----:B------:R-:W-:Y:S01]  /*9fe0*/  ULDC.64 UR4, c[0x0][0x418] ;  /* 0x0001060000047ab9 */ /* 0x000fe20000000a00 */
[----:B------:R-:W-:Y:S02]  /*9ff0*/  UIADD3 UR10, UR41, 0x28400, URZ ;  /* 0x00028400290a7890 */ /* 0x000fe4000fffe03f */
[----:B------:R-:W-:Y:S01]  /*a000*/  UISETP.NE.U32.AND UP0, UPT, UR4, URZ, UPT ;  /* 0x0000003f0400728c */ /* 0x000fe2000bf05070 */
[----:B------:R-:W-:Y:S01]  /*a010*/  ULDC UR7, c[0x0][0x424] ;  /* 0x0001090000077ab9 */ /* 0x000fe20000000800 */
[----:B------:R-:W-:-:S02]  /*a020*/  UMOV UR45, UR50 ;  /* 0x00000032002d7c82 */ /* 0x000fc40008000000 */
[----:B------:R-:W-:Y:S01]  /*a030*/  UISETP.NE.AND.EX UP0, UPT, UR5, URZ, UPT, UP0 ;  /* 0x0000003f0500728c */ /* 0x000fe2000bf05300 */
[----:B------:R-:W-:Y:S01]  /*a040*/  @UP2 ULDC UR4, c[0x0][0xc3c] ;  /* 0x00030f0000042ab9 */ /* 0x000fe20000000800 */
[----:B------:R-:W-:Y:S01]  /*a050*/  @UP2 ULDC UR8, c[0x0][0xc40] ;  /* 0x0003100000082ab9 */ /* 0x000fe20000000800 */
[----:B------:R-:W-:Y:S02]  /*a060*/  UIMAD.WIDE.U32 UR4, UR50, UR4, URZ ;  /* 0x00000004320472a5 */ /* 0x000fe4000f8e003f */
[----:B------:R-:W-:Y:S02]  /*a070*/  USEL UR7, UR7, 0x1, UP0 ;  /* 0x0000000107077887 */ /* 0x000fe40008000000 */
[----:B------:R-:W-:Y:S02]  /*a080*/  ULOP3.LUT UP0, URZ, UR10, 0x3ff, URZ, 0xc0, !UPT ;  /* 0x000003ff0a3f7892 */ /* 0x000fe4000f80c03f */
[----:B------:R-:W-:Y:S01]  /*a090*/  @UP2 USHF.R.U32.HI UR45, URZ, UR8, UR5 ;  /* 0x000000083f2d2299 */ /* 0x000fe20008011605 */
[----:B------:R-:W-:-:S02]  /*a0a0*/  ULDC UR40, c[0x0][0x2f0] ;  /* 0x0000bc0000287ab9 */ /* 0x000fc40000000800 */
[----:B------:R-:W-:Y:S01]  /*a0b0*/  @UP1 ULDC.64 UR8, c[0x0][0xc48] ;  /* 0x0003120000081ab9 */ /* 0x000fe20000000a00 */
[----:B------:R-:W-:Y:S01]  /*a0c0*/  UIMAD UR40, UR7, UR40, URZ ;  /* 0x00000028072872a4 */ /* 0x000fe2000f8e023f */
[----:B------:R-:W-:Y:S01]  /*a0d0*/  PLOP3.LUT P0, PT, PT, PT, UP0, 0x80, 0x0 ;  /* 0x000000000000781c */ /* 0x000fe20003f0f008 */
[----:B------:R-:W-:Y:S02]  /*a0e0*/  UIMAD.WIDE.U32 UR4, UR45, UR8, URZ ;  /* 0x000000082d0472a5 */ /* 0x000fe4000f8e003f */
[----:B------:R-:W-:Y:S01]  /*a0f0*/  UMOV UR44, UR45 ;  /* 0x0000002d002c7c82 */ /* 0x000fe20008000000 */
[----:B------:R-:W-:Y:S02]  /*a100*/  UIADD3 UR39, UR40, 0x7f, URZ ;  /* 0x0000007f28277890 */ /* 0x000fe4000fffe03f */
[----:B------:R-:W-:Y:S02]  /*a110*/  @UP1 USHF.R.U32.HI UR44, URZ, UR9, UR5 ;  /* 0x000000093f2c1299 */ /* 0x000fe40008011605 */
[----:B------:R-:W-:-:S02]  /*a120*/  USHF.R.S32.HI UR4, URZ, 0x1f, UR39 ;  /* 0x0000001f3f047899 */ /* 0x000fc40008011427 */
[----:B------:R-:W-:Y:S02]  /*a130*/  UIADD3 UR36, -UR44, URZ, URZ ;  /* 0x0000003f2c247290 */ /* 0x000fe4000fffe13f */
[----:B------:R-:W-:Y:S02]  /*a140*/  ULEA.HI UR39, UR4, UR39, URZ, 0x7 ;  /* 0x0000002704277291 */ /* 0x000fe4000f8f383f */
[----:B------:R-:W-:Y:S01]  /*a150*/  UIMAD UR36, UR6, UR36, UR45 ;  /* 0x00000024062472a4 */ /* 0x000fe2000f8e022d */
[----:B0-----:R-:W-:Y:S11]  /*a160*/  @!P0 BRA `(.L_x_41) ;  /* 0x0000000000408947 */ /* 0x001ff60003800000 */
[----:B-1----:R-:W-:Y:S01]  /*a170*/  MOV R2, 0x0 ;  /* 0x0000000000027802 */ /* 0x002fe20000000f00 */
[----:B------:R-:W-:Y:S01]  /*a180*/  ULDC.64 UR6, c[0x4][0xc0] ;  /* 0x0100300000067ab9 */ /* 0x000fe20000000a00 */
[----:B------:R-:W-:Y:S01]  /*a190*/  ULDC.64 UR8, c[0x4][0xc8] ;  /* 0x0100320000087ab9 */ /* 0x000fe20000000a00 */
[----:B------:R-:W-:Y:S01]  /*a1a0*/  ULDC.64 UR4, c[0x4][0x8] ;  /* 0x0100020000047ab9 */ /* 0x000fe20000000a00 */
[----:B------:R-:W-:Y:S02]  /*a1b0*/  IMAD.U32 R4, RZ, RZ, UR6 ;  /* 0x00000006ff047e24 */ /* 0x000fe4000f8e00ff */
[----:B------:R-:W0:Y:S01]  /*a1c0*/  LDC.64 R2, c[0x4][R2] ;  /* 0x0100000002027b82 */ /* 0x000e220000000a00 */
[----:B------:R-:W-:Y:S02]  /*a1d0*/  IMAD.U32 R5, RZ, RZ, UR7 ;  /* 0x00000007ff057e24 */ /* 0x000fe4000f8e00ff */
[----:B------:R-:W-:Y:S02]  /*a1e0*/  IMAD.U32 R6, RZ, RZ, UR8 ;  /* 0x00000008ff067e24 */ /* 0x000fe4000f8e00ff */
[----:B------:R-:W-:-:S02]  /*a1f0*/  IMAD.U32 R7, RZ, RZ, UR9 ;  /* 0x00000009ff077e24 */ /* 0x000fc4000f8e00ff */
[----:B------:R-:W-:Y:S02]  /*a200*/  IMAD.U32 R10, RZ, RZ, UR4 ;  /* 0x00000004ff0a7e24 */ /* 0x000fe4000f8e00ff */
[----:B------:R-:W-:Y:S02]  /*a210*/  IMAD.U32 R11, RZ, RZ, UR5 ;  /* 0x00000005ff0b7e24 */ /* 0x000fe4000f8e00ff */
[----:B------:R-:W-:Y:S02]  /*a220*/  IMAD.MOV.U32 R8, RZ, RZ, 0x70 ;  /* 0x00000070ff087424 */ /* 0x000fe400078e00ff */
[----:B------:R-:W-:Y:S02]  /*a230*/  IMAD.MOV.U32 R12, RZ, RZ, 0x1 ;  /* 0x00000001ff0c7424 */ /* 0x000fe400078e00ff */
[----:B------:R-:W-:-:S07]  /*a240*/  IMAD.MOV.U32 R13, RZ, RZ, RZ ;  /* 0x000000ffff0d7224 */ /* 0x000fce00078e00ff */
[----:B------:R-:W-:-:S07]  /*a250*/  LEPC R20, `(.L_x_41) ;  /* 0x000000001014794e */ /* 0x000fce0000000000 */
[----:B0-----:R-:W-:Y:S05]  /*a260*/  CALL.ABS.NOINC R2 ;  /* 0x0000000002007343 */ /* 0x001fea0003c00000 */
.L_x_41:
[----:B------:R-:W-:-:S06]  /*a270*/  UIADD3 UR4, UR41, 0x10400, URZ ;  /* 0x0001040029047890 */ /* 0x000fcc000fffe03f */
[----:B------:R-:W-:-:S05]  /*a280*/  IMAD.U32 R16, RZ, RZ, UR4 ;  /* 0x00000004ff107e24 */ /* 0x000fca000f8e00ff */
[----:B------:R-:W-:-:S13]  /*a290*/  LOP3.LUT P0, RZ, R16, 0x3ff, RZ, 0xc0, !PT ;  /* 0x000003ff10ff7812 */ /* 0x000fda000780c0ff */
[----:B------:R-:W-:Y:S05]  /*a2a0*/  @!P0 BRA `(.L_x_42) ;  /* 0x0000000000408947 */ /* 0x000fea0003800000 */
        /* <DEDUP_REMOVED lines=16> */
.L_x_42:
[----:B------:R-:W-:-:S04]  /*a3b0*/  UIADD3 UR4, UR41, 0x400, URZ ;  /* 0x0000040029047890 */ /* 0x000fc8000fffe03f */
[----:B------:R-:W-:-:S06]  /*a3c0*/  ULOP3.LUT UP0, URZ, UR4, 0x3ff, URZ, 0xc0, !UPT ;  /* 0x000003ff043f7892 */ /* 0x000fcc000f80c03f */
[----:B------:R-:W-:-:S13]  /*a3d0*/  PLOP3.LUT P0, PT, PT, PT, UP0, 0x80, 0x0 ;  /* 0x000000000000781c */ /* 0x000fda0003f0f008 */
        /* <DEDUP_REMOVED lines=17> */
.L_x_43:
        /* <DEDUP_REMOVED lines=18> */
.L_x_44:
[----:B------:R-:W-:Y:S01]  /*a610*/  ULDC.64 UR4, c[0x0][0x9f8] ;  /* 0x00027e0000047ab9 */ /* 0x000fe20000000a00 */
[----:B------:R-:W2:Y:S01]  /*a620*/  LDL.LU R17, [R1+0xc] ;  /* 0x00000c0001117983 */ /* 0x000ea20000300800 */
[----:B------:R-:W-:Y:S01]  /*a630*/  UISETP.NE.U32.AND UP0, UPT, UR4, URZ, UPT ;  /* 0x0000003f0400728c */ /* 0x000fe2000bf05070 */
[----:B------:R-:W-:-:S03]  /*a640*/  IMAD.U32 R8, RZ, RZ, UR44 ;  /* 0x0000002cff087e24 */ /* 0x000fc6000f8e00ff */
[----:B------:R-:W-:-:S06]  /*a650*/  UISETP.NE.AND.EX UP0, UPT, UR5, URZ, UPT, UP0 ;  /* 0x0000003f0500728c */ /* 0x000fcc000bf05300 */
[----:B------:R-:W-:-:S05]  /*a660*/  PLOP3.LUT P0, PT, PT, PT, UP0, 0x80, 0x0 ;  /* 0x000000000000781c */ /* 0x000fca0003f0f008 */
[----:B------:R-:W-:Y:S02]  /*a670*/  @UP0 ULDC.64 UR4, c[0x0][0x9f8] ;  /* 0x00027e0000040ab9 */ /* 0x000fe40000000a00 */
[----:B------:R-:W-:-:S06]  /*a680*/  @UP0 UIMAD.WIDE UR4, UR44, 0x4, UR4 ;  /* 0x000000042c0408a5 */ /* 0x000fcc000f8e0204 */
[----:B-1----:R-:W-:Y:S02]  /*a690*/  IMAD.U32 R2, RZ, RZ, UR4 ;  /* 0x00000004ff027e24 */ /* 0x002fe4000f8e00ff */
[----:B------:R-:W-:-:S05]  /*a6a0*/  IMAD.U32 R3, RZ, RZ, UR5 ;  /* 0x00000005ff037e24 */ /* 0x000fca000f8e00ff */
[----:B------:R0:W3:Y:S01]  /*a6b0*/  @P0 LDG.E R8, desc[UR48][R2.64] ;  /* 0x0000003002080981 */ /* 0x0000e2000c1e1900 */
[----:B------:R-:W-:Y:S01]  /*a6c0*/  UMOV UR4, 0xffffffff ;  /* 0xffffffff00047882 */ /* 0x000fe20000000000 */
[----:B------:R-:W1:Y:S01]  /*a6d0*/  S2R R18, SR_TID.X ;  /* 0x0000000000127919 */ /* 0x000e620000002100 */
[----:B0-----:R-:W0:Y:S02]  /*a6e0*/  LDC.64 R2, c[0x0][0x418] ;  /* 0x00010600ff027b82 */ /* 0x001e240000000a00 */
[----:B0-----:R-:W-:Y:S02]  /*a6f0*/  ISETP.NE.U32.AND P0, PT, R2, RZ, PT ;  /* 0x000000ff0200720c */ /* 0x001fe40003f05070 */
[----:B-1----:R-:W-:Y:S02]  /*a700*/  SHF.R.U32.HI R18, RZ, 0x5, R18 ;  /* 0x00000005ff127819 */ /* 0x002fe40000011612 */
[----:B------:R-:W-:Y:S02]  /*a710*/  ISETP.NE.AND.EX P1, PT, R3, RZ, PT, P0 ;  /* 0x000000ff0300720c */ /* 0x000fe40003f25300 */
[----:B------:R-:W-:-:S02]  /*a720*/  LOP3.LUT R18, R18, 0x3, RZ, 0xc0, !PT ;  /* 0x0000000312127812 */ /* 0x000fc400078ec0ff */
[----:B--2---:R-:W-:-:S09]  /*a730*/  LOP3.LUT R17, R17, 0xfffffffe, RZ, 0xc0, !PT ;  /* 0xfffffffe11117812 */ /* 0x004fd200078ec0ff */
[----:B------:R-:W-:Y:S02]  /*a740*/  @P1 LOP3.LUT R17, R17, 0x1, RZ, 0xfc, !PT ;  /* 0x0000000111111812 */ /* 0x000fe400078efcff */
[----:B---3--:R-:W-:Y:S01]  /*a750*/  SHF.R.S32.HI R9, RZ, 0x1f, R8 ;  /* 0x0000001fff097819 */ /* 0x008fe20000011408 */
[----:B------:R0:W-:Y:S01]  /*a760*/  STL [R1+0x8], R8 ;  /* 0x0000080801007387 */ /* 0x0001e20000100800 */
[----:B------:R-:W-:-:S03]  /*a770*/  SEL R16, R8, RZ, !P1 ;  /* 0x000000ff08107207 */ /* 0x000fc60004800000 */
[----:B------:R0:W-:Y:S04]  /*a780*/  STL [R1+0x18], R9 ;  /* 0x0000180901007387 */ /* 0x0001e80000100800 */
[----:B------:R0:W-:Y:S01]  /*a790*/  STL [R1+0xc], R17 ;  /* 0x00000c1101007387 */ /* 0x0001e20000100800 */
[----:B------:R-:W-:Y:S05]  /*a7a0*/  BRA.DIV UR4, `(.L_x_45) ;  /* 0x0000003604307947 */ /* 0x000fea000b800000 */
[----:B------:R1:W2:Y:S02]  /*a7b0*/  SHFL.IDX PT, R14, R18, RZ, 0x1f ;  /* 0x00001fff120e7589 */ /* 0x0002a400000e0000 */
.L_x_103:
[----:B------:R-:W-:Y:S01]  /*a7c0*/  PLOP3.LUT P2, PT, PT, PT, PT, 0x8, 0x0 ;  /* 0x000000000000781c */ /* 0x000fe20003f4e170 */
[----:B------:R-:W-:Y:S01]  /*a7d0*/  IMAD.MOV.U32 R0, RZ, RZ, R17 ;  /* 0x000000ffff007224 */ /* 0x000fe200078e0011 */
[----:B--2---:R-:W-:-:S04]  /*a7e0*/  ISETP.NE.AND P0, PT, R14, RZ, PT ;  /* 0x000000ff0e00720c */ /* 0x004fc80003f05270 */
[----:B------:R-:W-:-:S07]  /*a7f0*/  LOP3.LUT R0, R0, 0xfffffffd, RZ, 0xc0, !PT ;  /* 0xfffffffd00007812 */ /* 0x000fce00078ec0ff */
[----:B------:R-:W-:-:S05]  /*a800*/  @P2 LOP3.LUT R0, R0, 0x2, RZ, 0xfc, !PT ;  /* 0x0000000200002812 */ /* 0x000fca00078efcff */
[----:B------:R2:W-:Y:S01]  /*a810*/  STL [R1+0xc], R0 ;  /* 0x00000c0001007387 */ /* 0x0005e20000100800 */
[----:B------:R-:W-:Y:S05]  /*a820*/  @P0 BRA `(.L_x_46) ;  /* 0x0000000400900947 */ /* 0x000fea0003800000 */
[----:B------:R-:W-:-:S06]  /*a830*/  ULEA.HI.SX32 UR4, UR39, 0xffffffff, 0x19 ;  /* 0xffffffff27047891 */ /* 0x000fcc000f8fca3f */
[----:B--2---:R-:W-:Y:S01]  /*a840*/  IMAD.U32 R0, RZ, RZ, UR4 ;  /* 0x00000004ff007e24 */ /* 0x004fe2000f8e00ff */
[----:B------:R-:W-:-:S03]  /*a850*/  UMOV UR4, 0xffffffff ;  /* 0xffffffff00047882 */ /* 0x000fc60000000000 */
[----:B------:R-:W-:Y:S05]  /*a860*/  BRA.DIV UR4, `(.L_x_47) ;  /* 0x0000003604207947 */ /* 0x000fea000b800000 */
[----:B------:R-:W-:-:S13]  /*a870*/  ELECT P6, URZ, PT ;  /* 0x00000000003f782f */ /* 0x000fda00038c0000 */
.L_x_106:
[----:B------:R-:W-:Y:S05]  /*a880*/  @!P6 BRA `(.L_x_46) ;  /* 0x000000040078e947 */ /* 0x000fea0003800000 */
[----:B------:R-:W-:Y:S01]  /*a890*/  IMAD.MOV.U32 R16, RZ, RZ, R8 ;  /* 0x000000ffff107224 */ /* 0x000fe200078e0008 */
[----:B------:R-:W-:Y:S06]  /*a8a0*/  @!P1 BRA `(.L_x_48) ;  /* 0x0000000000449947 */ /* 0x000fec0003800000 */
[----:B------:R-:W2:Y:S01]  /*a8b0*/  LDC R7, c[0x0][0x43c] ;  /* 0x00010f00ff077b82 */ /* 0x000ea20000000800 */
[----:B------:R-:W-:Y:S01]  /*a8c0*/  ULDC.64 UR4, c[0x0][0x428] ;  /* 0x00010a0000047ab9 */ /* 0x000fe20000000a00 */
[----:B--2---:R-:W-:-:S13]  /*a8d0*/  ISETP.NE.AND P0, PT, R7, 0x1, PT ;  /* 0x000000010700780c */ /* 0x004fda0003f05270 */
[----:B------:R-:W2:Y:S02]  /*a8e0*/  @P0 LDC.64 R4, c[0x0][0x440] ;  /* 0x00011000ff040b82 */ /* 0x000ea40000000a00 */
[----:B--2---:R-:W-:-:S04]  /*a8f0*/  @P0 IMAD.HI.U32 R6, R0, R4, RZ ;  /* 0x0000000400060227 */ /* 0x004fc800078e00ff */
[----:B------:R-:W-:Y:S01]  /*a900*/  IMAD.MOV.U32 R4, RZ, RZ, R0 ;  /* 0x000000ffff047224 */ /* 0x000fe200078e0000 */
[----:B------:R-:W-:Y:S01]  /*a910*/  @P0 SHF.R.U32.HI R4, RZ, R5, R6 ;  /* 0x00000005ff040219 */ /* 0x000fe20000011606 */
[----:B------:R-:W-:-:S04]  /*a920*/  IMAD R6, R9, UR4, RZ ;  /* 0x0000000409067c24 */ /* 0x000fc8000f8e02ff */
[----:B------:R-:W-:Y:S02]  /*a930*/  IMAD.MOV R5, RZ, RZ, -R4 ;  /* 0x000000ffff057224 */ /* 0x000fe400078e0a04 */
[----:B------:R-:W-:Y:S02]  /*a940*/  IMAD R6, R8, UR5, R6 ;  /* 0x0000000508067c24 */ /* 0x000fe4000f8e0206 */
[----:B------:R-:W-:Y:S01]  /*a950*/  IMAD R0, R7, R5, R0 ;  /* 0x0000000507007224 */ /* 0x000fe200078e0200 */
[----:B------:R-:W-:-:S03]  /*a960*/  SHF.R.S32.HI R5, RZ, 0x1f, R4 ;  /* 0x0000001fff057819 */ /* 0x000fc60000011404 */
[----:B------:R-:W-:-:S04]  /*a970*/  IMAD.WIDE.U32 R4, R8, UR4, R4 ;  /* 0x0000000408047c25 */ /* 0x000fc8000f8e0004 */
[----:B------:R-:W-:Y:S01]  /*a980*/  IMAD.IADD R6, R5, 0x1, R6 ;  /* 0x0000000105067824 */ /* 0x000fe200078e0206 */
[----:B------:R-:W-:-:S04]  /*a990*/  LEA R2, P0, R4, R2, 0x2 ;  /* 0x0000000204027211 */ /* 0x000fc800078010ff */
[----:B------:R-:W-:-:S05]  /*a9a0*/  LEA.HI.X R3, R4, R3, R6, 0x2, P0 ;  /* 0x0000000304037211 */ /* 0x000fca00000f1406 */
[----:B------:R2:W5:Y:S04]  /*a9b0*/  LDG.E R16, desc[UR48][R2.64] ;  /* 0x0000003002107981 */ /* 0x000568000c1e1900 */
.L_x_48:
[----:B------:R-:W3:Y:S04]  /*a9c0*/  LDL R4, [R1] ;  /* 0x0000000001047983 */ /* 0x000ee80000100800 */
[----:B--2---:R-:W2:Y:S01]  /*a9d0*/  LDL R3, [R1+0x4] ;  /* 0x0000040001037983 */ /* 0x004ea20000100800 */
[----:B------:R-:W4:Y:S02]  /*a9e0*/  S2R R2, SR_TID.X ;  /* 0x0000000000027919 */ /* 0x000f240000002100 */
[----:B----4-:R-:W-:-:S04]  /*a9f0*/  LOP3.LUT R2, R2, 0x7f, RZ, 0xc0, !PT ;  /* 0x0000007f02027812 */ /* 0x010fc800078ec0ff */
[----:B------:R-:W-:Y:S02]  /*aa00*/  ISETP.NE.AND P1, PT, R2, RZ, PT ;  /* 0x000000ff0200720c */ /* 0x000fe40003f25270 */
[----:B---3--:R-:W-:Y:S02]  /*aa10*/  LEA R4, R4, UR41, 0x3 ;  /* 0x0000002904047c11 */ /* 0x008fe4000f8e18ff */
[----:B--2---:R-:W-:-:S04]  /*aa20*/  SHF.L.U32 R3, R3, 0x1f, RZ ;  /* 0x0000001f03037819 */ /* 0x004fc800000006ff */
[----:B------:R-:W2:Y:S02]  /*aa30*/  SYNCS.PHASECHK.TRANS64.TRYWAIT P0, [R4+URZ+0x38880], R3 ;  /* 0x03888003040075a7 */ /* 0x000ea4000800017f */
[----:B--2---:R-:W-:Y:S05]  /*aa40*/  @!P0 BRA `(.L_x_49) ;  /* 0x0000003000c88947 */ /* 0x004fea0003800000 */
.L_x_107:
[----:B------:R-:W-:Y:S05]  /*aa50*/  @P1 BRA `(.L_x_50) ;  /* 0x00000000001c1947 */ /* 0x000fea0003800000 */
[----:B------:R-:W3:Y:S02]  /*aa60*/  S2R R2, SR_TID.X ;  /* 0x0000000000027919 */ /* 0x000ee40000002100 */
[----:B---3--:R-:W-:Y:S01]  /*aa70*/  LOP3.LUT R5, R2, 0x1f, RZ, 0xc0, !PT ;  /* 0x0000001f02057812 */ /* 0x008fe200078ec0ff */
[----:B------:R-:W-:-:S03]  /*aa80*/  IMAD.MOV.U32 R2, RZ, RZ, 0x8000 ;  /* 0x00008000ff027424 */ /* 0x000fc600078e00ff */
[----:B------:R-:W-:Y:S01]  /*aa90*/  ISETP.NE.AND P0, PT, R5, RZ, PT ;  /* 0x000000ff0500720c */ /* 0x000fe20003f05270 */
[----:B------:R3:W-:-:S12]  /*aaa0*/  SYNCS.ARRIVE.TRANS64 RZ, [R4+URZ+0x38870], R2 ;  /* 0x0388700204ff79a7 */ /* 0x0007d8000800003f */
[----:B---3--:R-:W-:Y:S05]  /*aab0*/  @!P0 BRA `(.L_x_50) ;  /* 0x0000000000048947 */ /* 0x008fea0003800000 */
[----:B------:R-:W-:Y:S01]  /*aac0*/  BPT.TRAP 0x1 ;  /* 0x000000040000795c */ /* 0x000fe20000300000 */
.L_x_50:
[----:B------:R-:W3:Y:S01]  /*aad0*/  LDL R2, [R1] ;  /* 0x0000000001027983 */ /* 0x000ee20000100800 */
[----:B------:R-:W-:Y:S01]  /*aae0*/  R2UR UR33, R4 ;  /* 0x00000000042172ca */ /* 0x000fe200000e0000 */
[----:B------:R-:W-:Y:S01]  /*aaf0*/  IMAD.SHL.U32 R0, R0, 0x80, RZ ;  /* 0x0000008000007824 */ /* 0x000fe200078e00ff */
[----:B-----5:R-:W-:Y:S01]  /*ab00*/  R2UR UR37, R16 ;  /* 0x00000000102572ca */ /* 0x020fe200000e0000 */
[----:B------:R-:W-:Y:S01]  /*ab10*/  UIADD3 UR4, UP0, UR52, 0x470, URZ ;  /* 0x0000047034047890 */ /* 0x000fe2000ff1e03f */
[----:B------:R-:W-:Y:S02]  /*ab20*/  UMOV UR6, 0x0 ;  /* 0x0000000000067882 */ /* 0x000fe40000000000 */
[----:B------:R-:W-:Y:S01]  /*ab30*/  R2UR UR35, R0 ;  /* 0x00000000002372ca */ /* 0x000fe200000e0000 */
[----:B------:R-:W-:Y:S01]  /*ab40*/  UIADD3.X UR5, URZ, UR53, URZ, UP0, !UPT ;  /* 0x000000353f057290 */ /* 0x000fe200087fe43f */
[----:B------:R-:W-:Y:S01]  /*ab50*/  UMOV UR7, 0x14f00000 ;  /* 0x14f0000000077882 */ /* 0x000fe20000000000 */
[----:B------:R-:W-:Y:S01]  /*ab60*/  UMOV UR34, URZ ;  /* 0x0000003f00227c82 */ /* 0x000fe20008000000 */
[----:B------:R-:W-:Y:S01]  /*ab70*/  UMOV UR10, 0x80 ;  /* 0x00000080000a7882 */ /* 0x000fe20000000000 */
[----:B------:R-:W-:-:S02]  /*ab80*/  UMOV UR12, UR36 ;  /* 0x00000024000c7c82 */ /* 0x000fc40008000000 */
[----:B------:R-:W-:Y:S02]  /*ab90*/  UIADD3 UR33, UR33, 0x38870, URZ ;  /* 0x0003887021217890 */ /* 0x000fe4000fffe03f */
[----:B------:R-:W-:-:S04]  /*aba0*/  UMOV UR13, UR37 ;  /* 0x00000025000d7c82 */ /* 0x000fc80008000000 */
[----:B------:R-:W-:Y:S01]  /*abb0*/  UMOV UR11, UR35 ;  /* 0x00000023000b7c82 */ /* 0x000fe20008000000 */
[----:B------:R-:W-:Y:S01]  /*abc0*/  UMOV UR9, UR33 ;  /* 0x0000002100097c82 */ /* 0x000fe20008000000 */
[----:B---3--:R-:W-:-:S04]  /*abd0*/  LEA R2, R2, UR41, 0xf ;  /* 0x0000002902027c11 */ /* 0x008fc8000f8e78ff */
[----:B------:R-:W-:-:S13]  /*abe0*/  R2UR UR8, R2 ;  /* 0x00000000020872ca */ /* 0x000fda00000e0000 */
[----:B------:R-:W-:Y:S02]  /*abf0*/  UIADD3 UR32, UR8, 0x10400, URZ ;  /* 0x0001040008207890 */ /* 0x000fe4000fffe03f */
[----:B------:R-:W-:-:S07]  /*ac00*/  UIADD3 UR8, UR8, 0x14400, URZ ;  /* 0x0001440008087890 */ /* 0x000fce000fffe03f */
[----:B------:R3:W-:Y:S02]  /*ac10*/  UTMALDG.4D [UR32], [UR4], desc[UR6] ;  /* 0x00000620040075b4 */ /* 0x0007e40008019000 */
[----:B------:R3:W-:Y:S01]  /*ac20*/  UTMALDG.4D [UR8], [UR4], desc[UR6] ;  /* 0x00000608040075b4 */ /* 0x0007e20008019000 */
[----:B------:R-:W4:Y:S02]  /*ac30*/  SYNCS.PHASECHK.TRANS64.TRYWAIT P0, [R4+URZ+0x38840], R3 ;  /* 0x03884003040075a7 */ /* 0x000f24000800017f */
[----:B---34-:R-:W-:Y:S05]  /*ac40*/  @!P0 BRA `(.L_x_51) ;  /* 0x00000030005c8947 */ /* 0x018fea0003800000 */
.L_x_108:
[----:B------:R-:W-:Y:S05]  /*ac50*/  @P1 BRA `(.L_x_52) ;  /* 0x00000000001c1947 */ /* 0x000fea0003800000 */
[----:B------:R-:W4:Y:S01]  /*ac60*/  S2R R5, SR_TID.X ;  /* 0x0000000000057919 */ /* 0x000f220000002100 */
[----:B--23--:R-:W-:-:S04]  /*ac70*/  IMAD.MOV.U32 R3, RZ, RZ, 0x8000 ;  /* 0x00008000ff037424 */ /* 0x00cfc800078e00ff */
[----:B------:R2:W-:Y:S01]  /*ac80*/  SYNCS.ARRIVE.TRANS64 RZ, [R4+URZ+0x38830], R3 ;  /* 0x0388300304ff79a7 */ /* 0x0005e2000800003f */
[----:B----4-:R-:W-:-:S04]  /*ac90*/  LOP3.LUT R5, R5, 0x1f, RZ, 0xc0, !PT ;  /* 0x0000001f05057812 */ /* 0x010fc800078ec0ff */
[----:B------:R-:W-:-:S13]  /*aca0*/  ISETP.NE.AND P0, PT, R5, RZ, PT ;  /* 0x000000ff0500720c */ /* 0x000fda0003f05270 */
[----:B--2---:R-:W-:Y:S05]  /*acb0*/  @!P0 BRA `(.L_x_52) ;  /* 0x0000000000048947 */ /* 0x004fea0003800000 */
[----:B------:R-:W-:Y:S01]  /*acc0*/  BPT.TRAP 0x1 ;  /* 0x000000040000795c */ /* 0x000fe20000300000 */
.L_x_52:
[----:B--23--:R-:W2:Y:S01]  /*acd0*/  LDL.LU R3, [R1+0xc] ;  /* 0x00000c0001037983 */ /* 0x00cea20000300800 */
[----:B------:R-:W-:Y:S01]  /*ace0*/  R2UR UR8, R2 ;  /* 0x00000000020872ca */ /* 0x000fe200000e0000 */
[----:B------:R-:W-:Y:S01]  /*acf0*/  UIADD3 UR4, UP0, UR52, 0x370, URZ ;  /* 0x0000037034047890 */ /* 0x000fe2000ff1e03f */
[----:B------:R-:W-:Y:S01]  /*ad00*/  R2UR UR17, R4 ;  /* 0x00000000041172ca */ /* 0x000fe200000e0000 */
[----:B------:R-:W-:Y:S01]  /*ad10*/  UMOV UR6, 0x0 ;  /* 0x0000000000067882 */ /* 0x000fe20000000000 */
[----:B------:R-:W-:Y:S01]  /*ad20*/  PLOP3.LUT P0, PT, PT, PT, PT, 0x80, 0x0 ;  /* 0x000000000000781c */ /* 0x000fe20003f0f070 */
[----:B------:R-:W-:Y:S01]  /*ad30*/  UIADD3.X UR5, URZ, UR53, URZ, UP0, !UPT ;  /* 0x000000353f057290 */ /* 0x000fe200087fe43f */
[----:B------:R-:W-:Y:S01]  /*ad40*/  R2UR UR19, R0 ;  /* 0x00000000001372ca */ /* 0x000fe200000e0000 */
[----:B------:R-:W-:Y:S01]  /*ad50*/  UMOV UR7, 0x14f00000 ;  /* 0x14f0000000077882 */ /* 0x000fe20000000000 */
[----:B------:R-:W-:Y:S01]  /*ad60*/  R2UR UR21, R16 ;  /* 0x00000000101572ca */ /* 0x000fe200000e0000 */
[----:B------:R-:W-:Y:S01]  /*ad70*/  UMOV UR18, URZ ;  /* 0x0000003f00127c82 */ /* 0x000fe20008000000 */
[----:B------:R-:W-:Y:S01]  /*ad80*/  UMOV UR20, UR36 ;  /* 0x0000002400147c82 */ /* 0x000fe20008000000 */
[----:B------:R-:W-:Y:S01]  /*ad90*/  UMOV UR10, 0x80 ;  /* 0x00000080000a7882 */ /* 0x000fe20000000000 */
[----:B------:R-:W-:Y:S01]  /*ada0*/  UMOV UR12, UR36 ;  /* 0x00000024000c7c82 */ /* 0x000fe20008000000 */
[----:B------:R-:W-:-:S02]  /*adb0*/  UIADD3 UR16, UR8, 0x28400, URZ ;  /* 0x0002840008107890 */ /* 0x000fc4000fffe03f */
[----:B------:R-:W-:Y:S02]  /*adc0*/  UIADD3 UR17, UR17, 0x38830, URZ ;  /* 0x0003883011117890 */ /* 0x000fe4000fffe03f */
[----:B------:R-:W-:Y:S02]  /*add0*/  UIADD3 UR8, UR8, 0x2c400, URZ ;  /* 0x0002c40008087890 */ /* 0x000fe4000fffe03f */
[----:B------:R-:W-:Y:S02]  /*ade0*/  UMOV UR11, UR19 ;  /* 0x00000013000b7c82 */ /* 0x000fe40008000000 */
[----:B------:R-:W-:Y:S01]  /*adf0*/  UMOV UR13, UR21 ;  /* 0x00000015000d7c82 */ /* 0x000fe20008000000 */
[----:B------:R-:W-:Y:S02]  /*ae00*/  UMOV UR9, UR17 ;  /* 0x0000001100097c82 */ /* 0x000fe40008000000 */
[----:B------:R3:W-:Y:S02]  /*ae10*/  UTMALDG.4D [UR16], [UR4], desc[UR6] ;  /* 0x00000610040075b4 */ /* 0x0007e40008019000 */
[----:B------:R3:W-:Y:S01]  /*ae20*/  UTMALDG.4D [UR8], [UR4], desc[UR6] ;  /* 0x00000608040075b4 */ /* 0x0007e20008019000 */
[----:B--2---:R-:W-:-:S04]  /*ae30*/  LOP3.LUT R3, R3, 0xfffffffd, RZ, 0xc0, !PT ;  /* 0xfffffffd03037812 */ /* 0x004fc800078ec0ff */
[----:B------:R-:W-:-:S05]  /*ae40*/  @P0 LOP3.LUT R3, R3, 0x2, RZ, 0xfc, !PT ;  /* 0x0000000203030812 */ /* 0x000fca00078efcff */
[----:B------:R3:W-:Y:S01]  /*ae50*/  STL [R1+0xc], R3 ;  /* 0x00000c0301007387 */ /* 0x0007e20000100800 */
[----:B------:R-:W-:Y:S01]  /*ae60*/  NOP ;  /* 0x0000000000007918 */ /* 0x000fe20000000000 */
.L_x_46:
[----:B------:R-:W-:Y:S05]  /*ae70*/  WARPSYNC.ALL ;  /* 0x0000000000007948 */ /* 0x000fea0003800000 */
[----:B---3--:R-:W-:Y:S01]  /*ae80*/  UIADD3 UR4, UR41, 0x20400, URZ ;  /* 0x0002040029047890 */ /* 0x008fe2000fffe03f */
[----:B------:R-:W-:Y:S03]  /*ae90*/  BAR.SYNC.DEFER_BLOCKING 0x8, 0x180 ;  /* 0x0206000000007b1d */ /* 0x000fe60000010000 */
[----:B------:R-:W-:-:S06]  /*aea0*/  ULOP3.LUT UP0, URZ, UR4, 0x3ff, URZ, 0xc0, !UPT ;  /* 0x000003ff043f7892 */ /* 0x000fcc000f80c03f */
[----:B------:R-:W-:-:S13]  /*aeb0*/  PLOP3.LUT P0, PT, PT, PT, UP0, 0x80, 0x0 ;  /* 0x000000000000781c */ /* 0x000fda0003f0f008 */
[----:B------:R-:W-:Y:S05]  /*aec0*/  @!P0 BRA `(.L_x_53) ;  /* 0x0000000000408947 */ /* 0x000fea0003800000 */
[----:B------:R-:W-:Y:S01]  /*aed0*/  MOV R2, 0x0 ;  /* 0x0000000000027802 */ /* 0x000fe20000000f00 */
[----:B------:R-:W-:Y:S01]  /*aee0*/  ULDC.64 UR6, c[0x4][0xc0] ;  /* 0x0100300000067ab9 */ /* 0x000fe20000000a00 */
[----:B------:R-:W-:Y:S01]  /*aef0*/  ULDC.64 UR8, c[0x4][0xc8] ;  /* 0x0100320000087ab9 */ /* 0x000fe20000000a00 */
[----:B------:R-:W-:Y:S01]  /*af00*/  ULDC.64 UR4, c[0x4][0x28] ;  /* 0x01000a0000047ab9 */ /* 0x000fe20000000a00 */
[----:B------:R-:W-:Y:S02]  /*af10*/  IMAD.U32 R4, RZ, RZ, UR6 ;  /* 0x00000006ff047e24 */ /* 0x000fe4000f8e00ff */
[----:B------:R-:W3:Y:S01]  /*af20*/  LDC.64 R2, c[0x4][R2] ;  /* 0x0100000002027b82 */ /* 0x000ee20000000a00 */
[----:B------:R-:W-:Y:S02]  /*af30*/  IMAD.U32 R5, RZ, RZ, UR7 ;  /* 0x00000007ff057e24 */ /* 0x000fe4000f8e00ff */
[----:B------:R-:W-:Y:S02]  /*af40*/  IMAD.U32 R6, RZ, RZ, UR8 ;  /* 0x00000008ff067e24 */ /* 0x000fe4000f8e00ff */
[----:B------:R-:W-:-:S02]  /*af50*/  IMAD.U32 R7, RZ, RZ, UR9 ;  /* 0x00000009ff077e24 */ /* 0x000fc4000f8e00ff */
[----:B------:R-:W-:Y:S02]  /*af60*/  IMAD.U32 R10, RZ, RZ, UR4 ;  /* 0x00000004ff0a7e24 */ /* 0x000fe4000f8e00ff */
[----:B------:R-:W-:Y:S02]  /*af70*/  IMAD.U32 R11, RZ, RZ, UR5 ;  /* 0x00000005ff0b7e24 */ /* 0x000fe4000f8e00ff */
[----:B0-----:R-:W-:Y:S02]  /*af80*/  IMAD.MOV.U32 R8, RZ, RZ, 0x70 ;  /* 0x00000070ff087424 */ /* 0x001fe400078e00ff */
[----:B------:R-:W-:Y:S02]  /*af90*/  IMAD.MOV.U32 R12, RZ, RZ, 0x1 ;  /* 0x00000001ff0c7424 */ /* 0x000fe400078e00ff */
[----:B------:R-:W-:-:S07]  /*afa0*/  IMAD.MOV.U32 R13, RZ, RZ, RZ ;  /* 0x000000ffff0d7224 */ /* 0x000fce00078e00ff */
[----:B------:R-:W-:-:S07]  /*afb0*/  LEPC R20, `(.L_x_53) ;  /* 0x000000001014794e */ /* 0x000fce0000000000 */
[----:B-123--:R-:W-:Y:S05]  /*afc0*/  CALL.ABS.NOINC R2 ;  /* 0x0000000002007343 */ /* 0x00efea0003c00000 */
.L_x_53:
[----:B0-----:R0:W5:Y:S01]  /*afd0*/  LDL R9, [R1+0x24] ;  /* 0x0000240001097983 */ /* 0x0011620000100800 */
[----:B------:R-:W3:Y:S01]  /*afe0*/  LDC R8, c[0x0][0x448] ;  /* 0x00011200ff087b82 */ /* 0x000ee20000000800 */
[----:B------:R-:W4:Y:S01]  /*aff0*/  S2R R2, SR_TID.X ;  /* 0x0000000000027919 */ /* 0x000f220000002100 */
[----:B------:R-:W2:Y:S06]  /*b000*/  S2R R17, SR_TID.X ;  /* 0x0000000000117919 */ /* 0x000eac0000002100 */
[----:B------:R-:W0:Y:S01]  /*b010*/  LDC R4, c[0x0][0xc38] ;  /* 0x00030e00ff047b82 */ /* 0x000e220000000800 */
[----:B------:R-:W-:Y:S01]  /*b020*/  USHF.R.S32.HI UR4, URZ, 0x1f, UR36 ;  /* 0x0000001f3f047899 */ /* 0x000fe20008011424 */
[----:B------:R-:W-:Y:S01]  /*b030*/  ULDC.64 UR8, c[0x0][0x2d8] ;  /* 0x0000b60000087ab9 */ /* 0x000fe20000000a00 */
[----:B---3--:R-:W-:-:S02]  /*b040*/  ISETP.NE.AND P0, PT, R8, 0x1, PT ;  /* 0x000000010800780c */ /* 0x008fc40003f05270 */
[----:B----4-:R-:W-:-:S11]  /*b050*/  LOP3.LUT R2, R2, 0x7f, RZ, 0xc0, !PT ;  /* 0x0000007f02027812 */ /* 0x010fd600078ec0ff */
[----:B------:R-:W3:Y:S01]  /*b060*/  @P0 LDC R3, c[0x0][0x44c] ;  /* 0x00011300ff030b82 */ /* 0x000ee20000000800 */
[----:B-1----:R-:W-:Y:S01]  /*b070*/  SHF.R.U32.HI R18, RZ, 0x3, R2 ;  /* 0x00000003ff127819 */ /* 0x002fe20000011602 */
[----:B------:R-:W-:Y:S02]  /*b080*/  IMAD R2, RZ, RZ, -UR45 ;  /* 0x8000002dff027e24 */ /* 0x000fe4000f8e02ff */
[----:B--2---:R-:W-:Y:S02]  /*b090*/  IMAD.SHL.U32 R17, R17, 0x10, RZ ;  /* 0x0000001011117824 */ /* 0x004fe400078e00ff */
[----:B0-----:R-:W-:Y:S02]  /*b0a0*/  IMAD R2, R4, R2, UR50 ;  /* 0x0000003204027e24 */ /* 0x001fe4000f8e0202 */
[----:B------:R-:W0:Y:S01]  /*b0b0*/  @P0 LDC R0, c[0x0][0x450] ;  /* 0x00011400ff000b82 */ /* 0x000e220000000800 */
[----:B------:R-:W-:Y:S01]  /*b0c0*/  LOP3.LUT R17, R18, 0x70, R17, 0xf8, !PT ;  /* 0x0000007012117812 */ /* 0x000fe200078ef811 */
[----:B------:R-:W-:-:S05]  /*b0d0*/  IMAD.SHL.U32 R5, R2, 0x80, RZ ;  /* 0x0000008002057824 */ /* 0x000fca00078e00ff */
[----:B------:R-:W-:-:S05]  /*b0e0*/  LOP3.LUT R2, R17, R5, RZ, 0xfc, !PT ;  /* 0x0000000511027212 */ /* 0x000fca00078efcff */
[----:B---3--:R-:W-:-:S04]  /*b0f0*/  @P0 IMAD.HI.U32 R3, R2, R3, RZ ;  /* 0x0000000302030227 */ /* 0x008fc800078e00ff */
[----:B------:R-:W-:Y:S01]  /*b100*/  IMAD.MOV.U32 R6, RZ, RZ, R2 ;  /* 0x000000ffff067224 */ /* 0x000fe200078e0002 */
[----:B0-----:R-:W-:-:S05]  /*b110*/  @P0 SHF.R.U32.HI R6, RZ, R0, R3 ;  /* 0x00000000ff060219 */ /* 0x001fca0000011603 */
[----:B------:R-:W-:Y:S01]  /*b120*/  IMAD.MOV R0, RZ, RZ, -R6 ;  /* 0x000000ffff007224 */ /* 0x000fe200078e0a06 */
[----:B------:R-:W0:Y:S03]  /*b130*/  S2R R18, SR_TID.X ;  /* 0x0000000000127919 */ /* 0x000e260000002100 */
[----:B------:R-:W-:Y:S02]  /*b140*/  IMAD R0, R8, R0, R2 ;  /* 0x0000000008007224 */ /* 0x000fe400078e0202 */
[----:B------:R-:W1:Y:S01]  /*b150*/  LDC.64 R2, c[0x0][0x2d0] ;  /* 0x0000b400ff027b82 */ /* 0x000e620000000a00 */
[----:B------:R-:W2:Y:S01]  /*b160*/  S2R R17, SR_TID.X ;  /* 0x0000000000117919 */ /* 0x000ea20000002100 */
[----:B------:R-:W-:Y:S02]  /*b170*/  UIMAD UR6, UR4, UR8, URZ ;  /* 0x00000008040672a4 */ /* 0x000fe4000f8e023f */
[----:B------:R-:W-:-:S02]  /*b180*/  UIMAD.WIDE.U32 UR4, UR36, UR8, URZ ;  /* 0x00000008240472a5 */ /* 0x000fc4000f8e003f */
[----:B------:R-:W-:Y:S02]  /*b190*/  UIMAD UR6, UR36, UR9, UR6 ;  /* 0x00000009240672a4 */ /* 0x000fe4000f8e0206 */
[----:B------:R-:W-:Y:S01]  /*b1a0*/  USHF.R.S32.HI UR7, URZ, 0x1f, UR44 ;  /* 0x0000001f3f077899 */ /* 0x000fe2000801142c */
[----:B------:R-:W-:Y:S01]  /*b1b0*/  ULDC.64 UR8, c[0x0][0x2e0] ;  /* 0x0000b80000087ab9 */ /* 0x000fe20000000a00 */
[----:B------:R-:W-:Y:S02]  /*b1c0*/  UIADD3 UR5, UR5, UR6, URZ ;  /* 0x0000000605057290 */ /* 0x000fe4000fffe03f */
[----:B------:R-:W-:Y:S01]  /*b1d0*/  UIMAD UR6, UR7, UR8, URZ ;  /* 0x00000008070672a4 */ /* 0x000fe2000f8e023f */
[----:B------:R-:W-:Y:S01]  /*b1e0*/  SHF.R.S32.HI R4, RZ, 0x1f, R6 ;  /* 0x0000001fff047819 */ /* 0x000fe20000011406 */
[----:B------:R-:W-:Y:S02]  /*b1f0*/  UIMAD.WIDE.U32 UR4, UR44, UR8, UR4 ;  /* 0x000000082c0472a5 */ /* 0x000fe4000f8e0004 */
[----:B------:R-:W-:-:S04]  /*b200*/  UIMAD UR6, UR44, UR9, UR6 ;  /* 0x000000092c0672a4 */ /* 0x000fc8000f8e0206 */
[----:B------:R-:W-:Y:S01]  /*b210*/  UIADD3 UR5, UR5, UR6, URZ ;  /* 0x0000000605057290 */ /* 0x000fe2000fffe03f */
[-C--:B-1----:R-:W-:Y:S02]  /*b220*/  IMAD R4, R4, R2.reuse, RZ ;  /* 0x0000000204047224 */ /* 0x082fe400078e02ff */
[----:B------:R-:W-:Y:S02]  /*b230*/  ULDC.64 UR6, c[0x0][0x280] ;  /* 0x0000a00000067ab9 */ /* 0x000fe40000000a00 */
[C---:B------:R-:W-:Y:S02]  /*b240*/  IMAD R4, R6.reuse, R3, R4 ;  /* 0x0000000306047224 */ /* 0x040fe400078e0204 */
[----:B------:R-:W-:Y:S01]  /*b250*/  IMAD.WIDE.U32 R2, R6, R2, UR4 ;  /* 0x0000000406027e25 */ /* 0x000fe2000f8e0002 */
[----:B------:R-:W-:-:S03]  /*b260*/  ULDC.64 UR4, c[0x0][0x2c8] ;  /* 0x0000b20000047ab9 */ /* 0x000fc60000000a00 */
[----:B0-----:R-:W-:Y:S02]  /*b270*/  IMAD.SHL.U32 R18, R18, 0x10, RZ ;  /* 0x0000001012127824 */ /* 0x001fe400078e00ff */
[----:B------:R-:W-:Y:S01]  /*b280*/  IMAD.IADD R3, R3, 0x1, R4 ;  /* 0x0000000103037824 */ /* 0x000fe200078e0204 */
[----:B------:R-:W-:Y:S01]  /*b290*/  SHF.R.S32.HI R4, RZ, 0x1f, R0 ;  /* 0x0000001fff047819 */ /* 0x000fe20000011400 */
[----:B--2---:R-:W-:Y:S01]  /*b2a0*/  IMAD.SHL.U32 R10, R17, 0x10, RZ ;  /* 0x00000010110a7824 */ /* 0x004fe200078e00ff */
[----:B------:R-:W-:Y:S01]  /*b2b0*/  LOP3.LUT R18, R18, 0x70, RZ, 0xc0, !PT ;  /* 0x0000007012127812 */ /* 0x000fe200078ec0ff */
[----:B------:R-:W-:-:S04]  /*b2c0*/  IMAD.WIDE.U32 R2, R0, UR4, R2 ;  /* 0x0000000400027c25 */ /* 0x000fc8000f8e0002 */
[----:B------:R-:W-:Y:S01]  /*b2d0*/  IMAD R4, R4, UR4, RZ ;  /* 0x0000000404047c24 */ /* 0x000fe2000f8e02ff */
[----:B------:R-:W-:Y:S01]  /*b2e0*/  LOP3.LUT R10, R10, 0x70, RZ, 0xc0, !PT ;  /* 0x000000700a0a7812 */ /* 0x000fe200078ec0ff */
[----:B------:R-:W-:Y:S01]  /*b2f0*/  ULDC UR4, c[0x0][0x2b8] ;  /* 0x0000ae0000047ab9 */ /* 0x000fe20000000800 */
[----:B------:R-:W-:Y:S01]  /*b300*/  LOP3.LUT R7, R18, 0x80, RZ, 0xfc, !PT ;  /* 0x0000008012077812 */ /* 0x000fe200078efcff */
[----:B------:R-:W-:Y:S01]  /*b310*/  IMAD R4, R0, UR5, R4 ;  /* 0x0000000500047c24 */ /* 0x000fe2000f8e0204 */
[----:B------:R-:W-:Y:S02]  /*b320*/  IADD3 R0, P2, R2, UR6, RZ ;  /* 0x0000000602007c10 */ /* 0x000fe4000ff5e0ff */
[----:B------:R-:W-:Y:S02]  /*b330*/  ISETP.GE.AND P0, PT, R10, UR4, PT ;  /* 0x000000040a007c0c */ /* 0x000fe4000bf06270 */
[----:B------:R-:W-:Y:S01]  /*b340*/  ISETP.GE.AND P1, PT, R7, UR4, PT ;  /* 0x0000000407007c0c */ /* 0x000fe2000bf26270 */
[----:B------:R-:W-:Y:S01]  /*b350*/  UMOV UR4, 0xffffffff ;  /* 0xffffffff00047882 */ /* 0x000fe20000000000 */
[----:B------:R-:W-:-:S02]  /*b360*/  LOP3.LUT R17, R17, 0x7f, RZ, 0xc0, !PT ;  /* 0x0000007f11117812 */ /* 0x000fc400078ec0ff */
[----:B------:R-:W-:Y:S02]  /*b370*/  IADD3.X R4, R3, UR7, R4, P2, !PT ;  /* 0x0000000703047c10 */ /* 0x000fe400097fe404 */
[----:B------:R-:W-:Y:S01]  /*b380*/  SHF.R.U32.HI R17, RZ, 0x3, R17 ;  /* 0x00000003ff117819 */ /* 0x000fe20000011611 */
[----:B------:R-:W-:Y:S06]  /*b390*/  BRA.DIV UR4, `(.L_x_54) ;  /* 0x0000002a049c7947 */ /* 0x000fec000b800000 */
[----:B------:R-:W0:Y:S01]  /*b3a0*/  SHFL.IDX PT, R7, R0, RZ, 0x181f ;  /* 0x00181fff00077589 */ /* 0x000e2200000e0000 */
[----:B------:R-:W-:Y:S01]  /*b3b0*/  ULDC UR4, c[0x0][0x288] ;  /* 0x0000a20000047ab9 */ /* 0x000fe20000000800 */
[----:B------:R-:W-:Y:S02]  /*b3c0*/  IMAD.IADD R2, R17, 0x1, R5 ;  /* 0x0000000111027824 */ /* 0x000fe400078e0205 */
[----:B------:R-:W1:Y:S01]  /*b3d0*/  SHFL.IDX PT, R6, R4, RZ, 0x181f ;  /* 0x00181fff04067589 */ /* 0x000e6200000e0000 */
[----:B------:R-:W-:Y:S02]  /*b3e0*/  IMAD R3, R8, UR4, RZ ;  /* 0x0000000408037c24 */ /* 0x000fe4000f8e02ff */
[C---:B------:R-:W-:Y:S01]  /*b3f0*/  VIADD R5, R2.reuse, 0x10 ;  /* 0x0000001002057836 */ /* 0x040fe20000000000 */
[----:B------:R-:W2:Y:S02]  /*b400*/  SHFL.IDX PT, R8, R0, 0x1, 0x181f ;  /* 0x00381f0000087f89 */ /* 0x000ea400000e0000 */
[----:B------:R-:W-:-:S02]  /*b410*/  ISETP.GE.AND P4, PT, R2, R3, PT ;  /* 0x000000030200720c */ /* 0x000fc40003f86270 */
[----:B------:R-:W-:Y:S02]  /*b420*/  ISETP.GE.AND P2, PT, R5, R3, PT ;  /* 0x000000030500720c */ /* 0x000fe40003f46270 */
[----:B------:R-:W3:Y:S09]  /*b430*/  SHFL.IDX PT, R5, R4, 0x1, 0x181f ;  /* 0x00381f0004057f89 */ /* 0x000ef200000e0000 */
[----:B0-----:R-:W-:-:S05]  /*b440*/  @!P4 IADD3 R7, P3, R10, R7, RZ ;  /* 0x000000070a07c210 */ /* 0x001fca0007f7e0ff */
[----:B-1----:R-:W-:-:S05]  /*b450*/  @!P4 IMAD.X R6, RZ, RZ, R6, P3 ;  /* 0x000000ffff06c224 */ /* 0x002fca00018e0606 */
[----:B------:R-:W-:-:S04]  /*b460*/  @!P4 LOP3.LUT R7, R7, R6, RZ, 0x3c, !PT ;  /* 0x000000060707c212 */ /* 0x000fc800078e3cff */
[----:B------:R-:W-:-:S04]  /*b470*/  @!P4 LOP3.LUT R6, R7, R6, RZ, 0x3c, !PT ;  /* 0x000000060706c212 */ /* 0x000fc800078e3cff */
[----:B------:R-:W-:-:S05]  /*b480*/  @!P4 LOP3.LUT R7, R7, R6, RZ, 0x3c, !PT ;  /* 0x000000060707c212 */ /* 0x000fca00078e3cff */
[----:B-----5:R-:W-:Y:S04]  /*b490*/  @!P4 LDGSTS.E.BYPASS.LTC128B.128 [R9+0x20400], desc[UR48][R6.64], !P0 ;  /* 0x204000000609cfae */ /* 0x020fe8000c101d70 */
[----:B------:R2:W-:Y:S02]  /*b4a0*/  @!P4 LDGSTS.E.BYPASS.LTC128B.128 [R9+0x24400], desc[UR48][R6.64+0x80], !P1 ;  /* 0x244000800609cfae */ /* 0x0005e4000c901d70 */
[----:B--2---:R-:W-:-:S05]  /*b4b0*/  @!P2 IADD3 R6, P3, R10, R8, RZ ;  /* 0x000000080a06a210 */ /* 0x004fca0007f7e0ff */
[----:B---3--:R-:W-:-:S04]  /*b4c0*/  @!P2 IMAD.X R5, RZ, RZ, R5, P3 ;  /* 0x000000ffff05a224 */ /* 0x008fc800018e0605 */
[----:B------:R-:W-:Y:S02]  /*b4d0*/  @!P2 IMAD.MOV.U32 R7, RZ, RZ, R5 ;  /* 0x000000ffff07a224 */ /* 0x000fe400078e0005 */
[----:B------:R-:W-:-:S03]  /*b4e0*/  VIADD R5, R2, 0x20 ;  /* 0x0000002002057836 */ /* 0x000fc60000000000 */
[----:B------:R-:W-:Y:S04]  /*b4f0*/  @!P2 LDGSTS.E.BYPASS.LTC128B.128 [R9+0x20c00], desc[UR48][R6.64], !P0 ;  /* 0x20c000000609afae */ /* 0x000fe8000c101d70 */
[----:B------:R0:W-:Y:S01]  /*b500*/  @!P2 LDGSTS.E.BYPASS.LTC128B.128 [R9+0x24c00], desc[UR48][R6.64+0x80], !P1 ;  /* 0x24c000800609afae */ /* 0x0001e2000c901d70 */
[----:B------:R-:W-:-:S03]  /*b510*/  ISETP.GE.AND P2, PT, R5, R3, PT ;  /* 0x000000030500720c */ /* 0x000fc60003f46270 */
[----:B------:R-:W-:Y:S04]  /*b520*/  SHFL.IDX PT, R5, R4, 0x2, 0x181f ;  /* 0x00581f0004057f89 */ /* 0x000fe800000e0000 */
[----:B0-----:R-:W0:Y:S06]  /*b530*/  SHFL.IDX PT, R6, R0, 0x2, 0x181f ;  /* 0x00581f0000067f89 */ /* 0x001e2c00000e0000 */
[----:B0-----:R-:W-:-:S05]  /*b540*/  @!P2 IADD3 R6, P3, R10, R6, RZ ;  /* 0x000000060a06a210 */ /* 0x001fca0007f7e0ff */
[----:B------:R-:W-:-:S04]  /*b550*/  @!P2 IMAD.X R5, RZ, RZ, R5, P3 ;  /* 0x000000ffff05a224 */ /* 0x000fc800018e0605 */
        /* <DEDUP_REMOVED lines=33> */
[----:B------:R-:W-:Y:S04]  /*b770*/  SHFL.IDX PT, R4, R4, 0x7, 0x181f ;  /* 0x00f81f0004047f89 */ /* 0x000fe800000e0000 */
[----:B0-----:R-:W0:Y:S04]  /*b780*/  SHFL.IDX PT, R6, R0, 0x6, 0x181f ;  /* 0x00d81f0000067f89 */ /* 0x001e2800000e0000 */
[----:B------:R-:W1:Y:S01]  /*b790*/  SHFL.IDX PT, R0, R0, 0x7, 0x181f ;  /* 0x00f81f0000007f89 */ /* 0x000e6200000e0000 */
[----:B0-----:R-:W-:-:S05]  /*b7a0*/  @!P2 IADD3 R6, P3, R10, R6, RZ ;  /* 0x000000060a06a210 */ /* 0x001fca0007f7e0ff */
[----:B------:R-:W-:-:S04]  /*b7b0*/  @!P2 IMAD.X R5, RZ, RZ, R5, P3 ;  /* 0x000000ffff05a224 */ /* 0x000fc800018e0605 */
[----:B------:R-:W-:-:S05]  /*b7c0*/  @!P2 IMAD.MOV.U32 R7, RZ, RZ, R5 ;  /* 0x000000ffff07a224 */ /* 0x000fca00078e0005 */
[----:B------:R0:W-:Y:S04]  /*b7d0*/  @!P2 LDGSTS.E.BYPASS.LTC128B.128 [R9+0x23400], desc[UR48][R6.64], !P0 ;  /* 0x234000000609afae */ /* 0x0001e8000c101d70 */
[----:B-1----:R0:W-:Y:S02]  /*b7e0*/  @!P2 LDGSTS.E.BYPASS.LTC128B.128 [R9+0x27400], desc[UR48][R6.64+0x80], !P1 ;  /* 0x274000800609afae */ /* 0x0021e4000c901d70 */
.L_x_125:
[----:B------:R-:W-:Y:S01]  /*b7f0*/  VIADD R2, R2, 0x70 ;  /* 0x0000007002027836 */ /* 0x000fe20000000000 */
[----:B------:R-:W-:Y:S04]  /*b800*/  BSSY B0, `(.L_x_55) ;  /* 0x000000a000007945 */ /* 0x000fe80003800000 */
[----:B------:R-:W-:-:S13]  /*b810*/  ISETP.GE.AND P2, PT, R2, R3, PT ;  /* 0x000000030200720c */ /* 0x000fda0003f46270 */
[----:B------:R-:W-:Y:S05]  /*b820*/  @P2 BRA `(.L_x_56) ;  /* 0x00000000001c2947 */ /* 0x000fea0003800000 */
[----:B------:R-:W-:-:S05]  /*b830*/  IADD3 R2, P2, R10, R0, RZ ;  /* 0x000000000a027210 */ /* 0x000fca0007f5e0ff */
[----:B------:R-:W-:-:S05]  /*b840*/  IMAD.X R3, RZ, RZ, R4, P2 ;  /* 0x000000ffff037224 */ /* 0x000fca00010e0604 */
[----:B------:R-:W-:Y:S01]  /*b850*/  @!PT LDS RZ, [RZ] ;  /* 0x00000000fffff984 */ /* 0x000fe20000000800 */
[----:B------:R-:W-:Y:S01]  /*b860*/  @!PT LDS RZ, [RZ] ;  /* 0x00000000fffff984 */ /* 0x000fe20000000800 */
[----:B------:R-:W-:Y:S01]  /*b870*/  @!PT LDS RZ, [RZ] ;  /* 0x00000000fffff984 */ /* 0x000fe20000000800 */
[----:B------:R1:W-:Y:S04]  /*b880*/  LDGSTS.E.BYPASS.LTC128B.128 [R9+0x23c00], desc[UR48][R2.64], !P0 ;  /* 0x23c0000002097fae */ /* 0x0003e8000c101d70 */
[----:B------:R1:W-:Y:S02]  /*b890*/  LDGSTS.E.BYPASS.LTC128B.128 [R9+0x27c00], desc[UR48][R2.64+0x80], !P1 ;  /* 0x27c0008002097fae */ /* 0x0003e4000c901d70 */
.L_x_56:
[----:B------:R-:W-:Y:S05]  /*b8a0*/  BSYNC B0 ;  /* 0x0000000000007941 */ /* 0x000fea0003800000 */
.L_x_55:
[----:B------:R-:W-:Y:S01]  /*b8b0*/  NOP ;  /* 0x0000000000007918 */ /* 0x000fe20000000000 */
[----:B------:R-:W-:Y:S01]  /*b8c0*/  SYNCS.ARRIVE.TRANS64.RED.A0T1 RZ, [UR41+0x38800], RZ ;  /* 0x038800ffffff79a7 */ /* 0x000fe20008200429 */
[----:B------:R-:W-:Y:S01]  /*b8d0*/  ARRIVES.LDGSTSBAR.64.TRANSCNT [UR41+0x38800] ;  /* 0x03880000ff0079b0 */ /* 0x000fe20008000aa9 */
[----:B------:R-:W-:Y:S01]  /*b8e0*/  NOP ;  /* 0x0000000000007918 */ /* 0x000fe20000000000 */
[----:B------:R-:W-:Y:S01]  /*b8f0*/  ULOP3.LUT UR4, UR46, 0x1, URZ, 0xc, !UPT ;  /* 0x000000012e047892 */ /* 0x000fe2000f8e0c3f */
[----:B------:R-:W-:Y:S05]  /*b900*/  SYNCS.ARRIVE.TRANS64.A1T0 RZ, [UR41+0x38800], RZ ;  /* 0x038800ffffff79a7 */ /* 0x000fea0008100029 */
[----:B------:R-:W-:-:S05]  /*b910*/  IMAD.U32 R0, RZ, RZ, UR4 ;  /* 0x00000004ff007e24 */ /* 0x000fca000f8e00ff */
[----:B------:R-:W-:-:S04]  /*b920*/  SHF.L.U32 R0, R0, 0x1f, RZ ;  /* 0x0000001f00007819 */ /* 0x000fc800000006ff */
[----:B------:R-:W2:Y:S02]  /*b930*/  SYNCS.PHASECHK.TRANS64.TRYWAIT P0, [UR41+0x38820], R0 ;  /* 0x03882000ff0075a7 */ /* 0x000ea40008000169 */
[----:B--2---:R-:W-:Y:S05]  /*b940*/  @!P0 BRA `(.L_x_57) ;  /* 0x0000002c00c48947 */ /* 0x004fea0003800000 */
.L_x_126:
[----:B------:R-:W-:-:S06]  /*b950*/  UISETP.GE.AND UP0, UPT, UR40, 0x81, UPT ;  /* 0x000000812800788c */ /* 0x000fcc000bf06270 */
[----:B------:R-:W-:-:S13]  /*b960*/  PLOP3.LUT P0, PT, PT, PT, UP0, 0x80, 0x0 ;  /* 0x000000000000781c */ /* 0x000fda0003f0f008 */
[----:B------:R-:W-:Y:S05]  /*b970*/  @!P0 BRA `(.L_x_58) ;  /* 0x0000001000b88947 */ /* 0x000fea0003800000 */
[----:B-1----:R1:W5:Y:S01]  /*b980*/  LDL.LU R0, [R1+0x4] ;  /* 0x0000040001007983 */ /* 0x0023620000300800 */
[----:B------:R-:W-:-:S03]  /*b990*/  ULEA.HI.SX32 UR4, UR39, 0xfffffffe, 0x19 ;  /* 0xfffffffe27047891 */ /* 0x000fc6000f8fca3f */
[----:B0-----:R1:W5:Y:S03]  /*b9a0*/  LDL.LU R6, [R1] ;  /* 0x0000000001067983 */ /* 0x0013660000300800 */
[----:B------:R-:W-:-:S07]  /*b9b0*/  IMAD.U32 R17, RZ, RZ, UR4 ;  /* 0x00000004ff117e24 */ /* 0x000fce000f8e00ff */
.L_x_80:
[----:B------:R-:W2:Y:S01]  /*b9c0*/  LDL R4, [R1+0xc] ;  /* 0x00000c0001047983 */ /* 0x000ea20000100800 */
[----:B-----5:R-:W-:Y:S01]  /*b9d0*/  VIADD R2, R6, 0x1 ;  /* 0x0000000106027836 */ /* 0x020fe20000000000 */
[----:B------:R-:W-:Y:S04]  /*b9e0*/  BSSY B0, `(.L_x_59) ;  /* 0x000008a000007945 */ /* 0x000fe80003800000 */
[----:B------:R-:W-:-:S04]  /*b9f0*/  ISETP.NE.AND P0, PT, R2, 0x2, PT ;  /* 0x000000020200780c */ /* 0x000fc80003f05270 */
[----:B0-----:R-:W-:Y:S02]  /*ba00*/  SEL R3, RZ, 0x1, P0 ;  /* 0x00000001ff037807 */ /* 0x001fe40000000000 */
[----:B------:R-:W-:Y:S02]  /*ba10*/  SEL R9, R2, RZ, P0 ;  /* 0x000000ff02097207 */ /* 0x000fe40000000000 */
[----:B------:R-:W-:-:S05]  /*ba20*/  LOP3.LUT R8, R0, R3, RZ, 0x3c, !PT ;  /* 0x0000000300087212 */ /* 0x000fca00078e3cff */
[----:B------:R0:W-:Y:S04]  /*ba30*/  STL [R1+0x4], R8 ;  /* 0x0000040801007387 */ /* 0x0001e80000100800 */
[----:B------:R0:W-:Y:S01]  /*ba40*/  STL [R1], R9 ;  /* 0x0000000901007387 */ /* 0x0001e20000100800 */
[----:B--2---:R-:W-:-:S13]  /*ba50*/  LOP3.LUT P1, RZ, R4, 0x2, RZ, 0xc0, !PT ;  /* 0x0000000204ff7812 */ /* 0x004fda000782c0ff */
[----:B0-----:R-:W-:Y:S05]  /*ba60*/  @!P1 BRA `(.L_x_60) ;  /* 0x0000000800049947 */ /* 0x001fea0003800000 */
[----:B------:R-:W-:Y:S01]  /*ba70*/  LOP3.LUT P1, RZ, R4, 0x1, RZ, 0xc0, !PT ;  /* 0x0000000104ff7812 */ /* 0x000fe2000782c0ff */
[----:B------:R-:W-:-:S12]  /*ba80*/  IMAD.MOV.U32 R7, RZ, RZ, R17 ;  /* 0x000000ffff077224 */ /* 0x000fd800078e0011 */
[----:B------:R-:W-:Y:S05]  /*ba90*/  @!P1 BRA `(.L_x_61) ;  /* 0x0000000000509947 */ /* 0x000fea0003800000 */
[----:B------:R-:W2:Y:S01]  /*baa0*/  LDL R10, [R1+0x18] ;  /* 0x00001800010a7983 */ /* 0x000ea20000100800 */
[----:B------:R-:W0:Y:S01]  /*bab0*/  LDC R7, c[0x0][0x43c] ;  /* 0x00010f00ff077b82 */ /* 0x000e220000000800 */
[----:B------:R-:W-:Y:S02]  /*bac0*/  ULDC.64 UR4, c[0x0][0x428] ;  /* 0x00010a0000047ab9 */ /* 0x000fe40000000a00 */
[----:B------:R-:W3:Y:S01]  /*bad0*/  LDL R5, [R1+0x8] ;  /* 0x0000080001057983 */ /* 0x000ee20000100800 */
[----:B0-----:R-:W-:-:S13]  /*bae0*/  ISETP.NE.AND P0, PT, R7, 0x1, PT ;  /* 0x000000010700780c */ /* 0x001fda0003f05270 */
[----:B------:R-:W0:Y:S02]  /*baf0*/  @P0 LDC.64 R2, c[0x0][0x440] ;  /* 0x00011000ff020b82 */ /* 0x000e240000000a00 */
[----:B0-----:R-:W-:-:S04]  /*bb00*/  @P0 IMAD.HI.U32 R4, R17, R2, RZ ;  /* 0x0000000211040227 */ /* 0x001fc800078e00ff */
[----:B------:R-:W-:Y:S01]  /*bb10*/  IMAD.MOV.U32 R2, RZ, RZ, R17 ;  /* 0x000000ffff027224 */ /* 0x000fe200078e0011 */
[----:B------:R-:W-:-:S05]  /*bb20*/  @P0 SHF.R.U32.HI R2, RZ, R3, R4 ;  /* 0x00000003ff020219 */ /* 0x000fca0000011604 */
[----:B------:R-:W-:-:S04]  /*bb30*/  IMAD.MOV R3, RZ, RZ, -R2 ;  /* 0x000000ffff037224 */ /* 0x000fc800078e0a02 */
[----:B------:R-:W-:Y:S01]  /*bb40*/  IMAD R7, R7, R3, R17 ;  /* 0x0000000307077224 */ /* 0x000fe200078e0211 */
[----:B------:R-:W-:Y:S01]  /*bb50*/  SHF.R.S32.HI R3, RZ, 0x1f, R2 ;  /* 0x0000001fff037819 */ /* 0x000fe20000011402 */
[----:B--2---:R-:W-:-:S04]  /*bb60*/  IMAD R4, R10, UR4, RZ ;  /* 0x000000040a047c24 */ /* 0x004fc8000f8e02ff */
[C---:B---3--:R-:W-:Y:S02]  /*bb70*/  IMAD R4, R5.reuse, UR5, R4 ;  /* 0x0000000505047c24 */ /* 0x048fe4000f8e0204 */
[----:B------:R-:W-:Y:S01]  /*bb80*/  IMAD.WIDE.U32 R2, R5, UR4, R2 ;  /* 0x0000000405027c25 */ /* 0x000fe2000f8e0002 */
[----:B------:R-:W-:-:S03]  /*bb90*/  ULDC.64 UR4, c[0x0][0x418] ;  /* 0x0001060000047ab9 */ /* 0x000fc60000000a00 */
[----:B------:R-:W-:Y:S01]  /*bba0*/  IMAD.IADD R3, R4, 0x1, R3 ;  /* 0x0000000104037824 */ /* 0x000fe200078e0203 */
[----:B------:R-:W-:-:S04]  /*bbb0*/  LEA R4, P0, R2, UR4, 0x2 ;  /* 0x0000000402047c11 */ /* 0x000fc8000f8010ff */
[----:B------:R-:W-:-:S05]  /*bbc0*/  LEA.HI.X R5, R2, UR5, R3, 0x2, P0 ;  /* 0x0000000502057c11 */ /* 0x000fca00080f1403 */
[----:B------:R0:W5:Y:S04]  /*bbd0*/  LDG.E R16, desc[UR48][R4.64] ;  /* 0x0000003004107981 */ /* 0x000168000c1e1900 */
.L_x_61:
[----:B------:R-:W2:Y:S01]  /*bbe0*/  S2R R2, SR_TID.X ;  /* 0x0000000000027919 */ /* 0x000ea20000002100 */
[----:B0-----:R-:W-:Y:S01]  /*bbf0*/  LEA R4, R9, UR41, 0x3 ;  /* 0x0000002909047c11 */ /* 0x001fe2000f8e18ff */
[----:B------:R-:W-:Y:S01]  /*bc00*/  BSSY B1, `(.L_x_62) ;  /* 0x0000006000017945 */ /* 0x000fe20003800000 */
[----:B--2---:R-:W-:Y:S02]  /*bc10*/  LOP3.LUT R3, R2, 0x7f, RZ, 0xc0, !PT ;  /* 0x0000007f02037812 */ /* 0x004fe400078ec0ff */
[----:B------:R-:W-:Y:S02]  /*bc20*/  SHF.L.U32 R2, R8, 0x1f, RZ ;  /* 0x0000001f08027819 */ /* 0x000fe400000006ff */
[----:B------:R-:W-:Y:S02]  /*bc30*/  ISETP.NE.AND P1, PT, R3, RZ, PT ;  /* 0x000000ff0300720c */ /* 0x000fe40003f25270 */
[----:B------:R-:W0:Y:S02]  /*bc40*/  SYNCS.PHASECHK.TRANS64.TRYWAIT P0, [R4+URZ+0x38880], R2 ;  /* 0x03888002040075a7 */ /* 0x000e24000800017f */
[----:B0-----:R-:W-:Y:S09]  /*bc50*/  @!P0 BRA `(.L_x_63) ;  /* 0x0000002c00188947 */ /* 0x001ff20003800000 */
.L_x_127:
[----:B------:R-:W-:Y:S05]  /*bc60*/  BSYNC B1 ;  /* 0x0000000000017941 */ /* 0x000fea0003800000 */
.L_x_62:
[----:B------:R-:W-:Y:S04]  /*bc70*/  BSSY B1, `(.L_x_64) ;  /* 0x0000009000017945 */ /* 0x000fe80003800000 */
[----:B------:R-:W-:Y:S05]  /*bc80*/  @P1 BRA `(.L_x_65) ;  /* 0x00000000001c1947 */ /* 0x000fea0003800000 */
[----:B------:R-:W2:Y:S02]  /*bc90*/  S2R R3, SR_TID.X ;  /* 0x0000000000037919 */ /* 0x000ea40000002100 */
[----:B--2---:R-:W-:Y:S01]  /*bca0*/  LOP3.LUT R5, R3, 0x1f, RZ, 0xc0, !PT ;  /* 0x0000001f03057812 */ /* 0x004fe200078ec0ff */
[----:B------:R-:W-:-:S03]  /*bcb0*/  IMAD.MOV.U32 R3, RZ, RZ, 0x8000 ;  /* 0x00008000ff037424 */ /* 0x000fc600078e00ff */
[----:B------:R-:W-:Y:S01]  /*bcc0*/  ISETP.NE.AND P0, PT, R5, RZ, PT ;  /* 0x000000ff0500720c */ /* 0x000fe20003f05270 */
[----:B------:R2:W-:-:S12]  /*bcd0*/  SYNCS.ARRIVE.TRANS64 RZ, [R4+URZ+0x38870], R3 ;  /* 0x0388700304ff79a7 */ /* 0x0005d8000800003f */
[----:B--2---:R-:W-:Y:S05]  /*bce0*/  @!P0 BRA `(.L_x_65) ;  /* 0x0000000000048947 */ /* 0x004fea0003800000 */
[----:B------:R-:W-:Y:S01]  /*bcf0*/  BPT.TRAP 0x1 ;  /* 0x000000040000795c */ /* 0x000fe20000300000 */
.L_x_65:
[----:B------:R-:W-:Y:S05]  /*bd00*/  BSYNC B1 ;  /* 0x0000000000017941 */ /* 0x000fea0003800000 */
.L_x_64:
[----:B------:R-:W2:Y:S01]  /*bd10*/  LDL R3, [R1] ;  /* 0x0000000001037983 */ /* 0x000ea20000100800 */
[----:B------:R-:W-:Y:S01]  /*bd20*/  IMAD.MOV.U32 R10, RZ, RZ, RZ ;  /* 0x000000ffff0a7224 */ /* 0x000fe200078e00ff */
[----:B------:R-:W-:Y:S01]  /*bd30*/  UIADD3 UR4, UP0, UR52, 0x470, URZ ;  /* 0x0000047034047890 */ /* 0x000fe2000ff1e03f */
[----:B------:R-:W-:Y:S01]  /*bd40*/  PLOP3.LUT P0, PT, PT, PT, PT, 0x80, 0x0 ;  /* 0x000000000000781c */ /* 0x000fe20003f0f070 */
[----:B------:R-:W-:Y:S01]  /*bd50*/  IMAD.SHL.U32 R7, R7, 0x80, RZ ;  /* 0x0000008007077824 */ /* 0x000fe200078e00ff */
[----:B------:R-:W-:Y:S01]  /*bd60*/  UMOV UR6, 0x0 ;  /* 0x0000000000067882 */ /* 0x000fe20000000000 */
[----:B------:R-:W-:Y:S01]  /*bd70*/  R2UR UR10, R10 ;  /* 0x000000000a0a72ca */ /* 0x000fe200000e0000 */
[----:B------:R-:W-:Y:S01]  /*bd80*/  UIADD3.X UR5, URZ, UR53, URZ, UP0, !UPT ;  /* 0x000000353f057290 */ /* 0x000fe200087fe43f */
[----:B------:R-:W-:Y:S01]  /*bd90*/  UMOV UR7, 0x14f00000 ;  /* 0x14f0000000077882 */ /* 0x000fe20000000000 */
[----:B--2---:R-:W-:Y:S01]  /*bda0*/  LEA R5, R3, UR41, 0xf ;  /* 0x0000002903057c11 */ /* 0x004fe2000f8e78ff */
[----:B------:R-:W-:-:S04]  /*bdb0*/  VIADD R3, R4, 0x38870 ;  /* 0x0003887004037836 */ /* 0x000fc80000000000 */
[----:B------:R-:W-:-:S07]  /*bdc0*/  VIADD R8, R5, 0x10400 ;  /* 0x0001040005087836 */ /* 0x000fce0000000000 */
.L_x_66:
[----:B------:R-:W-:-:S13]  /*bdd0*/  @P0 ELECT P2, URZ, PT ;  /* 0x00000000003f082f */ /* 0x000fda0003840000 */
[----:B-----5:R-:W-:Y:S01]  /*bde0*/  @P2 R2UR UR13, R16 ;  /* 0x00000000100d22ca */ /* 0x020fe200000e0000 */
[----:B------:R-:W-:Y:S01]  /*bdf0*/  UMOV UR12, UR36 ;  /* 0x00000024000c7c82 */ /* 0x000fe20008000000 */
[----:B------:R-:W-:Y:S02]  /*be00*/  @P2 R2UR UR11, R7 ;  /* 0x00000000070b22ca */ /* 0x000fe400000e0000 */
[----:B------:R-:W-:Y:S02]  /*be10*/  @P2 R2UR UR9, R3 ;  /* 0x00000000030922ca */ /* 0x000fe400000e0000 */
[----:B------:R-:W-:Y:S02]  /*be20*/  @P2 R2UR UR8, R8 ;  /* 0x00000000080822ca */ /* 0x000fe400000e0000 */
[----:B------:R-:W-:Y:S02]  /*be30*/  @P2 PLOP3.LUT P0, PT, P2, PT, PT, 0x8, 0x0 ;  /* 0x000000000000281c */ /* 0x000fe4000170e170 */
[----:B------:R-:W-:-:S09]  /*be40*/  PLOP3.LUT P2, PT, PT, PT, PT, 0x8, 0x0 ;  /* 0x000000000000781c */ /* 0x000fd20003f4e170 */
[----:B------:R2:W-:Y:S02]  /*be50*/  UTMALDG.4D [UR8], [UR4], desc[UR6] ;  /* 0x00000608040075b4 */ /* 0x0005e40008019000 */
[----:B--2---:R-:W-:Y:S05]  /*be60*/  @P0 BRA.U.ANY `(.L_x_66) ;  /* 0xfffffffd00d80947 */ /* 0x004fea000393ffff */
[----:B------:R-:W-:Y:S01]  /*be70*/  IMAD.MOV.U32 R8, RZ, RZ, 0x80 ;  /* 0x00000080ff087424 */ /* 0x000fe200078e00ff */
[----:B------:R-:W-:Y:S01]  /*be80*/  PLOP3.LUT P0, PT, PT, PT, PT, 0x80, 0x0 ;  /* 0x000000000000781c */ /* 0x000fe20003f0f070 */
[----:B------:R-:W-:Y:S01]  /*be90*/  VIADD R9, R5, 0x14400 ;  /* 0x0001440005097836 */ /* 0x000fe20000000000 */
[----:B------:R-:W-:Y:S01]  /*bea0*/  UMOV UR6, 0x0 ;  /* 0x0000000000067882 */ /* 0x000fe20000000000 */
[----:B------:R-:W-:Y:S01]  /*beb0*/  UMOV UR7, 0x14f00000 ;  /* 0x14f0000000077882 */ /* 0x000fe20000000000 */
[----:B------:R-:W-:-:S15]  /*bec0*/  R2UR UR10, R8 ;  /* 0x00000000080a72ca */ /* 0x000fde00000e0000 */
.L_x_67:
[----:B------:R-:W-:-:S13]  /*bed0*/  @P0 ELECT P2, URZ, PT ;  /* 0x00000000003f082f */ /* 0x000fda0003840000 */
[----:B------:R-:W-:Y:S01]  /*bee0*/  @P2 R2UR UR13, R16 ;  /* 0x00000000100d22ca */ /* 0x000fe200000e0000 */
        /* <DEDUP_REMOVED lines=8> */
[----:B------:R-:W2:Y:S01]  /*bf70*/  SYNCS.PHASECHK.TRANS64.TRYWAIT P0, [R4+URZ+0x38840], R2 ;  /* 0x03884002040075a7 */ /* 0x000ea2000800017f */
[----:B------:R-:W-:Y:S04]  /*bf80*/  BSSY B1, `(.L_x_68) ;  /* 0x0000002000017945 */ /* 0x000fe80003800000 */
[----:B--2---:R-:W-:Y:S05]  /*bf90*/  @!P0 BRA `(.L_x_69) ;  /* 0x00000028005c8947 */ /* 0x004fea0003800000 */
.L_x_128:
[----:B------:R-:W-:Y:S05]  /*bfa0*/  BSYNC B1 ;  /* 0x0000000000017941 */ /* 0x000fea0003800000 */
.L_x_68:
[----:B------:R-:W-:Y:S01]  /*bfb0*/  BSSY B1, `(.L_x_70) ;  /* 0x000000b000017945 */ /* 0x000fe20003800000 */
[----:B0-2---:R-:W-:Y:S02]  /*bfc0*/  IMAD.MOV.U32 R2, RZ, RZ, 0x0 ;  /* 0x00000000ff027424 */ /* 0x005fe400078e00ff */
[----:B------:R-:W-:Y:S01]  /*bfd0*/  IMAD.MOV.U32 R3, RZ, RZ, 0x14f00000 ;  /* 0x14f00000ff037424 */ /* 0x000fe200078e00ff */
[----:B------:R-:W-:Y:S06]  /*bfe0*/  @P1 BRA `(.L_x_71) ;  /* 0x00000000001c1947 */ /* 0x000fec0003800000 */
[----:B------:R-:W0:Y:S02]  /*bff0*/  S2R R9, SR_TID.X ;  /* 0x0000000000097919 */ /* 0x000e240000002100 */
[----:B0-----:R-:W-:Y:S01]  /*c000*/  LOP3.LUT R11, R9, 0x1f, RZ, 0xc0, !PT ;  /* 0x0000001f090b7812 */ /* 0x001fe200078ec0ff */
[----:B------:R-:W-:-:S03]  /*c010*/  IMAD.MOV.U32 R9, RZ, RZ, 0x8000 ;  /* 0x00008000ff097424 */ /* 0x000fc600078e00ff */
[----:B------:R-:W-:Y:S01]  /*c020*/  ISETP.NE.AND P0, PT, R11, RZ, PT ;  /* 0x000000ff0b00720c */ /* 0x000fe20003f05270 */
[----:B------:R0:W-:-:S12]  /*c030*/  SYNCS.ARRIVE.TRANS64 RZ, [R4+URZ+0x38830], R9 ;  /* 0x0388300904ff79a7 */ /* 0x0001d8000800003f */
[----:B0-----:R-:W-:Y:S05]  /*c040*/  @!P0 BRA `(.L_x_71) ;  /* 0x0000000000048947 */ /* 0x001fea0003800000 */
[----:B------:R-:W-:Y:S01]  /*c050*/  BPT.TRAP 0x1 ;  /* 0x000000040000795c */ /* 0x000fe20000300000 */
.L_x_71:
[----:B------:R-:W-:Y:S05]  /*c060*/  BSYNC B1 ;  /* 0x0000000000017941 */ /* 0x000fea0003800000 */
.L_x_70:
[----:B------:R-:W-:Y:S01]  /*c070*/  R2UR UR10, R10 ;  /* 0x000000000a0a72ca */ /* 0x000fe200000e0000 */
[----:B------:R-:W-:Y:S01]  /*c080*/  UIADD3 UR4, UP0, UR52, 0x370, URZ ;  /* 0x0000037034047890 */ /* 0x000fe2000ff1e03f */
[----:B------:R-:W-:Y:S01]  /*c090*/  R2UR UR6, R2 ;  /* 0x00000000020672ca */ /* 0x000fe200000e0000 */
[----:B------:R-:W-:Y:S01]  /*c0a0*/  VIADD R4, R4, 0x38830 ;  /* 0x0003883004047836 */ /* 0x000fe20000000000 */
[----:B------:R-:W-:Y:S01]  /*c0b0*/  R2UR UR7, R3 ;  /* 0x00000000030772ca */ /* 0x000fe200000e0000 */
[----:B------:R-:W-:Y:S01]  /*c0c0*/  VIADD R9, R5, 0x28400 ;  /* 0x0002840005097836 */ /* 0x000fe20000000000 */
[----:B------:R-:W-:Y:S01]  /*c0d0*/  PLOP3.LUT P0, PT, PT, PT, PT, 0x80, 0x0 ;  /* 0x000000000000781c */ /* 0x000fe20003f0f070 */
[----:B------:R-:W-:-:S12]  /*c0e0*/  UIADD3.X UR5, URZ, UR53, URZ, UP0, !UPT ;  /* 0x000000353f057290 */ /* 0x000fd800087fe43f */
.L_x_72:
        /* <DEDUP_REMOVED lines=9> */
[----:B0-----:R-:W-:Y:S05]  /*c180*/  @P0 BRA.U.ANY `(.L_x_72) ;  /* 0xfffffffd00d80947 */ /* 0x001fea000393ffff */
[----:B------:R-:W-:Y:S01]  /*c190*/  R2UR UR10, R8 ;  /* 0x00000000080a72ca */ /* 0x000fe200000e0000 */
[----:B------:R-:W-:Y:S01]  /*c1a0*/  VIADD R5, R5, 0x2c400 ;  /* 0x0002c40005057836 */ /* 0x000fe20000000000 */
[----:B------:R-:W-:Y:S02]  /*c1b0*/  R2UR UR6, R2 ;  /* 0x00000000020672ca */ /* 0x000fe400000e0000 */
[----:B------:R-:W-:Y:S02]  /*c1c0*/  R2UR UR7, R3 ;  /* 0x00000000030772ca */ /* 0x000fe400000e0000 */
[----:B------:R-:W-:-:S13]  /*c1d0*/  PLOP3.LUT P0, PT, PT, PT, PT, 0x80, 0x0 ;  /* 0x000000000000781c */ /* 0x000fda0003f0f070 */
.L_x_73:
        /* <DEDUP_REMOVED lines=10> */
.L_x_60:
[----:B------:R-:W-:Y:S05]  /*c280*/  BSYNC B0 ;  /* 0x0000000000007941 */ /* 0x000fea0003800000 */
.L_x_59:
[----:B------:R-:W-:-:S06]  /*c290*/  UISETP.NE.AND UP0, UPT, UR42, 0x3, UPT ;  /* 0x000000032a00788c */ /* 0x000fcc000bf05270 */
[----:B------:R-:W-:-:S13]  /*c2a0*/  PLOP3.LUT P0, PT, PT, PT, UP0, 0x80, 0x0 ;  /* 0x000000000000781c */ /* 0x000fda0003f0f008 */
[----:B------:R-:W-:Y:S05]  /*c2b0*/  @!P0 BRA `(.L_x_74) ;  /* 0x0000000000048947 */ /* 0x000fea0003800000 */
[----:B------:R-:W-:Y:S01]  /*c2c0*/  BPT.TRAP 0x1 ;  /* 0x000000040000795c */ /* 0x000fe20000300000 */
.L_x_74:
[----:B------:R-:W-:Y:S01]  /*c2d0*/  IMAD.U32 R2, RZ, RZ, UR47 ;  /* 0x0000002fff027e24 */ /* 0x000fe2000f8e00ff */
[----:B------:R-:W-:Y:S01]  /*c2e0*/  LEA R19, R6, UR41, 0x3 ;  /* 0x0000002906137c11 */ /* 0x000fe2000f8e18ff */
[----:B------:R-:W-:Y:S03]  /*c2f0*/  BSSY B0, `(.L_x_75) ;  /* 0x0000006000007945 */ /* 0x000fe60003800000 */
[----:B------:R-:W-:Y:S02]  /*c300*/  ISETP.NE.AND P1, PT, R2, 0x3, PT ;  /* 0x000000030200780c */ /* 0x000fe40003f25270 */
[----:B------:R-:W-:-:S04]  /*c310*/  LOP3.LUT R2, R0, 0x1, RZ, 0x3c, !PT ;  /* 0x0000000100027812 */ /* 0x000fc800078e3cff */
[----:B------:R-:W-:-:S04]  /*c320*/  SHF.L.U32 R2, R2, 0x1f, RZ ;  /* 0x0000001f02027819 */ /* 0x000fc800000006ff */
[----:B------:R-:W0:Y:S02]  /*c330*/  SYNCS.PHASECHK.TRANS64.TRYWAIT P0, [R19+URZ+0x38870], R2 ;  /* 0x03887002130075a7 */ /* 0x000e24000800017f */
[----:B0-----:R-:W-:Y:S05]  /*c340*/  @!P0 BRA `(.L_x_76) ;  /* 0x0000002400848947 */ /* 0x001fea0003800000 */
.L_x_129:
[----:B------:R-:W-:Y:S05]  /*c350*/  BSYNC B0 ;  /* 0x0000000000007941 */ /* 0x000fea0003800000 */
.L_x_75:
[----:B------:R-:W-:Y:S05]  /*c360*/  @!P1 BRA `(.L_x_77) ;  /* 0x0000000000049947 */ /* 0x000fea0003800000 */
[----:B------:R-:W-:Y:S01]  /*c370*/  BPT.TRAP 0x1 ;  /* 0x000000040000795c */ /* 0x000fe20000300000 */
.L_x_77:
[----:B------:R-:W-:Y:S01]  /*c380*/  SHF.L.U32 R0, R0, 0x1f, RZ ;  /* 0x0000001f00007819 */ /* 0x000fe200000006ff */
[----:B------:R-:W-:-:S03]  /*c390*/  IMAD.SHL.U32 R3, R6, 0x8000, RZ ;  /* 0x0000800006037824 */ /* 0x000fc600078e00ff */
[----:B------:R-:W2:Y:S02]  /*c3a0*/  SYNCS.PHASECHK.TRANS64.TRYWAIT P0, [R19+URZ+0x38860], R0 ;  /* 0x03886000130075a7 */ /* 0x000ea4000800017f */
[----:B--2---:R-:W-:Y:S05]  /*c3b0*/  @!P0 BRA `(.L_x_78) ;  /* 0x00000024007c8947 */ /* 0x004fea0003800000 */
.L_x_130:
[----:B0-----:R-:W2:Y:S04]  /*c3c0*/  LDL R2, [R1+0x20] ;  /* 0x0000200001027983 */ /* 0x001ea80000100800 */
[----:B------:R-:W3:Y:S04]  /*c3d0*/  LDL R18, [R1+0x14] ;  /* 0x0000140001127983 */ /* 0x000ee80000100800 */
[----:B------:R-:W4:Y:S01]  /*c3e0*/  LDL R12, [R1+0x1c] ;  /* 0x00001c00010c7983 */ /* 0x000f220000100800 */
[----:B------:R-:W-:Y:S05]  /*c3f0*/  WARPSYNC.ALL ;  /* 0x0000000000007948 */ /* 0x000fea0003800000 */
[----:B--2---:R-:W-:-:S05]  /*c400*/  LOP3.LUT R0, R3, R2, RZ, 0xfc, !PT ;  /* 0x0000000203007212 */ /* 0x004fca00078efcff */
[----:B------:R-:W0:Y:S01]  /*c410*/  LDSM.16.MT88.4 R8, [R0+UR41+0x10400] ;  /* 0x010400290008783b */ /* 0x000e220008004200 */
[----:B------:R-:W-:-:S04]  /*c420*/  VIADD R2, R0, UR41 ;  /* 0x0000002900027c36 */ /* 0x000fc80008000000 */
[----:B---3--:R-:W-:Y:S01]  /*c430*/  IMAD.IADD R2, R18, 0x1, R2 ;  /* 0x0000000112027824 */ /* 0x008fe200078e0202 */
[C-C-:B0-----:R-:W-:Y:S02]  /*c440*/  PRMT R4, R8.reuse, 0x6420, R9.reuse ;  /* 0x0000642008047816 */ /* 0x141fe40000000009 */
[----:B------:R-:W-:Y:S02]  /*c450*/  PRMT R5, R8, 0x7531, R9 ;  /* 0x0000753108057816 */ /* 0x000fe40000000009 */
[C-C-:B------:R-:W-:Y:S02]  /*c460*/  PRMT R6, R10.reuse, 0x6420, R11.reuse ;  /* 0x000064200a067816 */ /* 0x140fe4000000000b */
[----:B------:R-:W-:Y:S02]  /*c470*/  PRMT R7, R10, 0x7531, R11 ;  /* 0x000075310a077816 */ /* 0x000fe4000000000b */
[----:B------:R-:W0:Y:S01]  /*c480*/  LDSM.16.MT88.4 R8, [R2+0x10400] ;  /* 0x010400000208783b */ /* 0x000e220000004200 */
[----:B----4-:R-:W-:-:S05]  /*c490*/  IADD3 R3, R3, UR41, R12 ;  /* 0x0000002903037c10 */ /* 0x010fca000fffe00c */
[----:B------:R-:W-:Y:S01]  /*c4a0*/  STSM.16.M88.4 [R3+0x400], R4 ;  /* 0x0004000403007844 */ /* 0x000fe20000000200 */
[C-C-:B0-----:R-:W-:Y:S02]  /*c4b0*/  PRMT R12, R8.reuse, 0x6420, R9.reuse ;  /* 0x00006420080c7816 */ /* 0x141fe40000000009 */
[----:B------:R-:W-:Y:S02]  /*c4c0*/  PRMT R13, R8, 0x7531, R9 ;  /* 0x00007531080d7816 */ /* 0x000fe40000000009 */
[C-C-:B------:R-:W-:Y:S02]  /*c4d0*/  PRMT R14, R10.reuse, 0x6420, R11.reuse ;  /* 0x000064200a0e7816 */ /* 0x140fe4000000000b */
[----:B------:R-:W-:-:S05]  /*c4e0*/  PRMT R15, R10, 0x7531, R11 ;  /* 0x000075310a0f7816 */ /* 0x000fca000000000b */
[----:B------:R-:W-:Y:S04]  /*c4f0*/  STSM.16.M88.4 [R3+0x2400], R12 ;  /* 0x0024000c03007844 */ /* 0x000fe80000000200 */
[----:B------:R-:W0:Y:S02]  /*c500*/  LDSM.16.MT88.4 R8, [R0+UR41+0x14400] ;  /* 0x014400290008783b */ /* 0x000e240008004200 */
[C-C-:B0-----:R-:W-:Y:S02]  /*c510*/  PRMT R4, R8.reuse, 0x6420, R9.reuse ;  /* 0x0000642008047816 */ /* 0x141fe40000000009 */
[----:B------:R-:W-:Y:S02]  /*c520*/  PRMT R5, R8, 0x7531, R9 ;  /* 0x0000753108057816 */ /* 0x000fe40000000009 */
[----:B------:R-:W-:-:S02]  /*c530*/  PRMT R6, R10, 0x6420, R11 ;  /* 0x000064200a067816 */ /* 0x000fc4000000000b */
[----:B------:R-:W-:Y:S02]  /*c540*/  PRMT R7, R10, 0x7531, R11 ;  /* 0x000075310a077816 */ /* 0x000fe4000000000b */
[----:B------:R-:W0:Y:S04]  /*c550*/  LDSM.16.MT88.4 R8, [R2+0x14400] ;  /* 0x014400000208783b */ /* 0x000e280000004200 */
[----:B------:R-:W-:Y:S01]  /*c560*/  STSM.16.M88.4 [R3+0x4400], R4 ;  /* 0x0044000403007844 */ /* 0x000fe20000000200 */
[C-C-:B0-----:R-:W-:Y:S02]  /*c570*/  PRMT R12, R8.reuse, 0x6420, R9.reuse ;  /* 0x00006420080c7816 */ /* 0x141fe40000000009 */
[----:B------:R-:W-:Y:S02]  /*c580*/  PRMT R13, R8, 0x7531, R9 ;  /* 0x00007531080d7816 */ /* 0x000fe40000000009 */
[----:B------:R-:W-:-:S02]  /*c590*/  PRMT R14, R10, 0x6420, R11 ;  /* 0x000064200a0e7816 */ /* 0x000fc4000000000b */
[----:B------:R-:W-:-:S05]  /*c5a0*/  PRMT R15, R10, 0x7531, R11 ;  /* 0x000075310a0f7816 */ /* 0x000fca000000000b */
[----:B------:R0:W-:Y:S04]  /*c5b0*/  STSM.16.M88.4 [R3+0x6400], R12 ;  /* 0x0064000c03007844 */ /* 0x0001e80000000200 */
[----:B------:R-:W2:Y:S04]  /*c5c0*/  LDSM.16.MT88.4 R8, [R0+UR41+0x11400] ;  /* 0x011400290008783b */ /* 0x000ea80008004200 */
[----:B0-----:R-:W3:Y:S01]  /*c5d0*/  LDL R15, [R1+0x10] ;  /* 0x00001000010f7983 */ /* 0x001ee20000100800 */
[C-C-:B--2---:R-:W-:Y:S02]  /*c5e0*/  PRMT R4, R8.reuse, 0x6420, R9.reuse ;  /* 0x0000642008047816 */ /* 0x144fe40000000009 */
[----:B------:R-:W-:-:S02]  /*c5f0*/  PRMT R5, R8, 0x7531, R9 ;  /* 0x0000753108057816 */ /* 0x000fc40000000009 */
[C-C-:B------:R-:W-:Y:S02]  /*c600*/  PRMT R6, R10.reuse, 0x6420, R11.reuse ;  /* 0x000064200a067816 */ /* 0x140fe4000000000b */
[----:B------:R-:W-:Y:S02]  /*c610*/  PRMT R7, R10, 0x7531, R11 ;  /* 0x000075310a077816 */ /* 0x000fe4000000000b */
[----:B------:R-:W0:Y:S01]  /*c620*/  LDSM.16.MT88.4 R8, [R2+0x11400] ;  /* 0x011400000208783b */ /* 0x000e220000004200 */
[----:B------:R-:W-:Y:S01]  /*c630*/  IMAD.MOV.U32 R14, RZ, RZ, R18 ;  /* 0x000000ffff0e7224 */ /* 0x000fe200078e0012 */
[C-C-:B0-----:R-:W-:Y:S02]  /*c640*/  PRMT R12, R8.reuse, 0x6420, R9.reuse ;  /* 0x00006420080c7816 */ /* 0x141fe40000000009 */
[----:B------:R-:W-:Y:S02]  /*c650*/  PRMT R13, R8, 0x7531, R9 ;  /* 0x00007531080d7816 */ /* 0x000fe40000000009 */
[----:B---3--:R-:W-:-:S05]  /*c660*/  IADD3 R18, R15, 0x400, R3 ;  /* 0x000004000f127810 */ /* 0x008fca0007ffe003 */
[----:B------:R0:W-:Y:S02]  /*c670*/  STSM.16.M88.4 [R18], R4 ;  /* 0x0000000412007844 */ /* 0x0001e40000000200 */
[----:B0-----:R-:W-:Y:S01]  /*c680*/  IMAD.MOV.U32 R6, RZ, RZ, R14 ;  /* 0x000000ffff067224 */ /* 0x001fe200078e000e */
[C---:B------:R-:W-:Y:S01]  /*c690*/  PRMT R14, R10.reuse, 0x6420, R11 ;  /* 0x000064200a0e7816 */ /* 0x040fe2000000000b */
[----:B------:R-:W-:Y:S01]  /*c6a0*/  IMAD.MOV.U32 R7, RZ, RZ, R15 ;  /* 0x000000ffff077224 */ /* 0x000fe200078e000f */
[----:B------:R-:W-:-:S05]  /*c6b0*/  PRMT R15, R10, 0x7531, R11 ;  /* 0x000075310a0f7816 */ /* 0x000fca000000000b */
[----:B------:R0:W-:Y:S04]  /*c6c0*/  STSM.16.M88.4 [R18+0x2000], R12 ;  /* 0x0020000c12007844 */ /* 0x0001e80000000200 */
[----:B------:R-:W2:Y:S01]  /*c6d0*/  LDSM.16.MT88.4 R8, [R0+UR41+0x15400] ;  /* 0x015400290008783b */ /* 0x000ea20008004200 */
[----:B0-----:R-:W-:Y:S02]  /*c6e0*/  IMAD.MOV.U32 R14, RZ, RZ, R6 ;  /* 0x000000ffff0e7224 */ /* 0x001fe400078e0006 */
[----:B------:R-:W-:Y:S01]  /*c6f0*/  IMAD.MOV.U32 R15, RZ, RZ, R7 ;  /* 0x000000ffff0f7224 */ /* 0x000fe200078e0007 */
[C-C-:B--2---:R-:W-:Y:S02]  /*c700*/  PRMT R4, R8.reuse, 0x6420, R9.reuse ;  /* 0x0000642008047816 */ /* 0x144fe40000000009 */
[----:B------:R-:W-:-:S02]  /*c710*/  PRMT R5, R8, 0x7531, R9 ;  /* 0x0000753108057816 */ /* 0x000fc40000000009 */
[C-C-:B------:R-:W-:Y:S02]  /*c720*/  PRMT R6, R10.reuse, 0x6420, R11.reuse ;  /* 0x000064200a067816 */ /* 0x140fe4000000000b */
[----:B------:R-:W-:Y:S02]  /*c730*/  PRMT R7, R10, 0x7531, R11 ;  /* 0x000075310a077816 */ /* 0x000fe4000000000b */
[----:B------:R-:W0:Y:S04]  /*c740*/  LDSM.16.MT88.4 R8, [R2+0x15400] ;  /* 0x015400000208783b */ /* 0x000e280000004200 */
[----:B------:R2:W-:Y:S02]  /*c750*/  STSM.16.M88.4 [R18+0x4000], R4 ;  /* 0x0040000412007844 */ /* 0x0005e40000000200 */
[----:B--2---:R-:W-:-:S02]  /*c760*/  IMAD.MOV.U32 R6, RZ, RZ, R14 ;  /* 0x000000ffff067224 */ /* 0x004fc400078e000e */
[----:B------:R-:W-:Y:S01]  /*c770*/  IMAD.MOV.U32 R7, RZ, RZ, R15 ;  /* 0x000000ffff077224 */ /* 0x000fe200078e000f */
[C-C-:B0-----:R-:W-:Y:S02]  /*c780*/  PRMT R12, R8.reuse, 0x6420, R9.reuse ;  /* 0x00006420080c7816 */ /* 0x141fe40000000009 */
[----:B------:R-:W-:Y:S02]  /*c790*/  PRMT R13, R8, 0x7531, R9 ;  /* 0x00007531080d7816 */ /* 0x000fe40000000009 */
[C-C-:B------:R-:W-:Y:S02]  /*c7a0*/  PRMT R14, R10.reuse, 0x6420, R11.reuse ;  /* 0x000064200a0e7816 */ /* 0x140fe4000000000b */
        /* <DEDUP_REMOVED lines=9> */
[----:B------:R-:W0:Y:S01]  /*c840*/  LDSM.16.MT88.4 R8, [R2+0x12400] ;  /* 0x012400000208783b */ /* 0x000e220000004200 */
[----:B------:R-:W-:-:S05]  /*c850*/  IADD3 R3, R15, 0x400, R3 ;  /* 0x000004000f037810 */ /* 0x000fca0007ffe003 */
[----:B------:R-:W-:Y:S01]  /*c860*/  STSM.16.M88.4 [R3], R4 ;  /* 0x0000000403007844 */ /* 0x000fe20000000200 */
        /* <DEDUP_REMOVED lines=16> */
[----:B------:R-:W-:Y:S04]  /*c970*/  STSM.16.M88.4 [R3+0x6000], R12 ;  /* 0x0060000c03007844 */ /* 0x000fe80000000200 */
[----:B------:R-:W0:Y:S02]  /*c980*/  LDSM.16.MT88.4 R8, [R0+UR41+0x13400] ;  /* 0x013400290008783b */ /* 0x000e240008004200 */
[C-C-:B0-----:R-:W-:Y:S02]  /*c990*/  PRMT R4, R8.reuse, 0x6420, R9.reuse ;  /* 0x0000642008047816 */ /* 0x141fe40000000009 */
[----:B------:R-:W-:Y:S02]  /*c9a0*/  PRMT R5, R8, 0x7531, R9 ;  /* 0x0000753108057816 */ /* 0x000fe40000000009 */
[----:B------:R-:W-:-:S02]  /*c9b0*/  PRMT R6, R10, 0x6420, R11 ;  /* 0x000064200a067816 */ /* 0x000fc4000000000b */
[----:B------:R-:W-:Y:S02]  /*c9c0*/  PRMT R7, R10, 0x7531, R11 ;  /* 0x000075310a077816 */ /* 0x000fe4000000000b */
[----:B------:R-:W0:Y:S01]  /*c9d0*/  LDSM.16.MT88.4 R8, [R2+0x13400] ;  /* 0x013400000208783b */ /* 0x000e220000004200 */
[----:B------:R-:W-:-:S05]  /*c9e0*/  IMAD.IADD R3, R18, 0x1, R3 ;  /* 0x0000000112037824 */ /* 0x000fca00078e0203 */
[----:B------:R0:W-:Y:S02]  /*c9f0*/  STSM.16.M88.4 [R3], R4 ;  /* 0x0000000403007844 */ /* 0x0001e40000000200 */
[C-C-:B0-----:R-:W-:Y:S02]  /*ca00*/  PRMT R4, R8.reuse, 0x6420, R9.reuse ;  /* 0x0000642008047816 */ /* 0x141fe40000000009 */
[----:B------:R-:W-:Y:S02]  /*ca10*/  PRMT R5, R8, 0x7531, R9 ;  /* 0x0000753108057816 */ /* 0x000fe40000000009 */
[C-C-:B------:R-:W-:Y:S02]  /*ca20*/  PRMT R6, R10.reuse, 0x6420, R11.reuse ;  /* 0x000064200a067816 */ /* 0x140fe4000000000b */
[----:B------:R-:W-:-:S05]  /*ca30*/  PRMT R7, R10, 0x7531, R11 ;  /* 0x000075310a077816 */ /* 0x000fca000000000b */
[----:B------:R-:W-:Y:S04]  /*ca40*/  STSM.16.M88.4 [R3+0x2000], R4 ;  /* 0x0020000403007844 */ /* 0x000fe80000000200 */
[----:B------:R-:W0:Y:S04]  /*ca50*/  LDSM.16.MT88.4 R8, [R0+UR41+0x17400] ;  /* 0x017400290008783b */ /* 0x000e280008004200 */
[----:B------:R-:W2:Y:S01]  /*ca60*/  LDSM.16.MT88.4 R4, [R2+0x17400] ;  /* 0x017400000204783b */ /* 0x000ea20000004200 */
[C-C-:B0-----:R-:W-:Y:S02]  /*ca70*/  PRMT R12, R8.reuse, 0x6420, R9.reuse ;  /* 0x00006420080c7816 */ /* 0x141fe40000000009 */
[----:B------:R-:W-:-:S02]  /*ca80*/  PRMT R13, R8, 0x7531, R9 ;  /* 0x00007531080d7816 */ /* 0x000fc40000000009 */
[C-C-:B------:R-:W-:Y:S02]  /*ca90*/  PRMT R14, R10.reuse, 0x6420, R11.reuse ;  /* 0x000064200a0e7816 */ /* 0x140fe4000000000b */
[----:B------:R-:W-:Y:S02]  /*caa0*/  PRMT R15, R10, 0x7531, R11 ;  /* 0x000075310a0f7816 */ /* 0x000fe4000000000b */
[C-C-:B--2---:R-:W-:Y:S02]  /*cab0*/  PRMT R8, R4.reuse, 0x6420, R5.reuse ;  /* 0x0000642004087816 */ /* 0x144fe40000000005 */
[----:B------:R-:W-:Y:S02]  /*cac0*/  PRMT R9, R4, 0x7531, R5 ;  /* 0x0000753104097816 */ /* 0x000fe40000000005 */
[C-C-:B------:R-:W-:Y:S02]  /*cad0*/  PRMT R10, R6.reuse, 0x6420, R7.reuse ;  /* 0x00006420060a7816 */ /* 0x140fe40000000007 */
[----:B------:R-:W-:Y:S01]  /*cae0*/  PRMT R11, R6, 0x7531, R7 ;  /* 0x00007531060b7816 */ /* 0x000fe20000000007 */
[----:B------:R0:W-:Y:S04]  /*caf0*/  STSM.16.M88.4 [R3+0x4000], R12 ;  /* 0x0040000c03007844 */ /* 0x0001e80000000200 */
[----:B------:R0:W-:Y:S01]  /*cb00*/  STSM.16.M88.4 [R3+0x6000], R8 ;  /* 0x0060000803007844 */ /* 0x0001e20000000200 */
[----:B------:R-:W-:Y:S01]  /*cb10*/  @!PT LDS RZ, [RZ] ;  /* 0x00000000fffff984 */ /* 0x000fe20000000800 */
[----:B------:R-:W-:Y:S01]  /*cb20*/  @!PT LDS RZ, [RZ] ;  /* 0x00000000fffff984 */ /* 0x000fe20000000800 */
[----:B------:R-:W-:Y:S01]  /*cb30*/  @!PT LDS RZ, [RZ] ;  /* 0x00000000fffff984 */ /* 0x000fe20000000800 */
[----:B------:R-:W-:Y:S01]  /*cb40*/  @!PT LDS RZ, [RZ] ;  /* 0x00000000fffff984 */ /* 0x000fe20000000800 */
[----:B------:R2:W-:Y:S06]  /*cb50*/  MEMBAR.ALL.CTA ;  /* 0x0000000000007992 */ /* 0x0005ec0000008000 */
[----:B--2---:R-:W2:Y:S01]  /*cb60*/  FENCE.VIEW.ASYNC.S ;  /* 0x00000000000073c6 */ /* 0x004ea20000000000 */
[----:B------:R-:W-:Y:S05]  /*cb70*/  @!P1 BRA `(.L_x_79) ;  /* 0x0000000000049947 */ /* 0x000fea0003800000 */
[----:B------:R-:W-:Y:S01]  /*cb80*/  BPT.TRAP 0x1 ;  /* 0x000000040000795c */ /* 0x000fe20000300000 */
.L_x_79:
[----:B------:R-:W3:Y:S01]  /*cb90*/  S2R R0, SR_TID.X ;  /* 0x0000000000007919 */ /* 0x000ee20000002100 */
[----:B--2---:R2:W-:Y:S01]  /*cba0*/  SYNCS.ARRIVE.TRANS64.A1T0 RZ, [R19+URZ+0x38850], RZ ;  /* 0x038850ff13ff79a7 */ /* 0x0045e2000810003f */
[----:B------:R4:W5:Y:S01]  /*cbb0*/  LDL R6, [R1] ;  /* 0x0000000001067983 */ /* 0x0009620000100800 */
[----:B---3--:R-:W-:Y:S01]  /*cbc0*/  LOP3.LUT R0, R0, 0x7f, RZ, 0xc0, !PT ;  /* 0x0000007f00007812 */ /* 0x008fe200078ec0ff */
[----:B------:R-:W-:Y:S03]  /*cbd0*/  BAR.SYNC.DEFER_BLOCKING 0x2, 0x80 ;  /* 0x0082000000007b1d */ /* 0x000fe60000010000 */
[----:B------:R-:W-:-:S03]  /*cbe0*/  ISETP.NE.AND P0, PT, R0, RZ, PT ;  /* 0x000000ff0000720c */ /* 0x000fc60003f05270 */
[----:B------:R4:W5:Y:S10]  /*cbf0*/  LDL R0, [R1+0x4] ;  /* 0x0000040001007983 */ /* 0x0009740000100800 */
[----:B--2---:R-:W-:-:S05]  /*cc00*/  @!P0 VIADD R19, R19, 0x38880 ;  /* 0x0003888013138836 */ /* 0x004fca0000000000 */
[----:B------:R-:W-:-:S04]  /*cc10*/  @!P0 PRMT R19, RZ, 0x654, R19 ;  /* 0x00000654ff138816 */ /* 0x000fc80000000013 */
[----:B------:R4:W-:Y:S01]  /*cc20*/  @!P0 SYNCS.ARRIVE.TRANS64.RED.A1T0 RZ, [R19+URZ], RZ ;  /* 0x000000ff13ff89a7 */ /* 0x0009e2000810043f */
[C---:B------:R-:W-:Y:S01]  /*cc30*/  ISETP.GT.AND P0, PT, R17.reuse, RZ, PT ;  /* 0x000000ff1100720c */ /* 0x040fe20003f04270 */
[----:B------:R-:W-:-:S12]  /*cc40*/  VIADD R17, R17, 0xffffffff ;  /* 0xffffffff11117836 */ /* 0x000fd80000000000 */
[----:B----4-:R-:W-:Y:S05]  /*cc50*/  @P0 BRA `(.L_x_80) ;  /* 0xffffffec00580947 */ /* 0x010fea000383ffff */
.L_x_58:
[----:B------:R-:W-:-:S06]  /*cc60*/  UISETP.NE.AND UP0, UPT, UR42, 0x3, UPT ;  /* 0x000000032a00788c */ /* 0x000fcc000bf05270 */
[----:B------:R-:W-:-:S13]  /*cc70*/  PLOP3.LUT P0, PT, PT, PT, UP0, 0x80, 0x0 ;  /* 0x000000000000781c */ /* 0x000fda0003f0f008 */
[----:B------:R-:W-:Y:S05]  /*cc80*/  @!P0 BRA `(.L_x_81) ;  /* 0x0000000000048947 */ /* 0x000fea0003800000 */
[----:B------:R-:W-:Y:S01]  /*cc90*/  BPT.TRAP 0x1 ;  /* 0x000000040000795c */ /* 0x000fe20000300000 */
.L_x_81:
[----:B-1---5:R-:W2:Y:S04]  /*cca0*/  LDL R0, [R1+0x4] ;  /* 0x0000040001007983 */ /* 0x022ea80000100800 */
[----:B------:R-:W3:Y:S01]  /*ccb0*/  LDL R2, [R1] ;  /* 0x0000000001027983 */ /* 0x000ee20000100800 */
[----:B------:R-:W-:Y:S01]  /*ccc0*/  BSSY B0, `(.L_x_82) ;  /* 0x0000008000007945 */ /* 0x000fe20003800000 */
[----:B--2---:R-:W-:-:S04]  /*ccd0*/  LOP3.LUT R0, R0, 0x1, RZ, 0x3c, !PT ;  /* 0x0000000100007812 */ /* 0x004fc800078e3cff */
[----:B------:R-:W-:Y:S02]  /*cce0*/  SHF.L.U32 R0, R0, 0x1f, RZ ;  /* 0x0000001f00007819 */ /* 0x000fe400000006ff */
[----:B---3--:R-:W-:-:S04]  /*ccf0*/  LEA R21, R2, UR41, 0x3 ;  /* 0x0000002902157c11 */ /* 0x008fc8000f8e18ff */
[----:B------:R-:W1:Y:S01]  /*cd00*/  SYNCS.PHASECHK.TRANS64.TRYWAIT P0, [R21+URZ+0x38870], R0 ;  /* 0x03887000150075a7 */ /* 0x000e62000800017f */
[----:B------:R-:W-:-:S05]  /*cd10*/  IMAD.U32 R2, RZ, RZ, UR47 ;  /* 0x0000002fff027e24 */ /* 0x000fca000f8e00ff */
[----:B------:R-:W-:Y:S01]  /*cd20*/  ISETP.NE.AND P1, PT, R2, 0x3, PT ;  /* 0x000000030200780c */ /* 0x000fe20003f25270 */
[----:B-1----:R-:W-:-:S12]  /*cd30*/  @!P0 BRA `(.L_x_83) ;  /* 0x0000001c00308947 */ /* 0x002fd80003800000 */
.L_x_131:
[----:B------:R-:W-:Y:S05]  /*cd40*/  BSYNC B0 ;  /* 0x0000000000007941 */ /* 0x000fea0003800000 */
.L_x_82:
[----:B------:R-:W-:Y:S05]  /*cd50*/  @!P1 BRA `(.L_x_84) ;  /* 0x0000000000049947 */ /* 0x000fea0003800000 */
[----:B------:R-:W-:Y:S01]  /*cd60*/  BPT.TRAP 0x1 ;  /* 0x000000040000795c */ /* 0x000fe20000300000 */
.L_x_84:
[----:B-1----:R-:W2:Y:S02]  /*cd70*/  LDL R0, [R1+0x4] ;  /* 0x0000040001007983 */ /* 0x002ea40000100800 */
[----:B--2---:R-:W-:-:S04]  /*cd80*/  SHF.L.U32 R0, R0, 0x1f, RZ ;  /* 0x0000001f00007819 */ /* 0x004fc800000006ff */
[----:B------:R-:W1:Y:S02]  /*cd90*/  SYNCS.PHASECHK.TRANS64.TRYWAIT P0, [R21+URZ+0x38860], R0 ;  /* 0x03886000150075a7 */ /* 0x000e64000800017f */
[----:B-1----:R-:W-:Y:S05]  /*cda0*/  @!P0 BRA `(.L_x_85) ;  /* 0x0000001c00288947 */ /* 0x002fea0003800000 */
.L_x_132:
[----:B0-----:R-:W2:Y:S04]  /*cdb0*/  LDL R3, [R1] ;  /* 0x0000000001037983 */ /* 0x001ea80000100800 */
[----:B------:R-:W1:Y:S04]  /*cdc0*/  LDL R2, [R1+0x20] ;  /* 0x0000200001027983 */ /* 0x000e680000100800 */
[----:B------:R-:W3:Y:S04]  /*cdd0*/  LDL R16, [R1+0x14] ;  /* 0x0000140001107983 */ /* 0x000ee80000100800 */
[----:B------:R-:W4:Y:S01]  /*cde0*/  LDL R12, [R1+0x1c] ;  /* 0x00001c00010c7983 */ /* 0x000f220000100800 */
[----:B------:R-:W-:Y:S05]  /*cdf0*/  WARPSYNC.ALL ;  /* 0x0000000000007948 */ /* 0x000fea0003800000 */
[----:B--2---:R-:W-:-:S05]  /*ce00*/  IMAD.SHL.U32 R3, R3, 0x8000, RZ ;  /* 0x0000800003037824 */ /* 0x004fca00078e00ff */
[----:B-1----:R-:W-:-:S05]  /*ce10*/  LOP3.LUT R0, R3, R2, RZ, 0xfc, !PT ;  /* 0x0000000203007212 */ /* 0x002fca00078efcff */
        /* <DEDUP_REMOVED lines=9> */
[----:B------:R0:W-:Y:S02]  /*ceb0*/  STSM.16.M88.4 [R3+0x400], R8 ;  /* 0x0004000803007844 */ /* 0x0001e40000000200 */
        /* <DEDUP_REMOVED lines=11> */
[----:B------:R1:W-:Y:S04]  /*cf70*/  STSM.16.M88.4 [R3+0x4400], R12 ;  /* 0x0044000c03007844 */ /* 0x0003e80000000200 */
[----:B-1----:R-:W2:Y:S01]  /*cf80*/  LDL R15, [R1+0x10] ;  /* 0x00001000010f7983 */ /* 0x002ea20000100800 */
[----:B0-----:R-:W-:-:S02]  /*cf90*/  PRMT R8, R4, 0x6420, R5 ;  /* 0x0000642004087816 */ /* 0x001fc40000000005 */
[----:B------:R-:W-:Y:S02]  /*cfa0*/  PRMT R9, R4, 0x7531, R5 ;  /* 0x0000753104097816 */ /* 0x000fe40000000005 */
[C-C-:B------:R-:W-:Y:S02]  /*cfb0*/  PRMT R10, R6.reuse, 0x6420, R7.reuse ;  /* 0x00006420060a7816 */ /* 0x140fe40000000007 */
[----:B------:R-:W-:-:S05]  /*cfc0*/  PRMT R11, R6, 0x7531, R7 ;  /* 0x00007531060b7816 */ /* 0x000fca0000000007 */
[----:B------:R-:W-:Y:S04]  /*cfd0*/  STSM.16.M88.4 [R3+0x6400], R8 ;  /* 0x0064000803007844 */ /* 0x000fe80000000200 */
[----:B------:R-:W0:Y:S01]  /*cfe0*/  LDSM.16.MT88.4 R4, [R0+UR41+0x11400] ;  /* 0x011400290004783b */ /* 0x000e220008004200 */
[----:B------:R-:W-:Y:S01]  /*cff0*/  IMAD.MOV.U32 R14, RZ, RZ, R16 ;  /* 0x000000ffff0e7224 */ /* 0x000fe200078e0010 */
[C-C-:B0-----:R-:W-:Y:S02]  /*d000*/  PRMT R16, R4.reuse, 0x6420, R5.reuse ;  /* 0x0000642004107816 */ /* 0x141fe40000000005 */
[----:B------:R-:W-:Y:S02]  /*d010*/  PRMT R17, R4, 0x7531, R5 ;  /* 0x0000753104117816 */ /* 0x000fe40000000005 */
[----:B------:R-:W-:-:S02]  /*d020*/  PRMT R18, R6, 0x6420, R7 ;  /* 0x0000642006127816 */ /* 0x000fc40000000007 */
[----:B------:R-:W-:Y:S02]  /*d030*/  PRMT R19, R6, 0x7531, R7 ;  /* 0x0000753106137816 */ /* 0x000fe40000000007 */
[----:B------:R-:W0:Y:S02]  /*d040*/  LDSM.16.MT88.4 R4, [R2+0x11400] ;  /* 0x011400000204783b */ /* 0x000e240000004200 */
[C-C-:B0-----:R-:W-:Y:S02]  /*d050*/  PRMT R8, R4.reuse, 0x6420, R5.reuse ;  /* 0x0000642004087816 */ /* 0x141fe40000000005 */
[----:B------:R-:W-:Y:S02]  /*d060*/  PRMT R9, R4, 0x7531, R5 ;  /* 0x0000753104097816 */ /* 0x000fe40000000005 */
[C-C-:B------:R-:W-:Y:S02]  /*d070*/  PRMT R10, R6.reuse, 0x6420, R7.reuse ;  /* 0x00006420060a7816 */ /* 0x140fe40000000007 */
[----:B------:R-:W-:-:S02]  /*d080*/  PRMT R11, R6, 0x7531, R7 ;  /* 0x00007531060b7816 */ /* 0x000fc40000000007 */
[----:B--2---:R-:W-:-:S05]  /*d090*/  IADD3 R20, R15, 0x400, R3 ;  /* 0x000004000f147810 */ /* 0x004fca0007ffe003 */
[----:B------:R0:W-:Y:S04]  /*d0a0*/  STSM.16.M88.4 [R20], R16 ;  /* 0x0000001014007844 */ /* 0x0001e80000000200 */
[----:B------:R-:W-:Y:S04]  /*d0b0*/  STSM.16.M88.4 [R20+0x2000], R8 ;  /* 0x0020000814007844 */ /* 0x000fe80000000200 */
[----:B------:R-:W1:Y:S01]  /*d0c0*/  LDSM.16.MT88.4 R4, [R0+UR41+0x15400] ;  /* 0x015400290004783b */ /* 0x000e620008004200 */
[----:B0-----:R-:W-:Y:S02]  /*d0d0*/  IMAD.MOV.U32 R18, RZ, RZ, R14 ;  /* 0x000000ffff127224 */ /* 0x001fe400078e000e */
[----:B------:R-:W-:Y:S01]  /*d0e0*/  IMAD.MOV.U32 R19, RZ, RZ, R15 ;  /* 0x000000ffff137224 */ /* 0x000fe200078e000f */
[----:B-1----:R-:W-:-:S02]  /*d0f0*/  PRMT R12, R4, 0x6420, R5 ;  /* 0x00006420040c7816 */ /* 0x002fc40000000005 */
[----:B------:R-:W-:Y:S02]  /*d100*/  PRMT R13, R4, 0x7531, R5 ;  /* 0x00007531040d7816 */ /* 0x000fe40000000005 */
[C-C-:B------:R-:W-:Y:S02]  /*d110*/  PRMT R14, R6.reuse, 0x6420, R7.reuse ;  /* 0x00006420060e7816 */ /* 0x140fe40000000007 */
[----:B------:R-:W-:Y:S02]  /*d120*/  PRMT R15, R6, 0x7531, R7 ;  /* 0x00007531060f7816 */ /* 0x000fe40000000007 */
[----:B------:R-:W0:Y:S04]  /*d130*/  LDSM.16.MT88.4 R4, [R2+0x15400] ;  /* 0x015400000204783b */ /* 0x000e280000004200 */
[----:B------:R1:W-:Y:S01]  /*d140*/  STSM.16.M88.4 [R20+0x4000], R12 ;  /* 0x0040000c14007844 */ /* 0x0003e20000000200 */
[----:B0-----:R-:W-:-:S02]  /*d150*/  PRMT R8, R4, 0x6420, R5 ;  /* 0x0000642004087816 */ /* 0x001fc40000000005 */
[----:B------:R-:W-:Y:S02]  /*d160*/  PRMT R9, R4, 0x7531, R5 ;  /* 0x0000753104097816 */ /* 0x000fe40000000005 */
[C-C-:B------:R-:W-:Y:S02]  /*d170*/  PRMT R10, R6.reuse, 0x6420, R7.reuse ;  /* 0x00006420060a7816 */ /* 0x140fe40000000007 */
[----:B------:R-:W-:-:S05]  /*d180*/  PRMT R11, R6, 0x7531, R7 ;  /* 0x00007531060b7816 */ /* 0x000fca0000000007 */
[----:B------:R-:W-:Y:S04]  /*d190*/  STSM.16.M88.4 [R20+0x6000], R8 ;  /* 0x0060000814007844 */ /* 0x000fe80000000200 */
[----:B------:R-:W0:Y:S01]  /*d1a0*/  LDSM.16.MT88.4 R4, [R0+UR41+0x12400] ;  /* 0x012400290004783b */ /* 0x000e220008004200 */
[----:B-1----:R-:W-:Y:S02]  /*d1b0*/  IMAD.MOV.U32 R14, RZ, RZ, R18 ;  /* 0x000000ffff0e7224 */ /* 0x002fe400078e0012 */
[----:B------:R-:W-:Y:S01]  /*d1c0*/  IMAD.MOV.U32 R15, RZ, RZ, R19 ;  /* 0x000000ffff0f7224 */ /* 0x000fe200078e0013 */
[C-C-:B0-----:R-:W-:Y:S02]  /*d1d0*/  PRMT R16, R4.reuse, 0x6420, R5.reuse ;  /* 0x0000642004107816 */ /* 0x141fe40000000005 */
[----:B------:R-:W-:-:S02]  /*d1e0*/  PRMT R17, R4, 0x7531, R5 ;  /* 0x0000753104117816 */ /* 0x000fc40000000005 */
[C-C-:B------:R-:W-:Y:S02]  /*d1f0*/  PRMT R18, R6.reuse, 0x6420, R7.reuse ;  /* 0x0000642006127816 */ /* 0x140fe40000000007 */
[----:B------:R-:W-:Y:S02]  /*d200*/  PRMT R19, R6, 0x7531, R7 ;  /* 0x0000753106137816 */ /* 0x000fe40000000007 */
[----:B------:R-:W0:Y:S01]  /*d210*/  LDSM.16.MT88.4 R4, [R2+0x12400] ;  /* 0x012400000204783b */ /* 0x000e220000004200 */
[----:B------:R-:W-:-:S05]  /*d220*/  IADD3 R3, R14, 0x400, R3 ;  /* 0x000004000e037810 */ /* 0x000fca0007ffe003 */
[----:B------:R1:W-:Y:S01]  /*d230*/  STSM.16.M88.4 [R3], R16 ;  /* 0x0000001003007844 */ /* 0x0003e20000000200 */
[C-C-:B0-----:R-:W-:Y:S02]  /*d240*/  PRMT R8, R4.reuse, 0x6420, R5.reuse ;  /* 0x0000642004087816 */ /* 0x141fe40000000005 */
[----:B------:R-:W-:Y:S02]  /*d250*/  PRMT R9, R4, 0x7531, R5 ;  /* 0x0000753104097816 */ /* 0x000fe40000000005 */
[C-C-:B------:R-:W-:Y:S02]  /*d260*/  PRMT R10, R6.reuse, 0x6420, R7.reuse ;  /* 0x00006420060a7816 */ /* 0x140fe40000000007 */
[----:B------:R-:W-:-:S05]  /*d270*/  PRMT R11, R6, 0x7531, R7 ;  /* 0x00007531060b7816 */ /* 0x000fca0000000007 */
[----:B------:R-:W-:Y:S04]  /*d280*/  STSM.16.M88.4 [R3+0x2000], R8 ;  /* 0x0020000803007844 */ /* 0x000fe80000000200 */
[----:B------:R-:W0:Y:S01]  /*d290*/  LDSM.16.MT88.4 R4, [R0+UR41+0x16400] ;  /* 0x016400290004783b */ /* 0x000e220008004200 */
[----:B-1----:R-:W-:Y:S01]  /*d2a0*/  IMAD.MOV.U32 R19, RZ, RZ, R15 ;  /* 0x000000ffff137224 */ /* 0x002fe200078e000f */
[C-C-:B0-----:R-:W-:Y:S02]  /*d2b0*/  PRMT R12, R4.reuse, 0x6420, R5.reuse ;  /* 0x00006420040c7816 */ /* 0x141fe40000000005 */
[----:B------:R-:W-:Y:S02]  /*d2c0*/  PRMT R13, R4, 0x7531, R5 ;  /* 0x00007531040d7816 */ /* 0x000fe40000000005 */
[----:B------:R-:W-:-:S02]  /*d2d0*/  PRMT R14, R6, 0x6420, R7 ;  /* 0x00006420060e7816 */ /* 0x000fc40000000007 */
[----:B------:R-:W-:Y:S02]  /*d2e0*/  PRMT R15, R6, 0x7531, R7 ;  /* 0x00007531060f7816 */ /* 0x000fe40000000007 */
[----:B------:R-:W0:Y:S04]  /*d2f0*/  LDSM.16.MT88.4 R4, [R2+0x16400] ;  /* 0x016400000204783b */ /* 0x000e280000004200 */
[----:B------:R1:W-:Y:S01]  /*d300*/  STSM.16.M88.4 [R3+0x4000], R12 ;  /* 0x0040000c03007844 */ /* 0x0003e20000000200 */
[C-C-:B0-----:R-:W-:Y:S02]  /*d310*/  PRMT R8, R4.reuse, 0x6420, R5.reuse ;  /* 0x0000642004087816 */ /* 0x141fe40000000005 */
[----:B------:R-:W-:Y:S02]  /*d320*/  PRMT R9, R4, 0x7531, R5 ;  /* 0x0000753104097816 */ /* 0x000fe40000000005 */
[----:B------:R-:W-:-:S02]  /*d330*/  PRMT R10, R6, 0x6420, R7 ;  /* 0x00006420060a7816 */ /* 0x000fc40000000007 */
        /* <DEDUP_REMOVED lines=8> */
[----:B------:R-:W0:Y:S01]  /*d3c0*/  LDSM.16.MT88.4 R4, [R2+0x13400] ;  /* 0x013400000204783b */ /* 0x000e220000004200 */
[----:B------:R-:W-:-:S05]  /*d3d0*/  IMAD.IADD R3, R15, 0x1, R3 ;  /* 0x000000010f037824 */ /* 0x000fca00078e0203 */
        /* <DEDUP_REMOVED lines=17> */
[----:B------:R1:W-:Y:S01]  /*d4f0*/  STSM.16.M88.4 [R3+0x6000], R8 ;  /* 0x0060000803007844 */ /* 0x0003e20000000200 */
[----:B------:R-:W-:Y:S01]  /*d500*/  @!PT LDS RZ, [RZ] ;  /* 0x00000000fffff984 */ /* 0x000fe20000000800 */
[----:B------:R-:W-:Y:S01]  /*d510*/  @!PT LDS RZ, [RZ] ;  /* 0x00000000fffff984 */ /* 0x000fe20000000800 */
[----:B------:R-:W-:Y:S01]  /*d520*/  @!PT LDS RZ, [RZ] ;  /* 0x00000000fffff984 */ /* 0x000fe20000000800 */
[----:B------:R-:W-:Y:S01]  /*d530*/  @!PT LDS RZ, [RZ] ;  /* 0x00000000fffff984 */ /* 0x000fe20000000800 */
[----:B------:R0:W-:Y:S06]  /*d540*/  MEMBAR.ALL.CTA ;  /* 0x0000000000007992 */ /* 0x0001ec0000008000 */
[----:B0-----:R-:W0:Y:S01]  /*d550*/  FENCE.VIEW.ASYNC.S ;  /* 0x00000000000073c6 */ /* 0x001e220000000000 */
[----:B------:R-:W-:Y:S05]  /*d560*/  @!P1 BRA `(.L_x_86) ;  /* 0x0000000000049947 */ /* 0x000fea0003800000 */
[----:B------:R-:W-:Y:S01]  /*d570*/  BPT.TRAP 0x1 ;  /* 0x000000040000795c */ /* 0x000fe20000300000 */
.L_x_86:
[----:B------:R-:W2:Y:S01]  /*d580*/  LDL.LU R2, [R1] ;  /* 0x0000000001027983 */ /* 0x000ea20000300800 */
[----:B0-----:R-:W-:Y:S03]  /*d590*/  SYNCS.ARRIVE.TRANS64.A1T0 RZ, [R21+URZ+0x38850], RZ ;  /* 0x038850ff15ff79a7 */ /* 0x001fe6000810003f */
[----:B-1----:R-:W3:Y:S01]  /*d5a0*/  LDL.LU R3, [R1+0x4] ;  /* 0x0000040001037983 */ /* 0x002ee20000300800 */
[----:B------:R-:W0:Y:S01]  /*d5b0*/  S2R R0, SR_TID.X ;  /* 0x0000000000007919 */ /* 0x000e220000002100 */
[----:B------:R-:W-:Y:S01]  /*d5c0*/  UIADD3 UR50, UR43, UR50, URZ ;  /* 0x000000322b327290 */ /* 0x000fe2000fffe03f */
[----:B0-----:R-:W-:Y:S01]  /*d5d0*/  LOP3.LUT R0, R0, 0x7f, RZ, 0xc0, !PT ;  /* 0x0000007f00007812 */ /* 0x001fe200078ec0ff */
[----:B------:R-:W-:Y:S03]  /*d5e0*/  BAR.SYNC.DEFER_BLOCKING 0x2, 0x80 ;  /* 0x0082000000007b1d */ /* 0x000fe60000010000 */
[----:B------:R-:W-:-:S13]  /*d5f0*/  ISETP.NE.AND P0, PT, R0, RZ, PT ;  /* 0x000000ff0000720c */ /* 0x000fda0003f05270 */
[----:B------:R-:W-:-:S05]  /*d600*/  @!P0 VIADD R0, R21, 0x38880 ;  /* 0x0003888015008836 */ /* 0x000fca0000000000 */
[----:B------:R-:W-:-:S04]  /*d610*/  @!P0 PRMT R0, RZ, 0x654, R0 ;  /* 0x00000654ff008816 */ /* 0x000fc80000000000 */
[----:B------:R0:W-:Y:S01]  /*d620*/  @!P0 SYNCS.ARRIVE.TRANS64.RED.A1T0 RZ, [R0+URZ], RZ ;  /* 0x000000ff00ff89a7 */ /* 0x0001e2000810043f */
[----:B------:R-:W-:Y:S01]  /*d630*/  UIADD3 UR46, UR46, 0x1, URZ ;  /* 0x000000012e2e7890 */ /* 0x000fe2000fffe03f */
[----:B--2---:R-:W-:Y:S02]  /*d640*/  IMAD.MOV.U32 R4, RZ, RZ, R2 ;  /* 0x000000ffff047224 */ /* 0x004fe400078e0002 */
[----:B------:R-:W1:Y:S02]  /*d650*/  LDC R2, c[0x0][0xc34] ;  /* 0x00030d00ff027b82 */ /* 0x000e640000000800 */
[----:B0-----:R-:W-:-:S05]  /*d660*/  VIADD R0, R4, 0x1 ;  /* 0x0000000104007836 */ /* 0x001fca0000000000 */
[----:B------:R-:W-:-:S04]  /*d670*/  ISETP.NE.AND P0, PT, R0, 0x2, PT ;  /* 0x000000020000780c */ /* 0x000fc80003f05270 */
[----:B------:R-:W-:Y:S02]  /*d680*/  SEL R0, R0, RZ, P0 ;  /* 0x000000ff00007207 */ /* 0x000fe40000000000 */
[----:B-1----:R-:W-:Y:S02]  /*d690*/  ISETP.LE.AND P1, PT, R2, UR50, PT ;  /* 0x0000003202007c0c */ /* 0x002fe4000bf23270 */
[----:B------:R-:W-:-:S04]  /*d6a0*/  SEL R2, RZ, 0x1, P0 ;  /* 0x00000001ff027807 */ /* 0x000fc80000000000 */
[----:B---3--:R-:W-:Y:S01]  /*d6b0*/  LOP3.LUT R3, R3, R2, RZ, 0x3c, !PT ;  /* 0x0000000203037212 */ /* 0x008fe200078e3cff */
[----:B------:R0:W-:Y:S04]  /*d6c0*/  STL [R1], R0 ;  /* 0x0000000001007387 */ /* 0x0001e80000100800 */
[----:B------:R0:W-:Y:S02]  /*d6d0*/  STL [R1+0x4], R3 ;  /* 0x0000040301007387 */ /* 0x0001e40000100800 */
[----:B------:R-:W-:Y:S05]  /*d6e0*/  @!P1 BRA `(.L_x_87) ;  /* 0xffffffc8002c9947 */ /* 0x000fea000383ffff */
[----:B------:R-:W-:-:S12]  /*d6f0*/  ULOP3.LUT UR46, UR46, 0x1, URZ, 0xc, !UPT ;  /* 0x000000012e2e7892 */ /* 0x000fd8000f8e0c3f */
.L_x_40:
[----:B0-----:R-:W0:Y:S01]  /*d700*/  S2R R3, SR_CgaCtaId ;  /* 0x0000000000037919 */ /* 0x001e220000008800 */
[----:B------:R-:W-:-:S04]  /*d710*/  MOV R0, 0x400 ;  /* 0x0000040000007802 */ /* 0x000fc80000000f00 */
[----:B0-----:R-:W-:Y:S01]  /*d720*/  LEA R9, R3, R0, 0x18 ;  /* 0x0000000003097211 */ /* 0x001fe200078ec0ff */
[----:B------:R-:W-:-:S05]  /*d730*/  IMAD.U32 R0, RZ, RZ, UR46 ;  /* 0x0000002eff007e24 */ /* 0x000fca000f8e00ff */
[----:B------:R-:W-:-:S04]  /*d740*/  SHF.L.U32 R0, R0, 0x1f, RZ ;  /* 0x0000001f00007819 */ /* 0x000fc800000006ff */
[----:B------:R-:W0:Y:S02]  /*d750*/  SYNCS.PHASECHK.TRANS64.TRYWAIT P0, [R9+URZ+0x38820], R0 ;  /* 0x03882000090075a7 */ /* 0x000e24000800017f */
[----:B0-----:R-:W-:Y:S05]  /*d760*/  @!P0 BRA `(.L_x_88) ;  /* 0x0000001000cc8947 */ /* 0x001fea0003800000 */
.L_x_133:
[----:B------:R-:W1:Y:S02]  /*d770*/  S2R R2, SR_TID.X ;  /* 0x0000000000027919 */ /* 0x000e640000002100 */
[----:B-1----:R-:W-:-:S04]  /*d780*/  SHF.R.U32.HI R2, RZ, 0x5, R2 ;  /* 0x00000005ff027819 */ /* 0x002fc80000011602 */
[----:B------:R-:W-:-:S05]  /*d790*/  LOP3.LUT R2, R2, 0x3, RZ, 0xc0, !PT ;  /* 0x0000000302027812 */ /* 0x000fca00078ec0ff */
[----:B0-----:R-:W0:Y:S02]  /*d7a0*/  SHFL.IDX PT, R0, R2, RZ, 0x1f ;  /* 0x00001fff02007589 */ /* 0x001e2400000e0000 */
[----:B0-----:R-:W-:-:S13]  /*d7b0*/  ISETP.NE.AND P0, PT, R0, RZ, PT ;  /* 0x000000ff0000720c */ /* 0x001fda0003f05270 */
[----:B------:R-:W-:Y:S05]  /*d7c0*/  @P0 EXIT ;  /* 0x000000000000094d */ /* 0x000fea0003800000 */
[----:B------:R-:W-:Y:S01]  /*d7d0*/  ELECT P0, URZ, PT ;  /* 0x00000000003f782f */ /* 0x000fe20003800000 */
[----:B------:R-:W-:-:S12]  /*d7e0*/  BSSY B0, `(.L_x_89) ;  /* 0x000002a000007945 */ /* 0x000fd80003800000 */
[----:B------:R-:W-:Y:S05]  /*d7f0*/  @!P0 BRA `(.L_x_90) ;  /* 0x0000000000a08947 */ /* 0x000fea0003800000 */
[----:B------:R-:W-:-:S06]  /*d800*/  ULOP3.LUT UR4, UR38, 0x2, URZ, 0xfc, !UPT ;  /* 0x0000000226047892 */ /* 0x000fcc000f8efc3f */
[----:B------:R-:W-:-:S05]  /*d810*/  IMAD.U32 R0, RZ, RZ, UR4 ;  /* 0x00000004ff007e24 */ /* 0x000fca000f8e00ff */
[----:B------:R-:W-:-:S13]  /*d820*/  ISETP.NE.AND P0, PT, R0, 0x3, PT ;  /* 0x000000030000780c */ /* 0x000fda0003f05270 */
[----:B------:R-:W-:Y:S05]  /*d830*/  @!P0 BRA `(.L_x_91) ;  /* 0x0000000000048947 */ /* 0x000fea0003800000 */
[----:B------:R-:W-:Y:S01]  /*d840*/  BPT.TRAP 0x1 ;  /* 0x000000040000795c */ /* 0x000fe20000300000 */
.L_x_91:
[----:B------:R-:W2:Y:S04]  /*d850*/  LDL R2, [R1] ;  /* 0x0000000001027983 */ /* 0x000ea80000100800 */
[----:B------:R-:W3:Y:S01]  /*d860*/  LDL.LU R6, [R1+0x4] ;  /* 0x0000040001067983 */ /* 0x000ee20000300800 */
[----:B------:R-:W-:-:S04]  /*d870*/  VIADD R0, R9, 0x38840 ;  /* 0x0003884009007836 */ /* 0x000fc80000000000 */
[C---:B--2---:R-:W-:Y:S02]  /*d880*/  IMAD R5, R2.reuse, 0x8, R0 ;  /* 0x0000000802057824 */ /* 0x044fe400078e0200 */
[----:B------:R-:W-:Y:S01]  /*d890*/  VIADD R2, R2, 0x1 ;  /* 0x0000000102027836 */ /* 0x000fe20000000000 */
[----:B---3--:R-:W-:-:S04]  /*d8a0*/  SHF.L.U32 R4, R6, 0x1f, RZ ;  /* 0x0000001f06047819 */ /* 0x008fc800000006ff */
[----:B------:R-:W-:Y:S01]  /*d8b0*/  ISETP.NE.AND P2, PT, R2, 0x2, PT ;  /* 0x000000020200780c */ /* 0x000fe20003f45270 */
[----:B------:R-:W0:Y:S03]  /*d8c0*/  SYNCS.PHASECHK.TRANS64.TRYWAIT P1, [R5+URZ], R4 ;  /* 0x00000004050075a7 */ /* 0x000e26000802017f */
[----:B------:R-:W-:-:S04]  /*d8d0*/  SEL R3, RZ, 0x1, P2 ;  /* 0x00000001ff037807 */ /* 0x000fc80001000000 */
[----:B------:R-:W-:Y:S02]  /*d8e0*/  LOP3.LUT R6, R6, R3, RZ, 0x3c, !PT ;  /* 0x0000000306067212 */ /* 0x000fe400078e3cff */
[----:B------:R-:W-:-:S05]  /*d8f0*/  SEL R3, R2, RZ, P2 ;  /* 0x000000ff02037207 */ /* 0x000fca0001000000 */
[----:B------:R-:W-:Y:S01]  /*d900*/  IMAD R7, R3, 0x8, R0 ;  /* 0x0000000803077824 */ /* 0x000fe200078e0200 */
[----:B------:R-:W-:Y:S01]  /*d910*/  SHF.L.U32 R0, R6, 0x1f, RZ ;  /* 0x0000001f06007819 */ /* 0x000fe200000006ff */
[----:B0-----:R-:W-:Y:S06]  /*d920*/  @!P1 BRA `(.L_x_92) ;  /* 0x0000001000709947 */ /* 0x001fec0003800000 */
.L_x_134:
[----:B------:R-:W1:Y:S02]  /*d930*/  SYNCS.PHASECHK.TRANS64.TRYWAIT P1, [R7+URZ], R0 ;  /* 0x00000000070075a7 */ /* 0x000e64000802017f */
[----:B-1----:R-:W-:Y:S05]  /*d940*/  @!P1 BRA `(.L_x_93) ;  /* 0x00000010007c9947 */ /* 0x002fea0003800000 */
.L_x_135:
[----:B------:R-:W-:Y:S05]  /*d950*/  @!P0 BRA `(.L_x_94) ;  /* 0x0000000000048947 */ /* 0x000fea0003800000 */
[----:B------:R-:W-:Y:S01]  /*d960*/  BPT.TRAP 0x1 ;  /* 0x000000040000795c */ /* 0x000fe20000300000 */
.L_x_94:
[----:B------:R-:W0:Y:S02]  /*d970*/  LDL.LU R2, [R1] ;  /* 0x0000000001027983 */ /* 0x000e240000300800 */
[----:B0-----:R-:W-:-:S04]  /*d980*/  IMAD R5, R2, 0x8, R9 ;  /* 0x0000000802057824 */ /* 0x001fc800078e0209 */
[----:B------:R-:W0:Y:S02]  /*d990*/  SYNCS.PHASECHK.TRANS64.TRYWAIT P1, [R5+URZ+0x38860], R4 ;  /* 0x03886004050075a7 */ /* 0x000e24000802017f */
[----:B0-----:R-:W-:Y:S05]  /*d9a0*/  @!P1 BRA `(.L_x_95) ;  /* 0x0000001000789947 */ /* 0x001fea0003800000 */
.L_x_136:
[----:B------:R-:W-:Y:S05]  /*d9b0*/  @!P0 BRA `(.L_x_96) ;  /* 0x0000000000048947 */ /* 0x000fea0003800000 */
[----:B------:R-:W-:Y:S01]  /*d9c0*/  BPT.TRAP 0x1 ;  /* 0x000000040000795c */ /* 0x000fe20000300000 */
.L_x_96:
[----:B------:R-:W-:-:S04]  /*d9d0*/  IMAD R3, R3, 0x8, R9 ;  /* 0x0000000803037824 */ /* 0x000fc800078e0209 */
[----:B------:R-:W2:Y:S02]  /*d9e0*/  SYNCS.PHASECHK.TRANS64.TRYWAIT P1, [R3+URZ+0x38860], R0 ;  /* 0x03886000030075a7 */ /* 0x000ea4000802017f */
[----:B--2---:R-:W-:Y:S05]  /*d9f0*/  @!P1 BRA `(.L_x_97) ;  /* 0x0000001000789947 */ /* 0x004fea0003800000 */
.L_x_137:
[----:B------:R-:W-:Y:S05]  /*da00*/  @!P0 BRA `(.L_x_98) ;  /* 0x0000000000048947 */ /* 0x000fea0003800000 */
[----:B------:R-:W-:Y:S01]  /*da10*/  BPT.TRAP 0x1 ;  /* 0x000000040000795c */ /* 0x000fe20000300000 */
.L_x_98:
[----:B------:R-:W3:Y:S02]  /*da20*/  SYNCS.PHASECHK.TRANS64.TRYWAIT P0, [R5+URZ+0x38880], R4 ;  /* 0x03888004050075a7 */ /* 0x000ee4000800017f */
[----:B---3--:R-:W-:Y:S05]  /*da30*/  @!P0 BRA `(.L_x_99) ;  /* 0x00000010007c8947 */ /* 0x008fea0003800000 */
.L_x_100:
[----:B----4-:R4:W0:Y:S02]  /*da40*/  SYNCS.PHASECHK.TRANS64.TRYWAIT P0, [R3+URZ+0x38880], R0 ;  /* 0x03888000030075a7 */ /* 0x010824000800017f */
[----:B0-----:R-:W-:Y:S05]  /*da50*/  @!P0 NANOSLEEP.SYNCS 0x989680 ;  /* 0x009896800000895d */ /* 0x001fea0003900000 */
[----:B------:R-:W0:Y:S02]  /*da60*/  @!P0 SYNCS.PHASECHK.TRANS64 P0, [R3+URZ+0x38880], R0 ;  /* 0x03888000030085a7 */ /* 0x000e24000800007f */
[----:B0-----:R-:W-:Y:S05]  /*da70*/  @!P0 BRA `(.L_x_100) ;  /* 0xfffffffc00f08947 */ /* 0x001fea000383ffff */
.L_x_90:
[----:B------:R-:W-:Y:S05]  /*da80*/  BSYNC B0 ;  /* 0x0000000000007941 */ /* 0x000fea0003800000 */
.L_x_89:
[----:B------:R-:W-:Y:S05]  /*da90*/  EXIT ;  /* 0x000000000000794d */ /* 0x000fea0003800000 */
.L_x_10:
[----:B0-----:R-:W-:-:S04]  /*daa0*/  IMAD.U32 R3, RZ, RZ, UR39 ;  /* 0x00000027ff037e24 */ /* 0x001fc8000f8e00ff */
[----:B------:R0:W1:Y:S03]  /*dab0*/  SYNCS.PHASECHK.TRANS64.TRYWAIT P1, [R3+URZ+0x38800], R0 ;  /* 0x03880000030075a7 */ /* 0x000066000802017f */
[----:B-1----:R-:W-:Y:S05]  /*dac0*/  @!P1 NANOSLEEP.SYNCS 0x989680 ;  /* 0x009896800000995d */ /* 0x002fea0003900000 */
[----:B------:R-:W1:Y:S02]  /*dad0*/  @!P1 SYNCS.PHASECHK.TRANS64 P1, [R3+URZ+0x38800], R0 ;  /* 0x03880000030095a7 */ /* 0x000e64000802007f */
[----:B-1----:R-:W-:Y:S05]  /*dae0*/  @!P1 BRA `(.L_x_10) ;  /* 0xfffffffc00ec9947 */ /* 0x002fea000383ffff */
[----:B------:R-:W-:Y:S05]  /*daf0*/  BRA `(.L_x_101) ;  /* 0xffffff3800807947 */ /* 0x000fea000383ffff */
.L_x_14:
[----:B-1----:R1:W2:Y:S02]  /*db00*/  SYNCS.PHASECHK.TRANS64.TRYWAIT P1, [R3+URZ+0x38830], R0 ;  /* 0x03883000030075a7 */ /* 0x0022a4000802017f */
[----:B--2---:R-:W-:Y:S05]  /*db10*/  @!P1 NANOSLEEP.SYNCS 0x989680 ;  /* 0x009896800000995d */ /* 0x004fea0003900000 */
[----:B------:R-:W2:Y:S02]  /*db20*/  @!P1 SYNCS.PHASECHK.TRANS64 P1, [R3+URZ+0x38830], R0 ;  /* 0x03883000030095a7 */ /* 0x000ea4000802007f */
[----:B--2---:R-:W-:Y:S05]  /*db30*/  @!P1 BRA `(.L_x_14) ;  /* 0xfffffffc00f09947 */ /* 0x004fea000383ffff */
[----:B------:R-:W-:Y:S05]  /*db40*/  BRA `(.L_x_13) ;  /* 0xffffff3800a87947 */ /* 0x000fea000383ffff */
.L_x_19:
[----:B-1----:R-:W-:-:S04]  /*db50*/  IMAD.U32 R5, RZ, RZ, UR6 ;  /* 0x00000006ff057e24 */ /* 0x002fc8000f8e00ff */
[----:B------:R1:W2:Y:S03]  /*db60*/  SYNCS.PHASECHK.TRANS64.TRYWAIT P1, [R5+URZ+0x38830], R0 ;  /* 0x03883000050075a7 */ /* 0x0002a6000802017f */
[----:B--2---:R-:W-:Y:S05]  /*db70*/  @!P1 NANOSLEEP.SYNCS 0x989680 ;  /* 0x009896800000995d */ /* 0x004fea0003900000 */
[----:B------:R-:W2:Y:S02]  /*db80*/  @!P1 SYNCS.PHASECHK.TRANS64 P1, [R5+URZ+0x38830], R0 ;  /* 0x03883000050095a7 */ /* 0x000ea4000802007f */
[----:B--2---:R-:W-:Y:S05]  /*db90*/  @!P1 BRA `(.L_x_19) ;  /* 0xfffffffc00ec9947 */ /* 0x004fea000383ffff */
[----:B------:R-:W-:Y:S05]  /*dba0*/  BRA `(.L_x_16) ;  /* 0xffffff6400647947 */ /* 0x000fea000383ffff */
.L_x_23:
[----:B-1----:R-:W-:-:S04]  /*dbb0*/  IMAD.U32 R5, RZ, RZ, UR6 ;  /* 0x00000006ff057e24 */ /* 0x002fc8000f8e00ff */
[----:B------:R1:W2:Y:S03]  /*dbc0*/  SYNCS.PHASECHK.TRANS64.TRYWAIT P1, [R5+URZ+0x38850], R0 ;  /* 0x03885000050075a7 */ /* 0x0002a6000802017f */
[----:B--2---:R-:W-:Y:S05]  /*dbd0*/  @!P1 NANOSLEEP.SYNCS 0x989680 ;  /* 0x009896800000995d */ /* 0x004fea0003900000 */
[----:B------:R-:W2:Y:S02]  /*dbe0*/  @!P1 SYNCS.PHASECHK.TRANS64 P1, [R5+URZ+0x38850], R0 ;  /* 0x03885000050095a7 */ /* 0x000ea4000802007f */
[----:B--2---:R-:W-:Y:S05]  /*dbf0*/  @!P1 BRA `(.L_x_23) ;  /* 0xfffffffc00ec9947 */ /* 0x004fea000383ffff */
[----:B------:R-:W-:Y:S05]  /*dc00*/  BRA `(.L_x_20) ;  /* 0xffffff6800387947 */ /* 0x000fea000383ffff */
.L_x_29:
[----:B-1----:R-:W-:-:S04]  /*dc10*/  IMAD.U32 R7, RZ, RZ, UR8 ;  /* 0x00000008ff077e24 */ /* 0x002fc8000f8e00ff */
[----:B------:R1:W2:Y:S03]  /*dc20*/  SYNCS.PHASECHK.TRANS64.TRYWAIT P1, [R7+URZ+0x38850], R6 ;  /* 0x03885006070075a7 */ /* 0x0002a6000802017f */
[----:B--2---:R-:W-:Y:S05]  /*dc30*/  @!P1 NANOSLEEP.SYNCS 0x989680 ;  /* 0x009896800000995d */ /* 0x004fea0003900000 */
[----:B------:R-:W2:Y:S02]  /*dc40*/  @!P1 SYNCS.PHASECHK.TRANS64 P1, [R7+URZ+0x38850], R6 ;  /* 0x03885006070095a7 */ /* 0x000ea4000802007f */
[----:B--2---:R-:W-:Y:S05]  /*dc50*/  @!P1 BRA `(.L_x_29) ;  /* 0xfffffffc00ec9947 */ /* 0x004fea000383ffff */
[----:B------:R-:W-:Y:S05]  /*dc60*/  BRA `(.L_x_28) ;  /* 0xffffff8400dc7947 */ /* 0x000fea000383ffff */
.L_x_45:
[----:B------:R-:W-:Y:S02]  /*dc70*/  IMAD.MOV.U32 R13, RZ, RZ, R18 ;  /* 0x000000ffff0d7224 */ /* 0x000fe400078e0012 */
[----:B------:R-:W-:Y:S02]  /*dc80*/  IMAD.MOV.U32 R12, RZ, RZ, RZ ;  /* 0x000000ffff0c7224 */ /* 0x000fe400078e00ff */
[----:B------:R-:W-:Y:S02]  /*dc90*/  IMAD.MOV.U32 R11, RZ, RZ, 0x1f ;  /* 0x0000001fff0b7424 */ /* 0x000fe400078e00ff */
[----:B------:R-:W-:-:S07]  /*dca0*/  IMAD.MOV.U32 R15, RZ, RZ, -0x1 ;  /* 0xffffffffff0f7424 */ /* 0x000fce00078e00ff */
[----:B0-----:R-:W-:Y:S05]  /*dcb0*/  WARPSYNC.COLLECTIVE R15, `(.L_x_102) ;  /* 0x000000000f087348 */ /* 0x001fea0003c00000 */
[----:B------:R1:W2:Y:S02]  /*dcc0*/  SHFL.IDX P6, R14, R13, R12, R11 ;  /* 0x0000000c0d0e7389 */ /* 0x0002a400000c000b */
[----:B012---:R-:W-:Y:S01]  /*dcd0*/  ENDCOLLECTIVE ;  /* 0x000000000000791b */ /* 0x007fe20003800000 */
.L_x_102:
[----:B------:R-:W-:Y:S05]  /*dce0*/  BRA `(.L_x_103) ;  /* 0xffffffc800b47947 */ /* 0x000fea000383ffff */
.L_x_47:
[----:B------:R-:W-:Y:S01]  /*dcf0*/  BSSY B0, `(.L_x_104) ;  /* 0x0000006000007945 */ /* 0x000fe20003800000 */
[----:B------:R-:W-:-:S07]  /*dd00*/  IMAD.MOV.U32 R15, RZ, RZ, -0x1 ;  /* 0xffffffffff0f7424 */ /* 0x000fce00078e00ff */
[----:B01----:R-:W-:Y:S05]  /*dd10*/  WARPSYNC.COLLECTIVE R15, `(.L_x_105) ;  /* 0x000000000f0c7348 */ /* 0x003fea0003c00000 */
[----:B------:R-:W-:Y:S02]  /*dd20*/  ELECT P6, UR62, PT ;  /* 0x00000000003e782f */ /* 0x000fe400038c0000 */
[----:B------:R-:W-:Y:S01]  /*dd30*/  MOV R14, UR62 ;  /* 0x0000003e000e7c02 */ /* 0x000fe20008000f00 */
[----:B01----:R-:W-:Y:S10]  /*dd40*/  ENDCOLLECTIVE ;  /* 0x000000000000791b */ /* 0x003ff40003800000 */
.L_x_105:
[----:B------:R-:W-:Y:S05]  /*dd50*/  BSYNC B0 ;  /* 0x0000000000007941 */ /* 0x000fea0003800000 */
.L_x_104:
[----:B------:R-:W-:Y:S05]  /*dd60*/  BRA `(.L_x_106) ;  /* 0xffffffc800c47947 */ /* 0x000fea000383ffff */
.L_x_49:
[----:B--2---:R2:W3:Y:S02]  /*dd70*/  SYNCS.PHASECHK.TRANS64.TRYWAIT P0, [R4+URZ+0x38880], R3 ;  /* 0x03888003040075a7 */ /* 0x0044e4000800017f */
[----:B---3--:R-:W-:Y:S05]  /*dd80*/  @!P0 NANOSLEEP.SYNCS 0x989680 ;  /* 0x009896800000895d */ /* 0x008fea0003900000 */
[----:B------:R-:W3:Y:S02]  /*dd90*/  @!P0 SYNCS.PHASECHK.TRANS64 P0, [R4+URZ+0x38880], R3 ;  /* 0x03888003040085a7 */ /* 0x000ee4000800007f */
[----:B---3--:R-:W-:Y:S05]  /*dda0*/  @!P0 BRA `(.L_x_49) ;  /* 0xfffffffc00f08947 */ /* 0x008fea000383ffff */
[----:B------:R-:W-:Y:S05]  /*ddb0*/  BRA `(.L_x_107) ;  /* 0xffffffcc00247947 */ /* 0x000fea000383ffff */
.L_x_51:
[----:B---3--:R3:W4:Y:S02]  /*ddc0*/  SYNCS.PHASECHK.TRANS64.TRYWAIT P0, [R4+URZ+0x38840], R3 ;  /* 0x03884003040075a7 */ /* 0x008724000800017f */
[----:B----4-:R-:W-:Y:S05]  /*ddd0*/  @!P0 NANOSLEEP.SYNCS 0x989680 ;  /* 0x009896800000895d */ /* 0x010fea0003900000 */
[----:B------:R-:W4:Y:S02]  /*dde0*/  @!P0 SYNCS.PHASECHK.TRANS64 P0, [R4+URZ+0x38840], R3 ;  /* 0x03884003040085a7 */ /* 0x000f24000800007f */
[----:B----4-:R-:W-:Y:S05]  /*ddf0*/  @!P0 BRA `(.L_x_51) ;  /* 0xfffffffc00f08947 */ /* 0x010fea000383ffff */
[----:B------:R-:W-:Y:S05]  /*de00*/  BRA `(.L_x_108) ;  /* 0xffffffcc00907947 */ /* 0x000fea000383ffff */
.L_x_54:
[----:B------:R-:W-:Y:S02]  /*de10*/  IMAD.MOV.U32 R13, RZ, RZ, R4 ;  /* 0x000000ffff0d7224 */ /* 0x000fe400078e0004 */
[----:B------:R-:W-:Y:S02]  /*de20*/  IMAD.MOV.U32 R12, RZ, RZ, RZ ;  /* 0x000000ffff0c7224 */ /* 0x000fe400078e00ff */
[----:B------:R-:W-:Y:S02]  /*de30*/  IMAD.MOV.U32 R11, RZ, RZ, 0x181f ;  /* 0x0000181fff0b7424 */ /* 0x000fe400078e00ff */
[----:B------:R-:W-:Y:S02]  /*de40*/  IMAD.MOV.U32 R15, RZ, RZ, -0x1 ;  /* 0xffffffffff0f7424 */ /* 0x000fe400078e00ff */
[----:B------:R-:W-:-:S07]  /*de50*/  IMAD.IADD R2, R17, 0x1, R5 ;  /* 0x0000000111027824 */ /* 0x000fce00078e0205 */
[----:B-----5:R-:W-:Y:S05]  /*de60*/  WARPSYNC.COLLECTIVE R15, `(.L_x_109) ;  /* 0x000000000f087348 */ /* 0x020fea0003c00000 */
[----:B------:R0:W1:Y:S02]  /*de70*/  SHFL.IDX P6, R14, R13, R12, R11 ;  /* 0x0000000c0d0e7389 */ /* 0x00006400000c000b */
[----:B01---5:R-:W-:Y:S01]  /*de80*/  ENDCOLLECTIVE ;  /* 0x000000000000791b */ /* 0x023fe20003800000 */
.L_x_109:
[----:B------:R-:W-:Y:S02]  /*de90*/  VIADD R5, R2, 0x10 ;  /* 0x0000001002057836 */ /* 0x000fe40000000000 */
[----:B------:R-:W-:Y:S02]  /*dea0*/  IMAD.MOV.U32 R13, RZ, RZ, R0 ;  /* 0x000000ffff0d7224 */ /* 0x000fe400078e0000 */
[----:B------:R-:W-:-:S07]  /*deb0*/  IMAD.MOV.U32 R6, RZ, RZ, R14 ;  /* 0x000000ffff067224 */ /* 0x000fce00078e000e */
[----:B------:R-:W-:Y:S05]  /*dec0*/  WARPSYNC.COLLECTIVE R15, `(.L_x_110) ;  /* 0x000000000f087348 */ /* 0x000fea0003c00000 */
[----:B------:R0:W1:Y:S02]  /*ded0*/  SHFL.IDX P6, R14, R13, R12, R11 ;  /* 0x0000000c0d0e7389 */ /* 0x00006400000c000b */
[----:B01----:R-:W-:Y:S01]  /*dee0*/  ENDCOLLECTIVE ;  /* 0x000000000000791b */ /* 0x003fe20003800000 */
.L_x_110:
[----:B------:R-:W-:Y:S02]  /*def0*/  ULDC UR4, c[0x0][0x288] ;  /* 0x0000a20000047ab9 */ /* 0x000fe40000000800 */
[----:B------:R-:W-:-:S05]  /*df00*/  IMAD R3, R8, UR4, RZ ;  /* 0x0000000408037c24 */ /* 0x000fca000f8e02ff */
[----:B------:R-:W-:Y:S01]  /*df10*/  ISETP.GE.AND P2, PT, R2, R3, PT ;  /* 0x000000030200720c */ /* 0x000fe20003f46270 */
[----:B------:R-:W-:Y:S02]  /*df20*/  IMAD.MOV.U32 R13, RZ, RZ, R4 ;  /* 0x000000ffff0d7224 */ /* 0x000fe400078e0004 */
[----:B------:R-:W-:Y:S02]  /*df30*/  IMAD.MOV.U32 R12, RZ, RZ, 0x1 ;  /* 0x00000001ff0c7424 */ /* 0x000fe400078e00ff */
[----:B------:R-:W-:-:S08]  /*df40*/  IMAD.MOV.U32 R7, RZ, RZ, R14 ;  /* 0x000000ffff077224 */ /* 0x000fd000078e000e */
[----:B------:R-:W-:Y:S05]  /*df50*/  WARPSYNC.COLLECTIVE R15, `(.L_x_111) ;  /* 0x000000000f087348 */ /* 0x000fea0003c00000 */
[----:B------:R0:W1:Y:S02]  /*df60*/  SHFL.IDX P6, R14, R13, R12, R11 ;  /* 0x0000000c0d0e7389 */ /* 0x00006400000c000b */
[----:B01----:R-:W-:Y:S01]  /*df70*/  ENDCOLLECTIVE ;  /* 0x000000000000791b */ /* 0x003fe20003800000 */
.L_x_111:
[----:B------:R-:W-:-:S05]  /*df80*/  @!P2 IADD3 R7, P3, R10, R7, RZ ;  /* 0x000000070a07a210 */ /* 0x000fca0007f7e0ff */
[----:B------:R-:W-:-:S05]  /*df90*/  @!P2 IMAD.X R6, RZ, RZ, R6, P3 ;  /* 0x000000ffff06a224 */ /* 0x000fca00018e0606 */
[----:B------:R-:W-:Y:S01]  /*dfa0*/  @!P2 LOP3.LUT R7, R7, R6, RZ, 0x3c, !PT ;  /* 0x000000060707a212 */ /* 0x000fe200078e3cff */
[----:B------:R-:W-:-:S03]  /*dfb0*/  IMAD.MOV.U32 R13, RZ, RZ, R0 ;  /* 0x000000ffff0d7224 */ /* 0x000fc600078e0000 */
[----:B------:R-:W-:-:S04]  /*dfc0*/  @!P2 LOP3.LUT R6, R7, R6, RZ, 0x3c, !PT ;  /* 0x000000060706a212 */ /* 0x000fc800078e3cff */
[----:B------:R-:W-:-:S05]  /*dfd0*/  @!P2 LOP3.LUT R7, R7, R6, RZ, 0x3c, !PT ;  /* 0x000000060707a212 */ /* 0x000fca00078e3cff */
[----:B------:R-:W-:Y:S01]  /*dfe0*/  @!PT LDS RZ, [RZ] ;  /* 0x00000000fffff984 */ /* 0x000fe20000000800 */
[----:B------:R-:W-:Y:S01]  /*dff0*/  @!PT LDS RZ, [RZ] ;  /* 0x00000000fffff984 */ /* 0x000fe20000000800 */
[----:B------:R-:W-:Y:S01]  /*e000*/  @!PT LDS RZ, [RZ] ;  /* 0x00000000fffff984 */ /* 0x000fe20000000800 */
[----:B------:R0:W-:Y:S04]  /*e010*/  @!P2 LDGSTS.E.BYPASS.LTC128B.128 [R9+0x20400], desc[UR48][R6.64], !P0 ;  /* 0x204000000609afae */ /* 0x0001e8000c101d70 */
[----:B------:R0:W-:Y:S01]  /*e020*/  @!P2 LDGSTS.E.BYPASS.LTC128B.128 [R9+0x24400], desc[UR48][R6.64+0x80], !P1 ;  /* 0x244000800609afae */ /* 0x0001e2000c901d70 */
[----:B------:R-:W-:Y:S01]  /*e030*/  ISETP.GE.AND P2, PT, R5, R3, PT ;  /* 0x000000030500720c */ /* 0x000fe20003f46270 */
[----:B------:R-:W-:-:S12]  /*e040*/  IMAD.MOV.U32 R5, RZ, RZ, R14 ;  /* 0x000000ffff057224 */ /* 0x000fd800078e000e */
[----:B0-----:R-:W-:Y:S05]  /*e050*/  WARPSYNC.COLLECTIVE R15, `(.L_x_112) ;  /* 0x000000000f087348 */ /* 0x001fea0003c00000 */
[----:B------:R1:W2:Y:S02]  /*e060*/  SHFL.IDX P6, R14, R13, R12, R11 ;  /* 0x0000000c0d0e7389 */ /* 0x0002a400000c000b */
[----:B012---:R-:W-:Y:S01]  /*e070*/  ENDCOLLECTIVE ;  /* 0x000000000000791b */ /* 0x007fe20003800000 */
.L_x_112:
[----:B------:R-:W-:Y:S02]  /*e080*/  IMAD.MOV.U32 R13, RZ, RZ, R4 ;  /* 0x000000ffff0d7224 */ /* 0x000fe400078e0004 */
[----:B------:R-:W-:Y:S02]  /*e090*/  IMAD.MOV.U32 R12, RZ, RZ, 0x2 ;  /* 0x00000002ff0c7424 */ /* 0x000fe400078e00ff */
[----:B------:R-:W-:-:S07]  /*e0a0*/  IMAD.MOV.U32 R8, RZ, RZ, R14 ;  /* 0x000000ffff087224 */ /* 0x000fce00078e000e */
[----:B------:R-:W-:Y:S05]  /*e0b0*/  WARPSYNC.COLLECTIVE R15, `(.L_x_113) ;  /* 0x000000000f087348 */ /* 0x000fea0003c00000 */
[----:B------:R0:W1:Y:S02]  /*e0c0*/  SHFL.IDX P6, R14, R13, R12, R11 ;  /* 0x0000000c0d0e7389 */ /* 0x00006400000c000b */
[----:B01----:R-:W-:Y:S01]  /*e0d0*/  ENDCOLLECTIVE ;  /* 0x000000000000791b */ /* 0x003fe20003800000 */
.L_x_113:
[----:B------:R-:W-:Y:S01]  /*e0e0*/  @!P2 IADD3 R6, P3, R10, R8, RZ ;  /* 0x000000080a06a210 */ /* 0x000fe20007f7e0ff */
[----:B------:R-:W-:-:S04]  /*e0f0*/  VIADD R8, R2, 0x60 ;  /* 0x0000006002087836 */ /* 0x000fc80000000000 */
[----:B------:R-:W-:-:S04]  /*e100*/  @!P2 IMAD.X R5, RZ, RZ, R5, P3 ;  /* 0x000000ffff05a224 */ /* 0x000fc800018e0605 */
[----:B------:R-:W-:Y:S02]  /*e110*/  @!P2 IMAD.MOV.U32 R7, RZ, RZ, R5 ;  /* 0x000000ffff07a224 */ /* 0x000fe400078e0005 */
[----:B------:R-:W-:Y:S02]  /*e120*/  VIADD R5, R2, 0x20 ;  /* 0x0000002002057836 */ /* 0x000fe40000000000 */
[----:B------:R-:W-:Y:S01]  /*e130*/  IMAD.MOV.U32 R13, RZ, RZ, R0 ;  /* 0x000000ffff0d7224 */ /* 0x000fe200078e0000 */
        /* <DEDUP_REMOVED lines=10> */
.L_x_114:
[----:B------:R-:W-:Y:S02]  /*e1e0*/  IMAD.MOV.U32 R13, RZ, RZ, R4 ;  /* 0x000000ffff0d7224 */ /* 0x000fe400078e0004 */
[----:B------:R-:W-:Y:S02]  /*e1f0*/  IMAD.MOV.U32 R12, RZ, RZ, 0x3 ;  /* 0x00000003ff0c7424 */ /* 0x000fe400078e00ff */
[----:B------:R-:W-:-:S07]  /*e200*/  IMAD.MOV.U32 R6, RZ, RZ, R14 ;  /* 0x000000ffff067224 */ /* 0x000fce00078e000e */
[----:B------:R-:W-:Y:S05]  /*e210*/  WARPSYNC.COLLECTIVE R15, `(.L_x_115) ;  /* 0x000000000f087348 */ /* 0x000fea0003c00000 */
[----:B------:R0:W1:Y:S02]  /*e220*/  SHFL.IDX P6, R14, R13, R12, R11 ;  /* 0x0000000c0d0e7389 */ /* 0x00006400000c000b */
[----:B01----:R-:W-:Y:S01]  /*e230*/  ENDCOLLECTIVE ;  /* 0x000000000000791b */ /* 0x003fe20003800000 */
.L_x_115:
[----:B------:R-:W-:-:S05]  /*e240*/  @!P2 IADD3 R6, P3, R10, R6, RZ ;  /* 0x000000060a06a210 */ /* 0x000fca0007f7e0ff */
        /* <DEDUP_REMOVED lines=14> */
.L_x_116:
[----:B------:R-:W-:Y:S02]  /*e330*/  IMAD.MOV.U32 R13, RZ, RZ, R4 ;  /* 0x000000ffff0d7224 */ /* 0x000fe400078e0004 */
[----:B------:R-:W-:Y:S02]  /*e340*/  IMAD.MOV.U32 R12, RZ, RZ, 0x4 ;  /* 0x00000004ff0c7424 */ /* 0x000fe400078e00ff */
[----:B------:R-:W-:-:S07]  /*e350*/  IMAD.MOV.U32 R6, RZ, RZ, R14 ;  /* 0x000000ffff067224 */ /* 0x000fce00078e000e */
[----:B------:R-:W-:Y:S05]  /*e360*/  WARPSYNC.COLLECTIVE R15, `(.L_x_117) ;  /* 0x000000000f087348 */ /* 0x000fea0003c00000 */
[----:B------:R0:W1:Y:S02]  /*e370*/  SHFL.IDX P6, R14, R13, R12, R11 ;  /* 0x0000000c0d0e7389 */ /* 0x00006400000c000b */
[----:B01----:R-:W-:Y:S01]  /*e380*/  ENDCOLLECTIVE ;  /* 0x000000000000791b */ /* 0x003fe20003800000 */
.L_x_117:
        /* <DEDUP_REMOVED lines=15> */
.L_x_118:
[----:B------:R-:W-:Y:S02]  /*e480*/  IMAD.MOV.U32 R13, RZ, RZ, R4 ;  /* 0x000000ffff0d7224 */ /* 0x000fe400078e0004 */
[----:B------:R-:W-:Y:S02]  /*e490*/  IMAD.MOV.U32 R12, RZ, RZ, 0x5 ;  /* 0x00000005ff0c7424 */ /* 0x000fe400078e00ff */
[----:B------:R-:W-:-:S07]  /*e4a0*/  IMAD.MOV.U32 R6, RZ, RZ, R14 ;  /* 0x000000ffff067224 */ /* 0x000fce00078e000e */
[----:B------:R-:W-:Y:S05]  /*e4b0*/  WARPSYNC.COLLECTIVE R15, `(.L_x_119) ;  /* 0x000000000f087348 */ /* 0x000fea0003c00000 */
[----:B------:R0:W1:Y:S02]  /*e4c0*/  SHFL.IDX P6, R14, R13, R12, R11 ;  /* 0x0000000c0d0e7389 */ /* 0x00006400000c000b */
[----:B01----:R-:W-:Y:S01]  /*e4d0*/  ENDCOLLECTIVE ;  /* 0x000000000000791b */ /* 0x003fe20003800000 */
.L_x_119:
        /* <DEDUP_REMOVED lines=15> */
.L_x_120:
[----:B------:R-:W-:Y:S02]  /*e5d0*/  IMAD.MOV.U32 R13, RZ, RZ, R4 ;  /* 0x000000ffff0d7224 */ /* 0x000fe400078e0004 */
[----:B------:R-:W-:Y:S02]  /*e5e0*/  IMAD.MOV.U32 R12, RZ, RZ, 0x6 ;  /* 0x00000006ff0c7424 */ /* 0x000fe400078e00ff */
[----:B------:R-:W-:-:S07]  /*e5f0*/  IMAD.MOV.U32 R6, RZ, RZ, R14 ;  /* 0x000000ffff067224 */ /* 0x000fce00078e000e */
[----:B------:R-:W-:Y:S05]  /*e600*/  WARPSYNC.COLLECTIVE R15, `(.L_x_121) ;  /* 0x000000000f087348 */ /* 0x000fea0003c00000 */
[----:B------:R0:W1:Y:S02]  /*e610*/  SHFL.IDX P6, R14, R13, R12, R11 ;  /* 0x0000000c0d0e7389 */ /* 0x00006400000c000b */
[----:B01----:R-:W-:Y:S01]  /*e620*/  ENDCOLLECTIVE ;  /* 0x000000000000791b */ /* 0x003fe20003800000 */
.L_x_121:
[----:B------:R-:W-:-:S05]  /*e630*/  @!P2 IADD3 R6, P3, R10, R6, RZ ;  /* 0x000000060a06a210 */ /* 0x000fca0007f7e0ff */
[----:B------:R-:W-:-:S04]  /*e640*/  @!P2 IMAD.X R5, RZ, RZ, R5, P3 ;  /* 0x000000ffff05a224 */ /* 0x000fc800018e0605 */
[----:B------:R-:W-:Y:S02]  /*e650*/  @!P2 IMAD.MOV.U32 R7, RZ, RZ, R5 ;  /* 0x000000ffff07a224 */ /* 0x000fe400078e0005 */
[----:B------:R-:W-:-:S03]  /*e660*/  IMAD.MOV.U32 R13, RZ, RZ, R0 ;  /* 0x000000ffff0d7224 */ /* 0x000fc600078e0000 */
        /* <DEDUP_REMOVED lines=10> */
.L_x_122:
[----:B------:R-:W-:Y:S02]  /*e710*/  IMAD.MOV.U32 R13, RZ, RZ, R4 ;  /* 0x000000ffff0d7224 */ /* 0x000fe400078e0004 */
[----:B------:R-:W-:Y:S02]  /*e720*/  IMAD.MOV.U32 R12, RZ, RZ, 0x7 ;  /* 0x00000007ff0c7424 */ /* 0x000fe400078e00ff */
[----:B------:R-:W-:-:S07]  /*e730*/  IMAD.MOV.U32 R6, RZ, RZ, R14 ;  /* 0x000000ffff067224 */ /* 0x000fce00078e000e */
[----:B------:R-:W-:Y:S05]  /*e740*/  WARPSYNC.COLLECTIVE R15, `(.L_x_123) ;  /* 0x000000000f087348 */ /* 0x000fea0003c00000 */
[----:B------:R0:W1:Y:S02]  /*e750*/  SHFL.IDX P6, R14, R13, R12, R11 ;  /* 0x0000000c0d0e7389 */ /* 0x00006400000c000b */
[----:B01----:R-:W-:Y:S01]  /*e760*/  ENDCOLLECTIVE ;  /* 0x000000000000791b */ /* 0x003fe20003800000 */
.L_x_123:
        /* <DEDUP_REMOVED lines=9> */
[----:B------:R-:W-:-:S07]  /*e800*/  IMAD.MOV.U32 R4, RZ, RZ, R14 ;  /* 0x000000ffff047224 */ /* 0x000fce00078e000e */
[----:B0-----:R-:W-:Y:S05]  /*e810*/  WARPSYNC.COLLECTIVE R15, `(.L_x_124) ;  /* 0x000000000f087348 */ /* 0x001fea0003c00000 */
[----:B------:R1:W2:Y:S02]  /*e820*/  SHFL.IDX P6, R14, R13, R12, R11 ;  /* 0x0000000c0d0e7389 */ /* 0x0002a400000c000b */
[----:B012---:R-:W-:Y:S01]  /*e830*/  ENDCOLLECTIVE ;  /* 0x000000000000791b */ /* 0x007fe20003800000 */
.L_x_124:
[----:B------:R-:W-:Y:S01]  /*e840*/  IMAD.MOV.U32 R0, RZ, RZ, R14 ;  /* 0x000000ffff007224 */ /* 0x000fe200078e000e */
[----:B------:R-:W-:Y:S06]  /*e850*/  BRA `(.L_x_125) ;  /* 0xffffffcc00e47947 */ /* 0x000fec000383ffff */
.L_x_57:
[----:B-1----:R-:W-:-:S04]  /*e860*/  IMAD.U32 R3, RZ, RZ, UR41 ;  /* 0x00000029ff037e24 */ /* 0x002fc8000f8e00ff */
[----:B------:R1:W2:Y:S03]  /*e870*/  SYNCS.PHASECHK.TRANS64.TRYWAIT P0, [R3+URZ+0x38820], R0 ;  /* 0x03882000030075a7 */ /* 0x0002a6000800017f */
[----:B--2---:R-:W-:Y:S05]  /*e880*/  @!P0 NANOSLEEP.SYNCS 0x989680 ;  /* 0x009896800000895d */ /* 0x004fea0003900000 */
[----:B------:R-:W2:Y:S02]  /*e890*/  @!P0 SYNCS.PHASECHK.TRANS64 P0, [R3+URZ+0x38820], R0 ;  /* 0x03882000030085a7 */ /* 0x000ea4000800007f */
[----:B--2---:R-:W-:Y:S05]  /*e8a0*/  @!P0 BRA `(.L_x_57) ;  /* 0xfffffffc00ec8947 */ /* 0x004fea000383ffff */
[----:B------:R-:W-:Y:S05]  /*e8b0*/  BRA `(.L_x_126) ;  /* 0xffffffd000247947 */ /* 0x000fea000383ffff */
.L_x_63:
[----:B0-----:R0:W2:Y:S02]  /*e8c0*/  SYNCS.PHASECHK.TRANS64.TRYWAIT P0, [R4+URZ+0x38880], R2 ;  /* 0x03888002040075a7 */ /* 0x0010a4000800017f */
[----:B--2---:R-:W-:Y:S05]  /*e8d0*/  @!P0 NANOSLEEP.SYNCS 0x989680 ;  /* 0x009896800000895d */ /* 0x004fea0003900000 */
[----:B------:R-:W2:Y:S02]  /*e8e0*/  @!P0 SYNCS.PHASECHK.TRANS64 P0, [R4+URZ+0x38880], R2 ;  /* 0x03888002040085a7 */ /* 0x000ea4000800007f */
[----:B--2---:R-:W-:Y:S05]  /*e8f0*/  @!P0 BRA `(.L_x_63) ;  /* 0xfffffffc00f08947 */ /* 0x004fea000383ffff */
[----:B------:R-:W-:Y:S05]  /*e900*/  BRA `(.L_x_127) ;  /* 0xffffffd000d47947 */ /* 0x000fea000383ffff */
.L_x_69:
[----:B--2---:R2:W3:Y:S02]  /*e910*/  SYNCS.PHASECHK.TRANS64.TRYWAIT P0, [R4+URZ+0x38840], R2 ;  /* 0x03884002040075a7 */ /* 0x0044e4000800017f */
[----:B---3--:R-:W-:Y:S05]  /*e920*/  @!P0 NANOSLEEP.SYNCS 0x989680 ;  /* 0x009896800000895d */ /* 0x008fea0003900000 */
[----:B------:R-:W3:Y:S02]  /*e930*/  @!P0 SYNCS.PHASECHK.TRANS64 P0, [R4+URZ+0x38840], R2 ;  /* 0x03884002040085a7 */ /* 0x000ee4000800007f */
[----:B---3--:R-:W-:Y:S05]  /*e940*/  @!P0 BRA `(.L_x_69) ;  /* 0xfffffffc00f08947 */ /* 0x008fea000383ffff */
[----:B------:R-:W-:Y:S05]  /*e950*/  BRA `(.L_x_128) ;  /* 0xffffffd400907947 */ /* 0x000fea000383ffff */
.L_x_76:
[----:B0-----:R0:W2:Y:S02]  /*e960*/  SYNCS.PHASECHK.TRANS64.TRYWAIT P0, [R19+URZ+0x38870], R2 ;  /* 0x03887002130075a7 */ /* 0x0010a4000800017f */
[----:B--2---:R-:W-:Y:S05]  /*e970*/  @!P0 NANOSLEEP.SYNCS 0x989680 ;  /* 0x009896800000895d */ /* 0x004fea0003900000 */
[----:B------:R-:W2:Y:S02]  /*e980*/  @!P0 SYNCS.PHASECHK.TRANS64 P0, [R19+URZ+0x38870], R2 ;  /* 0x03887002130085a7 */ /* 0x000ea4000800007f */
[----:B--2---:R-:W-:Y:S05]  /*e990*/  @!P0 BRA `(.L_x_76) ;  /* 0xfffffffc00f08947 */ /* 0x004fea000383ffff */
[----:B------:R-:W-:Y:S05]  /*e9a0*/  BRA `(.L_x_129) ;  /* 0xffffffd800687947 */ /* 0x000fea000383ffff */
.L_x_78:
[----:B--2---:R2:W3:Y:S02]  /*e9b0*/  SYNCS.PHASECHK.TRANS64.TRYWAIT P0, [R19+URZ+0x38860], R0 ;  /* 0x03886000130075a7 */ /* 0x0044e4000800017f */
[----:B---3--:R-:W-:Y:S05]  /*e9c0*/  @!P0 NANOSLEEP.SYNCS 0x989680 ;  /* 0x009896800000895d */ /* 0x008fea0003900000 */
[----:B------:R-:W3:Y:S02]  /*e9d0*/  @!P0 SYNCS.PHASECHK.TRANS64 P0, [R19+URZ+0x38860], R0 ;  /* 0x03886000130085a7 */ /* 0x000ee4000800007f */
[----:B---3--:R-:W-:Y:S05]  /*e9e0*/  @!P0 BRA `(.L_x_78) ;  /* 0xfffffffc00f08947 */ /* 0x008fea000383ffff */
[----:B------:R-:W-:Y:S05]  /*e9f0*/  BRA `(.L_x_130) ;  /* 0xffffffd800707947 */ /* 0x000fea000383ffff */
.L_x_83:
[----:B-1----:R1:W2:Y:S02]  /*ea00*/  SYNCS.PHASECHK.TRANS64.TRYWAIT P0, [R21+URZ+0x38870], R0 ;  /* 0x03887000150075a7 */ /* 0x0022a4000800017f */
[----:B--2---:R-:W-:Y:S05]  /*ea10*/  @!P0 NANOSLEEP.SYNCS 0x989680 ;  /* 0x009896800000895d */ /* 0x004fea0003900000 */
[----:B------:R-:W2:Y:S02]  /*ea20*/  @!P0 SYNCS.PHASECHK.TRANS64 P0, [R21+URZ+0x38870], R0 ;  /* 0x03887000150085a7 */ /* 0x000ea4000800007f */
[----:B--2---:R-:W-:Y:S05]  /*ea30*/  @!P0 BRA `(.L_x_83) ;  /* 0xfffffffc00f08947 */ /* 0x004fea000383ffff */
[----:B------:R-:W-:Y:S05]  /*ea40*/  BRA `(.L_x_131) ;  /* 0xffffffe000bc7947 */ /* 0x000fea000383ffff */
.L_x_85:
[----:B-1----:R1:W2:Y:S02]  /*ea50*/  SYNCS.PHASECHK.TRANS64.TRYWAIT P0, [R21+URZ+0x38860], R0 ;  /* 0x03886000150075a7 */ /* 0x0022a4000800017f */
[----:B--2---:R-:W-:Y:S05]  /*ea60*/  @!P0 NANOSLEEP.SYNCS 0x989680 ;  /* 0x009896800000895d */ /* 0x004fea0003900000 */
[----:B------:R-:W2:Y:S02]  /*ea70*/  @!P0 SYNCS.PHASECHK.TRANS64 P0, [R21+URZ+0x38860], R0 ;  /* 0x03886000150085a7 */ /* 0x000ea4000800007f */
[----:B--2---:R-:W-:Y:S05]  /*ea80*/  @!P0 BRA `(.L_x_85) ;  /* 0xfffffffc00f08947 */ /* 0x004fea000383ffff */
[----:B------:R-:W-:Y:S05]  /*ea90*/  BRA `(.L_x_132) ;  /* 0xffffffe000c47947 */ /* 0x000fea000383ffff */
.L_x_88:
[----:B0-----:R0:W1:Y:S02]  /*eaa0*/  SYNCS.PHASECHK.TRANS64.TRYWAIT P0, [R9+URZ+0x38820], R0 ;  /* 0x03882000090075a7 */ /* 0x001064000800017f */
[----:B-1----:R-:W-:Y:S05]  /*eab0*/  @!P0 NANOSLEEP.SYNCS 0x989680 ;  /* 0x009896800000895d */ /* 0x002fea0003900000 */
[----:B------:R-:W1:Y:S02]  /*eac0*/  @!P0 SYNCS.PHASECHK.TRANS64 P0, [R9+URZ+0x38820], R0 ;  /* 0x03882000090085a7 */ /* 0x000e64000800007f */
[----:B-1----:R-:W-:Y:S05]  /*ead0*/  @!P0 BRA `(.L_x_88) ;  /* 0xfffffffc00f08947 */ /* 0x002fea000383ffff */
[----:B------:R-:W-:Y:S05]  /*eae0*/  BRA `(.L_x_133) ;  /* 0xffffffec00207947 */ /* 0x000fea000383ffff */
.L_x_92:
[----:B0-----:R0:W1:Y:S02]  /*eaf0*/  SYNCS.PHASECHK.TRANS64.TRYWAIT P1, [R5+URZ], R4 ;  /* 0x00000004050075a7 */ /* 0x001064000802017f */
[----:B-1----:R-:W-:Y:S05]  /*eb00*/  @!P1 NANOSLEEP.SYNCS 0x989680 ;  /* 0x009896800000995d */ /* 0x002fea0003900000 */
[----:B------:R-:W1:Y:S02]  /*eb10*/  @!P1 SYNCS.PHASECHK.TRANS64 P1, [R5+URZ], R4 ;  /* 0x00000004050095a7 */ /* 0x000e64000802007f */
[----:B-1----:R-:W-:Y:S05]  /*eb20*/  @!P1 BRA `(.L_x_92) ;  /* 0xfffffffc00f09947 */ /* 0x002fea000383ffff */
[----:B------:R-:W-:Y:S05]  /*eb30*/  BRA `(.L_x_134) ;  /* 0xffffffec007c7947 */ /* 0x000fea000383ffff */
.L_x_93:
[----:B-1----:R1:W2:Y:S02]  /*eb40*/  SYNCS.PHASECHK.TRANS64.TRYWAIT P1, [R7+URZ], R0 ;  /* 0x00000000070075a7 */ /* 0x0022a4000802017f */
[----:B--2---:R-:W-:Y:S05]  /*eb50*/  @!P1 NANOSLEEP.SYNCS 0x989680 ;  /* 0x009896800000995d */ /* 0x004fea0003900000 */
[----:B------:R-:W2:Y:S02]  /*eb60*/  @!P1 SYNCS.PHASECHK.TRANS64 P1, [R7+URZ], R0 ;  /* 0x00000000070095a7 */ /* 0x000ea4000802007f */
[----:B--2---:R-:W-:Y:S05]  /*eb70*/  @!P1 BRA `(.L_x_93) ;  /* 0xfffffffc00f09947 */ /* 0x004fea000383ffff */
[----:B------:R-:W-:Y:S05]  /*eb80*/  BRA `(.L_x_135) ;  /* 0xffffffec00707947 */ /* 0x000fea000383ffff */
.L_x_95:
[----:B0-----:R0:W2:Y:S02]  /*eb90*/  SYNCS.PHASECHK.TRANS64.TRYWAIT P1, [R5+URZ+0x38860], R4 ;  /* 0x03886004050075a7 */ /* 0x0010a4000802017f */
[----:B--2---:R-:W-:Y:S05]  /*eba0*/  @!P1 NANOSLEEP.SYNCS 0x989680 ;  /* 0x009896800000995d */ /* 0x004fea0003900000 */
[----:B------:R-:W2:Y:S02]  /*ebb0*/  @!P1 SYNCS.PHASECHK.TRANS64 P1, [R5+URZ+0x38860], R4 ;  /* 0x03886004050095a7 */ /* 0x000ea4000802007f */
[----:B--2---:R-:W-:Y:S05]  /*ebc0*/  @!P1 BRA `(.L_x_95) ;  /* 0xfffffffc00f09947 */ /* 0x004fea000383ffff */
[----:B------:R-:W-:Y:S05]  /*ebd0*/  BRA `(.L_x_136) ;  /* 0xffffffec00747947 */ /* 0x000fea000383ffff */
.L_x_97:
[----:B--2---:R2:W3:Y:S02]  /*ebe0*/  SYNCS.PHASECHK.TRANS64.TRYWAIT P1, [R3+URZ+0x38860], R0 ;  /* 0x03886000030075a7 */ /* 0x0044e4000802017f */
[----:B---3--:R-:W-:Y:S05]  /*ebf0*/  @!P1 NANOSLEEP.SYNCS 0x989680 ;  /* 0x009896800000995d */ /* 0x008fea0003900000 */
[----:B------:R-:W3:Y:S02]  /*ec00*/  @!P1 SYNCS.PHASECHK.TRANS64 P1, [R3+URZ+0x38860], R0 ;  /* 0x03886000030095a7 */ /* 0x000ee4000802007f */
[----:B---3--:R-:W-:Y:S05]  /*ec10*/  @!P1 BRA `(.L_x_97) ;  /* 0xfffffffc00f09947 */ /* 0x008fea000383ffff */
[----:B------:R-:W-:Y:S05]  /*ec20*/  BRA `(.L_x_137) ;  /* 0xffffffec00747947 */ /* 0x000fea000383ffff */
.L_x_99:
[----:B---3--:R3:W4:Y:S02]  /*ec30*/  SYNCS.PHASECHK.TRANS64.TRYWAIT P0, [R5+URZ+0x38880], R4 ;  /* 0x03888004050075a7 */ /* 0x008724000800017f */
[----:B----4-:R-:W-:Y:S05]  /*ec40*/  @!P0 NANOSLEEP.SYNCS 0x989680 ;  /* 0x009896800000895d */ /* 0x010fea0003900000 */
[----:B------:R-:W4:Y:S02]  /*ec50*/  @!P0 SYNCS.PHASECHK.TRANS64 P0, [R5+URZ+0x38880], R4 ;  /* 0x03888004050085a7 */ /* 0x000f24000800007f */
[----:B----4-:R-:W-:Y:S05]  /*ec60*/  @!P0 BRA `(.L_x_99) ;  /* 0xfffffffc00f08947 */ /* 0x010fea000383ffff */
[----:B------:R-:W-:Y:S05]  /*ec70*/  BRA `(.L_x_100) ;  /* 0xffffffec00707947 */ /* 0x000fea000383ffff */
.L_x_138:
[----:B------:R-:W-:-:S00]  /*ec80*/  BRA `(.L_x_138) ;  /* 0xfffffffc00fc7947 */ /* 0x000fc0000383ffff */
[----:B------:R-:W-:-:S00]  /*ec90*/  NOP ;  /* 0x0000000000007918 */ /* 0x000fc00000000000 */
        /* <DEDUP_REMOVED lines=14> */
.L_x_2896:


//--------------------- .text._ZN7cutlass13device_kernelIN5flash11enable_sm90INS1_16FlashAttnFwdSm90INS1_25CollectiveMainloopFwdSm90ILi2EN4cute5tupleIJNS5_1CILi1EEES8_S8_EEENS6_IJNS7_ILi128EEESA_NS7_ILi256EEEEEELi256ENS_12float_e4m3_tEfNS_4arch4Sm90ELb0ELb0ELb0ELb1ELb0ELb0ELb0ELb1ELb1ELb1ELb0ELb0EEENS1_21CollectiveEpilogueFwdINS6_IJSA_SB_SA_EEES9_NS_10bfloat16_tESF_Li256ELb1ELb1ELb0ELb1EEENS1_36VarlenDynamicPersistentTileSchedulerILi128ELi128ELi256ELi128ELb0ELb1ELb1ELb0ELb1ELb1EEEEEEEEEvNT_6ParamsE --------------------------
	.section	.text._ZN7cutlass13device_kernelIN5flash11enable_sm90INS1_16FlashAttnFwdSm90INS1_25CollectiveMainloopFwdSm90ILi2EN4cute5tupleIJNS5_1CILi1EEES8_S8_EEENS6_IJNS7_ILi128EEESA_NS7_ILi256EEEEEELi256ENS_12float_e4m3_tEfNS_4arch4Sm90ELb0ELb0ELb0ELb1ELb0ELb0ELb0ELb1ELb1ELb1ELb0ELb0EEENS1_21CollectiveEpilogueFwdINS6_IJSA_SB_SA_EEES9_NS_10bfloat16_tESF_Li256ELb1ELb1ELb0ELb1EEENS1_36VarlenDynamicPersistentTileSchedulerILi128ELi128ELi256ELi128ELb0ELb1ELb1ELb0ELb1ELb1EEEEEEEEEvNT_6ParamsE,"ax",@progbits
	.align	128
.text._ZN7cutlass13device_kernelIN5flash11enable_sm90INS1_16FlashAttnFwdSm90INS1_25CollectiveMainloopFwdSm90ILi2EN4cute5tupleIJNS5_1CILi1EEES8_S8_EEENS6_IJNS7_ILi128EEESA_NS7_ILi256EEEEEELi256ENS_12float_e4m3_tEfNS_4arch4Sm90ELb0ELb0ELb0ELb1ELb0ELb0ELb0ELb1ELb1ELb1ELb0ELb0EEENS1_21CollectiveEpilogueFwdINS6_IJSA_SB_SA_EEES9_NS_10bfloat16_tESF_Li256ELb1ELb1ELb0ELb1EEENS1_36VarlenDynamicPersistentTileSchedulerILi128ELi128ELi256ELi128ELb0ELb1ELb1ELb0ELb1ELb1EEEEEEEEEvNT_6ParamsE:
        .type           _ZN7cutlass13device_kernelIN5flash11enable_sm90INS1_16FlashAttnFwdSm90INS1_25CollectiveMainloopFwdSm90ILi2EN4cute5tupleIJNS5_1CILi1EEES8_S8_EEENS6_IJNS7_ILi128EEESA_NS7_ILi256EEEEEELi256ENS_12float_e4m3_tEfNS_4arch4Sm90ELb0ELb0ELb0ELb1ELb0ELb0ELb0ELb1ELb1ELb1ELb0ELb0EEENS1_21CollectiveEpilogueFwdINS6_IJSA_SB_SA_EEES9_NS_10bfloat16_tESF_Li256ELb1ELb1ELb0ELb1EEENS1_36VarlenDynamicPersistentTileSchedulerILi128ELi128ELi256ELi128ELb0ELb1ELb1ELb0ELb1ELb1EEEEEEEEEvNT_6ParamsE,@function
        .size           _ZN7cutlass13device_kernelIN5flash11enable_sm90INS1_16FlashAttnFwdSm90INS1_25CollectiveMainloopFwdSm90ILi2EN4cute5tupleIJNS5_1CILi1EEES8_S8_EEENS6_IJNS7_ILi128EEESA_NS7_ILi256EEEEEELi256ENS_12float_e4m3_tEfNS_4arch4Sm90ELb0ELb0ELb0ELb1ELb0ELb0ELb0ELb1ELb1ELb1ELb0ELb0EEENS1_21CollectiveEpilogueFwdINS6_IJSA_SB_SA_EEES9_NS_10bfloat16_tESF_Li256ELb1ELb1ELb0ELb1EEENS1_36VarlenDynamicPersistentTileSchedulerILi128ELi128ELi256ELi128ELb0ELb1ELb1ELb0ELb1ELb1EEEEEEEEEvNT_6ParamsE,(.L_x_2897 - _ZN7cutlass13device_kernelIN5flash11enable_sm90INS1_16FlashAttnFwdSm90INS1_25CollectiveMainloopFwdSm90ILi2EN4cute5tupleIJNS5_1CILi1EEES8_S8_EEENS6_IJNS7_ILi128EEESA_NS7_ILi256EEEEEELi256ENS_12float_e4m3_tEfNS_4arch4Sm90ELb0ELb0ELb0ELb1ELb0ELb0ELb0ELb1ELb1ELb1ELb0ELb0EEENS1_21CollectiveEpilogueFwdINS6_IJSA_SB_SA_EEES9_NS_10bfloat16_tESF_Li256ELb1ELb1ELb0ELb1EEENS1_36VarlenDynamicPersistentTileSchedulerILi128ELi128ELi256ELi128ELb0ELb1ELb1ELb0ELb1ELb1EEEEEEEEEvNT_6ParamsE)
        .other          _ZN7cutlass13device_kernelIN5flash11enable_sm90INS1_16FlashAttnFwdSm90INS1_25CollectiveMainloopFwdSm90ILi2EN4cute5tupleIJNS5_1CILi1EEES8_S8_EEENS6_IJNS7_ILi128EEESA_NS7_ILi256EEEEEELi256ENS_12float_e4m3_tEfNS_4arch4Sm90ELb0ELb0ELb0ELb1ELb0ELb0ELb0ELb1ELb1ELb1ELb0ELb0EEENS1_21CollectiveEpilogueFwdINS6_IJSA_SB_SA_EEES9_NS_10bfloat16_tESF_Li256ELb1ELb1ELb0ELb1EEENS1_36VarlenDynamicPersistentTileSchedulerILi128ELi128ELi256ELi128ELb0ELb1ELb1ELb0ELb1ELb1EEEEEEEEEvNT_6ParamsE,@"STO_CUDA_ENTRY STV_DEFAULT"
_ZN7cutlass13device_kernelIN5flash11enable_sm90INS1_16FlashAttnFwdSm90INS1_25CollectiveMainloopFwdSm90ILi2EN4cute5tupleIJNS5_1CILi1EEES8_S8_EEENS6_IJNS7_ILi128EEESA_NS7_ILi256EEEEEELi256ENS_12float_e4m3_tEfNS_4arch4Sm90ELb0ELb0ELb0ELb1ELb0ELb0ELb0ELb1ELb1ELb1ELb0ELb0EEENS1_21CollectiveEpilogueFwdINS6_IJSA_SB_SA_EEES9_NS_10bfloat16_tESF_Li256ELb1ELb1ELb0ELb1EEENS1_36VarlenDynamicPersistentTileSchedulerILi128ELi128ELi256ELi128ELb0ELb1ELb1ELb0ELb1ELb1EEEEEEEEEvNT_6ParamsE:
        /* <DEDUP_REMOVED lines=18> */
.L_x_140:
[----:B------:R-:W-:Y:S05]  /*0120*/  BSYNC B0 ;  /* 0x0000000000007941 */ /* 0x000fea0003800000 */
.L_x_139:
        /* <DEDUP_REMOVED lines=41> */
.L_x_141:
        /* <DEDUP_REMOVED lines=22> */
.L_x_142:
        /* <DEDUP_REMOVED lines=18> */
.L_x_143:
        /* <DEDUP_REMOVED lines=22> */
.L_x_144:
        /* <DEDUP_REMOVED lines=22> */
.L_x_145:
[----:B------:R-:W-:Y:S01]  /*0900*/  PLOP3.LUT P0, PT, PT, PT, UP0, 0x80, 0x0 ;  /* 0x000000000000781c */ /* 0x000fe20003f0f008 */
[----:B------:R-:W-:Y:S01]  /*0910*/  UMOV UR38, 0x1 ;  /* 0x0000000100267882 */ /* 0x000fe20000000000 */
[----:B------:R-:W-:Y:S01]  /*0920*/  NOP ;  /* 0x0000000000007918 */ /* 0x000fe20000000000 */
[----:B------:R-:W-:Y:S01]  /*0930*/  USEL UR38, UR38, 0x2, !UP0 ;  /* 0x0000000226267887 */ /* 0x000fe2000c000000 */
[----:B------:R-:W-:Y:S01]  /*0940*/  ULDC.64 UR48, c[0x0][0x208] ;  /* 0x0000820000307ab9 */ /* 0x000fe20000000a00 */
[----:B012-4-:R-:W-:Y:S08]  /*0950*/  BAR.SYNC.DEFER_BLOCKING 0x0 ;  /* 0x0000000000007b1d */ /* 0x017ff00000010000 */
[----:B------:R-:W-:Y:S05]  /*0960*/  @!P0 BRA `(.L_x_146) ;  /* 0x000000ac000c8947 */ /* 0x000fea0003800000 */
.L_x_147:
[----:B------:R-:W-:-:S08]  /*0970*/  NOP ;  /* 0x0000000000007918 */ /* 0x000fd00000000000 */
[----:B------:R-:W0:Y:S02]  /*0980*/  USETMAXREG.TRY_ALLOC.CTAPOOL UP0, 0xf0 ;  /* 0x000000f0000079c8 */ /* 0x000e240008000600 */
[----:B0-----:R-:W-:-:S13]  /*0990*/  PLOP3.LUT P0, PT, PT, PT, UP0, 0x80, 0x0 ;  /* 0x000000000000781c */ /* 0x001fda0003f0f008 */
[----:B------:R-:W-:Y:S05]  /*09a0*/  @!P0 BRA `(.L_x_147) ;  /* 0xfffffffc00f08947 */ /* 0x000fea000383ffff */
[----:B------:R-:W0:Y:S01]  /*09b0*/  S2R R2, SR_TID.X ;  /* 0x0000000000027919 */ /* 0x000e220000002100 */
[----:B------:R-:W1:Y:S01]  /*09c0*/  S2UR UR5, SR_CgaCtaId ;  /* 0x00000000000579c3 */ /* 0x000e620000008800 */
[----:B------:R-:W-:-:S07]  /*09d0*/  UMOV UR4, 0x400 ;  /* 0x0000040000047882 */ /* 0x000fce0000000000 */
[----:B------:R-:W-:Y:S06]  /*09e0*/  BAR.ARV 0x8, 0x180 ;  /* 0x0206000000007b1d */ /* 0x000fec0000002000 */
[----:B-1----:R-:W-:Y:S01]  /*09f0*/  ULEA UR4, UR5, UR4, 0x18 ;  /* 0x0000000405047291 */ /* 0x002fe2000f8ec03f */
[----:B0-----:R-:W-:-:S04]  /*0a00*/  LOP3.LUT R0, R2, 0xffffff80, RZ, 0xc0, !PT ;  /* 0xffffff8002007812 */ /* 0x001fc800078ec0ff */
[----:B------:R-:W-:-:S13]  /*0a10*/  ISETP.NE.AND P0, PT, R0, 0x80, PT ;  /* 0x000000800000780c */ /* 0x000fda0003f05270 */
[----:B------:R-:W-:Y:S08]  /*0a20*/  @!P0 BAR.ARV 0x9, 0x100 ;  /* 0x0244000000008b1d */ /* 0x000ff00000002000 */
[----:B------:R-:W-:Y:S06]  /*0a30*/  BAR.SYNC.DEFER_BLOCKING 0x5, 0x180 ;  /* 0x0146000000007b1d */ /* 0x000fec0000010000 */
[----:B------:R-:W0:Y:S01]  /*0a40*/  LDS.128 R48, [UR4+0x388d0] ;  /* 0x0388d004ff307984 */ /* 0x000e220008000c00 */
[----:B------:R-:W-:Y:S01]  /*0a50*/  ULDC UR4, c[0x0][0xc3c] ;  /* 0x00030f0000047ab9 */ /* 0x000fe20000000800 */
[----:B------:R-:W-:Y:S06]  /*0a60*/  BAR.ARV 0x4, 0x180 ;  /* 0x0106000000007b1d */ /* 0x000fec0000002000 */
[----:B0-----:R-:W-:-:S13]  /*0a70*/  ISETP.GE.AND P0, PT, R51, UR4, PT ;  /* 0x0000000433007c0c */ /* 0x001fda000bf06270 */
[----:B------:R-:W-:Y:S05]  /*0a80*/  @P0 EXIT ;  /* 0x000000000000094d */ /* 0x000fea0003800000 */
[----:B------:R-:W-:Y:S01]  /*0a90*/  VIADD R11, R2, 0xffffff80 ;  /* 0xffffff80020b7836 */ /* 0x000fe20000000000 */
[----:B------:R-:W-:Y:S01]  /*0aa0*/  R2UR UR5, R49 ;  /* 0x00000000310572ca */ /* 0x000fe200000e0000 */
[----:B------:R-:W-:Y:S01]  /*0ab0*/  ULOP3.LUT UR45, UR38, 0x1, URZ, 0xfc, !UPT ;  /* 0x00000001262d7892 */ /* 0x000fe2000f8efc3f */
[----:B------:R-:W-:Y:S01]  /*0ac0*/  R2UR UR46, R50 ;  /* 0x00000000322e72ca */ /* 0x000fe200000e0000 */
[----:B------:R-:W-:Y:S01]  /*0ad0*/  UMOV UR44, URZ ;  /* 0x0000003f002c7c82 */ /* 0x000fe20008000000 */
[----:B------:R-:W-:Y:S01]  /*0ae0*/  SHF.R.S32.HI R0, RZ, 0x1f, R11 ;  /* 0x0000001fff007819 */ /* 0x000fe2000001140b */
[----:B------:R-:W-:Y:S01]  /*0af0*/  UMOV UR43, URZ ;  /* 0x0000003f002b7c82 */ /* 0x000fe20008000000 */
[----:B------:R-:W-:Y:S02]  /*0b00*/  UMOV UR52, URZ ;  /* 0x0000003f00347c82 */ /* 0x000fe40008000000 */
[CC--:B------:R-:W-:Y:S02]  /*0b10*/  LEA.HI R2, R0.reuse, R11.reuse, RZ, 0x7 ;  /* 0x0000000b00027211 */ /* 0x0c0fe400078f38ff */
[----:B------:R-:W-:-:S02]  /*0b20*/  LEA.HI R4, R0, R11, RZ, 0x5 ;  /* 0x0000000b00047211 */ /* 0x000fc400078f28ff */
[----:B------:R-:W-:Y:S02]  /*0b30*/  LOP3.LUT R232, R2, 0xffffff80, RZ, 0xc0, !PT ;  /* 0xffffff8002e87812 */ /* 0x000fe400078ec0ff */
[----:B------:R-:W-:Y:S01]  /*0b40*/  LEA.HI R3, R0, R11, RZ, 0x4 ;  /* 0x0000000b00037211 */ /* 0x000fe200078f20ff */
[----:B------:R-:W-:Y:S01]  /*0b50*/  IMAD.SHL.U32 R5, R4, 0x20, RZ ;  /* 0x0000002004057824 */ /* 0x000fe200078e00ff */
[----:B------:R-:W-:Y:S01]  /*0b60*/  SHF.R.S32.HI R233, RZ, 0x7, R2 ;  /* 0x00000007ffe97819 */ /* 0x000fe20000011402 */
[----:B------:R-:W-:Y:S01]  /*0b70*/  IMAD.IADD R232, R11, 0x1, -R232 ;  /* 0x000000010be87824 */ /* 0x000fe200078e0ae8 */
[----:B------:R-:W-:Y:S02]  /*0b80*/  LOP3.LUT R4, R3, 0x3fffff0, RZ, 0xc0, !PT ;  /* 0x03fffff003047812 */ /* 0x000fe400078ec0ff */
[----:B------:R-:W-:Y:S02]  /*0b90*/  LOP3.LUT R5, R5, 0xfffffc00, RZ, 0xc0, !PT ;  /* 0xfffffc0005057812 */ /* 0x000fe400078ec0ff */
[----:B------:R-:W-:Y:S01]  /*0ba0*/  SHF.R.S32.HI R7, RZ, 0x1f, R232 ;  /* 0x0000001fff077819 */ /* 0x000fe200000114e8 */
[----:B------:R-:W-:Y:S01]  /*0bb0*/  IMAD.IADD R4, R11, 0x1, -R4 ;  /* 0x000000010b047824 */ /* 0x000fe200078e0a04 */
[----:B------:R-:W-:-:S02]  /*0bc0*/  SHF.R.S32.HI R6, RZ, 0x4, R3 ;  /* 0x00000004ff067819 */ /* 0x000fc40000011403 */
[----:B------:R-:W-:Y:S01]  /*0bd0*/  LEA.HI R8, R7, R232, RZ, 0x2 ;  /* 0x000000e807087211 */ /* 0x000fe200078f10ff */
[----:B------:R-:W-:Y:S01]  /*0be0*/  IMAD R4, R4, 0x40, R5 ;  /* 0x0000004004047824 */ /* 0x000fe200078e0205 */
[----:B------:R-:W-:Y:S02]  /*0bf0*/  LEA.HI R3, R3, R6, RZ, 0x1 ;  /* 0x0000000603037211 */ /* 0x000fe400078f08ff */
[----:B------:R-:W-:Y:S02]  /*0c00*/  LEA.HI R5, R0, R11, RZ, 0x2 ;  /* 0x0000000b00057211 */ /* 0x000fe400078f10ff */
[--C-:B------:R-:W-:Y:S02]  /*0c10*/  SHF.R.S32.HI R9, RZ, 0x2, R8.reuse ;  /* 0x00000002ff097819 */ /* 0x100fe40000011408 */
[----:B------:R-:W-:Y:S02]  /*0c20*/  SHF.R.S32.HI R10, RZ, 0x1f, R8 ;  /* 0x0000001fff0a7819 */ /* 0x000fe40000011408 */
[----:B------:R-:W-:-:S02]  /*0c30*/  LOP3.LUT R3, R3, 0x1ffffffe, RZ, 0xc0, !PT ;  /* 0x1ffffffe03037812 */ /* 0x000fc400078ec0ff */
[----:B------:R-:W-:Y:S02]  /*0c40*/  LOP3.LUT R5, R5, 0xfffffffc, RZ, 0xc0, !PT ;  /* 0xfffffffc05057812 */ /* 0x000fe400078ec0ff */
[----:B------:R-:W-:Y:S01]  /*0c50*/  LEA.HI R0, R0, R11, RZ, 0x3 ;  /* 0x0000000b00007211 */ /* 0x000fe200078f18ff */
[----:B------:R-:W-:Y:S01]  /*0c60*/  IMAD.IADD R3, R6, 0x1, -R3 ;  /* 0x0000000106037824 */ /* 0x000fe200078e0a03 */
[----:B------:R-:W-:Y:S01]  /*0c70*/  LEA.HI R10, R10, R9, RZ, 0x3 ;  /* 0x000000090a0a7211 */ /* 0x000fe200078f18ff */
[----:B------:R-:W-:Y:S01]  /*0c80*/  IMAD.IADD R5, R11, 0x1, -R5 ;  /* 0x000000010b057824 */ /* 0x000fe200078e0a05 */
[----:B------:R-:W-:Y:S01]  /*0c90*/  LOP3.LUT R22, R0, 0xfffffff8, RZ, 0xc0, !PT ;  /* 0xfffffff800167812 */ /* 0x000fe200078ec0ff */
[----:B------:R-:W-:Y:S01]  /*0ca0*/  IMAD R237, R3, 0x8, R4 ;  /* 0x0000000803ed7824 */ /* 0x000fe200078e0204 */
[----:B------:R-:W-:Y:S01]  /*0cb0*/  LOP3.LUT R10, R10, 0xfffffff8, RZ, 0xc0, !PT ;  /* 0xfffffff80a0a7812 */ /* 0x000fe200078ec0ff */
[----:B------:R-:W-:Y:S01]  /*0cc0*/  IMAD.MOV.U32 R6, RZ, RZ, 0x80 ;  /* 0x00000080ff067424 */ /* 0x000fe200078e00ff */
[----:B------:R-:W-:Y:S01]  /*0cd0*/  LEA.HI R7, R7, R232, RZ, 0x5 ;  /* 0x000000e807077211 */ /* 0x000fe200078f28ff */
[----:B------:R-:W-:Y:S01]  /*0ce0*/  IMAD.IADD R22, R11, 0x1, -R22 ;  /* 0x000000010b167824 */ /* 0x000fe200078e0a16 */
[----:B------:R-:W-:Y:S01]  /*0cf0*/  LEA.HI R2, R2, R233, RZ, 0x1 ;  /* 0x000000e902027211 */ /* 0x000fe200078f08ff */
[----:B------:R-:W-:Y:S01]  /*0d00*/  IMAD.IADD R10, R9, 0x1, -R10 ;  /* 0x00000001090a7824 */ /* 0x000fe200078e0a0a */
[----:B------:R-:W-:Y:S01]  /*0d10*/  LEA.HI R3, R5, R5, RZ, 0x1 ;  /* 0x0000000505037211 */ /* 0x000fe200078f08ff */
[----:B------:R-:W-:Y:S01]  /*0d20*/  IMAD.SHL.U32 R16, R22, 0x8, RZ ;  /* 0x0000000816107824 */ /* 0x000fe200078e00ff */
[----:B------:R-:W-:-:S02]  /*0d30*/  SHF.R.S32.HI R7, RZ, 0x5, R7 ;  /* 0x00000005ff077819 */ /* 0x000fc40000011407 */
[----:B------:R-:W-:Y:S01]  /*0d40*/  LOP3.LUT R2, R2, 0x3fffffe, RZ, 0xc0, !PT ;  /* 0x03fffffe02027812 */ /* 0x000fe200078ec0ff */
[----:B------:R-:W-:Y:S01]  /*0d50*/  VIADD R18, R16, 0x40 ;  /* 0x0000004010127836 */ /* 0x000fe20000000000 */
[----:B------:R-:W-:Y:S01]  /*0d60*/  LOP3.LUT R9, R8, 0x7ffffffc, RZ, 0xc0, !PT ;  /* 0x7ffffffc08097812 */ /* 0x000fe200078ec0ff */
[----:B------:R-:W-:Y:S01]  /*0d70*/  IMAD R7, R7, 0x10, R10 ;  /* 0x0000001007077824 */ /* 0x000fe200078e020a */
[----:B------:R-:W-:Y:S01]  /*0d80*/  LOP3.LUT R4, R3, 0x1ffffffe, RZ, 0xc0, !PT ;  /* 0x1ffffffe03047812 */ /* 0x000fe200078ec0ff */
[----:B------:R-:W-:Y:S01]  /*0d90*/  IMAD.IADD R2, R233, 0x1, -R2 ;  /* 0x00000001e9027824 */ /* 0x000fe200078e0a02 */
[----:B------:R-:W-:Y:S01]  /*0da0*/  SHF.R.S32.HI R23, RZ, 0x3, R0 ;  /* 0x00000003ff177819 */ /* 0x000fe20000011400 */
[C---:B------:R-:W-:Y:S01]  /*0db0*/  VIADD R17, R16.reuse, 0x80 ;  /* 0x0000008010117836 */ /* 0x040fe20000000000 */
[----:B------:R-:W-:Y:S01]  /*0dc0*/  SHF.R.S32.HI R0, RZ, 0x1f, R16 ;  /* 0x0000001fff007819 */ /* 0x000fe20000011410 */
[----:B------:R-:W-:Y:S01]  /*0dd0*/  VIADD R19, R16, 0xc0 ;  /* 0x000000c010137836 */ /* 0x000fe20000000000 */
[----:B------:R-:W-:Y:S01]  /*0de0*/  SHF.R.S32.HI R3, RZ, 0x1f, R18 ;  /* 0x0000001fff037819 */ /* 0x000fe20000011412 */
[----:B------:R-:W-:-:S02]  /*0df0*/  IMAD.IADD R9, R232, 0x1, -R9 ;  /* 0x00000001e8097824 */ /* 0x000fc400078e0a09 */
[----:B------:R-:W-:Y:S01]  /*0e00*/  IMAD.IADD R5, R5, 0x1, -R4 ;  /* 0x0000000105057824 */ /* 0x000fe200078e0a04 */
[----:B------:R-:W-:Y:S01]  /*0e10*/  SHF.R.S32.HI R0, RZ, 0x1f, R19 ;  /* 0x0000001fff007819 */ /* 0x000fe20000011413 */
[----:B------:R-:W-:Y:S01]  /*0e20*/  IMAD R234, R2, 0x40, R7 ;  /* 0x0000004002ea7824 */ /* 0x000fe200078e0207 */
[----:B------:R-:W-:Y:S01]  /*0e30*/  SHF.R.S32.HI R2, RZ, 0x1f, R17 ;  /* 0x0000001fff027819 */ /* 0x000fe20000011411 */
[----:B------:R-:W-:Y:S02]  /*0e40*/  IMAD R235, R9, -0x2, R6 ;  /* 0xfffffffe09eb7824 */ /* 0x000fe400078e0206 */
[----:B------:R-:W-:-:S07]  /*0e50*/  IMAD R236, R5, 0x8, R234 ;  /* 0x0000000805ec7824 */ /* 0x000fce00078e02ea */
.L_x_191:
[----:B012---:R-:W0:Y:S01]  /*0e60*/  LDC.64 R2, c[0x0][0xc88] ;  /* 0x00032200ff027b82 */ /* 0x007e220000000a00 */
[----:B------:R-:W-:Y:S01]  /*0e70*/  ULDC.64 UR6, c[0x0][0x990] ;  /* 0x0002640000067ab9 */ /* 0x000fe20000000a00 */
[----:B------:R-:W-:Y:S01]  /*0e80*/  ULDC.64 UR8, c[0x0][0x998] ;  /* 0x0002660000087ab9 */ /* 0x000fe20000000a00 */
[----:B0-----:R-:W-:-:S06]  /*0e90*/  IMAD.WIDE R2, R51, 0x4, R2 ;  /* 0x0000000433027825 */ /* 0x001fcc00078e0202 */
[----:B------:R-:W2:Y:S01]  /*0ea0*/  LDG.E R2, desc[UR48][R2.64] ;  /* 0x0000003002027981 */ /* 0x000ea2000c1e1900 */
[----:B------:R-:W-:Y:S01]  /*0eb0*/  UISETP.NE.U32.AND UP0, UPT, UR6, URZ, UPT ;  /* 0x0000003f0600728c */ /* 0x000fe2000bf05070 */
[----:B------:R-:W-:Y:S01]  /*0ec0*/  IMAD.MOV.U32 R11, RZ, RZ, 0x3f800000 ;  /* 0x3f800000ff0b7424 */ /* 0x000fe200078e00ff */
[----:B------:R-:W-:Y:S01]  /*0ed0*/  UISETP.NE.U32.AND UP3, UPT, UR8, URZ, UPT ;  /* 0x0000003f0800728c */ /* 0x000fe2000bf65070 */
[----:B------:R-:W-:Y:S01]  /*0ee0*/  IMAD.MOV.U32 R0, RZ, RZ, 0x3f800000 ;  /* 0x3f800000ff007424 */ /* 0x000fe200078e00ff */
[----:B------:R-:W-:Y:S02]  /*0ef0*/  UISETP.NE.AND.EX UP0, UPT, UR7, URZ, UPT, UP0 ;  /* 0x0000003f0700728c */ /* 0x000fe4000bf05300 */
[----:B------:R-:W-:-:S04]  /*0f00*/  UISETP.NE.AND.EX UP3, UPT, UR9, URZ, UPT, UP3 ;  /* 0x0000003f0900728c */ /* 0x000fc8000bf65330 */
[----:B------:R-:W-:Y:S02]  /*0f10*/  PLOP3.LUT P2, PT, PT, PT, UP0, 0x80, 0x0 ;  /* 0x000000000000781c */ /* 0x000fe40003f4f008 */
[----:B------:R-:W-:-:S03]  /*0f20*/  PLOP3.LUT P3, PT, PT, PT, UP3, 0x80, 0x0 ;  /* 0x000000000000781c */ /* 0x000fc60003f6f038 */
[----:B------:R-:W-:Y:S01]  /*0f30*/  @UP0 ULDC.64 UR12, c[0x0][0x9a8] ;  /* 0x00026a00000c0ab9 */ /* 0x000fe20000000a00 */
[----:B------:R-:W-:Y:S01]  /*0f40*/  @UP0 ULDC.64 UR14, c[0x0][0x9b0] ;  /* 0x00026c00000e0ab9 */ /* 0x000fe20000000a00 */
[----:B------:R-:W-:Y:S01]  /*0f50*/  @UP3 ULDC.64 UR18, c[0x0][0x9b8] ;  /* 0x00026e0000123ab9 */ /* 0x000fe20000000a00 */
[----:B------:R-:W-:Y:S01]  /*0f60*/  @UP3 ULDC.64 UR20, c[0x0][0x9c0] ;  /* 0x0002700000143ab9 */ /* 0x000fe20000000a00 */
[----:B--2---:R-:W-:-:S13]  /*0f70*/  R2UR UR36, R2 ;  /* 0x00000000022472ca */ /* 0x004fda00000e0000 */
[----:B------:R-:W-:Y:S02]  /*0f80*/  USHF.R.S32.HI UR37, URZ, 0x1f, UR36 ;  /* 0x0000001f3f257899 */ /* 0x000fe40008011424 */
[----:B------:R-:W-:Y:S02]  /*0f90*/  @UP0 UIMAD.WIDE.U32 UR10, UR36, UR12, URZ ;  /* 0x0000000c240a02a5 */ /* 0x000fe4000f8e003f */
[----:B------:R-:W-:Y:S02]  /*0fa0*/  @UP0 UIMAD UR4, UR37, UR12, URZ ;  /* 0x0000000c250402a4 */ /* 0x000fe4000f8e023f */
[----:B------:R-:W-:Y:S02]  /*0fb0*/  @UP3 UIMAD.WIDE.U32 UR16, UR36, UR18, URZ ;  /* 0x00000012241032a5 */ /* 0x000fe4000f8e003f */
[----:B------:R-:W-:Y:S02]  /*0fc0*/  @UP0 UIMAD UR12, UR36, UR13, UR4 ;  /* 0x0000000d240c02a4 */ /* 0x000fe4000f8e0204 */
[----:B------:R-:W-:-:S02]  /*0fd0*/  @UP0 USHF.R.S32.HI UR4, URZ, 0x1f, UR46 ;  /* 0x0000001f3f040899 */ /* 0x000fc4000801142e */
[----:B------:R-:W-:Y:S02]  /*0fe0*/  @UP3 UIMAD UR13, UR37, UR18, URZ ;  /* 0x00000012250d32a4 */ /* 0x000fe4000f8e023f */
[----:B------:R-:W-:Y:S02]  /*0ff0*/  @UP0 UIADD3 UR11, UR11, UR12, URZ ;  /* 0x0000000c0b0b0290 */ /* 0x000fe4000fffe03f */
[----:B------:R-:W-:Y:S02]  /*1000*/  @UP0 UIMAD UR4, UR4, UR14, URZ ;  /* 0x0000000e040402a4 */ /* 0x000fe4000f8e023f */
[----:B------:R-:W-:Y:S02]  /*1010*/  @UP3 UIMAD UR18, UR36, UR19, UR13 ;  /* 0x00000013241232a4 */ /* 0x000fe4000f8e020d */
[----:B------:R-:W-:Y:S02]  /*1020*/  @UP3 USHF.R.S32.HI UR19, URZ, 0x1f, UR46 ;  /* 0x0000001f3f133899 */ /* 0x000fe4000801142e */
[----:B------:R-:W-:-:S02]  /*1030*/  @UP0 UIMAD UR4, UR46, UR15, UR4 ;  /* 0x0000000f2e0402a4 */ /* 0x000fc4000f8e0204 */
[----:B------:R-:W-:Y:S02]  /*1040*/  @UP0 UIMAD.WIDE.U32 UR14, UR46, UR14, UR10 ;  /* 0x0000000e2e0e02a5 */ /* 0x000fe4000f8e000a */
[----:B------:R-:W-:Y:S01]  /*1050*/  @UP3 UIADD3 UR17, UR17, UR18, URZ ;  /* 0x0000001211113290 */ /* 0x000fe2000fffe03f */
[----:B------:R-:W-:Y:S01]  /*1060*/  ULDC.64 UR10, c[0x0][0xa28] ;  /* 0x00028a00000a7ab9 */ /* 0x000fe20000000a00 */
[----:B------:R-:W-:Y:S01]  /*1070*/  ULDC.64 UR12, c[0x0][0xa20] ;  /* 0x00028800000c7ab9 */ /* 0x000fe20000000a00 */
[----:B------:R-:W-:Y:S02]  /*1080*/  @UP3 UIMAD UR18, UR19, UR20, URZ ;  /* 0x00000014131232a4 */ /* 0x000fe4000f8e023f */
[----:B------:R-:W-:Y:S02]  /*1090*/  UISETP.NE.U32.AND UP1, UPT, UR10, URZ, UPT ;  /* 0x0000003f0a00728c */ /* 0x000fe4000bf25070 */
[----:B------:R-:W-:Y:S02]  /*10a0*/  UISETP.NE.U32.AND UP2, UPT, UR12, URZ, UPT ;  /* 0x0000003f0c00728c */ /* 0x000fe4000bf45070 */
[----:B------:R-:W-:-:S02]  /*10b0*/  @UP3 UIMAD UR18, UR46, UR21, UR18 ;  /* 0x000000152e1232a4 */ /* 0x000fc4000f8e0212 */
[----:B------:R-:W-:Y:S02]  /*10c0*/  @UP3 UIMAD.WIDE.U32 UR16, UR46, UR20, UR16 ;  /* 0x000000142e1032a5 */ /* 0x000fe4000f8e0010 */
[----:B------:R-:W-:Y:S02]  /*10d0*/  UISETP.NE.AND.EX UP1, UPT, UR11, URZ, UPT, UP1 ;  /* 0x0000003f0b00728c */ /* 0x000fe4000bf25310 */
[----:B------:R-:W-:Y:S02]  /*10e0*/  UISETP.NE.AND.EX UP2, UPT, UR13, URZ, UPT, UP2 ;  /* 0x0000003f0d00728c */ /* 0x000fe4000bf45320 */
[----:B------:R-:W-:Y:S02]  /*10f0*/  @UP0 UIADD3 UR15, UR15, UR4, URZ ;  /* 0x000000040f0f0290 */ /* 0x000fe4000fffe03f */
[----:B------:R-:W-:Y:S01]  /*1100*/  @UP0 ULEA UR6, UP4, UR14, UR6, 0x2 ;  /* 0x000000060e060291 */ /* 0x000fe2000f88103f */
[----:B------:R-:W-:Y:S01]  /*1110*/  PLOP3.LUT P0, PT, PT, PT, UP1, 0x80, 0x0 ;  /* 0x000000000000781c */ /* 0x000fe20003f0f018 */
[----:B------:R-:W-:Y:S01]  /*1120*/  @UP3 UIADD3 UR4, UR17, UR18, URZ ;  /* 0x0000001211043290 */ /* 0x000fe2000fffe03f */
[----:B------:R-:W-:Y:S01]  /*1130*/  PLOP3.LUT P1, PT, PT, PT, UP2, 0x80, 0x0 ;  /* 0x000000000000781c */ /* 0x000fe20003f2f028 */
[----:B------:R-:W-:-:S02]  /*1140*/  @UP3 ULEA UR8, UP5, UR16, UR8, 0x2 ;  /* 0x0000000810083291 */ /* 0x000fc4000f8a103f */
[----:B------:R-:W-:Y:S01]  /*1150*/  @UP0 ULEA.HI.X UR7, UR14, UR7, UR15, 0x2, UP4 ;  /* 0x000000070e070291 */ /* 0x000fe2000a0f140f */
[----:B------:R-:W-:Y:S01]  /*1160*/  IMAD.U32 R6, RZ, RZ, UR6 ;  /* 0x00000006ff067e24 */ /* 0x000fe2000f8e00ff */
[----:B------:R-:W-:Y:S02]  /*1170*/  @UP3 ULEA.HI.X UR9, UR16, UR9, UR4, 0x2, UP5 ;  /* 0x0000000910093291 */ /* 0x000fe4000a8f1404 */
[----:B------:R-:W-:Y:S01]  /*1180*/  @UP1 ULEA UR10, UP0, UR36, UR10, 0x2 ;  /* 0x0000000a240a1291 */ /* 0x000fe2000f80103f */
[----:B------:R-:W-:Y:S01]  /*1190*/  IMAD.U32 R8, RZ, RZ, UR8 ;  /* 0x00000008ff087e24 */ /* 0x000fe2000f8e00ff */
[----:B------:R-:W-:Y:S01]  /*11a0*/  @UP2 ULEA UR12, UP3, UR36, UR12, 0x2 ;  /* 0x0000000c240c2291 */ /* 0x000fe2000f86103f */
[----:B------:R-:W-:Y:S01]  /*11b0*/  IMAD.U32 R7, RZ, RZ, UR7 ;  /* 0x00000007ff077e24 */ /* 0x000fe2000f8e00ff */
[----:B------:R-:W-:Y:S01]  /*11c0*/  @UP1 ULEA.HI.X UR11, UR36, UR11, UR37, 0x2, UP0 ;  /* 0x0000000b240b1291 */ /* 0x000fe200080f1425 */
[----:B------:R-:W-:Y:S01]  /*11d0*/  IMAD.U32 R9, RZ, RZ, UR9 ;  /* 0x00000009ff097e24 */ /* 0x000fe2000f8e00ff */
[----:B------:R-:W-:-:S02]  /*11e0*/  @UP2 ULEA.HI.X UR13, UR36, UR13, UR37, 0x2, UP3 ;  /* 0x0000000d240d2291 */ /* 0x000fc400098f1425 */
[----:B------:R-:W2:Y:S01]  /*11f0*/  @P2 LDG.E R11, desc[UR48][R6.64] ;  /* 0x00000030060b2981 */ /* 0x000ea2000c1e1900 */
[----:B------:R-:W-:Y:S01]  /*1200*/  IMAD.U32 R2, RZ, RZ, UR10 ;  /* 0x0000000aff027e24 */ /* 0x000fe2000f8e00ff */
[----:B------:R-:W-:Y:S01]  /*1210*/  ULDC.64 UR6, c[0x0][0x418] ;  /* 0x0001060000067ab9 */ /* 0x000fe20000000a00 */
[----:B------:R-:W-:Y:S01]  /*1220*/  ULDC UR4, c[0x0][0x424] ;  /* 0x0001090000047ab9 */ /* 0x000fe20000000800 */
[----:B------:R0:W2:Y:S01]  /*1230*/  @P3 LDG.E R0, desc[UR48][R8.64] ;  /* 0x0000003008003981 */ /* 0x0000a2000c1e1900 */
[----:B------:R-:W-:Y:S02]  /*1240*/  IMAD.U32 R4, RZ, RZ, UR12 ;  /* 0x0000000cff047e24 */ /* 0x000fe4000f8e00ff */
[----:B------:R-:W-:Y:S02]  /*1250*/  IMAD.U32 R3, RZ, RZ, UR11 ;  /* 0x0000000bff037e24 */ /* 0x000fe4000f8e00ff */
[----:B------:R-:W-:-:S03]  /*1260*/  IMAD.U32 R5, RZ, RZ, UR13 ;  /* 0x0000000dff057e24 */ /* 0x000fc6000f8e00ff */
[----:B---3--:R-:W3:Y:S04]  /*1270*/  @P0 LDG.E R2, desc[UR48][R2.64] ;  /* 0x0000003002020981 */ /* 0x008ee8000c1e1900 */
[----:B----4-:R-:W4:Y:S01]  /*1280*/  @P1 LDG.E R4, desc[UR48][R4.64] ;  /* 0x0000003004041981 */ /* 0x010f22000c1e1900 */
[----:B------:R-:W-:Y:S01]  /*1290*/  UISETP.NE.U32.AND UP0, UPT, UR6, URZ, UPT ;  /* 0x0000003f0600728c */ /* 0x000fe2000bf05070 */
[----:B------:R-:W-:Y:S01]  /*12a0*/  CS2R R20, SRZ ;  /* 0x0000000000147805 */ /* 0x000fe2000001ff00 */
[----:B------:R-:W-:Y:S01]  /*12b0*/  UMOV UR50, URZ ;  /* 0x0000003f00327c82 */ /* 0x000fe20008000000 */
[----:B------:R-:W-:Y:S01]  /*12c0*/  ULDC UR6, c[0x0][0x2f0] ;  /* 0x0000bc0000067ab9 */ /* 0x000fe20000000800 */
[----:B------:R-:W-:Y:S01]  /*12d0*/  UISETP.NE.AND.EX UP0, UPT, UR7, URZ, UPT, UP0 ;  /* 0x0000003f0700728c */ /* 0x000fe2000bf05300 */
[----:B------:R-:W-:Y:S01]  /*12e0*/  CS2R R30, SRZ ;  /* 0x00000000001e7805 */ /* 0x000fe2000001ff00 */
[----:B------:R-:W-:Y:S01]  /*12f0*/  UMOV UR40, UR5 ;  /* 0x0000000500287c82 */ /* 0x000fe20008000000 */
[----:B------:R-:W-:Y:S01]  /*1300*/  ULDC UR7, c[0x0][0x988] ;  /* 0x0002620000077ab9 */ /* 0x000fe20000000800 */
[----:B------:R-:W-:Y:S01]  /*1310*/  USEL UR4, UR4, 0x1, UP0 ;  /* 0x0000000104047887 */ /* 0x000fe20008000000 */
[----:B------:R-:W-:-:S02]  /*1320*/  CS2R R124, SRZ ;  /* 0x00000000007c7805 */ /* 0x000fc4000001ff00 */
[----:B------:R-:W-:Y:S02]  /*1330*/  CS2R R34, SRZ ;  /* 0x0000000000227805 */ /* 0x000fe4000001ff00 */
[----:B------:R-:W-:Y:S01]  /*1340*/  CS2R R128, SRZ ;  /* 0x0000000000807805 */ /* 0x000fe2000001ff00 */
[----:B------:R-:W-:Y:S01]  /*1350*/  UIMAD UR4, UR4, UR6, URZ ;  /* 0x00000006040472a4 */ /* 0x000fe2000f8e023f */
        /* <DEDUP_REMOVED lines=50> */
[----:B------:R-:W-:Y:S02]  /*1680*/  IMAD.MOV.U32 R166, RZ, RZ, RZ ;  /* 0x000000ffffa67224 */ /* 0x000fe400078e00ff */
[----:B0-----:R-:W-:Y:S02]  /*1690*/  IMAD.MOV.U32 R9, RZ, RZ, RZ ;  /* 0x000000ffff097224 */ /* 0x001fe400078e00ff */
[----:B------:R-:W-:-:S02]  /*16a0*/  IMAD.MOV.U32 R168, RZ, RZ, RZ ;  /* 0x000000ffffa87224 */ /* 0x000fc400078e00ff */
[----:B------:R-:W-:Y:S02]  /*16b0*/  IMAD.MOV.U32 R6, RZ, RZ, RZ ;  /* 0x000000ffff067224 */ /* 0x000fe400078e00ff */
[----:B--2---:R-:W-:Y:S01]  /*16c0*/  FMUL.FTZ R0, R11, R0 ;  /* 0x000000000b007220 */ /* 0x004fe20000410000 */
[----:B------:R-:W-:-:S03]  /*16d0*/  IMAD.MOV.U32 R11, RZ, RZ, RZ ;  /* 0x000000ffff0b7224 */ /* 0x000fc600078e00ff */
[----:B------:R-:W-:Y:S01]  /*16e0*/  FMUL.FTZ R0, R0, UR7 ;  /* 0x0000000700007c20 */ /* 0x000fe20008410000 */
[----:B---3--:R-:W-:-:S04]  /*16f0*/  @P0 R2UR UR50, R2 ;  /* 0x00000000023202ca */ /* 0x008fc800000e0000 */
[----:B------:R-:W-:Y:S01]  /*1700*/  R2UR UR39, R0 ;  /* 0x00000000002772ca */ /* 0x000fe200000e0000 */
[----:B------:R-:W-:Y:S01]  /*1710*/  IMAD.MOV.U32 R0, RZ, RZ, RZ ;  /* 0x000000ffff007224 */ /* 0x000fe200078e00ff */
[----:B----4-:R-:W-:Y:S01]  /*1720*/  @P1 R2UR UR4, R4 ;  /* 0x00000000040412ca */ /* 0x010fe200000e0000 */
[----:B------:R-:W-:Y:S01]  /*1730*/  IMAD.MOV.U32 R4, RZ, RZ, RZ ;  /* 0x000000ffff047224 */ /* 0x000fe200078e00ff */
[----:B------:R-:W-:Y:S01]  /*1740*/  PLOP3.LUT P0, PT, PT, PT, PT, 0x80, 0x0 ;  /* 0x000000000000781c */ /* 0x000fe20003f0f070 */
[----:B------:R-:W-:-:S12]  /*1750*/  @P1 BRA `(.L_x_148) ;  /* 0x0000000000341947 */ /* 0x000fd80003800000 */
[----:B------:R-:W-:Y:S02]  /*1760*/  ULDC.64 UR6, c[0x0][0xa08] ;  /* 0x0002820000067ab9 */ /* 0x000fe40000000a00 */
[----:B------:R-:W-:-:S04]  /*1770*/  ISETP.NE.U32.AND P1, PT, RZ, UR6, PT ;  /* 0x00000006ff007c0c */ /* 0x000fc8000bf25070 */
[----:B------:R-:W-:-:S13]  /*1780*/  ISETP.NE.AND.EX P1, PT, RZ, UR7, PT, P1 ;  /* 0x00000007ff007c0c */ /* 0x000fda000bf25310 */
[----:B------:R-:W-:Y:S05]  /*1790*/  @!P1 BRA `(.L_x_148) ;  /* 0x0000000000249947 */ /* 0x000fea0003800000 */
[----:B------:R-:W-:Y:S02]  /*17a0*/  ULDC.64 UR4, c[0x0][0xa08] ;  /* 0x0002820000047ab9 */ /* 0x000fe40000000a00 */
[----:B------:R-:W-:-:S06]  /*17b0*/  UIMAD.WIDE UR4, UR36, 0x4, UR4 ;  /* 0x00000004240478a5 */ /* 0x000fcc000f8e0204 */
[----:B------:R-:W-:Y:S02]  /*17c0*/  IMAD.U32 R2, RZ, RZ, UR4 ;  /* 0x00000004ff027e24 */ /* 0x000fe4000f8e00ff */
[----:B------:R-:W-:-:S05]  /*17d0*/  IMAD.U32 R3, RZ, RZ, UR5 ;  /* 0x00000005ff037e24 */ /* 0x000fca000f8e00ff */
[----:B------:R-:W2:Y:S04]  /*17e0*/  LDG.E R7, desc[UR48][R2.64] ;  /* 0x0000003002077981 */ /* 0x000ea8000c1e1900 */
[----:B------:R-:W3:Y:S01]  /*17f0*/  LDG.E R5, desc[UR48][R2.64+0x4] ;  /* 0x0000043002057981 */ /* 0x000ee2000c1e1900 */
[----:B--2---:R-:W-:Y:S02]  /*1800*/  R2UR UR4, R7 ;  /* 0x00000000070472ca */ /* 0x004fe400000e0000 */
[----:B---3--:R-:W-:-:S13]  /*1810*/  R2UR UR5, R5 ;  /* 0x00000000050572ca */ /* 0x008fda00000e0000 */
[----:B------:R-:W-:-:S12]  /*1820*/  UIADD3 UR4, -UR4, UR5, URZ ;  /* 0x0000000504047290 */ /* 0x000fd8000fffe13f */
.L_x_148:
[----:B------:R-:W-:Y:S01]  /*1830*/  UIADD3 UR50, -UR50, UR4, URZ ;  /* 0x0000000432327290 */ /* 0x000fe2000fffe13f */
[----:B------:R-:W-:Y:S01]  /*1840*/  IMAD.MOV.U32 R7, RZ, RZ, RZ ;  /* 0x000000ffff077224 */ /* 0x000fe200078e00ff */
[----:B------:R-:W-:Y:S01]  /*1850*/  UMOV UR41, UR46 ;  /* 0x0000002e00297c82 */ /* 0x000fe20008000000 */
[----:B------:R-:W-:Y:S01]  /*1860*/  IMAD.MOV.U32 R167, RZ, RZ, RZ ;  /* 0x000000ffffa77224 */ /* 0x000fe200078e00ff */
[----:B------:R-:W-:Y:S01]  /*1870*/  UISETP.GE.AND UP0, UPT, UR50, 0x1, UPT ;  /* 0x000000013200788c */ /* 0x000fe2000bf06270 */
[----:B------:R-:W-:Y:S01]  /*1880*/  CS2R R170, SRZ ;  /* 0x0000000000aa7805 */ /* 0x000fe2000001ff00 */
[----:B------:R-:W-:Y:S01]  /*1890*/  UIADD3 UR4, UR50, 0x7f, URZ ;  /* 0x0000007f32047890 */ /* 0x000fe2000fffe03f */
[----:B------:R-:W-:Y:S01]  /*18a0*/  CS2R R12, SRZ ;  /* 0x00000000000c7805 */ /* 0x000fe2000001ff00 */
[----:B------:R-:W-:Y:S02]  /*18b0*/  IMAD.MOV.U32 R8, RZ, RZ, RZ ;  /* 0x000000ffff087224 */ /* 0x000fe400078e00ff */
[----:B------:R-:W-:Y:S01]  /*18c0*/  PLOP3.LUT P1, PT, PT, PT, UP0, 0x80, 0x0 ;  /* 0x000000000000781c */ /* 0x000fe20003f2f008 */
[----:B------:R-:W-:Y:S01]  /*18d0*/  USHF.R.S32.HI UR5, URZ, 0x1f, UR4 ;  /* 0x0000001f3f057899 */ /* 0x000fe20008011404 */
[----:B------:R-:W-:-:S02]  /*18e0*/  IMAD.MOV.U32 R169, RZ, RZ, RZ ;  /* 0x000000ffffa97224 */ /* 0x000fc400078e00ff */
[----:B------:R-:W-:Y:S01]  /*18f0*/  IMAD.MOV.U32 R172, RZ, RZ, RZ ;  /* 0x000000ffffac7224 */ /* 0x000fe200078e00ff */
[----:B------:R-:W-:Y:S01]  /*1900*/  ULEA.HI UR5, UR5, UR4, URZ, 0x7 ;  /* 0x0000000405057291 */ /* 0x000fe2000f8f383f */
[----:B------:R-:W-:Y:S02]  /*1910*/  IMAD.MOV.U32 R10, RZ, RZ, RZ ;  /* 0x000000ffff0a7224 */ /* 0x000fe400078e00ff */
[----:B------:R-:W-:Y:S02]  /*1920*/  IMAD.MOV.U32 R3, RZ, RZ, RZ ;  /* 0x000000ffff037224 */ /* 0x000fe400078e00ff */
[----:B------:R-:W-:Y:S02]  /*1930*/  IMAD.MOV.U32 R174, RZ, RZ, RZ ;  /* 0x000000ffffae7224 */ /* 0x000fe400078e00ff */
[----:B------:R-:W-:Y:S01]  /*1940*/  IMAD.MOV.U32 R5, RZ, RZ, RZ ;  /* 0x000000ffff057224 */ /* 0x000fe200078e00ff */
[----:B------:R-:W-:Y:S06]  /*1950*/  @!P1 BRA `(.L_x_149) ;  /* 0x0000006000389947 */ /* 0x000fec0003800000 */
[----:B------:R-:W0:Y:S01]  /*1960*/  SHFL.IDX PT, R0, R233, RZ, 0x1f ;  /* 0x00001fffe9007589 */ /* 0x000e2200000e0000 */
[----:B------:R-:W1:Y:S01]  /*1970*/  S2UR UR7, SR_CgaCtaId ;  /* 0x00000000000779c3 */ /* 0x000e620000008800 */
[----:B------:R-:W-:Y:S01]  /*1980*/  UMOV UR6, 0x400 ;  /* 0x0000040000067882 */ /* 0x000fe20000000000 */
[----:B------:R-:W-:Y:S01]  /*1990*/  USHF.R.S32.HI UR47, URZ, 0x7, UR5 ;  /* 0x000000073f2f7899 */ /* 0x000fe20008011405 */
[----:B0-----:R-:W-:Y:S01]  /*19a0*/  R2UR UR42, R0 ;  /* 0x00000000002a72ca */ /* 0x001fe200000e0000 */
[----:B-1----:R-:W-:-:S04]  /*19b0*/  ULEA UR6, UR7, UR6, 0x18 ;  /* 0x0000000607067291 */ /* 0x002fc8000f8ec03f */
[----:B------:R-:W-:-:S04]  /*19c0*/  UIADD3 UR6, UR6, 0x20400, URZ ;  /* 0x0002040006067890 */ /* 0x000fc8000fffe03f */
[----:B------:R-:W-:-:S04]  /*19d0*/  ULOP3.LUT UP0, URZ, UR6, 0x3ff, URZ, 0xc0, !UPT ;  /* 0x000003ff063f7892 */ /* 0x000fc8000f80c03f */
[----:B------:R-:W-:Y:S02]  /*19e0*/  ULEA.HI UR4, UR42, UR42, URZ, 0x1 ;  /* 0x0000002a2a047291 */ /* 0x000fe4000f8f083f */
[----:B------:R-:W-:Y:S02]  /*19f0*/  PLOP3.LUT P0, PT, PT, PT, UP0, 0x80, 0x0 ;  /* 0x000000000000781c */ /* 0x000fe40003f0f008 */
[----:B------:R-:W-:-:S04]  /*1a00*/  ULOP3.LUT UR4, UR4, 0x1e, URZ, 0xc0, !UPT ;  /* 0x0000001e04047892 */ /* 0x000fc8000f8ec03f */
[----:B------:R-:W-:-:S04]  /*1a10*/  UIADD3 UR4, UR42, -UR4, URZ ;  /* 0x800000042a047290 */ /* 0x000fc8000fffe03f */
[----:B------:R-:W-:-:S04]  /*1a20*/  ULEA UR4, UR4, UR6, 0xd ;  /* 0x0000000604047291 */ /* 0x000fc8000f8e683f */
[----:B------:R-:W-:-:S04]  /*1a30*/  USHF.R.U32.HI UR4, URZ, 0x4, UR4 ;  /* 0x000000043f047899 */ /* 0x000fc80008011604 */
[----:B------:R-:W-:Y:S01]  /*1a40*/  ULOP3.LUT UR53, UR4, 0x3fff, URZ, 0xc0, !UPT ;  /* 0x00003fff04357892 */ /* 0x000fe2000f8ec03f */
[----:B------:R-:W-:Y:S11]  /*1a50*/  @!P0 BRA `(.L_x_150) ;  /* 0x0000000000408947 */ /* 0x000ff60003800000 */
        /* <DEDUP_REMOVED lines=16> */
.L_x_150:
[----:B------:R-:W0:Y:S01]  /*1b60*/  S2UR UR5, SR_CgaCtaId ;  /* 0x00000000000579c3 */ /* 0x000e220000008800 */
[----:B------:R-:W-:Y:S01]  /*1b70*/  ULEA.HI UR4, UR44, UR44, URZ, 0x1 ;  /* 0x0000002c2c047291 */ /* 0x000fe2000f8f083f */
[----:B------:R-:W-:-:S03]  /*1b80*/  MOV R3, 0x400 ;  /* 0x0000040000037802 */ /* 0x000fc60000000f00 */
[----:B------:R-:W-:-:S04]  /*1b90*/  ULOP3.LUT UR4, UR4, 0xfffffffe, URZ, 0xc0, !UPT ;  /* 0xfffffffe04047892 */ /* 0x000fc8000f8ec03f */
[----:B------:R-:W-:-:S06]  /*1ba0*/  UIADD3 UR4, UR44, -UR4, URZ ;  /* 0x800000042c047290 */ /* 0x000fcc000fffe03f */
[----:B------:R-:W-:Y:S02]  /*1bb0*/  IMAD.U32 R4, RZ, RZ, UR4 ;  /* 0x00000004ff047e24 */ /* 0x000fe4000f8e00ff */
[----:B0-----:R-:W-:-:S05]  /*1bc0*/  IMAD.U32 R2, RZ, RZ, UR5 ;  /* 0x00000005ff027e24 */ /* 0x001fca000f8e00ff */
[----:B------:R-:W-:Y:S02]  /*1bd0*/  LEA R0, R2, R3, 0x18 ;  /* 0x0000000302007211 */ /* 0x000fe400078ec0ff */
[----:B------:R-:W-:Y:S01]  /*1be0*/  SHF.L.U32 R3, R4, 0x1f, RZ ;  /* 0x0000001f04037819 */ /* 0x000fe200000006ff */
[----:B------:R-:W-:-:S03]  /*1bf0*/  IMAD.U32 R4, RZ, RZ, UR45 ;  /* 0x0000002dff047e24 */ /* 0x000fc6000f8e00ff */
[----:B------:R-:W0:Y:S02]  /*1c00*/  SYNCS.PHASECHK.TRANS64.TRYWAIT P1, [R0+URZ+0x38800], R3 ;  /* 0x03880003000075a7 */ /* 0x000e24000802017f */
[----:B------:R-:W-:Y:S01]  /*1c10*/  ISETP.NE.AND P0, PT, R4, 0x3, PT ;  /* 0x000000030400780c */ /* 0x000fe20003f05270 */
[----:B0-----:R-:W-:-:S12]  /*1c20*/  @!P1 BRA `(.L_x_151) ;  /* 0x000000f400149947 */ /* 0x001fd80003800000 */
.L_x_289:
[----:B------:R-:W-:Y:S05]  /*1c30*/  @!P0 BRA `(.L_x_152) ;  /* 0x0000000000048947 */ /* 0x000fea0003800000 */
[----:B------:R-:W-:Y:S01]  /*1c40*/  BPT.TRAP 0x1 ;  /* 0x000000040000795c */ /* 0x000fe20000300000 */
.L_x_152:
[----:B0-----:R-:W-:Y:S02]  /*1c50*/  IMAD.U32 R3, RZ, RZ, UR52 ;  /* 0x00000034ff037e24 */ /* 0x001fe4000f8e00ff */
[----:B------:R-:W-:Y:S02]  /*1c60*/  IMAD.U32 R5, RZ, RZ, UR43 ;  /* 0x0000002bff057e24 */ /* 0x000fe4000f8e00ff */
[----:B------:R-:W-:-:S03]  /*1c70*/  IMAD R4, R3, 0x8, R0 ;  /* 0x0000000803047824 */ /* 0x000fc600078e0200 */
[----:B------:R-:W-:-:S04]  /*1c80*/  SHF.L.U32 R3, R5, 0x1f, RZ ;  /* 0x0000001f05037819 */ /* 0x000fc800000006ff */
[----:B------:R0:W1:Y:S01]  /*1c90*/  SYNCS.PHASECHK.TRANS64.TRYWAIT P1, [R4+URZ+0x38830], R3 ;  /* 0x03883003040075a7 */ /* 0x000062000802017f */
[----:B------:R-:W-:Y:S05]  /*1ca0*/  @!P0 BRA `(.L_x_153) ;  /* 0x0000000000048947 */ /* 0x000fea0003800000 */
[----:B------:R-:W-:Y:S01]  /*1cb0*/  BPT.TRAP 0x1 ;  /* 0x000000040000795c */ /* 0x000fe20000300000 */
.L_x_153:
[----:B------:R-:W2:Y:S01]  /*1cc0*/  S2R R5, SR_TID.X ;  /* 0x0000000000057919 */ /* 0x000ea20000002100 */
[----:B------:R-:W-:Y:S01]  /*1cd0*/  IMAD.MOV.U32 R151, RZ, RZ, RZ ;  /* 0x000000ffff977224 */ /* 0x000fe200078e00ff */
[----:B--2---:R-:W-:Y:S01]  /*1ce0*/  LOP3.LUT P2, RZ, R5, 0x7f, RZ, 0xc0, !PT ;  /* 0x0000007f05ff7812 */ /* 0x004fe2000784c0ff */
[----:B-1----:R-:W-:-:S12]  /*1cf0*/  @P1 BRA `(.L_x_154) ;  /* 0x0000000000081947 */ /* 0x002fd80003800000 */
[----:B------:R-:W1:Y:S02]  /*1d00*/  SYNCS.PHASECHK.TRANS64.TRYWAIT P1, [R4+URZ+0x38830], R3 ;  /* 0x03883003040075a7 */ /* 0x000e64000802017f */
[----:B-1----:R-:W-:Y:S05]  /*1d10*/  @!P1 BRA `(.L_x_155) ;  /* 0x000000f000ec9947 */ /* 0x002fea0003800000 */
.L_x_154:
[----:B------:R-:W-:Y:S05]  /*1d20*/  WARPSYNC.ALL ;  /* 0x0000000000007948 */ /* 0x000fea0003800000 */
[----:B------:R-:W-:Y:S01]  /*1d30*/  R2UR UR4, R0 ;  /* 0x00000000000472ca */ /* 0x000fe200000e0000 */
[----:B------:R-:W-:Y:S01]  /*1d40*/  ULOP3.LUT UR32, UR53, 0x10000, URZ, 0xfc, !UPT ;  /* 0x0001000035207892 */ /* 0x000fe2000f8efc3f */
[----:B------:R-:W-:Y:S01]  /*1d50*/  WARPGROUP.ARRIVE ;  /* 0x00000000000079c5 */ /* 0x000fe20000000000 */
[----:B------:R-:W-:Y:S01]  /*1d60*/  UMOV UR33, 0x40000040 ;  /* 0x4000004000217882 */ /* 0x000fe20000000000 */
[----:B------:R-:W-:Y:S01]  /*1d70*/  UMOV UR35, 0x40000040 ;  /* 0x4000004000237882 */ /* 0x000fe20000000000 */
[----:B------:R-:W-:Y:S01]  /*1d80*/  UMOV UR5, 0x40000040 ;  /* 0x4000004000057882 */ /* 0x000fe20000000000 */
[----:B------:R-:W-:Y:S01]  /*1d90*/  UMOV UR7, 0x40000040 ;  /* 0x4000004000077882 */ /* 0x000fe20000000000 */
[----:B------:R-:W-:Y:S01]  /*1da0*/  UIADD3 UR8, UR32, 0x4, URZ ;  /* 0x0000000420087890 */ /* 0x000fe2000fffe03f */
[----:B01----:R-:W-:Y:S01]  /*1db0*/  VIADD R3, R235, UR50 ;  /* 0x00000032eb037c36 */ /* 0x003fe20008000000 */
[----:B------:R-:W-:Y:S01]  /*1dc0*/  UMOV UR9, 0x40000040 ;  /* 0x4000004000097882 */ /* 0x000fe20000000000 */
[----:B------:R-:W-:Y:S01]  /*1dd0*/  UMOV UR11, 0x40000040 ;  /* 0x40000040000b7882 */ /* 0x000fe20000000000 */
[----:B------:R-:W-:Y:S01]  /*1de0*/  UIADD3 UR12, UR32, 0x6, URZ ;  /* 0x00000006200c7890 */ /* 0x000fe2000fffe03f */
[----:B------:R-:W-:Y:S01]  /*1df0*/  IMAD.U32 R6, RZ, RZ, UR47 ;  /* 0x0000002fff067e24 */ /* 0x000fe2000f8e00ff */
[----:B------:R-:W-:Y:S01]  /*1e00*/  UIADD3 UR4, UR4, 0x28400, URZ ;  /* 0x0002840004047890 */ /* 0x000fe2000fffe03f */
[----:B------:R-:W-:Y:S01]  /*1e10*/  P2R R12, PR, RZ, 0x1 ;  /* 0x00000001ff0c7803 */ /* 0x000fe20000000000 */
[----:B------:R-:W-:Y:S01]  /*1e20*/  UMOV UR13, 0x40000040 ;  /* 0x40000040000d7882 */ /* 0x000fe20000000000 */
[----:B------:R-:W-:Y:S01]  /*1e30*/  UMOV UR15, 0x40000040 ;  /* 0x40000040000f7882 */ /* 0x000fe20000000000 */
[----:B------:R-:W-:Y:S01]  /*1e40*/  USHF.R.U32.HI UR4, URZ, 0x4, UR4 ;  /* 0x000000043f047899 */ /* 0x000fe20008011604 */
[----:B------:R-:W-:Y:S01]  /*1e50*/  IMAD R5, R6, -0x80, R3 ;  /* 0xffffff8006057824 */ /* 0x000fe200078e0203 */
[----:B------:R-:W-:Y:S01]  /*1e60*/  UIADD3 UR16, UR32, 0x400, URZ ;  /* 0x0000040020107890 */ /* 0x000fe2000fffe03f */
[----:B------:R-:W0:Y:S01]  /*1e70*/  S2R R91, SR_TID.X ;  /* 0x00000000005b7919 */ /* 0x000e220000002100 */
[----:B------:R-:W-:Y:S01]  /*1e80*/  ULOP3.LUT UR4, UR4, 0x3fff, URZ, 0xc0, !UPT ;  /* 0x00003fff04047892 */ /* 0x000fe2000f8ec03f */
[----:B------:R-:W-:Y:S01]  /*1e90*/  IMAD.MOV.U32 R150, RZ, RZ, R151 ;  /* 0x000000ffff967224 */ /* 0x000fe200078e0097 */
[----:B------:R-:W-:Y:S01]  /*1ea0*/  UMOV UR17, 0x40000040 ;  /* 0x4000004000117882 */ /* 0x000fe20000000000 */
[----:B------:R-:W-:Y:S01]  /*1eb0*/  UMOV UR19, 0x40000040 ;  /* 0x4000004000137882 */ /* 0x000fe20000000000 */
[----:B------:R-:W-:Y:S01]  /*1ec0*/  ULOP3.LUT UR51, UR4, 0x10000, URZ, 0xfc, !UPT ;  /* 0x0001000004337892 */ /* 0x000fe2000f8efc3f */
[C---:B------:R-:W-:Y:S01]  /*1ed0*/  ISETP.GT.AND P3, PT, R5.reuse, RZ, PT ;  /* 0x000000ff0500720c */ /* 0x040fe20003f64270 */
[----:B------:R-:W-:Y:S01]  /*1ee0*/  UIADD3 UR4, UR32, 0x2, URZ ;  /* 0x0000000220047890 */ /* 0x000fe2000fffe03f */
[C---:B------:R-:W-:Y:S01]  /*1ef0*/  ISETP.GT.AND P1, PT, R5.reuse, 0x1, PT ;  /* 0x000000010500780c */ /* 0x040fe20003f24270 */
[----:B------:R-:W-:Y:S01]  /*1f00*/  ULEA UR34, UR52, UR51, 0xb ;  /* 0x0000003334227291 */ /* 0x000fe2000f8e583f */
[C---:B------:R-:W-:Y:S01]  /*1f10*/  ISETP.GT.AND P2, PT, R5.reuse, 0x8, PT ;  /* 0x000000080500780c */ /* 0x040fe20003f44270 */
[----:B------:R-:W-:Y:S01]  /*1f20*/  UIADD3 UR20, UR32, 0x402, URZ ;  /* 0x0000040220147890 */ /* 0x000fe2000fffe03f */
[C---:B------:R-:W-:Y:S01]  /*1f30*/  ISETP.GT.AND P5, PT, R5.reuse, 0x9, PT ;  /* 0x000000090500780c */ /* 0x040fe20003fa4270 */
[----:B------:R-:W-:Y:S01]  /*1f40*/  UIADD3 UR6, UR34, 0x2, URZ ;  /* 0x0000000222067890 */ /* 0x000fe2000fffe03f */
[C---:B------:R-:W-:Y:S01]  /*1f50*/  ISETP.GT.AND P4, PT, R5.reuse, 0x10, PT ;  /* 0x000000100500780c */ /* 0x040fe20003f84270 */
[----:B------:R-:W-:Y:S01]  /*1f60*/  UIADD3 UR10, UR34, 0x4, URZ ;  /* 0x00000004220a7890 */ /* 0x000fe2000fffe03f */
[----:B------:R-:W-:Y:S01]  /*1f70*/  ISETP.GT.AND P0, PT, R5, 0x59, PT ;  /* 0x000000590500780c */ /* 0x000fe20003f04270 */
[----:B------:R-:W-:-:S02]  /*1f80*/  UIADD3 UR14, UR34, 0x6, URZ ;  /* 0x00000006220e7890 */ /* 0x000fc4000fffe03f */
[----:B------:R-:W-:Y:S01]  /*1f90*/  QGMMA.64x128x32.F32.E4M3.E4M3 R24, gdesc[UR32], RZ, !UPT, gsb0 ;  /* 0x01e00000201879f3 */ /* 0x000fe2000c0008ff */
[----:B------:R-:W-:Y:S01]  /*1fa0*/  UIADD3 UR18, UR34, 0x400, URZ ;  /* 0x0000040022127890 */ /* 0x000fe2000fffe03f */
[----:B------:R-:W-:Y:S01]  /*1fb0*/  ISETP.GT.AND P6, PT, R5, 0x60, PT ;  /* 0x000000600500780c */ /* 0x000fe20003fc4270 */
        /* <DEDUP_REMOVED lines=69> */
[----:B------:R-:W-:Y:S01]  /*2410*/  IMAD.MOV.U32 R92, RZ, RZ, R151 ;  /* 0x000000ffff5c7224 */ /* 0x000fe200078e0097 */
[----:B------:R-:W-:Y:S02]  /*2420*/  WARPGROUP.DEPBAR.LE gsb0, 0x0 ;  /* 0x00008000000079c5 */ /* 0x000fe40000010000 */
[----:B------:R-:W-:-:S06]  /*2430*/  WARPGROUP.ARRIVE ;  /* 0x00000000000079c5 */ /* 0x000fcc0000000000 */
        /* <DEDUP_REMOVED lines=148> */
[----:B------:R-:W-:-:S03]  /*2d80*/  ISETP.NE.AND P0, PT, R12, RZ, PT ;  /* 0x000000ff0c00720c */ /* 0x000fc60003f05270 */
        /* <DEDUP_REMOVED lines=14> */
[----:B------:R-:W-:-:S01]  /*2e70*/  FFMA.FTZ R20, R41, UR39, -R88 ;  /* 0x0000002729147c23 */ /* 0x000fc20008010858 */
[----:B------:R-:W-:Y:S01]  /*2e80*/  FMNMX.FTZ R9, R31, R6, !PT ;  /* 0x000000061f097209 */ /* 0x000fe20007810000 */
[----:B------:R-:W-:-:S01]  /*2e90*/  FFMA.FTZ R53, R53, UR39, -R88 ;  /* 0x0000002735357c23 */ /* 0x000fc20008010858 */
[--C-:B------:R-:W-:Y:S01]  /*2ea0*/  FFMA.FTZ R5, R24, UR39, -R88.reuse ;  /* 0x0000002718057c23 */ /* 0x100fe20008010858 */
[----:B------:R-:W-:-:S01]  /*2eb0*/  FFMA.FTZ R7, R28, UR39, -R88 ;  /* 0x000000271c077c23 */ /* 0x000fc20008010858 */
[----:B------:R-:W-:Y:S01]  /*2ec0*/  FMNMX.FTZ R6, R34, R9, !PT ;  /* 0x0000000922067209 */ /* 0x000fe20007810000 */
[----:B------:R1:W-:Y:S01]  /*2ed0*/  MUFU.EX2 R90, R53 ;  /* 0x00000035005a7308 */ /* 0x0003e20000000800 */
[----:B------:R-:W-:-:S01]  /*2ee0*/  FFMA.FTZ R32, R32, UR39, -R88 ;  /* 0x0000002720207c23 */ /* 0x000fc20008010858 */
[--C-:B------:R-:W-:Y:S01]  /*2ef0*/  FFMA.FTZ R36, R36, UR39, -R88.reuse ;  /* 0x0000002724247c23 */ /* 0x100fe20008010858 */
[----:B------:R-:W-:Y:S01]  /*2f00*/  FMNMX.FTZ R11, R35, R6, !PT ;  /* 0x00000006230b7209 */ /* 0x000fe20007810000 */
[--C-:B------:R-:W-:Y:S01]  /*2f10*/  FFMA.FTZ R14, R37, UR39, -R88.reuse ;  /* 0x00000027250e7c23 */ /* 0x100fe20008010858 */
[----:B0-----:R-:W-:Y:S01]  /*2f20*/  LOP3.LUT P2, RZ, R91, 0x7f, RZ, 0xc0, !PT ;  /* 0x0000007f5bff7812 */ /* 0x001fe2000784c0ff */
[----:B------:R-:W-:Y:S01]  /*2f30*/  FFMA.FTZ R28, R49, UR39, -R88 ;  /* 0x00000027311c7c23 */ /* 0x000fe20008010858 */
[----:B------:R-:W-:Y:S01]  /*2f40*/  FMNMX.FTZ R6, R38, R11, !PT ;  /* 0x0000000b26067209 */ /* 0x000fe20007810000 */
[----:B------:R-:W-:Y:S01]  /*2f50*/  MUFU.EX2 R5, R5 ;  /* 0x0000000500057308 */ /* 0x000fe20000000800 */
[----:B-1----:R-:W-:-:S02]  /*2f60*/  IMAD.U32 R53, RZ, RZ, UR39 ;  /* 0x00000027ff357e24 */ /* 0x002fc4000f8e00ff */
[--C-:B------:R-:W-:Y:S01]  /*2f70*/  FFMA.FTZ R49, R68, UR39, -R88.reuse ;  /* 0x0000002744317c23 */ /* 0x100fe20008010858 */
[----:B------:R-:W-:Y:S01]  /*2f80*/  FMNMX.FTZ R11, R39, R6, !PT ;  /* 0x00000006270b7209 */ /* 0x000fe20007810000 */
[--C-:B------:R-:W-:Y:S01]  /*2f90*/  FFMA.FTZ R44, R44, UR39, -R88.reuse ;  /* 0x000000272c2c7c23 */ /* 0x100fe20008010858 */
[----:B------:R-:W-:-:S01]  /*2fa0*/  FFMA.FTZ R24, R45, UR39, -R88 ;  /* 0x000000272d187c23 */ /* 0x000fc20008010858 */
[--C-:B------:R-:W-:Y:S01]  /*2fb0*/  FFMA.FTZ R48, R48, UR39, -R88.reuse ;  /* 0x0000002730307c23 */ /* 0x100fe20008010858 */
[----:B------:R-:W-:Y:S01]  /*2fc0*/  FMNMX.FTZ R6, R42, R11, !PT ;  /* 0x0000000b2a067209 */ /* 0x000fe20007810000 */
[----:B------:R-:W-:Y:S01]  /*2fd0*/  MUFU.EX2 R8, R8 ;  /* 0x0000000800087308 */ /* 0x000fe20000000800 */
[----:B------:R-:W-:-:S01]  /*2fe0*/  FFMA.FTZ R52, R52, UR39, -R88 ;  /* 0x0000002734347c23 */ /* 0x000fc20008010858 */
[----:B------:R-:W-:Y:S01]  /*2ff0*/  @!P2 VIADD R4, R4, 0x38840 ;  /* 0x000388400404a836 */ /* 0x000fe20000000000 */
[----:B------:R-:W-:Y:S01]  /*3000*/  FMNMX.FTZ R13, R43, R6, !PT ;  /* 0x000000062b0d7209 */ /* 0x000fe20007810000 */
[--C-:B------:R-:W-:Y:S01]  /*3010*/  FFMA.FTZ R56, R56, UR39, -R88.reuse ;  /* 0x0000002738387c23 */ /* 0x100fe20008010858 */
[----:B------:R-:W-:-:S01]  /*3020*/  FFMA.FTZ R60, R60, UR39, -R88 ;  /* 0x000000273c3c7c23 */ /* 0x000fc20008010858 */
[----:B------:R-:W-:Y:S01]  /*3030*/  FFMA.FTZ R61, R61, UR39, -R88 ;  /* 0x000000273d3d7c23 */ /* 0x000fe20008010858 */
[----:B------:R-:W-:Y:S01]  /*3040*/  FMNMX.FTZ R6, R46, R13, !PT ;  /* 0x0000000d2e067209 */ /* 0x000fe20007810000 */
[----:B------:R-:W-:Y:S01]  /*3050*/  MUFU.EX2 R7, R7 ;  /* 0x0000000700077308 */ /* 0x000fe20000000800 */
[----:B------:R-:W-:Y:S01]  /*3060*/  @!P2 PRMT R4, RZ, 0x654, R4 ;  /* 0x00000654ff04a816 */ /* 0x000fe20000000004 */
[--C-:B------:R-:W-:Y:S01]  /*3070*/  FFMA.FTZ R69, R69, UR39, -R88.reuse ;  /* 0x0000002745457c23 */ /* 0x100fe20008010858 */
[----:B------:R-:W-:Y:S01]  /*3080*/  FMNMX.FTZ R13, R47, R6, !PT ;  /* 0x000000062f0d7209 */ /* 0x000fe20007810000 */
[--C-:B------:R-:W-:Y:S01]  /*3090*/  FFMA.FTZ R37, R77, UR39, -R88.reuse ;  /* 0x000000274d257c23 */ /* 0x100fe20008010858 */
[----:B------:R0:W-:Y:S01]  /*30a0*/  @!P2 SYNCS.ARRIVE.TRANS64.RED.A1T0 RZ, [R4+URZ], RZ ;  /* 0x000000ff04ffa9a7 */ /* 0x0001e2000810043f */
[----:B------:R-:W-:-:S01]  /*30b0*/  FFMA.FTZ R45, R72, UR39, -R88 ;  /* 0x00000027482d7c23 */ /* 0x000fc20008010858 */
[----:B------:R-:W-:Y:S01]  /*30c0*/  FMNMX.FTZ R6, R50, R13, !PT ;  /* 0x0000000d32067209 */ /* 0x000fe20007810000 */
[----:B------:R-:W1:Y:S01]  /*30d0*/  MUFU.EX2 R10, R10 ;  /* 0x0000000a000a7308 */ /* 0x000e620000000800 */
[----:B------:R-:W-:-:S02]  /*30e0*/  IMAD.MOV.U32 R91, RZ, RZ, R151 ;  /* 0x000000ffff5b7224 */ /* 0x000fc400078e0097 */
[----:B------:R-:W-:Y:S01]  /*30f0*/  FMNMX.FTZ R15, R51, R6, !PT ;  /* 0x00000006330f7209 */ /* 0x000fe20007810000 */
[--C-:B------:R-:W-:Y:S02]  /*3100*/  IMAD.MOV.U32 R77, RZ, RZ, R151.reuse ;  /* 0x000000ffff4d7224 */ /* 0x100fe400078e0097 */
[----:B------:R-:W-:Y:S01]  /*3110*/  IMAD.MOV.U32 R72, RZ, RZ, R151 ;  /* 0x000000ffff487224 */ /* 0x000fe200078e0097 */
[----:B------:R-:W-:Y:S01]  /*3120*/  FMNMX.FTZ R6, R54, R15, !PT ;  /* 0x0000000f36067209 */ /* 0x000fe20007810000 */
[----:B------:R-:W-:Y:S03]  /*3130*/  MUFU.EX2 R13, R40 ;  /* 0x00000028000d7308 */ /* 0x000fe60000000800 */
[----:B------:R-:W-:-:S04]  /*3140*/  FMNMX.FTZ R15, R55, R6, !PT ;  /* 0x00000006370f7209 */ /* 0x000fc80007810000 */
[----:B------:R-:W-:Y:S01]  /*3150*/  FMNMX.FTZ R6, R58, R15, !PT ;  /* 0x0000000f3a067209 */ /* 0x000fe20007810000 */
[----:B------:R2:W-:Y:S01]  /*3160*/  MUFU.EX2 R9, R32 ;  /* 0x0000002000097308 */ /* 0x0005e20000000800 */
[----:B-1----:R-:W-:Y:S02]  /*3170*/  F2FP.SATFINITE.E4M3.F32.PACK_AB_MERGE_C R216, R10, R7, RZ ;  /* 0x000000070ad8723e */ /* 0x002fe400048070ff */
[----:B------:R-:W-:Y:S02]  /*3180*/  FMNMX.FTZ R21, R59, R6, !PT ;  /* 0x000000063b157209 */ /* 0x000fe40007810000 */
[----:B------:R-:W-:Y:S02]  /*3190*/  F2FP.SATFINITE.E4M3.F32.PACK_AB_MERGE_C R216, R8, R5, R216 ;  /* 0x0000000508d8723e */ /* 0x000fe400048070d8 */
[----:B------:R-:W-:Y:S01]  /*31a0*/  FMNMX.FTZ R6, R62, R21, !PT ;  /* 0x000000153e067209 */ /* 0x000fe20007810000 */
[----:B------:R-:W-:Y:S01]  /*31b0*/  MUFU.EX2 R12, R12 ;  /* 0x0000000c000c7308 */ /* 0x000fe20000000800 */
[----:B--2---:R-:W-:-:S02]  /*31c0*/  FFMA.FTZ R32, R57, UR39, -R88 ;  /* 0x0000002739207c23 */ /* 0x004fc40008010858 */
[----:B------:R-:W-:-:S04]  /*31d0*/  FMNMX.FTZ R21, R63, R6, !PT ;  /* 0x000000063f157209 */ /* 0x000fc80007810000 */
[----:B------:R-:W-:Y:S01]  /*31e0*/  FMNMX.FTZ R6, R66, R21, !PT ;  /* 0x0000001542067209 */ /* 0x000fe20007810000 */
[----:B------:R1:W-:Y:S03]  /*31f0*/  MUFU.EX2 R11, R36 ;  /* 0x00000024000b7308 */ /* 0x0003e60000000800 */
[----:B------:R-:W-:-:S04]  /*3200*/  FMNMX.FTZ R25, R67, R6, !PT ;  /* 0x0000000643197209 */ /* 0x000fc80007810000 */
[----:B------:R-:W-:Y:S01]  /*3210*/  FMNMX.FTZ R6, R70, R25, !PT ;  /* 0x0000001946067209 */ /* 0x000fe20007810000 */
[----:B------:R-:W2:Y:S01]  /*3220*/  MUFU.EX2 R14, R14 ;  /* 0x0000000e000e7308 */ /* 0x000ea20000000800 */
[----:B-1----:R-:W-:-:S02]  /*3230*/  FFMA.FTZ R36, R65, UR39, -R88 ;  /* 0x0000002741247c23 */ /* 0x002fc40008010858 */
[----:B------:R-:W-:-:S04]  /*3240*/  FMNMX.FTZ R25, R71, R6, !PT ;  /* 0x0000000647197209 */ /* 0x000fc80007810000 */
[----:B------:R-:W-:Y:S01]  /*3250*/  FMNMX.FTZ R6, R74, R25, !PT ;  /* 0x000000194a067209 */ /* 0x000fe20007810000 */
[----:B------:R-:W-:Y:S03]  /*3260*/  MUFU.EX2 R20, R20 ;  /* 0x0000001400147308 */ /* 0x000fe60000000800 */
[----:B------:R-:W-:-:S04]  /*3270*/  FMNMX.FTZ R25, R75, R6, !PT ;  /* 0x000000064b197209 */ /* 0x000fc80007810000 */
[----:B------:R-:W-:Y:S01]  /*3280*/  FMNMX.FTZ R6, R78, R25, !PT ;  /* 0x000000194e067209 */ /* 0x000fe20007810000 */
[----:B------:R1:W-:Y:S01]  /*3290*/  MUFU.EX2 R15, R44 ;  /* 0x0000002c000f7308 */ /* 0x0003e20000000800 */
[----:B--2---:R-:W-:Y:S02]  /*32a0*/  F2FP.SATFINITE.E4M3.F32.PACK_AB_MERGE_C R218, R14, R11, RZ ;  /* 0x0000000b0eda723e */ /* 0x004fe400048070ff */
[----:B------:R-:W-:Y:S02]  /*32b0*/  FMNMX.FTZ R25, R79, R6, !PT ;  /* 0x000000064f197209 */ /* 0x000fe40007810000 */
[----:B------:R-:W-:Y:S02]  /*32c0*/  F2FP.SATFINITE.E4M3.F32.PACK_AB_MERGE_C R218, R12, R9, R218 ;  /* 0x000000090cda723e */ /* 0x000fe400048070da */
[----:B------:R-:W-:Y:S01]  /*32d0*/  FMNMX.FTZ R6, R82, R25, !PT ;  /* 0x0000001952067209 */ /* 0x000fe20007810000 */
[----:B------:R-:W2:Y:S01]  /*32e0*/  MUFU.EX2 R24, R24 ;  /* 0x0000001800187308 */ /* 0x000ea20000000800 */
[----:B-1----:R-:W-:-:S01]  /*32f0*/  FFMA.FTZ R44, R81, UR39, -R88 ;  /* 0x00000027512c7c23 */ /* 0x002fc20008010858 */
[----:B------:R-:W-:Y:S01]  /*3300*/  IMAD.MOV.U32 R81, RZ, RZ, R151 ;  /* 0x000000ffff517224 */ /* 0x000fe200078e0097 */
[----:B------:R-:W-:-:S04]  /*3310*/  FMNMX.FTZ R29, R83, R6, !PT ;  /* 0x00000006531d7209 */ /* 0x000fc80007810000 */
[----:B------:R-:W-:Y:S01]  /*3320*/  FMNMX.FTZ R6, R86, R29, !PT ;  /* 0x0000001d56067209 */ /* 0x000fe20007810000 */
[----:B------:R-:W-:-:S01]  /*3330*/  FFMA.FTZ R29, R64, UR39, -R88 ;  /* 0x00000027401d7c23 */ /* 0x000fc20008010858 */
[----:B------:R-:W-:Y:S01]  /*3340*/  FADD.FTZ R64, R5, R8 ;  /* 0x0000000805407221 */ /* 0x000fe20000010000 */
[----:B------:R1:W-:Y:S01]  /*3350*/  MUFU.EX2 R21, R48 ;  /* 0x0000003000157308 */ /* 0x0003e20000000800 */
[----:B------:R-:W-:Y:S02]  /*3360*/  FMNMX.FTZ R6, R87, R6, !PT ;  /* 0x0000000657067209 */ /* 0x000fe40007810000 */
[----:B------:R-:W-:-:S03]  /*3370*/  FADD.FTZ R65, R7, R64 ;  /* 0x0000004007417221 */ /* 0x000fc60000010000 */
[----:B------:R-:W3:Y:S01]  /*3380*/  SHFL.BFLY PT, R33, R6, 0x2, 0x1f ;  /* 0x0c401f0006217f89 */ /* 0x000ee200000e0000 */
[----:B------:R-:W-:-:S01]  /*3390*/  FADD.FTZ R68, R10, R65 ;  /* 0x000000410a447221 */ /* 0x000fc20000010000 */
[----:B------:R-:W-:Y:S01]  /*33a0*/  MUFU.EX2 R28, R28 ;  /* 0x0000001c001c7308 */ /* 0x000fe20000000800 */
[----:B-1----:R-:W-:-:S01]  /*33b0*/  FFMA.FTZ R48, R76, UR39, -R88 ;  /* 0x000000274c307c23 */ /* 0x002fc20008010858 */
[----:B--2---:R-:W-:Y:S01]  /*33c0*/  F2FP.SATFINITE.E4M3.F32.PACK_AB_MERGE_C R220, R24, R15, RZ ;  /* 0x0000000f18dc723e */ /* 0x004fe200048070ff */
[----:B------:R-:W-:-:S01]  /*33d0*/  FADD.FTZ R65, R9, R68 ;  /* 0x0000004409417221 */ /* 0x000fc20000010000 */
[----:B------:R-:W-:Y:S02]  /*33e0*/  IMAD.MOV.U32 R76, RZ, RZ, R151 ;  /* 0x000000ffff4c7224 */ /* 0x000fe400078e0097 */
[----:B------:R-:W-:Y:S01]  /*33f0*/  F2FP.SATFINITE.E4M3.F32.PACK_AB_MERGE_C R220, R20, R13, R220 ;  /* 0x0000000d14dc723e */ /* 0x000fe200048070dc */
[----:B------:R-:W-:Y:S01]  /*3400*/  FADD.FTZ R68, R12, R65 ;  /* 0x000000410c447221 */ /* 0x000fe20000010000 */
[----:B------:R1:W2:Y:S03]  /*3410*/  MUFU.EX2 R89, R52 ;  /* 0x0000003400597308 */ /* 0x0002a60000000800 */
[----:B------:R-:W-:-:S01]  /*3420*/  FADD.FTZ R65, R11, R68 ;  /* 0x000000440b417221 */ /* 0x000fc20000010000 */
[----:B------:R-:W-:-:S04]  /*3430*/  IMAD.MOV.U32 R68, RZ, RZ, R151 ;  /* 0x000000ffff447224 */ /* 0x000fc800078e0097 */
[----:B------:R-:W-:Y:S01]  /*3440*/  MUFU.EX2 R25, R56 ;  /* 0x0000003800197308 */ /* 0x000fe20000000800 */
[----:B-1----:R-:W-:-:S01]  /*3450*/  FFMA.FTZ R52, R73, UR39, -R88 ;  /* 0x0000002749347c23 */ /* 0x002fc20008010858 */
[----:B------:R-:W-:Y:S01]  /*3460*/  IMAD.MOV.U32 R73, RZ, RZ, R151 ;  /* 0x000000ffff497224 */ /* 0x000fe200078e0097 */
[----:B---3--:R-:W-:Y:S01]  /*3470*/  FMNMX.FTZ R40, R6, R33, !PT ;  /* 0x0000002106287209 */ /* 0x008fe20007810000 */
[----:B------:R-:W-:-:S04]  /*3480*/  FFMA.FTZ R33, R80, UR39, -R88 ;  /* 0x0000002750217c23 */ /* 0x000fc80008010858 */
[----:B------:R-:W-:Y:S01]  /*3490*/  MUFU.EX2 R32, R32 ;  /* 0x0000002000207308 */ /* 0x000fe20000000800 */
[----:B--2---:R-:W-:Y:S01]  /*34a0*/  F2FP.SATFINITE.E4M3.F32.PACK_AB_MERGE_C R222, R90, R89, RZ ;  /* 0x000000595ade723e */ /* 0x004fe200048070ff */
[----:B------:R-:W-:Y:S01]  /*34b0*/  IMAD.MOV.U32 R80, RZ, RZ, R151 ;  /* 0x000000ffff507224 */ /* 0x000fe200078e0097 */
[----:B------:R-:W1:Y:S02]  /*34c0*/  SHFL.BFLY PT, R41, R40, 0x1, 0x1f ;  /* 0x0c201f0028297f89 */ /* 0x000e6400000e0000 */
[----:B------:R-:W-:-:S03]  /*34d0*/  F2FP.SATFINITE.E4M3.F32.PACK_AB_MERGE_C R222, R28, R21, R222 ;  /* 0x000000151cde723e */ /* 0x000fc600048070de */
[----:B------:R-:W-:Y:S08]  /*34e0*/  MUFU.EX2 R60, R60 ;  /* 0x0000003c003c7308 */ /* 0x000ff00000000800 */
[----:B------:R-:W2:Y:S08]  /*34f0*/  MUFU.EX2 R61, R61 ;  /* 0x0000003d003d7308 */ /* 0x000eb00000000800 */
[----:B------:R-:W-:Y:S01]  /*3500*/  MUFU.EX2 R29, R29 ;  /* 0x0000001d001d7308 */ /* 0x000fe20000000800 */
[----:B-1----:R-:W-:Y:S01]  /*3510*/  FMNMX.FTZ R6, R40, R41, !PT ;  /* 0x0000002928067209 */ /* 0x002fe20007810000 */
[--C-:B------:R-:W-:Y:S01]  /*3520*/  FFMA.FTZ R40, R84, UR39, -R88.reuse ;  /* 0x0000002754287c23 */ /* 0x100fe20008010858 */
[----:B------:R-:W-:-:S01]  /*3530*/  FFMA.FTZ R41, R85, UR39, -R88 ;  /* 0x0000002755297c23 */ /* 0x000fc20008010858 */
[----:B------:R-:W-:Y:S01]  /*3540*/  IMAD.MOV.U32 R88, RZ, RZ, R151 ;  /* 0x000000ffff587224 */ /* 0x000fe200078e0097 */
[C---:B------:R-:W-:Y:S01]  /*3550*/  FSETP.NEU.FTZ.AND P1, PT, R6.reuse, -INF , PT ;  /* 0xff8000000600780b */ /* 0x040fe20003f3d000 */
[----:B------:R-:W-:-:S02]  /*3560*/  FFMA.FTZ R53, R6, R53, -8 ;  /* 0xc100000006357423 */ /* 0x000fc40000010035 */
[----:B------:R-:W-:Y:S01]  /*3570*/  MUFU.EX2 R36, R36 ;  /* 0x0000002400247308 */ /* 0x000fe20000000800 */
[----:B--2---:R-:W-:Y:S01]  /*3580*/  F2FP.SATFINITE.E4M3.F32.PACK_AB_MERGE_C R224, R61, R60, RZ ;  /* 0x0000003c3de0723e */ /* 0x004fe200048070ff */
[--C-:B------:R-:W-:Y:S01]  /*3590*/  IMAD.MOV.U32 R85, RZ, RZ, R151.reuse ;  /* 0x000000ffff557224 */ /* 0x100fe200078e0097 */
[----:B------:R-:W-:Y:S01]  /*35a0*/  FSEL R53, R53, RZ, P1 ;  /* 0x000000ff35357208 */ /* 0x000fe20000800000 */
[----:B------:R-:W-:Y:S01]  /*35b0*/  IMAD.MOV.U32 R84, RZ, RZ, R151 ;  /* 0x000000ffff547224 */ /* 0x000fe200078e0097 */
[----:B------:R-:W-:-:S03]  /*35c0*/  PLOP3.LUT P1, PT, PT, PT, UP0, 0x80, 0x0 ;  /* 0x000000000000781c */ /* 0x000fc60003f2f008 */
        /* <DEDUP_REMOVED lines=33> */
[----:B-1----:R-:W-:-:S01]  /*37e0*/  FADD.FTZ R57, R26, R27 ;  /* 0x0000001b1a397221 */ /* 0x002fc20000010000 */
[--C-:B------:R-:W-:Y:S01]  /*37f0*/  FFMA.FTZ R82, R82, UR39, -R53.reuse ;  /* 0x0000002752527c23 */ /* 0x100fe20008010835 */
[----:B------:R-:W-:-:S01]  /*3800*/  FFMA.FTZ R83, R83, UR39, -R53 ;  /* 0x0000002753537c23 */ /* 0x000fc20008010835 */
[--C-:B------:R-:W-:Y:S01]  /*3810*/  FFMA.FTZ R86, R86, UR39, -R53.reuse ;  /* 0x0000002756567c23 */ /* 0x100fe20008010835 */
[----:B------:R-:W-:-:S01]  /*3820*/  FFMA.FTZ R53, R87, UR39, -R53 ;  /* 0x0000002757357c23 */ /* 0x000fc20008010835 */
[----:B------:R-:W-:Y:S01]  /*3830*/  F2FP.SATFINITE.E4M3.F32.PACK_AB_MERGE_C R224, R32, R25, R224 ;  /* 0x0000001920e0723e */ /* 0x000fe200048070e0 */
[----:B------:R-:W-:Y:S01]  /*3840*/  IMAD.MOV.U32 R87, RZ, RZ, R151 ;  /* 0x000000ffff577224 */ /* 0x000fe200078e0097 */
[----:B------:R-:W1:Y:S01]  /*3850*/  MUFU.EX2 R34, R34 ;  /* 0x0000002200227308 */ /* 0x000e620000000800 */
[----:B--2---:R-:W-:-:S07]  /*3860*/  FADD.FTZ R64, R30, R57 ;  /* 0x000000391e407221 */ /* 0x004fce0000010000 */
[----:B------:R-:W2:Y:S01]  /*3870*/  MUFU.EX2 R35, R35 ;  /* 0x0000002300237308 */ /* 0x000ea20000000800 */
[----:B---3--:R-:W-:-:S01]  /*3880*/  FADD.FTZ R57, R31, R64 ;  /* 0x000000401f397221 */ /* 0x008fc20000010000 */
[----:B------:R-:W-:Y:S01]  /*3890*/  F2FP.SATFINITE.E4M3.F32.PACK_AB_MERGE_C R30, R31, R30, RZ ;  /* 0x0000001e1f1e723e */ /* 0x000fe200048070ff */
[----:B------:R-:W-:-:S03]  /*38a0*/  IMAD.MOV.U32 R31, RZ, RZ, R151 ;  /* 0x000000ffff1f7224 */ /* 0x000fc600078e0097 */
[----:B------:R-:W-:Y:S01]  /*38b0*/  F2FP.SATFINITE.E4M3.F32.PACK_AB_MERGE_C R217, R27, R26, R30 ;  /* 0x0000001a1bd9723e */ /* 0x000fe2000480701e */
[----:B------:R-:W-:Y:S01]  /*38c0*/  IMAD.MOV.U32 R30, RZ, RZ, R151 ;  /* 0x000000ffff1e7224 */ /* 0x000fe200078e0097 */
[----:B------:R-:W0:Y:S01]  /*38d0*/  MUFU.EX2 R38, R38 ;  /* 0x0000002600267308 */ /* 0x000e220000000800 */
[----:B-1----:R-:W-:-:S01]  /*38e0*/  FADD.FTZ R64, R34, R57 ;  /* 0x0000003922407221 */ /* 0x002fc20000010000 */
[--C-:B------:R-:W-:Y:S02]  /*38f0*/  IMAD.MOV.U32 R27, RZ, RZ, R151.reuse ;  /* 0x000000ffff1b7224 */ /* 0x100fe400078e0097 */
[----:B------:R-:W-:-:S04]  /*3900*/  IMAD.MOV.U32 R26, RZ, RZ, R151 ;  /* 0x000000ffff1a7224 */ /* 0x000fc800078e0097 */
[----:B------:R-:W1:Y:S01]  /*3910*/  MUFU.EX2 R39, R39 ;  /* 0x0000002700277308 */ /* 0x000e620000000800 */
[----:B--2---:R-:W-:-:S01]  /*3920*/  FADD.FTZ R57, R35, R64 ;  /* 0x0000004023397221 */ /* 0x004fc20000010000 */
[----:B------:R-:W-:-:S04]  /*3930*/  FADD.FTZ R64, R14, R65 ;  /* 0x000000410e407221 */ /* 0x000fc80000010000 */
[----:B------:R-:W-:Y:S02]  /*3940*/  FADD.FTZ R65, R13, R64 ;  /* 0x000000400d417221 */ /* 0x000fe40000010000 */
[----:B------:R-:W2:Y:S01]  /*3950*/  MUFU.EX2 R42, R42 ;  /* 0x0000002a002a7308 */ /* 0x000ea20000000800 */
[----:B0-----:R-:W-:-:S01]  /*3960*/  FADD.FTZ R4, R38, R57 ;  /* 0x0000003926047221 */ /* 0x001fc20000010000 */
[----:B------:R-:W-:-:S04]  /*3970*/  FADD.FTZ R64, R20, R65 ;  /* 0x0000004114407221 */ /* 0x000fc80000010000 */
[----:B------:R-:W-:Y:S02]  /*3980*/  FADD.FTZ R65, R15, R64 ;  /* 0x000000400f417221 */ /* 0x000fe40000010000 */
[----:B------:R-:W0:Y:S01]  /*3990*/  MUFU.EX2 R43, R43 ;  /* 0x0000002b002b7308 */ /* 0x000e220000000800 */
[----:B-1----:R-:W-:-:S01]  /*39a0*/  FADD.FTZ R57, R39, R4 ;  /* 0x0000000427397221 */ /* 0x002fc20000010000 */
[----:B------:R-:W-:Y:S01]  /*39b0*/  FADD.FTZ R64, R24, R65 ;  /* 0x0000004118407221 */ /* 0x000fe20000010000 */
[----:B------:R-:W-:Y:S01]  /*39c0*/  F2FP.SATFINITE.E4M3.F32.PACK_AB_MERGE_C R38, R39, R38, RZ ;  /* 0x000000262726723e */ /* 0x000fe200048070ff */
[----:B------:R-:W-:Y:S02]  /*39d0*/  IMAD.MOV.U32 R39, RZ, RZ, R151 ;  /* 0x000000ffff277224 */ /* 0x000fe400078e0097 */
[----:B------:R-:W-:-:S01]  /*39e0*/  FADD.FTZ R65, R21, R64 ;  /* 0x0000004015417221 */ /* 0x000fc20000010000 */
[----:B------:R-:W-:Y:S01]  /*39f0*/  F2FP.SATFINITE.E4M3.F32.PACK_AB_MERGE_C R219, R35, R34, R38 ;  /* 0x0000002223db723e */ /* 0x000fe20004807026 */
[----:B------:R-:W1:Y:S01]  /*3a00*/  MUFU.EX2 R46, R46 ;  /* 0x0000002e002e7308 */ /* 0x000e620000000800 */
[----:B--2---:R-:W-:-:S01]  /*3a10*/  FADD.FTZ R4, R42, R57 ;  /* 0x000000392a047221 */ /* 0x004fc20000010000 */
[----:B------:R-:W-:Y:S01]  /*3a20*/  FADD.FTZ R10, R28, R65 ;  /* 0x000000411c0a7221 */ /* 0x000fe20000010000 */
[----:B------:R-:W-:-:S02]  /*3a30*/  IMAD.MOV.U32 R65, RZ, RZ, R151 ;  /* 0x000000ffff417224 */ /* 0x000fc400078e0097 */
[----:B------:R-:W-:Y:S02]  /*3a40*/  IMAD.MOV.U32 R64, RZ, RZ, R151 ;  /* 0x000000ffff407224 */ /* 0x000fe400078e0097 */
[----:B------:R-:W-:-:S01]  /*3a50*/  FADD.FTZ R11, R89, R10 ;  /* 0x0000000a590b7221 */ /* 0x000fc20000010000 */
[----:B------:R-:W-:Y:S01]  /*3a60*/  IMAD.MOV.U32 R89, RZ, RZ, R151 ;  /* 0x000000ffff597224 */ /* 0x000fe200078e0097 */
[----:B------:R-:W2:Y:S01]  /*3a70*/  MUFU.EX2 R47, R47 ;  /* 0x0000002f002f7308 */ /* 0x000ea20000000800 */
[----:B0-----:R-:W-:-:S01]  /*3a80*/  FADD.FTZ R57, R43, R4 ;  /* 0x000000042b397221 */ /* 0x001fc20000010000 */
[----:B------:R-:W-:Y:S01]  /*3a90*/  FADD.FTZ R90, R90, R11 ;  /* 0x0000000b5a5a7221 */ /* 0x000fe20000010000 */
[--C-:B------:R-:W-:Y:S02]  /*3aa0*/  IMAD.MOV.U32 R38, RZ, RZ, R151.reuse ;  /* 0x000000ffff267224 */ /* 0x100fe400078e0097 */
[----:B------:R-:W-:Y:S02]  /*3ab0*/  IMAD.MOV.U32 R35, RZ, RZ, R151 ;  /* 0x000000ffff237224 */ /* 0x000fe400078e0097 */
[----:B------:R-:W-:-:S01]  /*3ac0*/  FADD.FTZ R11, R25, R90 ;  /* 0x0000005a190b7221 */ /* 0x000fc20000010000 */
[----:B------:R-:W-:Y:S01]  /*3ad0*/  IMAD.MOV.U32 R90, RZ, RZ, R151 ;  /* 0x000000ffff5a7224 */ /* 0x000fe200078e0097 */
[----:B------:R-:W0:Y:S01]  /*3ae0*/  MUFU.EX2 R50, R50 ;  /* 0x0000003200327308 */ /* 0x000e220000000800 */
[----:B-1----:R-:W-:-:S01]  /*3af0*/  FADD.FTZ R4, R46, R57 ;  /* 0x000000392e047221 */ /* 0x002fc20000010000 */
[----:B------:R-:W-:Y:S01]  /*3b00*/  FADD.FTZ R11, R32, R11 ;  /* 0x0000000b200b7221 */ /* 0x000fe20000010000 */
[----:B------:R-:W-:-:S02]  /*3b10*/  IMAD.MOV.U32 R34, RZ, RZ, R151 ;  /* 0x000000ffff227224 */ /* 0x000fc400078e0097 */
[--C-:B------:R-:W-:Y:S02]  /*3b20*/  IMAD.MOV.U32 R32, RZ, RZ, R151.reuse ;  /* 0x000000ffff207224 */ /* 0x100fe400078e0097 */
[----:B------:R-:W-:Y:S01]  /*3b30*/  IMAD.MOV.U32 R28, RZ, RZ, R151 ;  /* 0x000000ffff1c7224 */ /* 0x000fe200078e0097 */
[----:B------:R-:W1:Y:S01]  /*3b40*/  MUFU.EX2 R51, R51 ;  /* 0x0000003300337308 */ /* 0x000e620000000800 */
[----:B--2---:R-:W-:-:S01]  /*3b50*/  FADD.FTZ R57, R47, R4 ;  /* 0x000000042f397221 */ /* 0x004fc20000010000 */
[----:B------:R-:W-:Y:S01]  /*3b60*/  F2FP.SATFINITE.E4M3.F32.PACK_AB_MERGE_C R46, R47, R46, RZ ;  /* 0x0000002e2f2e723e */ /* 0x000fe200048070ff */
[--C-:B------:R-:W-:Y:S02]  /*3b70*/  IMAD.MOV.U32 R47, RZ, RZ, R151.reuse ;  /* 0x000000ffff2f7224 */ /* 0x100fe400078e0097 */
[--C-:B------:R-:W-:Y:S01]  /*3b80*/  IMAD.MOV.U32 R25, RZ, RZ, R151.reuse ;  /* 0x000000ffff197224 */ /* 0x100fe200078e0097 */
[----:B------:R-:W-:Y:S01]  /*3b90*/  F2FP.SATFINITE.E4M3.F32.PACK_AB_MERGE_C R221, R43, R42, R46 ;  /* 0x0000002a2bdd723e */ /* 0x000fe2000480702e */
[----:B------:R-:W-:Y:S01]  /*3ba0*/  IMAD.MOV.U32 R46, RZ, RZ, R151 ;  /* 0x000000ffff2e7224 */ /* 0x000fe200078e0097 */
[----:B------:R-:W2:Y:S01]  /*3bb0*/  MUFU.EX2 R54, R54 ;  /* 0x0000003600367308 */ /* 0x000ea20000000800 */
[----:B0-----:R-:W-:-:S01]  /*3bc0*/  FADD.FTZ R4, R50, R57 ;  /* 0x0000003932047221 */ /* 0x001fc20000010000 */
[----:B------:R-:W-:-:S02]  /*3bd0*/  IMAD.MOV.U32 R57, RZ, RZ, R151 ;  /* 0x000000ffff397224 */ /* 0x000fc400078e0097 */
[--C-:B------:R-:W-:Y:S02]  /*3be0*/  IMAD.MOV.U32 R43, RZ, RZ, R151.reuse ;  /* 0x000000ffff2b7224 */ /* 0x100fe400078e0097 */
[----:B------:R-:W-:Y:S02]  /*3bf0*/  IMAD.MOV.U32 R42, RZ, RZ, R151 ;  /* 0x000000ffff2a7224 */ /* 0x000fe400078e0097 */
[----:B------:R-:W0:Y:S01]  /*3c00*/  MUFU.EX2 R55, R55 ;  /* 0x0000003700377308 */ /* 0x000e220000000800 */
[----:B-1----:R-:W-:-:S01]  /*3c10*/  FADD.FTZ R7, R51, R4 ;  /* 0x0000000433077221 */ /* 0x002fc20000010000 */
[----:B------:R-:W-:-:S06]  /*3c20*/  IMAD.MOV.U32 R24, RZ, RZ, R151 ;  /* 0x000000ffff187224 */ /* 0x000fcc00078e0097 */
[----:B------:R-:W1:Y:S01]  /*3c30*/  MUFU.EX2 R58, R58 ;  /* 0x0000003a003a7308 */ /* 0x000e620000000800 */
[----:B--2---:R-:W-:-:S07]  /*3c40*/  FADD.FTZ R4, R54, R7 ;  /* 0x0000000736047221 */ /* 0x004fce0000010000 */
[----:B------:R-:W2:Y:S01]  /*3c50*/  MUFU.EX2 R59, R59 ;  /* 0x0000003b003b7308 */ /* 0x000ea20000000800 */
[----:B0-----:R-:W-:-:S01]  /*3c60*/  FADD.FTZ R7, R55, R4 ;  /* 0x0000000437077221 */ /* 0x001fc20000010000 */
        /* <DEDUP_REMOVED lines=10> */
[----:B------:R-:W-:Y:S01]  /*3d10*/  FADD.FTZ R4, R60, R11 ;  /* 0x0000000b3c047221 */ /* 0x000fe20000010000 */
[----:B------:R-:W-:-:S03]  /*3d20*/  IMAD.MOV.U32 R60, RZ, RZ, R151 ;  /* 0x000000ffff3c7224 */ /* 0x000fc600078e0097 */
[----:B------:R-:W-:Y:S01]  /*3d30*/  FADD.FTZ R4, R61, R4 ;  /* 0x000000043d047221 */ /* 0x000fe20000010000 */
[----:B------:R-:W-:Y:S01]  /*3d40*/  IMAD.MOV.U32 R61, RZ, RZ, R151 ;  /* 0x000000ffff3d7224 */ /* 0x000fe200078e0097 */
[----:B------:R-:W2:Y:S01]  /*3d50*/  MUFU.EX2 R66, R66 ;  /* 0x0000004200427308 */ /* 0x000ea20000000800 */
[----:B0-----:R-:W-:-:S01]  /*3d60*/  FADD.FTZ R8, R62, R7 ;  /* 0x000000073e087221 */ /* 0x001fc20000010000 */
[----:B------:R-:W-:-:S06]  /*3d70*/  FADD.FTZ R5, R29, R4 ;  /* 0x000000041d057221 */ /* 0x000fcc0000010000 */
[----:B------:R-:W0:Y:S01]  /*3d80*/  MUFU.EX2 R67, R67 ;  /* 0x0000004300437308 */ /* 0x000e220000000800 */
[C---:B-1----:R-:W-:Y:S01]  /*3d90*/  F2FP.SATFINITE.E4M3.F32.PACK_AB_MERGE_C R62, R63.reuse, R62, RZ ;  /* 0x0000003e3f3e723e */ /* 0x042fe200048070ff */
[----:B------:R-:W-:Y:S01]  /*3da0*/  FADD.FTZ R63, R63, R8 ;  /* 0x000000083f3f7221 */ /* 0x000fe20000010000 */
[----:B------:R-:W-:-:S02]  /*3db0*/  FADD.FTZ R8, R36, R5 ;  /* 0x0000000524087221 */ /* 0x000fc40000010000 */
[----:B------:R-:W-:Y:S01]  /*3dc0*/  F2FP.SATFINITE.E4M3.F32.PACK_AB_MERGE_C R225, R59, R58, R62 ;  /* 0x0000003a3be1723e */ /* 0x000fe2000480703e */
[----:B------:R-:W-:Y:S02]  /*3dd0*/  IMAD.MOV.U32 R62, RZ, RZ, R151 ;  /* 0x000000ffff3e7224 */ /* 0x000fe400078e0097 */
[----:B------:R-:W-:Y:S01]  /*3de0*/  FADD.FTZ R7, R49, R8 ;  /* 0x0000000831077221 */ /* 0x000fe20000010000 */
[----:B------:R-:W1:Y:S01]  /*3df0*/  MUFU.EX2 R70, R70 ;  /* 0x0000004600467308 */ /* 0x000e620000000800 */
[----:B--2---:R-:W-:-:S01]  /*3e00*/  FADD.FTZ R4, R66, R63 ;  /* 0x0000003f42047221 */ /* 0x004fc20000010000 */
[----:B------:R-:W-:-:S02]  /*3e10*/  IMAD.MOV.U32 R63, RZ, RZ, R151 ;  /* 0x000000ffff3f7224 */ /* 0x000fc400078e0097 */
[--C-:B------:R-:W-:Y:S02]  /*3e20*/  IMAD.MOV.U32 R59, RZ, RZ, R151.reuse ;  /* 0x000000ffff3b7224 */ /* 0x100fe400078e0097 */
[----:B------:R-:W-:Y:S02]  /*3e30*/  IMAD.MOV.U32 R58, RZ, RZ, R151 ;  /* 0x000000ffff3a7224 */ /* 0x000fe400078e0097 */
[----:B------:R2:W3:Y:S01]  /*3e40*/  MUFU.EX2 R56, R69 ;  /* 0x0000004500387308 */ /* 0x0004e20000000800 */
[----:B0-----:R-:W-:-:S07]  /*3e50*/  FADD.FTZ R5, R67, R4 ;  /* 0x0000000443057221 */ /* 0x001fce0000010000 */
[----:B------:R-:W0:Y:S01]  /*3e60*/  MUFU.EX2 R71, R71 ;  /* 0x0000004700477308 */ /* 0x000e220000000800 */
[----:B-1----:R-:W-:-:S01]  /*3e70*/  FADD.FTZ R4, R70, R5 ;  /* 0x0000000546047221 */ /* 0x002fc20000010000 */
[----:B--2---:R-:W-:-:S06]  /*3e80*/  IMAD.MOV.U32 R69, RZ, RZ, R151 ;  /* 0x000000ffff457224 */ /* 0x004fcc00078e0097 */
[----:B------:R-:W-:Y:S01]  /*3e90*/  MUFU.EX2 R48, R48 ;  /* 0x0000003000307308 */ /* 0x000fe20000000800 */
[C---:B---3--:R-:W-:Y:S01]  /*3ea0*/  F2FP.SATFINITE.E4M3.F32.PACK_AB_MERGE_C R49, R56.reuse, R49, RZ ;  /* 0x000000313831723e */ /* 0x048fe200048070ff */
[----:B------:R-:W-:-:S03]  /*3eb0*/  FADD.FTZ R56, R56, R7 ;  /* 0x0000000738387221 */ /* 0x000fc60000010000 */
[----:B------:R-:W-:Y:S01]  /*3ec0*/  F2FP.SATFINITE.E4M3.F32.PACK_AB_MERGE_C R226, R36, R29, R49 ;  /* 0x0000001d24e2723e */ /* 0x000fe20004807031 */
[--C-:B------:R-:W-:Y:S02]  /*3ed0*/  IMAD.MOV.U32 R49, RZ, RZ, R151.reuse ;  /* 0x000000ffff317224 */ /* 0x100fe400078e0097 */
[----:B------:R-:W1:Y:S01]  /*3ee0*/  MUFU.EX2 R37, R37 ;  /* 0x0000002500257308 */ /* 0x000e620000000800 */
[C---:B0-----:R-:W-:Y:S01]  /*3ef0*/  F2FP.SATFINITE.E4M3.F32.PACK_AB_MERGE_C R70, R71.reuse, R70, RZ ;  /* 0x000000464746723e */ /* 0x041fe200048070ff */
[----:B------:R-:W-:Y:S01]  /*3f00*/  FADD.FTZ R71, R71, R4 ;  /* 0x0000000447477221 */ /* 0x000fe20000010000 */
[--C-:B------:R-:W-:Y:S02]  /*3f10*/  IMAD.MOV.U32 R36, RZ, RZ, R151.reuse ;  /* 0x000000ffff247224 */ /* 0x100fe400078e0097 */
[----:B------:R-:W-:Y:S01]  /*3f20*/  F2FP.SATFINITE.E4M3.F32.PACK_AB_MERGE_C R227, R67, R66, R70 ;  /* 0x0000004243e3723e */ /* 0x000fe20004807046 */
[--C-:B------:R-:W-:Y:S02]  /*3f30*/  IMAD.MOV.U32 R70, RZ, RZ, R151.reuse ;  /* 0x000000ffff467224 */ /* 0x100fe400078e0097 */
[----:B------:R-:W0:Y:S01]  /*3f40*/  MUFU.EX2 R45, R45 ;  /* 0x0000002d002d7308 */ /* 0x000e220000000800 */
[----:B------:R-:W-:-:S02]  /*3f50*/  IMAD.MOV.U32 R67, RZ, RZ, R151 ;  /* 0x000000ffff437224 */ /* 0x000fc400078e0097 */
[--C-:B------:R-:W-:Y:S02]  /*3f60*/  IMAD.MOV.U32 R66, RZ, RZ, R151.reuse ;  /* 0x000000ffff427224 */ /* 0x100fe400078e0097 */
[----:B------:R-:W-:-:S03]  /*3f70*/  IMAD.MOV.U32 R29, RZ, RZ, R151 ;  /* 0x000000ffff1d7224 */ /* 0x000fc600078e0097 */
[----:B------:R-:W2:Y:S01]  /*3f80*/  MUFU.EX2 R74, R74 ;  /* 0x0000004a004a7308 */ /* 0x000ea20000000800 */
[----:B-1----:R-:W-:-:S07]  /*3f90*/  F2FP.SATFINITE.E4M3.F32.PACK_AB_MERGE_C R7, R37, R48, RZ ;  /* 0x000000302507723e */ /* 0x002fce00048070ff */
[----:B------:R-:W1:Y:S01]  /*3fa0*/  MUFU.EX2 R52, R52 ;  /* 0x0000003400347308 */ /* 0x000e620000000800 */
[----:B0-----:R-:W-:-:S01]  /*3fb0*/  FADD.FTZ R5, R45, R56 ;  /* 0x000000382d057221 */ /* 0x001fc20000010000 */
[----:B------:R-:W-:-:S06]  /*3fc0*/  IMAD.MOV.U32 R56, RZ, RZ, R151 ;  /* 0x000000ffff387224 */ /* 0x000fcc00078e0097 */
[----:B------:R-:W0:Y:S01]  /*3fd0*/  MUFU.EX2 R75, R75 ;  /* 0x0000004b004b7308 */ /* 0x000e220000000800 */
[----:B--2---:R-:W-:-:S01]  /*3fe0*/  FADD.FTZ R4, R74, R71 ;  /* 0x000000474a047221 */ /* 0x004fc20000010000 */
[----:B------:R-:W-:-:S06]  /*3ff0*/  IMAD.MOV.U32 R71, RZ, RZ, R151 ;  /* 0x000000ffff477224 */ /* 0x000fcc00078e0097 */
[----:B------:R-:W2:Y:S01]  /*4000*/  MUFU.EX2 R78, R78 ;  /* 0x0000004e004e7308 */ /* 0x000ea20000000800 */
[C---:B-1----:R-:W-:Y:S01]  /*4010*/  F2FP.SATFINITE.E4M3.F32.PACK_AB_MERGE_C R228, R52.reuse, R45, R7 ;  /* 0x0000002d34e4723e */ /* 0x042fe20004807007 */
[----:B------:R-:W-:Y:S01]  /*4020*/  FADD.FTZ R5, R52, R5 ;  /* 0x0000000534057221 */ /* 0x000fe20000010000 */
[--C-:B------:R-:W-:Y:S02]  /*4030*/  IMAD.MOV.U32 R52, RZ, RZ, R151.reuse ;  /* 0x000000ffff347224 */ /* 0x100fe400078e0097 */
[----:B------:R-:W-:Y:S02]  /*4040*/  IMAD.MOV.U32 R45, RZ, RZ, R151 ;  /* 0x000000ffff2d7224 */ /* 0x000fe400078e0097 */
[----:B------:R-:W-:-:S01]  /*4050*/  FADD.FTZ R48, R48, R5 ;  /* 0x0000000530307221 */ /* 0x000fc20000010000 */
[----:B------:R-:W1:Y:S01]  /*4060*/  MUFU.EX2 R79, R79 ;  /* 0x0000004f004f7308 */ /* 0x000e620000000800 */
[----:B0-----:R-:W-:-:S02]  /*4070*/  FADD.FTZ R7, R75, R4 ;  /* 0x000000044b077221 */ /* 0x001fc40000010000 */
[----:B------:R-:W-:Y:S01]  /*4080*/  FADD.FTZ R48, R37, R48 ;  /* 0x0000003025307221 */ /* 0x000fe20000010000 */
[----:B------:R-:W-:-:S04]  /*4090*/  IMAD.MOV.U32 R37, RZ, RZ, R151 ;  /* 0x000000ffff257224 */ /* 0x000fc800078e0097 */
[----:B------:R-:W-:Y:S01]  /*40a0*/  MUFU.EX2 R40, R40 ;  /* 0x0000002800287308 */ /* 0x000fe20000000800 */
[----:B--2---:R-:W-:-:S07]  /*40b0*/  FADD.FTZ R4, R78, R7 ;  /* 0x000000074e047221 */ /* 0x004fce0000010000 */
[----:B------:R-:W0:Y:S01]  /*40c0*/  MUFU.EX2 R41, R41 ;  /* 0x0000002900297308 */ /* 0x000e220000000800 */
[C---:B-1----:R-:W-:Y:S01]  /*40d0*/  F2FP.SATFINITE.E4M3.F32.PACK_AB_MERGE_C R78, R79.reuse, R78, RZ ;  /* 0x0000004e4f4e723e */ /* 0x042fe200048070ff */
        /* <DEDUP_REMOVED lines=14> */
[----:B------:R-:W2:Y:S01]  /*41c0*/  MUFU.EX2 R86, R86 ;  /* 0x0000005600567308 */ /* 0x000ea20000000800 */
[C---:B0-----:R-:W-:Y:S01]  /*41d0*/  F2FP.SATFINITE.E4M3.F32.PACK_AB_MERGE_C R230, R44.reuse, R33, R7 ;  /* 0x000000212ce6723e */ /* 0x041fe20004807007 */
[----:B------:R-:W-:Y:S01]  /*41e0*/  FADD.FTZ R5, R44, R5 ;  /* 0x000000052c057221 */ /* 0x000fe20000010000 */
[--C-:B------:R-:W-:Y:S02]  /*41f0*/  IMAD.MOV.U32 R44, RZ, RZ, R151.reuse ;  /* 0x000000ffff2c7224 */ /* 0x100fe400078e0097 */
[----:B------:R-:W-:Y:S02]  /*4200*/  IMAD.MOV.U32 R33, RZ, RZ, R151 ;  /* 0x000000ffff217224 */ /* 0x000fe400078e0097 */
[----:B------:R-:W-:-:S01]  /*4210*/  FADD.FTZ R40, R40, R5 ;  /* 0x0000000528287221 */ /* 0x000fc20000010000 */
[----:B------:R-:W0:Y:S01]  /*4220*/  MUFU.EX2 R53, R53 ;  /* 0x0000003500357308 */ /* 0x000e220000000800 */
[----:B-1----:R-:W-:-:S02]  /*4230*/  FADD.FTZ R7, R83, R4 ;  /* 0x0000000453077221 */ /* 0x002fc40000010000 */
[----:B------:R-:W-:Y:S01]  /*4240*/  FADD.FTZ R5, R41, R40 ;  /* 0x0000002829057221 */ /* 0x000fe20000010000 */
[----:B------:R-:W-:-:S02]  /*4250*/  IMAD.MOV.U32 R41, RZ, RZ, R151 ;  /* 0x000000ffff297224 */ /* 0x000fc400078e0097 */
[----:B------:R-:W-:Y:S02]  /*4260*/  IMAD.MOV.U32 R40, RZ, RZ, R151 ;  /* 0x000000ffff287224 */ /* 0x000fe400078e0097 */
[----:B--2---:R-:W-:-:S01]  /*4270*/  FADD.FTZ R4, R86, R7 ;  /* 0x0000000756047221 */ /* 0x004fc20000010000 */
[----:B0-----:R-:W-:-:S03]  /*4280*/  F2FP.SATFINITE.E4M3.F32.PACK_AB_MERGE_C R8, R53, R86, RZ ;  /* 0x000000563508723e */ /* 0x001fc600048070ff */
[----:B------:R-:W-:Y:S01]  /*4290*/  FADD.FTZ R4, R53, R4 ;  /* 0x0000000435047221 */ /* 0x000fe20000010000 */
[--C-:B------:R-:W-:Y:S01]  /*42a0*/  IMAD.MOV.U32 R86, RZ, RZ, R151.reuse ;  /* 0x000000ffff567224 */ /* 0x100fe200078e0097 */
[----:B------:R-:W-:Y:S01]  /*42b0*/  F2FP.SATFINITE.E4M3.F32.PACK_AB_MERGE_C R231, R83, R82, R8 ;  /* 0x0000005253e7723e */ /* 0x000fe20004807008 */
        /* <DEDUP_REMOVED lines=73> */
.L_x_166:
[----:B------:R-:W-:Y:S01]  /*4750*/  ISETP.NE.AND P2, PT, RZ, UR42, PT ;  /* 0x0000002aff007c0c */ /* 0x000fe2000bf45270 */
[----:B------:R-:W-:-:S04]  /*4760*/  UISETP.NE.AND UP0, UPT, UR50, 0x1, UPT ;  /* 0x000000013200788c */ /* 0x000fc8000bf05270 */
[----:B------:R-:W-:-:S04]  /*4770*/  USEL UR43, URZ, 0x1, UP0 ;  /* 0x000000013f2b7887 */ /* 0x000fc80008000000 */
[----:B------:R-:W-:-:S04]  /*4780*/  ULOP3.LUT UR43, UR53, UR43, URZ, 0x3c, !UPT ;  /* 0x0000002b352b7292 */ /* 0x000fc8000f8e3c3f */
[----:B------:R-:W-:Y:S08]  /*4790*/  @P2 BRA `(.L_x_157) ;  /* 0x0000000000442947 */ /* 0x000ff00003800000 */
[----:B------:R-:W-:Y:S05]  /*47a0*/  @!P0 BRA `(.L_x_158) ;  /* 0x0000000000048947 */ /* 0x000fea0003800000 */
[----:B------:R-:W-:Y:S01]  /*47b0*/  BPT.TRAP 0x1 ;  /* 0x000000040000795c */ /* 0x000fe20000300000 */
.L_x_158:
[----:B------:R-:W0:Y:S01]  /*47c0*/  S2UR UR10, SR_CgaCtaId ;  /* 0x00000000000a79c3 */ /* 0x000e220000008800 */
[----:B------:R-:W-:Y:S01]  /*47d0*/  UIADD3 UR6, UR50, 0x1, URZ ;  /* 0x0000000132067890 */ /* 0x000fe2000fffe03f */
[----:B------:R-:W-:Y:S01]  /*47e0*/  IMAD.U32 R0, RZ, RZ, UR43 ;  /* 0x0000002bff007e24 */ /* 0x000fe2000f8e00ff */
[----:B------:R-:W-:Y:S02]  /*47f0*/  UMOV UR7, 0x400 ;  /* 0x0000040000077882 */ /* 0x000fe40000000000 */
[----:B------:R-:W-:Y:S02]  /*4800*/  UISETP.NE.AND UP0, UPT, UR6, 0x2, UPT ;  /* 0x000000020600788c */ /* 0x000fe4000bf05270 */
[----:B------:R-:W-:Y:S02]  /*4810*/  SHF.L.U32 R0, R0, 0x1f, RZ ;  /* 0x0000001f00007819 */ /* 0x000fe400000006ff */
[----:B------:R-:W-:Y:S02]  /*4820*/  USEL UR6, UR6, URZ, UP0 ;  /* 0x0000003f06067287 */ /* 0x000fe40008000000 */
[----:B0-----:R-:W-:-:S04]  /*4830*/  ULEA UR7, UR10, UR7, 0x18 ;  /* 0x000000070a077291 */ /* 0x001fc8000f8ec03f */
[----:B------:R-:W-:-:S09]  /*4840*/  ULEA UR6, UR6, UR7, 0x3 ;  /* 0x0000000706067291 */ /* 0x000fd2000f8e183f */
[----:B------:R0:W1:Y:S01]  /*4850*/  SYNCS.PHASECHK.TRANS64.TRYWAIT P1, [UR6+0x38830], R0 ;  /* 0x03883000ff0075a7 */ /* 0x0000620008020146 */
[----:B------:R-:W-:Y:S05]  /*4860*/  @!P0 BRA `(.L_x_159) ;  /* 0x0000000000048947 */ /* 0x000fea0003800000 */
[----:B------:R-:W-:Y:S01]  /*4870*/  BPT.TRAP 0x1 ;  /* 0x000000040000795c */ /* 0x000fe20000300000 */
.L_x_159:
[----:B-1----:R-:W-:Y:S05]  /*4880*/  @P1 BRA `(.L_x_157) ;  /* 0x0000000000081947 */ /* 0x002fea0003800000 */
[----:B------:R-:W1:Y:S02]  /*4890*/  SYNCS.PHASECHK.TRANS64.TRYWAIT P1, [UR6+0x38830], R0 ;  /* 0x03883000ff0075a7 */ /* 0x000e640008020146 */
[----:B-1----:R-:W-:Y:S05]  /*48a0*/  @!P1 BRA `(.L_x_160) ;  /* 0x000000c8001c9947 */ /* 0x002fea0003800000 */
.L_x_157:
[----:B------:R-:W2:Y:S01]  /*48b0*/  S2R R2, SR_TID.X ;  /* 0x0000000000027919 */ /* 0x000ea20000002100 */
        /* <DEDUP_REMOVED lines=19> */
[----:B--2---:R-:W-:-:S05]  /*49f0*/  SHF.R.U32.HI R2, RZ, 0x7, R2 ;  /* 0x00000007ff027819 */ /* 0x004fca0000011602 */
[----:B01----:R-:W-:-:S05]  /*4a00*/  VIADD R0, R2, 0x8 ;  /* 0x0000000802007836 */ /* 0x003fca0000000000 */
        /* <DEDUP_REMOVED lines=28> */
.L_x_162:
[----:B------:R-:W0:Y:S01]  /*4bd0*/  S2UR UR7, SR_CgaCtaId ;  /* 0x00000000000779c3 */ /* 0x000e220000008800 */
[----:B------:R-:W-:Y:S01]  /*4be0*/  UMOV UR6, 0x400 ;  /* 0x0000040000067882 */ /* 0x000fe20000000000 */
[----:B------:R-:W-:-:S05]  /*4bf0*/  IMAD.U32 R0, RZ, RZ, UR53 ;  /* 0x00000035ff007e24 */ /* 0x000fca000f8e00ff */
[----:B------:R-:W-:Y:S01]  /*4c00*/  SHF.L.U32 R0, R0, 0x1f, RZ ;  /* 0x0000001f00007819 */ /* 0x000fe200000006ff */
[----:B0-----:R-:W-:-:S04]  /*4c10*/  ULEA UR6, UR7, UR6, 0x18 ;  /* 0x0000000607067291 */ /* 0x001fc8000f8ec03f */
[----:B------:R-:W-:-:S09]  /*4c20*/  ULEA UR6, UR50, UR6, 0x3 ;  /* 0x0000000632067291 */ /* 0x000fd2000f8e183f */
[----:B------:R0:W1:Y:S01]  /*4c30*/  SYNCS.PHASECHK.TRANS64.TRYWAIT P1, [UR6+0x38850], R0 ;  /* 0x03885000ff0075a7 */ /* 0x0000620008020146 */
[----:B------:R-:W-:Y:S05]  /*4c40*/  @!P0 BRA `(.L_x_163) ;  /* 0x0000000000048947 */ /* 0x000fea0003800000 */
[----:B------:R-:W-:Y:S01]  /*4c50*/  BPT.TRAP 0x1 ;  /* 0x000000040000795c */ /* 0x000fe20000300000 */
.L_x_163:
[----:B-1----:R-:W-:Y:S05]  /*4c60*/  @P1 BRA `(.L_x_161) ;  /* 0x0000000000081947 */ /* 0x002fea0003800000 */
[----:B------:R-:W1:Y:S02]  /*4c70*/  SYNCS.PHASECHK.TRANS64.TRYWAIT P1, [UR6+0x38850], R0 ;  /* 0x03885000ff0075a7 */ /* 0x000e640008020146 */
[----:B-1----:R-:W-:Y:S05]  /*4c80*/  @!P1 BRA `(.L_x_164) ;  /* 0x000000c4003c9947 */ /* 0x002fea0003800000 */
.L_x_161:
[----:B------:R-:W2:Y:S01]  /*4c90*/  S2UR UR6, SR_CgaCtaId ;  /* 0x00000000000679c3 */ /* 0x000ea20000008800 */
[----:B-1----:R-:W-:Y:S01]  /*4ca0*/  MOV R3, 0x400 ;  /* 0x0000040000037802 */ /* 0x002fe20000000f00 */
[----:B------:R-:W-:Y:S01]  /*4cb0*/  WARPGROUP.ARRIVE ;  /* 0x00000000000079c5 */ /* 0x000fe20000000000 */
[----:B------:R-:W-:Y:S01]  /*4cc0*/  UMOV UR7, 0x40000040 ;  /* 0x4000004000077882 */ /* 0x000fe20000000000 */
[----:B------:R-:W-:Y:S01]  /*4cd0*/  FMNMX.FTZ R6, R152, R7, !PT ;  /* 0x0000000798067209 */ /* 0x000fe20007810000 */
[----:B--2---:R-:W-:-:S05]  /*4ce0*/  IMAD.U32 R2, RZ, RZ, UR6 ;  /* 0x00000006ff027e24 */ /* 0x004fca000f8e00ff */
[----:B0-----:R-:W-:Y:S02]  /*4cf0*/  LEA R0, R2, R3, 0x18 ;  /* 0x0000000302007211 */ /* 0x001fe400078ec0ff */
[----:B------:R-:W-:Y:S02]  /*4d00*/  FMNMX.FTZ R3, R153, R6, !PT ;  /* 0x0000000699037209 */ /* 0x000fe40007810000 */
[----:B------:R-:W-:Y:S02]  /*4d10*/  R2UR UR6, R0 ;  /* 0x00000000000672ca */ /* 0x000fe400000e0000 */
[----:B------:R-:W-:-:S04]  /*4d20*/  FMNMX.FTZ R6, R154, R9, !PT ;  /* 0x000000099a067209 */ /* 0x000fc80007810000 */
[----:B------:R-:W-:Y:S02]  /*4d30*/  FMNMX.FTZ R11, R155, R6, !PT ;  /* 0x000000069b0b7209 */ /* 0x000fe40007810000 */
[----:B------:R-:W-:Y:S02]  /*4d40*/  FMNMX.FTZ R6, R156, R3, !PT ;  /* 0x000000039c067209 */ /* 0x000fe40007810000 */
[----:B------:R-:W-:Y:S02]  /*4d50*/  FMNMX.FTZ R8, R158, R11, !PT ;  /* 0x0000000b9e087209 */ /* 0x000fe40007810000 */
[----:B------:R-:W-:Y:S01]  /*4d60*/  FMNMX.FTZ R3, R157, R6, !PT ;  /* 0x000000069d037209 */ /* 0x000fe20007810000 */
[----:B------:R-:W-:Y:S01]  /*4d70*/  UIADD3 UR6, UR6, 0x400, URZ ;  /* 0x0000040006067890 */ /* 0x000fe2000fffe03f */
[----:B------:R-:W-:Y:S02]  /*4d80*/  FMNMX.FTZ R11, R159, R8, !PT ;  /* 0x000000089f0b7209 */ /* 0x000fe40007810000 */
[----:B------:R-:W-:Y:S01]  /*4d90*/  FMNMX.FTZ R6, R160, R3, !PT ;  /* 0x00000003a0067209 */ /* 0x000fe20007810000 */
[----:B------:R-:W-:Y:S01]  /*4da0*/  USHF.R.U32.HI UR6, URZ, 0x4, UR6 ;  /* 0x000000043f067899 */ /* 0x000fe20008011606 */
[----:B------:R-:W-:-:S02]  /*4db0*/  FMNMX.FTZ R8, R162, R11, !PT ;  /* 0x0000000ba2087209 */ /* 0x000fc40007810000 */
[----:B------:R-:W-:Y:S01]  /*4dc0*/  FMNMX.FTZ R3, R161, R6, !PT ;  /* 0x00000006a1037209 */ /* 0x000fe20007810000 */
[----:B------:R-:W-:Y:S01]  /*4dd0*/  ULOP3.LUT UR6, UR6, 0x3fff, URZ, 0xc0, !UPT ;  /* 0x00003fff06067892 */ /* 0x000fe2000f8ec03f */
[----:B------:R-:W-:Y:S02]  /*4de0*/  FMNMX.FTZ R11, R163, R8, !PT ;  /* 0x00000008a30b7209 */ /* 0x000fe40007810000 */
[----:B------:R-:W-:Y:S01]  /*4df0*/  FMNMX.FTZ R6, R164, R3, !PT ;  /* 0x00000003a4067209 */ /* 0x000fe20007810000 */
[----:B------:R-:W-:Y:S01]  /*4e00*/  ULOP3.LUT UR6, UR6, 0x10000, URZ, 0xfc, !UPT ;  /* 0x0001000006067892 */ /* 0x000fe2000f8efc3f */
[----:B------:R-:W-:Y:S02]  /*4e10*/  FMNMX.FTZ R8, R166, R11, !PT ;  /* 0x0000000ba6087209 */ /* 0x000fe40007810000 */
[----:B------:R-:W-:Y:S01]  /*4e20*/  FMNMX.FTZ R3, R165, R6, !PT ;  /* 0x00000006a5037209 */ /* 0x000fe20007810000 */
[----:B------:R-:W-:Y:S01]  /*4e30*/  ULEA UR10, UR50, UR6, 0xb ;  /* 0x00000006320a7291 */ /* 0x000fe2000f8e583f */
[----:B------:R-:W-:-:S02]  /*4e40*/  FMNMX.FTZ R11, R167, R8, !PT ;  /* 0x00000008a70b7209 */ /* 0x000fc40007810000 */
        /* <DEDUP_REMOVED lines=61> */
[----:B------:R-:W-:-:S04]  /*5220*/  FADD.FTZ R7, -R3, R7 ;  /* 0x0000000703077221 */ /* 0x000fc80000010100 */
[----:B------:R-:W-:Y:S01]  /*5230*/  FMUL.FTZ R8, R7, UR39 ;  /* 0x0000002707087c20 */ /* 0x000fe20008410000 */
[----:B------:R-:W-:-:S01]  /*5240*/  FADD.FTZ R7, -R6, R9 ;  /* 0x0000000906077221 */ /* 0x000fc20000010100 */
[----:B------:R-:W-:-:S03]  /*5250*/  FFMA.FTZ R9, R3, R10, -8 ;  /* 0xc100000003097423 */ /* 0x000fc6000001000a */
[----:B------:R-:W-:Y:S01]  /*5260*/  FMUL.FTZ R7, R7, UR39 ;  /* 0x0000002707077c20 */ /* 0x000fe20008410000 */
[----:B------:R-:W-:-:S01]  /*5270*/  FFMA.FTZ R21, R165, UR39, -R9 ;  /* 0x00000027a5157c23 */ /* 0x000fc20008010809 */
[--C-:B------:R-:W-:Y:S01]  /*5280*/  FFMA.FTZ R165, R181, UR39, -R9.reuse ;  /* 0x00000027b5a57c23 */ /* 0x100fe20008010809 */
[----:B------:R-:W-:-:S01]  /*5290*/  FFMA.FTZ R181, R197, UR39, -R9 ;  /* 0x00000027c5b57c23 */ /* 0x000fc20008010809 */
[----:B------:R-:W-:Y:S02]  /*52a0*/  IMAD.U32 R197, RZ, RZ, UR39 ;  /* 0x00000027ffc57e24 */ /* 0x000fe4000f8e00ff */
[----:B------:R-:W-:-:S01]  /*52b0*/  FFMA.FTZ R11, R152, UR39, -R9 ;  /* 0x00000027980b7c23 */ /* 0x000fc20008010809 */
[--C-:B------:R-:W-:Y:S01]  /*52c0*/  FFMA.FTZ R10, R153, UR39, -R9.reuse ;  /* 0x00000027990a7c23 */ /* 0x100fe20008010809 */
[----:B------:R-:W-:-:S01]  /*52d0*/  FFMA.FTZ R153, R169, UR39, -R9 ;  /* 0x00000027a9997c23 */ /* 0x000fc20008010809 */
[----:B------:R-:W-:Y:S01]  /*52e0*/  FFMA.FTZ R197, R6, R197, -8 ;  /* 0xc100000006c57423 */ /* 0x000fe200000100c5 */
[----:B------:R-:W-:-:S01]  /*52f0*/  FFMA.FTZ R169, R185, UR39, -R9 ;  /* 0x00000027b9a97c23 */ /* 0x000fc20008010809 */
[----:B------:R-:W-:Y:S01]  /*5300*/  MUFU.EX2 R8, R8 ;  /* 0x0000000800087308 */ /* 0x000fe20000000800 */
[----:B------:R-:W-:-:S01]  /*5310*/  FFMA.FTZ R185, R201, UR39, -R9 ;  /* 0x00000027c9b97c23 */ /* 0x000fc20008010809 */
[--C-:B------:R-:W-:Y:S01]  /*5320*/  FFMA.FTZ R154, R154, UR39, -R197.reuse ;  /* 0x000000279a9a7c23 */ /* 0x100fe200080108c5 */
[----:B------:R-:W-:-:S01]  /*5330*/  FFMA.FTZ R155, R155, UR39, -R197 ;  /* 0x000000279b9b7c23 */ /* 0x000fc200080108c5 */
[----:B------:R-:W-:-:S02]  /*5340*/  IMAD.U32 R201, RZ, RZ, UR52 ;  /* 0x00000034ffc97e24 */ /* 0x000fc4000f8e00ff */
[----:B------:R-:W-:-:S01]  /*5350*/  FFMA.FTZ R12, R156, UR39, -R9 ;  /* 0x000000279c0c7c23 */ /* 0x000fc20008010809 */
[--C-:B------:R-:W-:Y:S01]  /*5360*/  FFMA.FTZ R152, R168, UR39, -R9.reuse ;  /* 0x00000027a8987c23 */ /* 0x100fe20008010809 */
[----:B------:R-:W-:-:S01]  /*5370*/  FFMA.FTZ R168, R184, UR39, -R9 ;  /* 0x00000027b8a87c23 */ /* 0x000fc20008010809 */
[----:B------:R-:W0:Y:S01]  /*5380*/  MUFU.EX2 R11, R11 ;  /* 0x0000000b000b7308 */ /* 0x000e220000000800 */
[----:B------:R-:W-:-:S01]  /*5390*/  FFMA.FTZ R158, R158, UR39, -R197 ;  /* 0x000000279e9e7c23 */ /* 0x000fc200080108c5 */
[--C-:B------:R-:W-:Y:S01]  /*53a0*/  FFMA.FTZ R184, R200, UR39, -R9.reuse ;  /* 0x00000027c8b87c23 */ /* 0x100fe20008010809 */
[----:B------:R-:W-:-:S01]  /*53b0*/  FFMA.FTZ R13, R157, UR39, -R9 ;  /* 0x000000279d0d7c23 */ /* 0x000fc20008010809 */
[----:B------:R-:W-:Y:S01]  /*53c0*/  FFMA.FTZ R159, R159, UR39, -R197 ;  /* 0x000000279f9f7c23 */ /* 0x000fe200080108c5 */
        /* <DEDUP_REMOVED lines=9> */
[--C-:B------:R-:W-:Y:S01]  /*5460*/  FFMA.FTZ R172, R188, UR39, -R9.reuse ;  /* 0x00000027bcac7c23 */ /* 0x100fe20008010809 */
[----:B------:R-:W-:-:S01]  /*5470*/  FFMA.FTZ R188, R204, UR39, -R9 ;  /* 0x00000027ccbc7c23 */ /* 0x000fc20008010809 */
[----:B------:R-:W1:Y:S01]  /*5480*/  MUFU.EX2 R154, R154 ;  /* 0x0000009a009a7308 */ /* 0x000e620000000800 */
[----:B0-----:R-:W-:-:S01]  /*5490*/  FFMA.FTZ R5, R8, R5, R11 ;  /* 0x0000000508057223 */ /* 0x001fc2000001000b */
[--C-:B------:R-:W-:Y:S01]  /*54a0*/  FFMA.FTZ R170, R170, UR39, -R197.reuse ;  /* 0x00000027aaaa7c23 */ /* 0x100fe200080108c5 */
[----:B------:R-:W-:-:S01]  /*54b0*/  FFMA.FTZ R171, R171, UR39, -R197 ;  /* 0x00000027abab7c23 */ /* 0x000fc200080108c5 */
[----:B------:R-:W-:Y:S01]  /*54c0*/  FFMA.FTZ R174, R174, UR39, -R197 ;  /* 0x00000027aeae7c23 */ /* 0x000fe200080108c5 */
[----:B------:R-:W-:-:S01]  /*54d0*/  FFMA.FTZ R157, R173, UR39, -R9 ;  /* 0x00000027ad9d7c23 */ /* 0x000fc20008010809 */
[----:B------:R-:W-:Y:S01]  /*54e0*/  FFMA.FTZ R175, R175, UR39, -R197 ;  /* 0x00000027afaf7c23 */ /* 0x000fe200080108c5 */
[----:B------:R-:W-:-:S01]  /*54f0*/  FFMA.FTZ R160, R176, UR39, -R9 ;  /* 0x00000027b0a07c23 */ /* 0x000fc20008010809 */
[----:B------:R-:W0:Y:S01]  /*5500*/  MUFU.EX2 R10, R10 ;  /* 0x0000000a000a7308 */ /* 0x000e220000000800 */
[----:B------:R-:W-:-:S01]  /*5510*/  FFMA.FTZ R178, R178, UR39, -R197 ;  /* 0x00000027b2b27c23 */ /* 0x000fc200080108c5 */
[----:B------:R-:W-:Y:S01]  /*5520*/  FFMA.FTZ R161, R177, UR39, -R9 ;  /* 0x00000027b1a17c23 */ /* 0x000fe20008010809 */
[----:B------:R-:W-:-:S01]  /*5530*/  FFMA.FTZ R179, R179, UR39, -R197 ;  /* 0x00000027b3b37c23 */ /* 0x000fc200080108c5 */
[----:B------:R-:W-:Y:S01]  /*5540*/  FFMA.FTZ R164, R180, UR39, -R9 ;  /* 0x00000027b4a47c23 */ /* 0x000fe20008010809 */
        /* <DEDUP_REMOVED lines=10> */
[----:B------:R-:W-:-:S01]  /*55f0*/  FFMA.FTZ R176, R192, UR39, -R9 ;  /* 0x00000027c0b07c23 */ /* 0x000fc20008010809 */
[----:B------:R-:W1:Y:S01]  /*5600*/  MUFU.EX2 R12, R12 ;  /* 0x0000000c000c7308 */ /* 0x000e620000000800 */
[----:B0-----:R-:W-:-:S01]  /*5610*/  FADD.FTZ R5, R10, R5 ;  /* 0x000000050a057221 */ /* 0x001fc20000010000 */
[----:B------:R-:W-:Y:S01]  /*5620*/  FFMA.FTZ R194, R194, UR39, -R197 ;  /* 0x00000027c2c27c23 */ /* 0x000fe200080108c5 */
        /* <DEDUP_REMOVED lines=9> */
[----:B------:R-:W-:-:S04]  /*56c0*/  FFMA.FTZ R9, R213, UR39, -R9 ;  /* 0x00000027d5097c23 */ /* 0x000fc80008010809 */
[----:B------:R-:W3:Y:S08]  /*56d0*/  MUFU.EX2 R13, R13 ;  /* 0x0000000d000d7308 */ /* 0x000ef00000000800 */
[----:B------:R-:W4:Y:S08]  /*56e0*/  MUFU.EX2 R159, R159 ;  /* 0x0000009f009f7308 */ /* 0x000f300000000800 */
[----:B------:R-:W5:Y:S08]  /*56f0*/  MUFU.EX2 R14, R14 ;  /* 0x0000000e000e7308 */ /* 0x000f700000000800 */
[----:B------:R-:W5:Y:S08]  /*5700*/  MUFU.EX2 R162, R162 ;  /* 0x000000a200a27308 */ /* 0x000f700000000800 */
[----:B------:R-:W5:Y:S01]  /*5710*/  MUFU.EX2 R15, R15 ;  /* 0x0000000f000f7308 */ /* 0x000f620000000800 */
[----:B------:R-:W-:-:S02]  /*5720*/  WARPGROUP.DEPBAR.LE gsb0, 0x0 ;  /* 0x00008000000079c5 */ /* 0x000fc40000010000 */
[----:B------:R-:W-:-:S06]  /*5730*/  WARPGROUP.ARRIVE ;  /* 0x00000000000079c5 */ /* 0x000fcc0000000000 */
[----:B------:R-:W2:Y:S01]  /*5740*/  S2R R219, SR_TID.X ;  /* 0x0000000000db7919 */ /* 0x000ea20000002100 */
[----:B------:R-:W5:Y:S01]  /*5750*/  MUFU.EX2 R163, R163 ;  /* 0x000000a300a37308 */ /* 0x000f620000000800 */
[----:B------:R-:W-:Y:S01]  /*5760*/  QGMMA.64x256x32.F32.E4M3.E4M3 R24, R220, gdesc[UR4], R24, gsb0 ;  /* 0x03e00004dc187df3 */ /* 0x000fe20008000818 */
[----:B------:R-:W-:Y:S01]  /*5770*/  UIADD3 UR6, UR10, 0x4, URZ ;  /* 0x000000040a067890 */ /* 0x000fe2000fffe03f */
[----:B------:R-:W-:-:S05]  /*5780*/  UMOV UR7, 0x40000040 ;  /* 0x4000004000077882 */ /* 0x000fca0000000000 */
[----:B------:R-:W5:Y:S08]  /*5790*/  MUFU.EX2 R20, R20 ;  /* 0x0000001400147308 */ /* 0x000f700000000800 */
[----:B------:R-:W5:Y:S08]  /*57a0*/  MUFU.EX2 R166, R166 ;  /* 0x000000a600a67308 */ /* 0x000f700000000800 */
[----:B------:R-:W5:Y:S01]  /*57b0*/  MUFU.EX2 R21, R21 ;  /* 0x0000001500157308 */ /* 0x000f620000000800 */
[----:B--2---:R-:W-:-:S07]  /*57c0*/  LOP3.LUT P1, RZ, R219, 0x7f, RZ, 0xc0, !PT ;  /* 0x0000007fdbff7812 */ /* 0x004fce000782c0ff */
[----:B------:R-:W2:Y:S01]  /*57d0*/  MUFU.EX2 R167, R167 ;  /* 0x000000a700a77308 */ /* 0x000ea20000000800 */
[----:B------:R-:W-:-:S07]  /*57e0*/  SHF.R.U32.HI R219, RZ, 0x7, R219 ;  /* 0x00000007ffdb7819 */ /* 0x000fce00000116db */
[----:B------:R-:W2:Y:S01]  /*57f0*/  MUFU.EX2 R152, R152 ;  /* 0x0000009800987308 */ /* 0x000ea20000000800 */
[----:B------:R-:W-:-:S04]  /*5800*/  @!P1 IMAD R200, R201, 0x8, R0 ;  /* 0x00000008c9c89824 */ /* 0x000fc800078e0200 */
[----:B------:R-:W-:-:S03]  /*5810*/  @!P1 VIADD R200, R200, 0x38840 ;  /* 0x00038840c8c89836 */ /* 0x000fc60000000000 */
[----:B------:R-:W2:Y:S02]  /*5820*/  MUFU.EX2 R170, R170 ;  /* 0x000000aa00aa7308 */ /* 0x000ea40000000800 */
[----:B------:R-:W-:Y:S02]  /*5830*/  @!P1 PRMT R201, RZ, 0x654, R200 ;  /* 0x00000654ffc99816 */ /* 0x000fe400000000c8 */
[----:B------:R-:W-:-:S04]  /*5840*/  IADD3 R200, -R219, 0xb, RZ ;  /* 0x0000000bdbc87810 */ /* 0x000fc80007ffe1ff */
[----:B------:R-:W2:Y:S08]  /*5850*/  MUFU.EX2 R153, R153 ;  /* 0x0000009900997308 */ /* 0x000eb00000000800 */
        /* <DEDUP_REMOVED lines=26> */
[----:B------:R-:W2:Y:S01]  /*5a00*/  MUFU.EX2 R198, R198 ;  /* 0x000000c600c67308 */ /* 0x000ea20000000800 */
[----:B------:R-:W-:-:S02]  /*5a10*/  WARPGROUP.DEPBAR.LE gsb0, 0x0 ;  /* 0x00008000000079c5 */ /* 0x000fc40000010000 */
[----:B------:R-:W-:-:S05]  /*5a20*/  WARPGROUP.ARRIVE ;  /* 0x00000000000079c5 */ /* 0x000fca0000000000 */
[----:B------:R-:W2:Y:S01]  /*5a30*/  MUFU.EX2 R181, R181 ;  /* 0x000000b500b57308 */ /* 0x000ea20000000800 */
[----:B------:R-:W-:Y:S01]  /*5a40*/  QGMMA.64x256x32.F32.E4M3.E4M3 R24, R224, gdesc[UR4], R24, gsb0 ;  /* 0x03e00004e0187df3 */ /* 0x000fe20008000818 */
[----:B------:R-:W-:Y:S01]  /*5a50*/  UIADD3 UR6, UR10, 0x6, URZ ;  /* 0x000000060a067890 */ /* 0x000fe2000fffe03f */
[----:B------:R-:W-:-:S05]  /*5a60*/  UMOV UR7, 0x40000040 ;  /* 0x4000004000077882 */ /* 0x000fca0000000000 */
[----:B------:R-:W2:Y:S08]  /*5a70*/  MUFU.EX2 R199, R199 ;  /* 0x000000c700c77308 */ /* 0x000eb00000000800 */
[----:B------:R-:W2:Y:S08]  /*5a80*/  MUFU.EX2 R184, R184 ;  /* 0x000000b800b87308 */ /* 0x000eb00000000800 */
[----:B------:R-:W-:Y:S08]  /*5a90*/  MUFU.EX2 R185, R185 ;  /* 0x000000b900b97308 */ /* 0x000ff00000000800 */
[----:B------:R-:W-:Y:S08]  /*5aa0*/  MUFU.EX2 R188, R188 ;  /* 0x000000bc00bc7308 */ /* 0x000ff00000000800 */
[----:B------:R-:W-:Y:S08]  /*5ab0*/  MUFU.EX2 R189, R189 ;  /* 0x000000bd00bd7308 */ /* 0x000ff00000000800 */
[----:B------:R-:W-:Y:S08]  /*5ac0*/  MUFU.EX2 R192, R192 ;  /* 0x000000c000c07308 */ /* 0x000ff00000000800 */
[----:B------:R-:W-:Y:S08]  /*5ad0*/  MUFU.EX2 R193, R193 ;  /* 0x000000c100c17308 */ /* 0x000ff00000000800 */
[----:B------:R-:W-:Y:S08]  /*5ae0*/  MUFU.EX2 R196, R196 ;  /* 0x000000c400c47308 */ /* 0x000ff00000000800 */
[----:B------:R-:W-:Y:S01]  /*5af0*/  MUFU.EX2 R9, R9 ;  /* 0x0000000900097308 */ /* 0x000fe20000000800 */
[----:B------:R-:W-:-:S02]  /*5b00*/  WARPGROUP.DEPBAR.LE gsb0, 0x0 ;  /* 0x00008000000079c5 */ /* 0x000fc40000010000 */
[----:B------:R-:W-:-:S06]  /*5b10*/  WARPGROUP.ARRIVE ;  /* 0x00000000000079c5 */ /* 0x000fcc0000000000 */
[----:B------:R-:W-:Y:S03]  /*5b20*/  QGMMA.64x256x32.F32.E4M3.E4M3 R24, R228, gdesc[UR4], R24, gsb0 ;  /* 0x03e00004e4187df3 */ /* 0x000fe60008000818 */
[----:B------:R-:W-:Y:S02]  /*5b30*/  WARPGROUP.DEPBAR.LE gsb0, 0x0 ;  /* 0x00008000000079c5 */ /* 0x000fe40000010000 */
[----:B------:R2:W-:Y:S06]  /*5b40*/  BAR.ARV R200, 0x100 ;  /* 0x000400c80000751d */ /* 0x0005ec0000002000 */
[----:B------:R1:W-:Y:S02]  /*5b50*/  @!P1 SYNCS.ARRIVE.TRANS64.RED.A1T0 RZ, [R201+URZ], RZ ;  /* 0x000000ffc9ff99a7 */ /* 0x0003e4000810043f */
[----:B-1----:R-:W-:-:S01]  /*5b60*/  FADD.FTZ R201, R155, R4 ;  /* 0x000000049bc97221 */ /* 0x002fc20000010000 */
[----:B------:R-:W-:-:S03]  /*5b70*/  FADD.FTZ R4, R12, R5 ;  /* 0x000000050c047221 */ /* 0x000fc60000010000 */
[----:B0-----:R-:W-:Y:S01]  /*5b80*/  FADD.FTZ R204, R158, R201 ;  /* 0x000000c99ecc7221 */ /* 0x001fe20000010000 */
[----:B---3--:R-:W-:-:S03]  /*5b90*/  FADD.FTZ R5, R13, R4 ;  /* 0x000000040d057221 */ /* 0x008fc60000010000 */
[----:B----4-:R-:W-:Y:S01]  /*5ba0*/  FADD.FTZ R201, R159, R204 ;  /* 0x000000cc9fc97221 */ /* 0x010fe20000010000 */
[----:B-----5:R-:W-:-:S03]  /*5bb0*/  FADD.FTZ R4, R14, R5 ;  /* 0x000000050e047221 */ /* 0x020fc60000010000 */
[----:B--2---:R-:W-:Y:S01]  /*5bc0*/  FADD.FTZ R200, R162, R201 ;  /* 0x000000c9a2c87221 */ /* 0x004fe20000010000 */
[----:B------:R-:W-:-:S03]  /*5bd0*/  FADD.FTZ R5, R15, R4 ;  /* 0x000000040f057221 */ /* 0x000fc60000010000 */
[----:B------:R-:W-:Y:S01]  /*5be0*/  FADD.FTZ R201, R163, R200 ;  /* 0x000000c8a3c97221 */ /* 0x000fe20000010000 */
        /* <DEDUP_REMOVED lines=12> */
[----:B------:R-:W-:-:S01]  /*5cb0*/  FFMA.FTZ R200, R202, UR39, -R197 ;  /* 0x00000027cac87c23 */ /* 0x000fc200080108c5 */
[----:B------:R-:W-:Y:S02]  /*5cc0*/  FADD.FTZ R4, R160, R5 ;  /* 0x00000005a0047221 */ /* 0x000fe40000010000 */
[----:B------:R-:W-:-:S01]  /*5cd0*/  FADD.FTZ R202, R178, R201 ;  /* 0x000000c9b2ca7221 */ /* 0x000fc20000010000 */
[----:B------:R-:W-:Y:S01]  /*5ce0*/  FFMA.FTZ R201, R203, UR39, -R197 ;  /* 0x00000027cbc97c23 */ /* 0x000fe200080108c5 */
[----:B------:R-:W-:-:S01]  /*5cf0*/  FADD.FTZ R5, R161, R4 ;  /* 0x00000004a1057221 */ /* 0x000fc20000010000 */
[----:B------:R-:W0:Y:S01]  /*5d00*/  MUFU.EX2 R200, R200 ;  /* 0x000000c800c87308 */ /* 0x000e220000000800 */
[----:B------:R-:W-:-:S02]  /*5d10*/  FADD.FTZ R205, R179, R202 ;  /* 0x000000cab3cd7221 */ /* 0x000fc40000010000 */
[----:B------:R-:W-:-:S02]  /*5d20*/  FADD.FTZ R4, R164, R5 ;  /* 0x00000005a4047221 */ /* 0x000fc40000010000 */
[----:B------:R-:W-:-:S02]  /*5d30*/  FADD.FTZ R202, R182, R205 ;  /* 0x000000cdb6ca7221 */ /* 0x000fc40000010000 */
[----:B------:R-:W-:Y:S01]  /*5d40*/  FADD.FTZ R5, R165, R4 ;  /* 0x00000004a5057221 */ /* 0x000fe20000010000 */
[----:B------:R-:W1:Y:S01]  /*5d50*/  MUFU.EX2 R201, R201 ;  /* 0x000000c900c97308 */ /* 0x000e620000000800 */
[----:B------:R-:W-:-:S01]  /*5d60*/  FADD.FTZ R203, R183, R202 ;  /* 0x000000cab7cb7221 */ /* 0x000fc20000010000 */
[----:B------:R-:W-:Y:S01]  /*5d70*/  FFMA.FTZ R202, R206, UR39, -R197 ;  /* 0x00000027ceca7c23 */ /* 0x000fe200080108c5 */
[----:B------:R-:W-:-:S02]  /*5d80*/  FADD.FTZ R4, R168, R5 ;  /* 0x00000005a8047221 */ /* 0x000fc40000010000 */
[----:B------:R-:W-:Y:S01]  /*5d90*/  FADD.FTZ R204, R186, R203 ;  /* 0x000000cbbacc7221 */ /* 0x000fe20000010000 */
[----:B------:R-:W-:-:S01]  /*5da0*/  FFMA.FTZ R203, R207, UR39, -R197 ;  /* 0x00000027cfcb7c23 */ /* 0x000fc200080108c5 */
[----:B------:R-:W-:Y:S01]  /*5db0*/  FADD.FTZ R5, R169, R4 ;  /* 0x00000004a9057221 */ /* 0x000fe20000010000 */
[----:B------:R-:W2:Y:S01]  /*5dc0*/  MUFU.EX2 R202, R202 ;  /* 0x000000ca00ca7308 */ /* 0x000ea20000000800 */
[----:B------:R-:W-:-:S02]  /*5dd0*/  FADD.FTZ R205, R187, R204 ;  /* 0x000000ccbbcd7221 */ /* 0x000fc40000010000 */
[----:B------:R-:W-:Y:S02]  /*5de0*/  FADD.FTZ R4, R172, R5 ;  /* 0x00000005ac047221 */ /* 0x000fe40000010000 */
[----:B------:R-:W-:-:S02]  /*5df0*/  FADD.FTZ R204, R190, R205 ;  /* 0x000000cdbecc7221 */ /* 0x000fc40000010000 */
[----:B------:R-:W-:Y:S01]  /*5e00*/  FADD.FTZ R5, R173, R4 ;  /* 0x00000004ad057221 */ /* 0x000fe20000010000 */
[----:B------:R-:W3:Y:S01]  /*5e10*/  MUFU.EX2 R203, R203 ;  /* 0x000000cb00cb7308 */ /* 0x000ee20000000800 */
[----:B------:R-:W-:-:S01]  /*5e20*/  FADD.FTZ R205, R191, R204 ;  /* 0x000000ccbfcd7221 */ /* 0x000fc20000010000 */
[----:B------:R-:W-:Y:S01]  /*5e30*/  FFMA.FTZ R204, R210, UR39, -R197 ;  /* 0x00000027d2cc7c23 */ /* 0x000fe200080108c5 */
[----:B------:R-:W-:-:S02]  /*5e40*/  FADD.FTZ R4, R176, R5 ;  /* 0x00000005b0047221 */ /* 0x000fc40000010000 */
[----:B------:R-:W-:Y:S01]  /*5e50*/  FADD.FTZ R206, R194, R205 ;  /* 0x000000cdc2ce7221 */ /* 0x000fe20000010000 */
[----:B------:R-:W-:-:S01]  /*5e60*/  FFMA.FTZ R205, R211, UR39, -R197 ;  /* 0x00000027d3cd7c23 */ /* 0x000fc200080108c5 */
[----:B------:R-:W-:Y:S01]  /*5e70*/  FADD.FTZ R5, R177, R4 ;  /* 0x00000004b1057221 */ /* 0x000fe20000010000 */
[----:B------:R-:W4:Y:S01]  /*5e80*/  MUFU.EX2 R204, R204 ;  /* 0x000000cc00cc7308 */ /* 0x000f220000000800 */
[----:B------:R-:W-:-:S02]  /*5e90*/  FADD.FTZ R207, R195, R206 ;  /* 0x000000cec3cf7221 */ /* 0x000fc40000010000 */
[----:B------:R-:W-:Y:S02]  /*5ea0*/  FADD.FTZ R4, R180, R5 ;  /* 0x00000005b4047221 */ /* 0x000fe40000010000 */
[----:B------:R-:W-:-:S02]  /*5eb0*/  FADD.FTZ R206, R198, R207 ;  /* 0x000000cfc6ce7221 */ /* 0x000fc40000010000 */
[----:B------:R-:W-:Y:S01]  /*5ec0*/  FADD.FTZ R5, R181, R4 ;  /* 0x00000004b5057221 */ /* 0x000fe20000010000 */
[----:B------:R-:W5:Y:S01]  /*5ed0*/  MUFU.EX2 R205, R205 ;  /* 0x000000cd00cd7308 */ /* 0x000f620000000800 */
[----:B------:R-:W-:-:S01]  /*5ee0*/  FADD.FTZ R207, R199, R206 ;  /* 0x000000cec7cf7221 */ /* 0x000fc20000010000 */
[----:B------:R-:W-:Y:S01]  /*5ef0*/  FFMA.FTZ R206, R214, UR39, -R197 ;  /* 0x00000027d6ce7c23 */ /* 0x000fe200080108c5 */
[----:B------:R-:W-:-:S01]  /*5f00*/  FADD.FTZ R4, R184, R5 ;  /* 0x00000005b8047221 */ /* 0x000fc20000010000 */
[----:B------:R-:W-:Y:S01]  /*5f10*/  FFMA.FTZ R197, R215, UR39, -R197 ;  /* 0x00000027d7c57c23 */ /* 0x000fe200080108c5 */
[----:B0-----:R-:W-:-:S02]  /*5f20*/  FADD.FTZ R208, R200, R207 ;  /* 0x000000cfc8d07221 */ /* 0x001fc40000010000 */
[----:B------:R-:W-:Y:S01]  /*5f30*/  FADD.FTZ R5, R185, R4 ;  /* 0x00000004b9057221 */ /* 0x000fe20000010000 */
[----:B------:R-:W0:Y:S01]  /*5f40*/  MUFU.EX2 R206, R206 ;  /* 0x000000ce00ce7308 */ /* 0x000e220000000800 */
[----:B-1----:R-:W-:-:S02]  /*5f50*/  FADD.FTZ R207, R201, R208 ;  /* 0x000000d0c9cf7221 */ /* 0x002fc40000010000 */
[----:B------:R-:W-:Y:S02]  /*5f60*/  FADD.FTZ R4, R188, R5 ;  /* 0x00000005bc047221 */ /* 0x000fe40000010000 */
[----:B--2---:R-:W-:-:S02]  /*5f70*/  FADD.FTZ R208, R202, R207 ;  /* 0x000000cfcad07221 */ /* 0x004fc40000010000 */
[----:B------:R-:W-:Y:S01]  /*5f80*/  FADD.FTZ R5, R189, R4 ;  /* 0x00000004bd057221 */ /* 0x000fe20000010000 */
[----:B------:R-:W1:Y:S01]  /*5f90*/  MUFU.EX2 R197, R197 ;  /* 0x000000c500c57308 */ /* 0x000e620000000800 */
[----:B---3--:R-:W-:-:S02]  /*5fa0*/  FADD.FTZ R207, R203, R208 ;  /* 0x000000d0cbcf7221 */ /* 0x008fc40000010000 */
[----:B------:R-:W-:Y:S02]  /*5fb0*/  FADD.FTZ R4, R192, R5 ;  /* 0x00000005c0047221 */ /* 0x000fe40000010000 */
[----:B----4-:R-:W-:-:S02]  /*5fc0*/  FADD.FTZ R208, R204, R207 ;  /* 0x000000cfccd07221 */ /* 0x010fc40000010000 */
[----:B------:R-:W-:Y:S02]  /*5fd0*/  FADD.FTZ R5, R193, R4 ;  /* 0x00000004c1057221 */ /* 0x000fe40000010000 */
[----:B-----5:R-:W-:-:S02]  /*5fe0*/  FADD.FTZ R207, R205, R208 ;  /* 0x000000d0cdcf7221 */ /* 0x020fc40000010000 */
[----:B------:R-:W-:Y:S02]  /*5ff0*/  FADD.FTZ R4, R196, R5 ;  /* 0x00000005c4047221 */ /* 0x000fe40000010000 */
[----:B0-----:R-:W-:-:S02]  /*6000*/  FADD.FTZ R208, R206, R207 ;  /* 0x000000cfced07221 */ /* 0x001fc40000010000 */
[----:B------:R-:W-:Y:S02]  /*6010*/  FADD.FTZ R5, R9, R4 ;  /* 0x0000000409057221 */ /* 0x000fe40000010000 */
[----:B-1----:R-:W-:-:S01]  /*6020*/  FADD.FTZ R4, R197, R208 ;  /* 0x000000d0c5047221 */ /* 0x002fc20000010000 */
[----:B------:R-:W-:Y:S06]  /*6030*/  @!P0 BRA `(.L_x_165) ;  /* 0x0000000000048947 */ /* 0x000fec0003800000 */
[----:B------:R-:W-:Y:S01]  /*6040*/  BPT.TRAP 0x1 ;  /* 0x000000040000795c */ /* 0x000fe20000300000 */
.L_x_165:
[----:B------:R-:W-:Y:S01]  /*6050*/  F2FP.SATFINITE.E4M3.F32.PACK_AB_MERGE_C R196, R9, R196, RZ ;  /* 0x000000c409c4723e */ /* 0x000fe200048070ff */
[----:B------:R-:W-:Y:S01]  /*6060*/  IMAD.U32 R9, RZ, RZ, UR50 ;  /* 0x00000032ff097e24 */ /* 0x000fe2000f8e00ff */
[----:B------:R-:W-:Y:S01]  /*6070*/  ISETP.LT.AND P1, PT, RZ, UR47, PT ;  /* 0x0000002fff007c0c */ /* 0x000fe2000bf21270 */
[----:B------:R-:W-:Y:S01]  /*6080*/  UIADD3 UR6, UR47, -0x1, URZ ;  /* 0xffffffff2f067890 */ /* 0x000fe2000fffe03f */
[----:B------:R-:W-:Y:S01]  /*6090*/  F2FP.SATFINITE.E4M3.F32.PACK_AB_MERGE_C R12, R13, R12, RZ ;  /* 0x0000000c0d0c723e */ /* 0x000fe200048070ff */
[----:B------:R-:W-:Y:S01]  /*60a0*/  IMAD R9, R9, 0x8, R0 ;  /* 0x0000000809097824 */ /* 0x000fe200078e0200 */
[----:B------:R-:W-:Y:S01]  /*60b0*/  F2FP.SATFINITE.E4M3.F32.PACK_AB_MERGE_C R158, R159, R158, RZ ;  /* 0x0000009e9f9e723e */ /* 0x000fe200048070ff */
[----:B------:R-:W-:Y:S01]  /*60c0*/  UMOV UR53, UR43 ;  /* 0x0000002b00357c82 */ /* 0x000fe20008000000 */
[----:B------:R-:W-:Y:S01]  /*60d0*/  F2FP.SATFINITE.E4M3.F32.PACK_AB_MERGE_C R20, R21, R20, RZ ;  /* 0x000000141514723e */ /* 0x000fe200048070ff */
[----:B------:R-:W-:Y:S01]  /*60e0*/  VIADD R9, R9, 0x38860 ;  /* 0x0003886009097836 */ /* 0x000fe20000000000 */
[----:B------:R-:W-:Y:S01]  /*60f0*/  F2FP.SATFINITE.E4M3.F32.PACK_AB_MERGE_C R166, R167, R166, RZ ;  /* 0x000000a6a7a6723e */ /* 0x000fe200048070ff */
[----:B------:R-:W-:Y:S01]  /*6100*/  UMOV UR47, UR6 ;  /* 0x00000006002f7c82 */ /* 0x000fe20008000000 */
[----:B------:R-:W-:Y:S01]  /*6110*/  F2FP.SATFINITE.E4M3.F32.PACK_AB_MERGE_C R156, R157, R156, RZ ;  /* 0x0000009c9d9c723e */ /* 0x000fe200048070ff */
[----:B------:R-:W-:Y:S01]  /*6120*/  UMOV UR50, UR52 ;  /* 0x0000003400327c82 */ /* 0x000fe20008000000 */
[----:B------:R-:W-:Y:S01]  /*6130*/  PRMT R9, R2, 0x654, R9 ;  /* 0x0000065402097816 */ /* 0x000fe20000000009 */
[-C--:B------:R-:W-:Y:S01]  /*6140*/  FMUL.FTZ R26, R26, R7.reuse ;  /* 0x000000071a1a7220 */ /* 0x080fe20000410000 */
[----:B------:R-:W-:Y:S01]  /*6150*/  F2FP.SATFINITE.E4M3.F32.PACK_AB_MERGE_C R174, R175, R174, RZ ;  /* 0x000000aeafae723e */ /* 0x000fe200048070ff */
[-C--:B------:R-:W-:Y:S01]  /*6160*/  FMUL.FTZ R27, R27, R7.reuse ;  /* 0x000000071b1b7220 */ /* 0x080fe20000410000 */
[----:B------:R-:W-:Y:S01]  /*6170*/  F2FP.SATFINITE.E4M3.F32.PACK_AB_MERGE_C R164, R165, R164, RZ ;  /* 0x000000a4a5a4723e */ /* 0x000fe200048070ff */
[----:B------:R0:W-:Y:S01]  /*6180*/  SYNCS.ARRIVE.TRANS64.RED.A1T0 RZ, [R9+URZ], RZ ;  /* 0x000000ff09ff79a7 */ /* 0x0001e2000810043f */
[----:B------:R-:W-:Y:S01]  /*6190*/  F2FP.SATFINITE.E4M3.F32.PACK_AB_MERGE_C R182, R183, R182, RZ ;  /* 0x000000b6b7b6723e */ /* 0x000fe200048070ff */
[-C--:B------:R-:W-:Y:S01]  /*61a0*/  FMUL.FTZ R30, R30, R7.reuse ;  /* 0x000000071e1e7220 */ /* 0x080fe20000410000 */
        /* <DEDUP_REMOVED lines=148> */
[----:B0-----:R-:W-:-:S02]  /*6af0*/  IMAD.MOV.U32 R9, RZ, RZ, R6 ;  /* 0x000000ffff097224 */ /* 0x001fc400078e0006 */
[----:B------:R-:W-:Y:S01]  /*6b00*/  IMAD.MOV.U32 R7, RZ, RZ, R3 ;  /* 0x000000ffff077224 */ /* 0x000fe200078e0003 */
[----:B------:R-:W-:Y:S06]  /*6b10*/  @P1 BRA `(.L_x_166) ;  /* 0xffffffdc000c1947 */ /* 0x000fec000383ffff */
.L_x_156:
[----:B------:R-:W-:Y:S06]  /*6b20*/  BAR.ARV 0x8, 0x180 ;  /* 0x0206000000007b1d */ /* 0x000fec0000002000 */
[----:B------:R-:W-:Y:S05]  /*6b30*/  @!P0 BRA `(.L_x_167) ;  /* 0x0000000000048947 */ /* 0x000fea0003800000 */
[----:B------:R-:W-:Y:S01]  /*6b40*/  BPT.TRAP 0x1 ;  /* 0x000000040000795c */ /* 0x000fe20000300000 */
.L_x_167:
[----:B------:R-:W-:Y:S02]  /*6b50*/  IMAD.U32 R7, RZ, RZ, UR52 ;  /* 0x00000034ff077e24 */ /* 0x000fe4000f8e00ff */
[----:B------:R-:W-:Y:S02]  /*6b60*/  IMAD.U32 R8, RZ, RZ, UR43 ;  /* 0x0000002bff087e24 */ /* 0x000fe4000f8e00ff */
[----:B------:R-:W-:-:S03]  /*6b70*/  IMAD R14, R7, 0x8, R0 ;  /* 0x00000008070e7824 */ /* 0x000fc600078e0200 */
[----:B------:R-:W-:-:S04]  /*6b80*/  SHF.L.U32 R7, R8, 0x1f, RZ ;  /* 0x0000001f08077819 */ /* 0x000fc800000006ff */
[----:B------:R0:W1:Y:S01]  /*6b90*/  SYNCS.PHASECHK.TRANS64.TRYWAIT P1, [R14+URZ+0x38850], R7 ;  /* 0x038850070e0075a7 */ /* 0x000062000802017f */
[----:B------:R-:W-:Y:S05]  /*6ba0*/  @!P0 BRA `(.L_x_168) ;  /* 0x0000000000048947 */ /* 0x000fea0003800000 */
[----:B------:R-:W-:Y:S01]  /*6bb0*/  BPT.TRAP 0x1 ;  /* 0x000000040000795c */ /* 0x000fe20000300000 */
.L_x_168:
[----:B------:R-:W-:Y:S02]  /*6bc0*/  VIADD R0, R0, 0x400 ;  /* 0x0000040000007836 */ /* 0x000fe40000000000 */
[----:B------:R-:W-:-:S03]  /*6bd0*/  IMAD.U32 R9, RZ, RZ, UR52 ;  /* 0x00000034ff097e24 */ /* 0x000fc6000f8e00ff */
[----:B------:R-:W-:-:S04]  /*6be0*/  SHF.R.U32.HI R0, RZ, 0x4, R0 ;  /* 0x00000004ff007819 */ /* 0x000fc80000011600 */
[----:B------:R-:W-:-:S04]  /*6bf0*/  LOP3.LUT R0, R0, 0x3fff, RZ, 0xc0, !PT ;  /* 0x00003fff00007812 */ /* 0x000fc800078ec0ff */
[----:B------:R-:W-:Y:S01]  /*6c00*/  LOP3.LUT R0, R0, 0x10000, RZ, 0xfc, !PT ;  /* 0x0001000000007812 */ /* 0x000fe200078efcff */
[----:B-1----:R-:W-:Y:S06]  /*6c10*/  @P1 BRA `(.L_x_169) ;  /* 0x0000000000081947 */ /* 0x002fec0003800000 */
[----:B------:R-:W1:Y:S02]  /*6c20*/  SYNCS.PHASECHK.TRANS64.TRYWAIT P1, [R14+URZ+0x38850], R7 ;  /* 0x038850070e0075a7 */ /* 0x000e64000802017f */
[----:B-1----:R-:W-:Y:S05]  /*6c30*/  @!P1 BRA `(.L_x_170) ;  /* 0x000000a400689947 */ /* 0x002fea0003800000 */
.L_x_169:
[----:B------:R-:W-:Y:S01]  /*6c40*/  IMAD R8, R9, 0x800, R0 ;  /* 0x0000080009087824 */ /* 0x000fe200078e0200 */
[----:B------:R-:W-:Y:S05]  /*6c50*/  WARPSYNC.ALL ;  /* 0x0000000000007948 */ /* 0x000fea0003800000 */
[----:B------:R-:W-:Y:S01]  /*6c60*/  IMAD.MOV.U32 R9, RZ, RZ, 0x40000040 ;  /* 0x40000040ff097424 */ /* 0x000fe200078e00ff */
[C---:B------:R-:W-:Y:S01]  /*6c70*/  R2UR UR6, R8.reuse ;  /* 0x00000000080672ca */ /* 0x040fe200000e0000 */
[----:B------:R-:W-:Y:S01]  /*6c80*/  WARPGROUP.ARRIVE ;  /* 0x00000000000079c5 */ /* 0x000fe20000000000 */
[----:B------:R-:W-:Y:S01]  /*6c90*/  VIADD R10, R8, 0x2 ;  /* 0x00000002080a7836 */ /* 0x000fe20000000000 */
[----:B------:R-:W-:Y:S01]  /*6ca0*/  ULDC.64 UR10, c[0x0][0x9a0] ;  /* 0x00026800000a7ab9 */ /* 0x000fe20000000a00 */
[----:B------:R-:W-:Y:S01]  /*6cb0*/  R2UR UR7, R9 ;  /* 0x00000000090772ca */ /* 0x000fe200000e0000 */
[----:B------:R-:W-:Y:S01]  /*6cc0*/  IMAD.MOV.U32 R11, RZ, RZ, 0x40000040 ;  /* 0x40000040ff0b7424 */ /* 0x000fe200078e00ff */
[----:B------:R-:W-:Y:S01]  /*6cd0*/  UISETP.NE.U32.AND UP0, UPT, UR10, URZ, UPT ;  /* 0x0000003f0a00728c */ /* 0x000fe2000bf05070 */
[----:B------:R-:W-:-:S03]  /*6ce0*/  IMAD.MOV.U32 R21, RZ, RZ, 0x3f800000 ;  /* 0x3f800000ff157424 */ /* 0x000fc600078e00ff */
[----:B------:R-:W-:-:S06]  /*6cf0*/  UISETP.NE.AND.EX UP0, UPT, UR11, URZ, UPT, UP0 ;  /* 0x0000003f0b00728c */ /* 0x000fcc000bf05300 */
[----:B------:R-:W-:Y:S01]  /*6d00*/  PLOP3.LUT P1, PT, PT, PT, UP0, 0x80, 0x0 ;  /* 0x000000000000781c */ /* 0x000fe20003f2f008 */
[----:B------:R-:W-:Y:S01]  /*6d10*/  QGMMA.64x256x32.F32.E4M3.E4M3 R24, R216, gdesc[UR4], R24, gsb0 ;  /* 0x03e00004d8187df3 */ /* 0x000fe20008000818 */
[----:B------:R-:W-:Y:S01]  /*6d20*/  R2UR UR6, R10 ;  /* 0x000000000a0672ca */ /* 0x000fe200000e0000 */
[----:B------:R-:W-:Y:S01]  /*6d30*/  VIADD R10, R8, 0x4 ;  /* 0x00000004080a7836 */ /* 0x000fe20000000000 */
[----:B------:R-:W-:Y:S01]  /*6d40*/  R2UR UR7, R11 ;  /* 0x000000000b0772ca */ /* 0x000fe200000e0000 */
[----:B------:R-:W-:Y:S01]  /*6d50*/  @UP0 ULDC.64 UR8, c[0x0][0x9c8] ;  /* 0x0002720000080ab9 */ /* 0x000fe20000000a00 */
[----:B------:R-:W-:Y:S01]  /*6d60*/  IMAD.MOV.U32 R11, RZ, RZ, 0x40000040 ;  /* 0x40000040ff0b7424 */ /* 0x000fe200078e00ff */
[----:B------:R-:W-:Y:S01]  /*6d70*/  @UP0 UIMAD.WIDE.U32 UR4, UR36, UR8, URZ ;  /* 0x00000008240402a5 */ /* 0x000fe2000f8e003f */
[----:B------:R-:W-:Y:S01]  /*6d80*/  @UP0 ULDC.64 UR12, c[0x0][0x9d0] ;  /* 0x00027400000c0ab9 */ /* 0x000fe20000000a00 */
[----:B------:R-:W-:Y:S02]  /*6d90*/  WARPGROUP.DEPBAR.LE gsb0, 0x0 ;  /* 0x00008000000079c5 */ /* 0x000fe40000010000 */
[----:B------:R-:W-:-:S15]  /*6da0*/  WARPGROUP.ARRIVE ;  /* 0x00000000000079c5 */ /* 0x000fde0000000000 */
[----:B------:R-:W-:-:S03]  /*6db0*/  NOP ;  /* 0x0000000000007918 */ /* 0x000fc60000000000 */
[----:B------:R-:W-:Y:S01]  /*6dc0*/  QGMMA.64x256x32.F32.E4M3.E4M3 R24, R220, gdesc[UR4], R24, gsb0 ;  /* 0x03e00004dc187df3 */ /* 0x000fe20008000818 */
[----:B------:R-:W-:Y:S01]  /*6dd0*/  @UP0 UIMAD UR6, UR37, UR8, URZ ;  /* 0x00000008250602a4 */ /* 0x000fe2000f8e023f */
[----:B------:R-:W-:Y:S01]  /*6de0*/  R2UR UR7, R11 ;  /* 0x000000000b0772ca */ /* 0x000fe200000e0000 */
[----:B------:R-:W-:Y:S02]  /*6df0*/  @UP0 USHF.R.S32.HI UR8, URZ, 0x1f, UR46 ;  /* 0x0000001f3f080899 */ /* 0x000fe4000801142e */
[----:B------:R-:W-:Y:S02]  /*6e00*/  @UP0 UIMAD UR6, UR36, UR9, UR6 ;  /* 0x00000009240602a4 */ /* 0x000fe4000f8e0206 */
[----:B------:R-:W-:Y:S02]  /*6e10*/  @UP0 UIMAD UR8, UR8, UR12, URZ ;  /* 0x0000000c080802a4 */ /* 0x000fe4000f8e023f */
[----:B------:R-:W-:Y:S02]  /*6e20*/  @UP0 UIADD3 UR5, UR5, UR6, URZ ;  /* 0x0000000605050290 */ /* 0x000fe4000fffe03f */
[----:B------:R-:W-:Y:S01]  /*6e30*/  @UP0 UIMAD UR8, UR46, UR13, UR8 ;  /* 0x0000000d2e0802a4 */ /* 0x000fe2000f8e0208 */
[----:B------:R-:W-:Y:S01]  /*6e40*/  R2UR UR6, R10 ;  /* 0x000000000a0672ca */ /* 0x000fe200000e0000 */
[----:B------:R-:W-:-:S04]  /*6e50*/  @UP0 UIMAD.WIDE.U32 UR4, UR46, UR12, UR4 ;  /* 0x0000000c2e0402a5 */ /* 0x000fc8000f8e0004 */
[----:B------:R-:W-:Y:S02]  /*6e60*/  @UP0 UIADD3 UR5, UR5, UR8, URZ ;  /* 0x0000000805050290 */ /* 0x000fe4000fffe03f */
[----:B------:R-:W-:-:S04]  /*6e70*/  @UP0 ULEA UR8, UP1, UR4, UR10, 0x2 ;  /* 0x0000000a04080291 */ /* 0x000fc8000f82103f */
[----:B------:R-:W-:-:S03]  /*6e80*/  @UP0 ULEA.HI.X UR5, UR4, UR11, UR5, 0x2, UP1 ;  /* 0x0000000b04050291 */ /* 0x000fc600088f1405 */
[----:B------:R-:W-:Y:S02]  /*6e90*/  @UP0 UMOV UR4, UR8 ;  /* 0x0000000800040c82 */ /* 0x000fe40008000000 */
[----:B------:R-:W-:Y:S02]  /*6ea0*/  IMAD.U32 R10, RZ, RZ, UR4 ;  /* 0x00000004ff0a7e24 */ /* 0x000fe4000f8e00ff */
[----:B------:R-:W-:-:S05]  /*6eb0*/  IMAD.U32 R11, RZ, RZ, UR5 ;  /* 0x00000005ff0b7e24 */ /* 0x000fca000f8e00ff */
[----:B------:R2:W3:Y:S01]  /*6ec0*/  @P1 LDG.E R21, desc[UR48][R10.64] ;  /* 0x000000300a151981 */ /* 0x0004e2000c1e1900 */
[----:B------:R-:W-:Y:S02]  /*6ed0*/  VIADD R8, R8, 0x6 ;  /* 0x0000000608087836 */ /* 0x000fe40000000000 */
[----:B------:R-:W-:Y:S01]  /*6ee0*/  IMAD.MOV.U32 R9, RZ, RZ, 0x40000040 ;  /* 0x40000040ff097424 */ /* 0x000fe200078e00ff */
[----:B------:R-:W-:Y:S02]  /*6ef0*/  WARPGROUP.DEPBAR.LE gsb0, 0x0 ;  /* 0x00008000000079c5 */ /* 0x000fe40000010000 */
[----:B------:R-:W-:-:S06]  /*6f00*/  WARPGROUP.ARRIVE ;  /* 0x00000000000079c5 */ /* 0x000fcc0000000000 */
[----:B------:R-:W-:Y:S01]  /*6f10*/  QGMMA.64x256x32.F32.E4M3.E4M3 R24, R224, gdesc[UR4], R24, gsb0 ;  /* 0x03e00004e0187df3 */ /* 0x000fe20008000818 */
[----:B------:R-:W-:Y:S02]  /*6f20*/  R2UR UR6, R8 ;  /* 0x00000000080672ca */ /* 0x000fe400000e0000 */
[----:B------:R-:W-:Y:S01]  /*6f30*/  R2UR UR7, R9 ;  /* 0x00000000090772ca */ /* 0x000fe200000e0000 */
[----:B------:R-:W4:Y:S04]  /*6f40*/  SHFL.BFLY PT, R0, R5, 0x2, 0x1f ;  /* 0x0c401f0005007f89 */ /* 0x000f2800000e0000 */
[----:B------:R-:W5:Y:S01]  /*6f50*/  SHFL.BFLY PT, R9, R4, 0x2, 0x1f ;  /* 0x0c401f0004097f89 */ /* 0x000f6200000e0000 */
[----:B----4-:R-:W-:-:S01]  /*6f60*/  FADD.FTZ R0, R0, R5 ;  /* 0x0000000500007221 */ /* 0x010fc20000010000 */
[----:B-----5:R-:W-:-:S04]  /*6f70*/  FADD.FTZ R9, R9, R4 ;  /* 0x0000000409097221 */ /* 0x020fc80000010000 */
[----:B01----:R-:W2:Y:S04]  /*6f80*/  SHFL.BFLY PT, R7, R0, 0x1, 0x1f ;  /* 0x0c201f0000077f89 */ /* 0x003ea800000e0000 */
[----:B------:R-:W0:Y:S01]  /*6f90*/  SHFL.BFLY PT, R8, R9, 0x1, 0x1f ;  /* 0x0c201f0009087f89 */ /* 0x000e2200000e0000 */
[----:B--2---:R-:W-:-:S01]  /*6fa0*/  FADD.FTZ R10, R0, R7 ;  /* 0x00000007000a7221 */ /* 0x004fc20000010000 */
[----:B0-----:R-:W-:-:S04]  /*6fb0*/  FADD.FTZ R11, R9, R8 ;  /* 0x00000008090b7221 */ /* 0x001fc80000010000 */
[C---:B------:R-:W-:Y:S01]  /*6fc0*/  FSETP.NE.FTZ.AND P1, PT, R10.reuse, RZ, PT ;  /* 0x000000ff0a00720b */ /* 0x040fe20003f35000 */
[----:B------:R-:W-:Y:S01]  /*6fd0*/  FMUL.FTZ R13, R10, 0.00390625 ;  /* 0x3b8000000a0d7820 */ /* 0x000fe20000410000 */
[----:B------:R-:W-:Y:S01]  /*6fe0*/  FMUL.FTZ R15, R11, 0.00390625 ;  /* 0x3b8000000b0f7820 */ /* 0x000fe20000410000 */
[----:B------:R-:W-:-:S03]  /*6ff0*/  IMAD.MOV.U32 R8, RZ, RZ, RZ ;  /* 0x000000ffff087224 */ /* 0x000fc600078e00ff */
[----:B------:R-:W-:Y:S02]  /*7000*/  FSETP.NE.FTZ.AND P2, PT, R13, RZ, PT ;  /* 0x000000ff0d00720b */ /* 0x000fe40003f55000 */
[----:B------:R-:W-:-:S05]  /*7010*/  FSETP.NE.FTZ.AND P3, PT, R15, RZ, PT ;  /* 0x000000ff0f00720b */ /* 0x000fca0003f75000 */
[----:B------:R0:W-:Y:S01]  /*7020*/  @P1 MUFU.RCP R8, R10 ;  /* 0x0000000a00081308 */ /* 0x0001e20000001000 */
[----:B------:R-:W-:Y:S01]  /*7030*/  FSETP.NE.FTZ.AND P1, PT, R11, RZ, PT ;  /* 0x000000ff0b00720b */ /* 0x000fe20003f35000 */
[----:B------:R-:W-:-:S06]  /*7040*/  IMAD.MOV.U32 R12, RZ, RZ, RZ ;  /* 0x000000ffff0c7224 */ /* 0x000fcc00078e00ff */
[----:B------:R-:W1:Y:S08]  /*7050*/  @P2 MUFU.LG2 R5, R13 ;  /* 0x0000000d00052308 */ /* 0x000e700000000c00 */
[----:B------:R-:W2:Y:S08]  /*7060*/  @P3 MUFU.LG2 R7, R15 ;  /* 0x0000000f00073308 */ /* 0x000eb00000000c00 */
[----:B------:R-:W4:Y:S01]  /*7070*/  @P1 MUFU.RCP R12, R11 ;  /* 0x0000000b000c1308 */ /* 0x000f220000001000 */
[----:B------:R-:W-:-:S02]  /*7080*/  IMAD.U32 R9, RZ, RZ, UR39 ;  /* 0x00000027ff097e24 */ /* 0x000fc4000f8e00ff */
[----:B------:R-:W-:Y:S01]  /*7090*/  IMAD.U32 R20, RZ, RZ, UR39 ;  /* 0x00000027ff147e24 */ /* 0x000fe2000f8e00ff */
[----:B------:R-:W-:Y:S02]  /*70a0*/  WARPGROUP.DEPBAR.LE gsb0, 0x0 ;  /* 0x00008000000079c5 */ /* 0x000fe40000010000 */
[----:B------:R-:W-:-:S06]  /*70b0*/  WARPGROUP.ARRIVE ;  /* 0x00000000000079c5 */ /* 0x000fcc0000000000 */
[----:B------:R-:W-:Y:S01]  /*70c0*/  QGMMA.64x256x32.F32.E4M3.E4M3 R24, R228, gdesc[UR4], R24, gsb0 ;  /* 0x03e00004e4187df3 */ /* 0x000fe20008000818 */
[----:B0-----:R-:W-:Y:S01]  /*70d0*/  @P2 FMUL.FTZ R10, R9, 0.69314718246459960938 ;  /* 0x3f317218090a2820 */ /* 0x001fe20000410000 */
[----:B------:R-:W-:Y:S01]  /*70e0*/  @P3 FMUL.FTZ R20, R20, 0.69314718246459960938 ;  /* 0x3f31721814143820 */ /* 0x000fe20000410000 */
[----:B-1----:R-:W-:Y:S01]  /*70f0*/  @P2 FMUL.FTZ R5, R5, 0.69314718246459960938 ;  /* 0x3f31721805052820 */ /* 0x002fe20000410000 */
[----:B--2---:R-:W-:Y:S01]  /*7100*/  @P3 FMUL.FTZ R7, R7, 0.69314718246459960938 ;  /* 0x3f31721807073820 */ /* 0x004fe20000410000 */
[----:B------:R-:W-:Y:S02]  /*7110*/  IMAD.MOV.U32 R4, RZ, RZ, -0x800000 ;  /* 0xff800000ff047424 */ /* 0x000fe400078e00ff */
[----:B---3--:R-:W-:Y:S01]  /*7120*/  FMUL.FTZ R152, R8, R21 ;  /* 0x0000001508987220 */ /* 0x008fe20000410000 */
[----:B------:R-:W-:Y:S02]  /*7130*/  IMAD.MOV.U32 R0, RZ, RZ, -0x800000 ;  /* 0xff800000ff007424 */ /* 0x000fe400078e00ff */
[----:B------:R-:W-:Y:S01]  /*7140*/  @P2 FFMA.FTZ R4, R10, R3, R5 ;  /* 0x000000030a042223 */ /* 0x000fe20000010005 */
[----:B------:R-:W-:-:S01]  /*7150*/  @P3 FFMA.FTZ R0, R20, R6, R7 ;  /* 0x0000000614003223 */ /* 0x000fc20000010007 */
[----:B----4-:R-:W-:Y:S01]  /*7160*/  FMUL.FTZ R21, R12, R21 ;  /* 0x000000150c157220 */ /* 0x010fe20000410000 */
[----:B------:R-:W-:-:S02]  /*7170*/  WARPGROUP.DEPBAR.LE gsb0, 0x0 ;  /* 0x00008000000079c5 */ /* 0x000fc40000010000 */
[----:B------:R-:W-:Y:S05]  /*7180*/  @!P0 BRA `(.L_x_171) ;  /* 0x0000000000048947 */ /* 0x000fea0003800000 */
[----:B------:R-:W-:Y:S01]  /*7190*/  BPT.TRAP 0x1 ;  /* 0x000000040000795c */ /* 0x000fe20000300000 */
.L_x_171:
[----:B------:R-:W-:Y:S01]  /*71a0*/  VIADD R7, R14, 0x38860 ;  /* 0x000388600e077836 */ /* 0x000fe20000000000 */
[----:B------:R-:W-:Y:S01]  /*71b0*/  UIADD3 UR52, UR52, 0x1, URZ ;  /* 0x0000000134347890 */ /* 0x000fe2000fffe03f */
[-C--:B------:R-:W-:Y:S01]  /*71c0*/  FMUL.FTZ R3, R25, R152.reuse ;  /* 0x0000009819037220 */ /* 0x080fe20000410000 */
[-C--:B------:R-:W-:Y:S01]  /*71d0*/  FMUL.FTZ R12, R28, R152.reuse ;  /* 0x000000981c0c7220 */ /* 0x080fe20000410000 */
[-C--:B------:R-:W-:Y:S01]  /*71e0*/  FMUL.FTZ R10, R29, R152.reuse ;  /* 0x000000981d0a7220 */ /* 0x080fe20000410000 */
[----:B------:R-:W-:Y:S01]  /*71f0*/  PRMT R2, R2, 0x654, R7 ;  /* 0x0000065402027816 */ /* 0x000fe20000000007 */
[-C--:B------:R-:W-:Y:S01]  /*7200*/  FMUL.FTZ R8, R32, R152.reuse ;  /* 0x0000009820087220 */ /* 0x080fe20000410000 */
[-C--:B------:R-:W-:Y:S01]  /*7210*/  FMUL.FTZ R13, R36, R152.reuse ;  /* 0x00000098240d7220 */ /* 0x080fe20000410000 */
[-C--:B------:R-:W-:Y:S01]  /*7220*/  FMUL.FTZ R6, R37, R152.reuse ;  /* 0x0000009825067220 */ /* 0x080fe20000410000 */
[----:B------:R0:W-:Y:S01]  /*7230*/  SYNCS.ARRIVE.TRANS64.RED.A1T0 RZ, [R2+URZ], RZ ;  /* 0x000000ff02ff79a7 */ /* 0x0001e2000810043f */
        /* <DEDUP_REMOVED lines=34> */
[----:B------:R-:W-:Y:S01]  /*7460*/  UISETP.NE.AND UP0, UPT, UR52, 0x2, UPT ;  /* 0x000000023400788c */ /* 0x000fe2000bf05270 */
        /* <DEDUP_REMOVED lines=82> */
[----:B------:R-:W-:Y:S01]  /*7990*/  USEL UR4, URZ, 0x1, UP0 ;  /* 0x000000013f047887 */ /* 0x000fe20008000000 */
[-C--:B------:R-:W-:Y:S01]  /*79a0*/  FMUL.FTZ R39, R142, R21.reuse ;  /* 0x000000158e277220 */ /* 0x080fe20000410000 */
[-C--:B------:R-:W-:Y:S01]  /*79b0*/  FMUL.FTZ R35, R143, R21.reuse ;  /* 0x000000158f237220 */ /* 0x080fe20000410000 */
[-C--:B------:R-:W-:Y:S01]  /*79c0*/  FMUL.FTZ R34, R146, R21.reuse ;  /* 0x0000001592227220 */ /* 0x080fe20000410000 */
[-C--:B------:R-:W-:Y:S01]  /*79d0*/  FMUL.FTZ R30, R147, R21.reuse ;  /* 0x00000015931e7220 */ /* 0x080fe20000410000 */
[-C--:B------:R-:W-:Y:S01]  /*79e0*/  FMUL.FTZ R31, R150, R21.reuse ;  /* 0x00000015961f7220 */ /* 0x080fe20000410000 */
[----:B------:R-:W-:Y:S01]  /*79f0*/  PLOP3.LUT P0, PT, PT, PT, PT, 0x8, 0x0 ;  /* 0x000000000000781c */ /* 0x000fe20003f0e170 */
[----:B------:R-:W-:Y:S01]  /*7a00*/  FMUL.FTZ R21, R151, R21 ;  /* 0x0000001597157220 */ /* 0x000fe20000410000 */
[----:B------:R-:W-:-:S02]  /*7a10*/  UIADD3 UR44, UR44, 0x1, URZ ;  /* 0x000000012c2c7890 */ /* 0x000fc4000fffe03f */
[----:B------:R-:W-:Y:S02]  /*7a20*/  USEL UR52, UR52, URZ, UP0 ;  /* 0x0000003f34347287 */ /* 0x000fe40008000000 */
[----:B0-----:R-:W-:-:S12]  /*7a30*/  ULOP3.LUT UR43, UR43, UR4, URZ, 0x3c, !UPT ;  /* 0x000000042b2b7292 */ /* 0x001fd8000f8e3c3f */
.L_x_149:
[----:B------:R-:W0:Y:S01]  /*7a40*/  S2R R27, SR_CgaCtaId ;  /* 0x00000000001b7919 */ /* 0x000e220000008800 */
[----:B------:R-:W-:Y:S01]  /*7a50*/  MOV R2, 0x400 ;  /* 0x0000040000027802 */ /* 0x000fe20000000f00 */
[----:B------:R-:W-:Y:S01]  /*7a60*/  BSSY B0, `(.L_x_172) ;  /* 0x00003af000007945 */ /* 0x000fe20003800000 */
[----:B------:R-:W-:Y:S02]  /*7a70*/  BAR.SYNC.DEFER_BLOCKING 0x5, 0x180 ;  /* 0x0146000000007b1d */ /* 0x000fe40000010000 */
[----:B0-----:R-:W-:-:S05]  /*7a80*/  LEA R2, R27, R2, 0x18 ;  /* 0x000000021b027211 */ /* 0x001fca00078ec0ff */
[----:B------:R-:W0:Y:S02]  /*7a90*/  LDS.128 R48, [R2+0x388d0] ;  /* 0x0388d00002307984 */ /* 0x000e240000000c00 */
[----:B0-----:R-:W-:Y:S02]  /*7aa0*/  R2UR UR5, R49 ;  /* 0x00000000310572ca */ /* 0x001fe400000e0000 */
[----:B------:R-:W-:Y:S01]  /*7ab0*/  R2UR UR46, R50 ;  /* 0x00000000322e72ca */ /* 0x000fe200000e0000 */
[----:B------:R-:W-:Y:S06]  /*7ac0*/  BAR.ARV 0x4, 0x180 ;  /* 0x0106000000007b1d */ /* 0x000fec0000002000 */
[----:B------:R-:W-:Y:S08]  /*7ad0*/  @P0 BRA `(.L_x_173) ;  /* 0x0000002c001c0947 */ /* 0x000ff00003800000 */
[----:B------:R-:W0:Y:S01]  /*7ae0*/  S2R R94, SR_TID.X ;  /* 0x00000000005e7919 */ /* 0x000e220000002100 */
[----:B------:R-:W-:Y:S01]  /*7af0*/  ULDC.64 UR6, c[0x4][0x38] ;  /* 0x01000e0000067ab9 */ /* 0x000fe20000000a00 */
[----:B0-----:R-:W-:-:S05]  /*7b00*/  IMAD.SHL.U32 R26, R94, 0x4, RZ ;  /* 0x000000045e1a7824 */ /* 0x001fca00078e00ff */
[----:B------:R-:W-:-:S04]  /*7b10*/  LOP3.LUT R26, R26, 0xc, RZ, 0xc0, !PT ;  /* 0x0000000c1a1a7812 */ /* 0x000fc800078ec0ff */
[----:B------:R-:W-:-:S05]  /*7b20*/  IADD3 R26, P0, R26, UR6, RZ ;  /* 0x000000061a1a7c10 */ /* 0x000fca000ff1e0ff */
[----:B------:R-:W-:Y:S01]  /*7b30*/  IMAD.X R27, RZ, RZ, UR7, P0 ;  /* 0x00000007ff1b7e24 */ /* 0x000fe200080e06ff */
[----:B------:R-:W-:Y:S02]  /*7b40*/  F2FP.BF16.F32.PACK_AB R7, R6, R7 ;  /* 0x000000070607723e */ /* 0x000fe400000010ff */
[----:B------:R-:W-:Y:S02]  /*7b50*/  F2FP.BF16.F32.PACK_AB R9, R14, R9 ;  /* 0x000000090e09723e */ /* 0x000fe400000010ff */
[----:B------:R-:W-:Y:S01]  /*7b60*/  F2FP.BF16.F32.PACK_AB R20, R20, R11 ;  /* 0x0000000b1414723e */ /* 0x000fe200000010ff */
[----:B------:R0:W2:Y:S01]  /*7b70*/  LDG.E.CONSTANT R26, desc[UR48][R26.64] ;  /* 0x000000301a1a7981 */ /* 0x0000a2000c1e9900 */
[----:B------:R-:W-:Y:S01]  /*7b80*/  F2FP.BF16.F32.PACK_AB R6, R25, R24 ;  /* 0x000000181906723e */ /* 0x000fe200000010ff */
[----:B------:R-:W-:Y:S01]  /*7b90*/  USHF.L.U32 UR8, UR36, 0x2, URZ ;  /* 0x0000000224087899 */ /* 0x000fe2000800063f */
[----:B------:R-:W-:Y:S01]  /*7ba0*/  LOP3.LUT P0, R24, R94, 0x3, RZ, 0xc0, !PT ;  /* 0x000000035e187812 */ /* 0x000fe2000780c0ff */
[----:B------:R-:W-:Y:S01]  /*7bb0*/  ULDC.64 UR6, c[0x0][0xc00] ;  /* 0x0003000000067ab9 */ /* 0x000fe20000000a00 */
[----:B------:R-:W-:Y:S01]  /*7bc0*/  F2FP.BF16.F32.PACK_AB R86, R83, R86 ;  /* 0x000000565356723e */ /* 0x000fe200000010ff */
[----:B------:R-:W-:Y:S01]  /*7bd0*/  USHF.L.U64.HI UR9, UR36, 0x2, UR37 ;  /* 0x0000000224097899 */ /* 0x000fe20008010225 */
[----:B------:R-:W-:Y:S01]  /*7be0*/  ISETP.EQ.OR P0, PT, R24, 0x3, !P0 ;  /* 0x000000031800780c */ /* 0x000fe20004702670 */
[----:B------:R-:W-:Y:S01]  /*7bf0*/  UIADD3 UR4, UP1, UR8, UR6, URZ ;  /* 0x0000000608047290 */ /* 0x000fe2000ff3e03f */
[----:B------:R-:W-:Y:S01]  /*7c00*/  F2FP.BF16.F32.PACK_AB R8, R13, R8 ;  /* 0x000000080d08723e */ /* 0x000fe200000010ff */
[----:B------:R-:W-:Y:S01]  /*7c10*/  UISETP.NE.U32.AND UP0, UPT, UR6, URZ, UPT ;  /* 0x0000003f0600728c */ /* 0x000fe2000bf05070 */
[----:B------:R-:W-:Y:S01]  /*7c20*/  SEL R83, R9, R20, P0 ;  /* 0x0000001409537207 */ /* 0x000fe20000000000 */
[----:B------:R-:W-:Y:S01]  /*7c30*/  UIADD3.X UR6, UR9, UR7, URZ, UP1, !UPT ;  /* 0x0000000709067290 */ /* 0x000fe20008ffe43f */
[----:B------:R-:W-:Y:S01]  /*7c40*/  SEL R25, R20, R9, P0 ;  /* 0x0000000914197207 */ /* 0x000fe20000000000 */
[----:B------:R-:W-:Y:S01]  /*7c50*/  UISETP.NE.AND.EX UP0, UPT, UR7, URZ, UPT, UP0 ;  /* 0x0000003f0700728c */ /* 0x000fe2000bf05300 */
[----:B------:R-:W1:Y:S01]  /*7c60*/  S2R R9, SR_SWINHI ;  /* 0x0000000000097919 */ /* 0x000e620000002f00 */
[----:B------:R-:W-:-:S02]  /*7c70*/  F2FP.BF16.F32.PACK_AB R15, R28, R15 ;  /* 0x0000000f1c0f723e */ /* 0x000fc400000010ff */
[----:B------:R-:W-:Y:S02]  /*7c80*/  F2FP.BF16.F32.PACK_AB R32, R33, R32 ;  /* 0x000000202120723e */ /* 0x000fe400000010ff */
[----:B------:R-:W-:Y:S02]  /*7c90*/  F2FP.BF16.F32.PACK_AB R88, R88, R81 ;  /* 0x000000515858723e */ /* 0x000fe400000010ff */
[----:B------:R-:W-:Y:S02]  /*7ca0*/  F2FP.BF16.F32.PACK_AB R33, R85, R84 ;  /* 0x000000545521723e */ /* 0x000fe400000010ff */
[----:B------:R-:W-:Y:S02]  /*7cb0*/  SEL R81, R8, R7, P0 ;  /* 0x0000000708517207 */ /* 0x000fe40000000000 */
[----:B------:R-:W-:Y:S02]  /*7cc0*/  SEL R24, R7, R8, P0 ;  /* 0x0000000807187207 */ /* 0x000fe40000000000 */
[----:B------:R-:W-:-:S02]  /*7cd0*/  SEL R85, R15, R6, P0 ;  /* 0x000000060f557207 */ /* 0x000fc40000000000 */
[----:B0-----:R-:W-:Y:S02]  /*7ce0*/  SEL R27, R6, R15, P0 ;  /* 0x0000000f061b7207 */ /* 0x001fe40000000000 */
[----:B------:R-:W-:Y:S02]  /*7cf0*/  F2FP.BF16.F32.PACK_AB R29, R36, R29 ;  /* 0x0000001d241d723e */ /* 0x000fe400000010ff */
[----:B------:R-:W-:Y:S02]  /*7d00*/  F2FP.BF16.F32.PACK_AB R36, R55, R58 ;  /* 0x0000003a3724723e */ /* 0x000fe400000010ff */
[----:B------:R-:W-:Y:S02]  /*7d10*/  F2FP.BF16.F32.PACK_AB R47, R47, R54 ;  /* 0x000000362f2f723e */ /* 0x000fe400000010ff */
[----:B------:R-:W-:Y:S02]  /*7d20*/  F2FP.BF16.F32.PACK_AB R12, R12, R5 ;  /* 0x000000050c0c723e */ /* 0x000fe400000010ff */
[----:B------:R-:W-:-:S02]  /*7d30*/  F2FP.BF16.F32.PACK_AB R49, R10, R3 ;  /* 0x000000030a31723e */ /* 0x000fc400000010ff */
[----:B------:R-:W-:Y:S02]  /*7d40*/  F2FP.BF16.F32.PACK_AB R13, R79, R82 ;  /* 0x000000524f0d723e */ /* 0x000fe400000010ff */
[----:B------:R-:W-:Y:S02]  /*7d50*/  F2FP.BF16.F32.PACK_AB R30, R21, R30 ;  /* 0x0000001e151e723e */ /* 0x000fe400000010ff */
[----:B------:R-:W-:Y:S02]  /*7d60*/  F2FP.BF16.F32.PACK_AB R52, R53, R52 ;  /* 0x000000343534723e */ /* 0x000fe400000010ff */
[----:B------:R-:W-:Y:S02]  /*7d70*/  MOV R6, R2 ;  /* 0x0000000200067202 */ /* 0x000fe40000000f00 */
[----:B-1----:R-:W-:Y:S02]  /*7d80*/  MOV R7, R9 ;  /* 0x0000000900077202 */ /* 0x002fe40000000f00 */
[----:B------:R-:W-:-:S02]  /*7d90*/  F2FP.BF16.F32.PACK_AB R133, R133, R140 ;  /* 0x0000008c8585723e */ /* 0x000fc400000010ff */
[----:B------:R-:W-:Y:S01]  /*7da0*/  F2FP.BF16.F32.PACK_AB R136, R129, R136 ;  /* 0x000000888188723e */ /* 0x000fe200000010ff */
[----:B------:R-:W-:Y:S01]  /*7db0*/  IMAD.WIDE R54, R237, 0x2, R6 ;  /* 0x00000002ed367825 */ /* 0x000fe200078e0206 */
[----:B------:R-:W-:Y:S02]  /*7dc0*/  F2FP.BF16.F32.PACK_AB R73, R80, R73 ;  /* 0x000000495049723e */ /* 0x000fe400000010ff */
[----:B------:R-:W-:Y:S02]  /*7dd0*/  F2FP.BF16.F32.PACK_AB R76, R77, R76 ;  /* 0x0000004c4d4c723e */ /* 0x000fe400000010ff */
[----:B------:R-:W-:Y:S02]  /*7de0*/  F2FP.BF16.F32.PACK_AB R113, R120, R113 ;  /* 0x000000717871723e */ /* 0x000fe400000010ff */
[----:B------:R-:W-:Y:S02]  /*7df0*/  F2FP.BF16.F32.PACK_AB R116, R117, R116 ;  /* 0x000000747574723e */ /* 0x000fe400000010ff */
[----:B------:R-:W-:-:S02]  /*7e00*/  SEL R79, R12, R49, P0 ;  /* 0x000000310c4f7207 */ /* 0x000fc40000000000 */
[----:B------:R-:W-:Y:S02]  /*7e10*/  SEL R21, R49, R12, P0 ;  /* 0x0000000c31157207 */ /* 0x000fe40000000000 */
        /* <DEDUP_REMOVED lines=8> */
[C---:B------:R-:W-:Y:S02]  /*7ea0*/  IADD3 R8, P2, R54.reuse, 0x20, RZ ;  /* 0x0000002036087810 */ /* 0x040fe40007f5e0ff */
[C---:B------:R-:W-:Y:S02]  /*7eb0*/  IADD3 R12, P3, R54.reuse, 0x40, RZ ;  /* 0x00000040360c7810 */ /* 0x040fe40007f7e0ff */
[----:B------:R-:W-:Y:S01]  /*7ec0*/  IADD3 R143, P4, R54, 0x60, RZ ;  /* 0x00000060368f7810 */ /* 0x000fe20007f9e0ff */
[----:B------:R-:W-:Y:S01]  /*7ed0*/  IMAD.X R61, RZ, RZ, R55, P2 ;  /* 0x000000ffff3d7224 */ /* 0x000fe200010e0637 */
[----:B------:R-:W-:-:S02]  /*7ee0*/  F2FP.BF16.F32.PACK_AB R31, R31, R34 ;  /* 0x000000221f1f723e */ /* 0x000fc400000010ff */
[----:B------:R-:W-:Y:S02]  /*7ef0*/  F2FP.BF16.F32.PACK_AB R40, R41, R40 ;  /* 0x000000282928723e */ /* 0x000fe400000010ff */
[----:B------:R-:W-:Y:S02]  /*7f00*/  F2FP.BF16.F32.PACK_AB R65, R72, R65 ;  /* 0x000000414841723e */ /* 0x000fe400000010ff */
[----:B------:R-:W-:Y:S02]  /*7f10*/  F2FP.BF16.F32.PACK_AB R104, R104, R97 ;  /* 0x000000616868723e */ /* 0x000fe400000010ff */
[----:B------:R-:W-:Y:S02]  /*7f20*/  F2FP.BF16.F32.PACK_AB R124, R125, R124 ;  /* 0x0000007c7d7c723e */ /* 0x000fe400000010ff */
[----:B------:R-:W-:Y:S02]  /*7f30*/  F2FP.BF16.F32.PACK_AB R14, R71, R74 ;  /* 0x0000004a470e723e */ /* 0x000fe400000010ff */
[----:B------:R-:W-:-:S02]  /*7f40*/  F2FP.BF16.F32.PACK_AB R41, R93, R92 ;  /* 0x0000005c5d29723e */ /* 0x000fc400000010ff */
[----:B------:R-:W-:Y:S02]  /*7f50*/  F2FP.BF16.F32.PACK_AB R46, R43, R46 ;  /* 0x0000002e2b2e723e */ /* 0x000fe400000010ff */
[----:B------:R-:W-:Y:S02]  /*7f60*/  SEL R97, R73, R76, P0 ;  /* 0x0000004c49617207 */ /* 0x000fe40000000000 */
[----:B------:R-:W-:Y:S02]  /*7f70*/  SEL R49, R76, R73, P0 ;  /* 0x000000494c317207 */ /* 0x000fe40000000000 */
[----:B------:R-:W-:Y:S02]  /*7f80*/  SEL R107, R113, R116, P0 ;  /* 0x00000074716b7207 */ /* 0x000fe40000000000 */
[----:B------:R-:W-:Y:S02]  /*7f90*/  SEL R63, R116, R113, P0 ;  /* 0x00000071743f7207 */ /* 0x000fe40000000000 */
[----:B------:R-:W-:-:S02]  /*7fa0*/  SEL R125, R133, R136, P0 ;  /* 0x00000088857d7207 */ /* 0x000fc40000000000 */
[----:B------:R-:W-:Y:S02]  /*7fb0*/  SEL R72, R136, R133, P0 ;  /* 0x0000008588487207 */ /* 0x000fe40000000000 */
[----:B------:R-:W-:Y:S02]  /*7fc0*/  F2FP.BF16.F32.PACK_AB R11, R87, R90 ;  /* 0x0000005a570b723e */ /* 0x000fe400000010ff */
[----:B------:R-:W-:Y:S02]  /*7fd0*/  F2FP.BF16.F32.PACK_AB R35, R35, R38 ;  /* 0x000000262323723e */ /* 0x000fe400000010ff */
[----:B------:R-:W-:Y:S02]  /*7fe0*/  SEL R93, R57, R60, P0 ;  /* 0x0000003c395d7207 */ /* 0x000fe40000000000 */
[----:B------:R-:W-:Y:S01]  /*7ff0*/  SEL R43, R60, R57, P0 ;  /* 0x000000393c2b7207 */ /* 0x000fe20000000000 */
[----:B------:R-:W-:Y:S01]  /*8000*/  IMAD.X R57, RZ, RZ, R55, P3 ;  /* 0x000000ffff397224 */ /* 0x000fe200018e0637 */
[----:B------:R-:W-:-:S02]  /*8010*/  SEL R113, R3, R168, P0 ;  /* 0x000000a803717207 */ /* 0x000fc40000000000 */
[----:B------:R-:W-:Y:S02]  /*8020*/  SEL R67, R168, R3, P0 ;  /* 0x00000003a8437207 */ /* 0x000fe40000000000 */
[----:B------:R-:W-:Y:S02]  /*8030*/  SEL R123, R141, R144, P0 ;  /* 0x000000908d7b7207 */ /* 0x000fe40000000000 */
[----:B------:R-:W-:Y:S02]  /*8040*/  SEL R71, R144, R141, P0 ;  /* 0x0000008d90477207 */ /* 0x000fe40000000000 */
[----:B------:R-:W-:Y:S02]  /*8050*/  SEL R133, R28, R53, P0 ;  /* 0x000000351c857207 */ /* 0x000fe40000000000 */
[----:B------:R-:W-:Y:S01]  /*8060*/  SEL R76, R53, R28, P0 ;  /* 0x0000001c354c7207 */ /* 0x000fe20000000000 */
[----:B------:R-:W-:Y:S01]  /*8070*/  IMAD.X R53, RZ, RZ, R55, P4 ;  /* 0x000000ffff357224 */ /* 0x000fe200020e0637 */
[----:B------:R-:W-:-:S02]  /*8080*/  F2FP.BF16.F32.PACK_AB R5, R171, R174 ;  /* 0x000000aeab05723e */ /* 0x000fc400000010ff */
[----:B------:R-:W-:Y:S02]  /*8090*/  F2FP.BF16.F32.PACK_AB R10, R169, R172 ;  /* 0x000000aca90a723e */ /* 0x000fe400000010ff */
[----:B------:R-:W-:Y:S02]  /*80a0*/  F2FP.BF16.F32.PACK_AB R152, R145, R152 ;  /* 0x000000989198723e */ /* 0x000fe400000010ff */
[----:B------:R-:W-:Y:S02]  /*80b0*/  F2FP.BF16.F32.PACK_AB R112, R112, R105 ;  /* 0x000000697070723e */ /* 0x000fe400000010ff */
[----:B------:R-:W-:Y:S02]  /*80c0*/  F2FP.BF16.F32.PACK_AB R109, R109, R108 ;  /* 0x0000006c6d6d723e */ /* 0x000fe400000010ff */
[----:B------:R-:W-:Y:S02]  /*80d0*/  F2FP.BF16.F32.PACK_AB R80, R39, R42 ;  /* 0x0000002a2750723e */ /* 0x000fe400000010ff */
[----:B------:R-:W-:-:S02]  /*80e0*/  SEL R87, R29, R32, P0 ;  /* 0x000000201d577207 */ /* 0x000fc40000000000 */
[----:B------:R-:W-:Y:S02]  /*80f0*/  SEL R38, R32, R29, P0 ;  /* 0x0000001d20267207 */ /* 0x000fe40000000000 */
[----:B------:R-:W-:Y:S02]  /*8100*/  SEL R141, R31, R30, P0 ;  /* 0x0000001e1f8d7207 */ /* 0x000fe40000000000 */
[----:B------:R-:W-:Y:S02]  /*8110*/  SEL R82, R30, R31, P0 ;  /* 0x0000001f1e527207 */ /* 0x000fe40000000000 */
[----:B------:R-:W-:Y:S02]  /*8120*/  LOP3.LUT R3, R54, 0x380, RZ, 0xc0, !PT ;  /* 0x0000038036037812 */ /* 0x000fe400078ec0ff */
[----:B------:R-:W-:Y:S02]  /*8130*/  F2FP.BF16.F32.PACK_AB R37, R44, R37 ;  /* 0x000000252c25723e */ /* 0x000fe400000010ff */
[----:B------:R-:W-:-:S02]  /*8140*/  F2FP.BF16.F32.PACK_AB R45, R56, R45 ;  /* 0x0000002d382d723e */ /* 0x000fc400000010ff */
[----:B------:R-:W-:Y:S02]  /*8150*/  F2FP.BF16.F32.PACK_AB R68, R69, R68 ;  /* 0x000000444544723e */ /* 0x000fe400000010ff */
[----:B------:R-:W-:Y:S02]  /*8160*/  F2FP.BF16.F32.PACK_AB R96, R96, R89 ;  /* 0x000000596060723e */ /* 0x000fe400000010ff */
[----:B------:R-:W-:Y:S02]  /*8170*/  F2FP.BF16.F32.PACK_AB R121, R128, R121 ;  /* 0x000000798079723e */ /* 0x000fe400000010ff */
[C---:B------:R-:W-:Y:S02]  /*8180*/  IADD3 R20, P5, R54.reuse, 0x4000, RZ ;  /* 0x0000400036147810 */ /* 0x040fe40007fbe0ff */
[C---:B------:R-:W-:Y:S02]  /*8190*/  IADD3 R28, P6, R54.reuse, 0x4020, RZ ;  /* 0x00004020361c7810 */ /* 0x040fe40007fde0ff */
[----:B------:R-:W-:-:S02]  /*81a0*/  IADD3 R145, P1, R54, 0x4040, RZ ;  /* 0x0000404036917810 */ /* 0x000fc40007f3e0ff */
[C---:B------:R-:W-:Y:S02]  /*81b0*/  IADD3 R147, P2, R54.reuse, 0x4060, RZ ;  /* 0x0000406036937810 */ /* 0x040fe40007f5e0ff */
[C---:B------:R-:W-:Y:S02]  /*81c0*/  IADD3 R30, P3, R54.reuse, 0x8000, RZ ;  /* 0x00008000361e7810 */ /* 0x040fe40007f7e0ff */
[----:B------:R-:W-:Y:S02]  /*81d0*/  IADD3 R32, P4, R54, 0x8020, RZ ;  /* 0x0000802036207810 */ /* 0x000fe40007f9e0ff */
[----:B------:R-:W-:Y:S02]  /*81e0*/  F2FP.BF16.F32.PACK_AB R155, R155, R158 ;  /* 0x0000009e9b9b723e */ /* 0x000fe400000010ff */
[----:B------:R-:W-:Y:S01]  /*81f0*/  F2FP.BF16.F32.PACK_AB R156, R153, R156 ;  /* 0x0000009c999c723e */ /* 0x000fe200000010ff */
[----:B------:R-:W-:Y:S01]  /*8200*/  IMAD.X R31, RZ, RZ, R55, P4 ;  /* 0x000000ffff1f7224 */ /* 0x000fe200020e0637 */
[----:B------:R-:W-:-:S02]  /*8210*/  F2FP.BF16.F32.PACK_AB R149, R149, R154 ;  /* 0x0000009a9595723e */ /* 0x000fc400000010ff */
[----:B------:R-:W-:Y:S02]  /*8220*/  F2FP.BF16.F32.PACK_AB R77, R59, R62 ;  /* 0x0000003e3b4d723e */ /* 0x000fe400000010ff */
[----:B------:R-:W-:Y:S02]  /*8230*/  F2FP.BF16.F32.PACK_AB R132, R91, R132 ;  /* 0x000000845b84723e */ /* 0x000fe400000010ff */
[----:B------:R-:W-:Y:S02]  /*8240*/  F2FP.BF16.F32.PACK_AB R75, R75, R78 ;  /* 0x0000004e4b4b723e */ /* 0x000fe400000010ff */
[----:B------:R-:W-:Y:S02]  /*8250*/  F2FP.BF16.F32.PACK_AB R59, R101, R100 ;  /* 0x00000064653b723e */ /* 0x000fe400000010ff */
[----:B------:R-:W-:Y:S02]  /*8260*/  SEL R105, R112, R109, P0 ;  /* 0x0000006d70697207 */ /* 0x000fe40000000000 */
[----:B------:R-:W-:-:S02]  /*8270*/  SEL R62, R109, R112, P0 ;  /* 0x000000706d3e7207 */ /* 0x000fc40000000000 */
[----:B------:R-:W-:Y:S02]  /*8280*/  SEL R111, R5, R10, P0 ;  /* 0x0000000a056f7207 */ /* 0x000fe40000000000 */
[----:B------:R-:W-:Y:S02]  /*8290*/  SEL R70, R10, R5, P0 ;  /* 0x000000050a467207 */ /* 0x000fe40000000000 */
[----:B------:R-:W-:Y:S02]  /*82a0*/  SEL R139, R80, R35, P0 ;  /* 0x00000023508b7207 */ /* 0x000fe40000000000 */
[----:B------:R-:W-:Y:S02]  /*82b0*/  SHF.R.U64 R3, R3, 0x3, RZ ;  /* 0x0000000303037819 */ /* 0x000fe400000012ff */
[----:B------:R-:W-:Y:S02]  /*82c0*/  SEL R89, R37, R40, P0 ;  /* 0x0000002825597207 */ /* 0x000fe40000000000 */
[----:B------:R-:W-:Y:S01]  /*82d0*/  SEL R39, R40, R37, P0 ;  /* 0x0000002528277207 */ /* 0x000fe20000000000 */
[----:B------:R-:W-:Y:S01]  /*82e0*/  IMAD.X R37, RZ, RZ, R55, P2 ;  /* 0x000000ffff257224 */ /* 0x000fe200010e0637 */
[----:B------:R-:W-:-:S02]  /*82f0*/  SEL R91, R45, R52, P0 ;  /* 0x000000342d5b7207 */ /* 0x000fc40000000000 */
[----:B------:R-:W-:Y:S01]  /*8300*/  SEL R42, R52, R45, P0 ;  /* 0x0000002d342a7207 */ /* 0x000fe20000000000 */
[--C-:B------:R-:W-:Y:S01]  /*8310*/  IMAD.X R45, RZ, RZ, R55.reuse, P6 ;  /* 0x000000ffff2d7224 */ /* 0x100fe200030e0637 */
[----:B------:R-:W-:Y:S02]  /*8320*/  SEL R95, R65, R68, P0 ;  /* 0x00000044415f7207 */ /* 0x000fe40000000000 */
[----:B------:R-:W-:Y:S02]  /*8330*/  SEL R48, R68, R65, P0 ;  /* 0x0000004144307207 */ /* 0x000fe40000000000 */
[----:B------:R-:W-:Y:S02]  /*8340*/  SEL R101, R96, R41, P0 ;  /* 0x0000002960657207 */ /* 0x000fe40000000000 */
[----:B------:R-:W-:Y:S01]  /*8350*/  SEL R58, R41, R96, P0 ;  /* 0x00000060293a7207 */ /* 0x000fe20000000000 */
[----:B------:R-:W-:Y:S01]  /*8360*/  IMAD.X R41, RZ, RZ, R55, P1 ;  /* 0x000000ffff297224 */ /* 0x000fe200008e0637 */
[----:B------:R-:W-:-:S02]  /*8370*/  SEL R109, R121, R124, P0 ;  /* 0x0000007c796d7207 */ /* 0x000fc40000000000 */
[----:B------:R-:W-:Y:S02]  /*8380*/  SEL R64, R124, R121, P0 ;  /* 0x000000797c407207 */ /* 0x000fe40000000000 */
[----:B------:R-:W-:Y:S02]  /*8390*/  SEL R137, R47, R46, P0 ;  /* 0x0000002e2f897207 */ /* 0x000fe40000000000 */
[----:B------:R-:W-:Y:S01]  /*83a0*/  SEL R78, R46, R47, P0 ;  /* 0x0000002f2e4e7207 */ /* 0x000fe20000000000 */
[--C-:B------:R-:W-:Y:S01]  /*83b0*/  IMAD.X R47, RZ, RZ, R55.reuse, P5 ;  /* 0x000000ffff2f7224 */ /* 0x100fe200028e0637 */
[----:B------:R-:W-:Y:S01]  /*83c0*/  SEL R80, R35, R80, P0 ;  /* 0x0000005023507207 */ /* 0x000fe20000000000 */
[----:B------:R-:W-:Y:S01]  /*83d0*/  IMAD.X R35, RZ, RZ, R55, P3 ;  /* 0x000000ffff237224 */ /* 0x000fe200018e0637 */
[----:B------:R-:W-:Y:S02]  /*83e0*/  LOP3.LUT R5, R8, 0x380, RZ, 0xc0, !PT ;  /* 0x0000038008057812 */ /* 0x000fe400078ec0ff */
[----:B------:R-:W-:-:S02]  /*83f0*/  SEL R119, R155, R156, P0 ;  /* 0x0000009c9b777207 */ /* 0x000fc40000000000 */
[----:B------:R-:W-:Y:S02]  /*8400*/  SEL R68, R156, R155, P0 ;  /* 0x0000009b9c447207 */ /* 0x000fe40000000000 */
[----:B------:R-:W-:Y:S02]  /*8410*/  SEL R121, R149, R152, P0 ;  /* 0x0000009895797207 */ /* 0x000fe40000000000 */
[----:B------:R-:W-:Y:S02]  /*8420*/  SEL R69, R152, R149, P0 ;  /* 0x0000009598457207 */ /* 0x000fe40000000000 */
[----:B------:R-:W-:Y:S02]  /*8430*/  SEL R129, R86, R13, P0 ;  /* 0x0000000d56817207 */ /* 0x000fe40000000000 */
[----:B------:R-:W-:Y:S02]  /*8440*/  SEL R74, R13, R86, P0 ;  /* 0x000000560d4a7207 */ /* 0x000fe40000000000 */
[----:B------:R-:W-:-:S02]  /*8450*/  LOP3.LUT R10, R12, 0x380, RZ, 0xc0, !PT ;  /* 0x000003800c0a7812 */ /* 0x000fc400078ec0ff */
[C---:B------:R-:W-:Y:S02]  /*8460*/  IADD3 R149, P5, R54.reuse, 0x8040, RZ ;  /* 0x0000804036957810 */ /* 0x040fe40007fbe0ff */
[C---:B------:R-:W-:Y:S02]  /*8470*/  IADD3 R151, P6, R54.reuse, 0x8060, RZ ;  /* 0x0000806036977810 */ /* 0x040fe40007fde0ff */
[C---:B------:R-:W-:Y:S02]  /*8480*/  IADD3 R84, P1, R54.reuse, 0xc000, RZ ;  /* 0x0000c00036547810 */ /* 0x040fe40007f3e0ff */
[C---:B------:R-:W-:Y:S01]  /*8490*/  IADD3 R86, P2, R54.reuse, 0xc020, RZ ;  /* 0x0000c02036567810 */ /* 0x040fe20007f5e0ff */
[--C-:B------:R-:W-:Y:S01]  /*84a0*/  IMAD.X R29, RZ, RZ, R55.reuse, P6 ;  /* 0x000000ffff1d7224 */ /* 0x100fe200030e0637 */
[C---:B------:R-:W-:Y:S01]  /*84b0*/  IADD3 R153, P3, R54.reuse, 0xc040, RZ ;  /* 0x0000c04036997810 */ /* 0x040fe20007f7e0ff */
[--C-:B------:R-:W-:Y:S01]  /*84c0*/  IMAD.X R15, RZ, RZ, R55.reuse, P1 ;  /* 0x000000ffff0f7224 */ /* 0x100fe200008e0637 */
[----:B------:R-:W-:Y:S01]  /*84d0*/  IADD3 R155, P4, R54, 0xc060, RZ ;  /* 0x0000c060369b7810 */ /* 0x000fe20007f9e0ff */
[----:B------:R-:W-:Y:S01]  /*84e0*/  IMAD.X R13, RZ, RZ, R55, P2 ;  /* 0x000000ffff0d7224 */ /* 0x000fe200010e0637 */
[----:B------:R-:W-:-:S02]  /*84f0*/  LOP3.LUT R54, R3, R54, RZ, 0x3c, !PT ;  /* 0x0000003603367212 */ /* 0x000fc400078e3cff */
[----:B------:R-:W-:Y:S01]  /*8500*/  SHF.R.U64 R3, R5, 0x3, RZ ;  /* 0x0000000305037819 */ /* 0x000fe200000012ff */
[----:B------:R-:W-:Y:S01]  /*8510*/  IMAD.X R9, RZ, RZ, R55, P4 ;  /* 0x000000ffff097224 */ /* 0x000fe200020e0637 */
[----:B------:R-:W-:Y:S02]  /*8520*/  SEL R131, R75, R14, P0 ;  /* 0x0000000e4b837207 */ /* 0x000fe40000000000 */
[----:B------:R-:W-:Y:S02]  /*8530*/  SHF.R.U64 R5, R10, 0x3, RZ ;  /* 0x000000030a057819 */ /* 0x000fe400000012ff */
[----:B------:R-:W-:Y:S02]  /*8540*/  SEL R75, R14, R75, P0 ;  /* 0x0000004b0e4b7207 */ /* 0x000fe40000000000 */
[----:B------:R-:W-:Y:S02]  /*8550*/  LOP3.LUT R14, R143, 0x380, RZ, 0xc0, !PT ;  /* 0x000003808f0e7812 */ /* 0x000fe400078ec0ff */
[----:B------:R-:W-:-:S02]  /*8560*/  LOP3.LUT R60, R3, R8, RZ, 0x3c, !PT ;  /* 0x00000008033c7212 */ /* 0x000fc400078e3cff */
[----:B------:R-:W-:Y:S02]  /*8570*/  LOP3.LUT R56, R5, R12, RZ, 0x3c, !PT ;  /* 0x0000000c05387212 */ /* 0x000fe400078e3cff */
[----:B------:R-:W-:Y:S02]  /*8580*/  LOP3.LUT R3, R20, 0x380, RZ, 0xc0, !PT ;  /* 0x0000038014037812 */ /* 0x000fe400078ec0ff */
[----:B------:R-:W-:Y:S02]  /*8590*/  LOP3.LUT R5, R28, 0x380, RZ, 0xc0, !PT ;  /* 0x000003801c057812 */ /* 0x000fe400078ec0ff */
[----:B------:R-:W-:Y:S02]  /*85a0*/  SHF.R.U64 R10, R14, 0x3, RZ ;  /* 0x000000030e0a7819 */ /* 0x000fe400000012ff */
[----:B------:R-:W-:Y:S02]  /*85b0*/  LOP3.LUT R8, R145, 0x380, RZ, 0xc0, !PT ;  /* 0x0000038091087812 */ /* 0x000fe400078ec0ff */
[----:B------:R-:W-:-:S02]  /*85c0*/  SHF.R.U64 R3, R3, 0x3, RZ ;  /* 0x0000000303037819 */ /* 0x000fc400000012ff */
[----:B------:R-:W-:Y:S02]  /*85d0*/  SHF.R.U64 R5, R5, 0x3, RZ ;  /* 0x0000000305057819 */ /* 0x000fe400000012ff */
[----:B------:R-:W-:Y:S02]  /*85e0*/  LOP3.LUT R52, R10, R143, RZ, 0x3c, !PT ;  /* 0x0000008f0a347212 */ /* 0x000fe400078e3cff */
[----:B------:R-:W-:Y:S02]  /*85f0*/  SHF.R.U64 R8, R8, 0x3, RZ ;  /* 0x0000000308087819 */ /* 0x000fe400000012ff */
[----:B------:R-:W-:Y:S02]  /*8600*/  LOP3.LUT R10, R147, 0x380, RZ, 0xc0, !PT ;  /* 0x00000380930a7812 */ /* 0x000fe400078ec0ff */
[----:B------:R-:W-:Y:S02]  /*8610*/  LOP3.LUT R46, R3, R20, RZ, 0x3c, !PT ;  /* 0x00000014032e7212 */ /* 0x000fe400078e3cff */
[----:B------:R-:W-:-:S02]  /*8620*/  LOP3.LUT R44, R5, R28, RZ, 0x3c, !PT ;  /* 0x0000001c052c7212 */ /* 0x000fc400078e3cff */
[----:B------:R-:W-:Y:S02]  /*8630*/  LOP3.LUT R3, R30, 0x380, RZ, 0xc0, !PT ;  /* 0x000003801e037812 */ /* 0x000fe400078ec0ff */
[----:B------:R-:W-:Y:S01]  /*8640*/  LOP3.LUT R40, R8, R145, RZ, 0x3c, !PT ;  /* 0x0000009108287212 */ /* 0x000fe200078e3cff */
[----:B--2---:R-:W-:Y:S01]  /*8650*/  SHFL.IDX PT, R79, R79, R26, 0x1c1f ;  /* 0x001c1f1a4f4f7589 */ /* 0x004fe200000e0000 */
[----:B------:R-:W-:Y:S02]  /*8660*/  LOP3.LUT R5, R32, 0x380, RZ, 0xc0, !PT ;  /* 0x0000038020057812 */ /* 0x000fe400078ec0ff */
[----:B------:R-:W-:Y:S01]  /*8670*/  SHF.R.U64 R10, R10, 0x3, RZ ;  /* 0x000000030a0a7819 */ /* 0x000fe200000012ff */
[----:B------:R-:W-:Y:S01]  /*8680*/  SHFL.IDX PT, R81, R81, R26, 0x1c1f ;  /* 0x001c1f1a51517589 */ /* 0x000fe200000e0000 */
[----:B------:R-:W-:Y:S02]  /*8690*/  LOP3.LUT R8, R149, 0x380, RZ, 0xc0, !PT ;  /* 0x0000038095087812 */ /* 0x000fe400078ec0ff */
[----:B------:R-:W-:Y:S01]  /*86a0*/  SEL R135, R77, R36, P0 ;  /* 0x000000244d877207 */ /* 0x000fe20000000000 */
[----:B------:R-:W-:Y:S01]  /*86b0*/  SHFL.IDX PT, R83, R83, R26, 0x1c1f ;  /* 0x001c1f1a53537589 */ /* 0x000fe200000e0000 */
[----:B------:R-:W-:-:S02]  /*86c0*/  SHF.R.U64 R3, R3, 0x3, RZ ;  /* 0x0000000303037819 */ /* 0x000fc400000012ff */
[----:B------:R-:W-:Y:S01]  /*86d0*/  SEL R77, R36, R77, P0 ;  /* 0x0000004d244d7207 */ /* 0x000fe20000000000 */
[----:B------:R-:W-:Y:S01]  /*86e0*/  SHFL.IDX PT, R85, R85, R26, 0x1c1f ;  /* 0x001c1f1a55557589 */ /* 0x000fe200000e0000 */
[----:B------:R-:W-:Y:S02]  /*86f0*/  SHF.R.U64 R5, R5, 0x3, RZ ;  /* 0x0000000305057819 */ /* 0x000fe400000012ff */
[----:B------:R-:W-:Y:S01]  /*8700*/  LOP3.LUT R36, R10, R147, RZ, 0x3c, !PT ;  /* 0x000000930a247212 */ /* 0x000fe200078e3cff */
[----:B------:R-:W-:Y:S01]  /*8710*/  SHFL.IDX PT, R87, R87, R26, 0x1c1f ;  /* 0x001c1f1a57577589 */ /* 0x000fe200000e0000 */
[----:B------:R-:W-:Y:S02]  /*8720*/  SHF.R.U64 R8, R8, 0x3, RZ ;  /* 0x0000000308087819 */ /* 0x000fe400000012ff */
[----:B------:R-:W-:Y:S01]  /*8730*/  LOP3.LUT R10, R151, 0x380, RZ, 0xc0, !PT ;  /* 0x00000380970a7812 */ /* 0x000fe200078ec0ff */
[----:B------:R-:W-:Y:S01]  /*8740*/  SHFL.IDX PT, R89, R89, R26, 0x1c1f ;  /* 0x001c1f1a59597589 */ /* 0x000fe200000e0000 */
[----:B------:R-:W-:-:S02]  /*8750*/  LOP3.LUT R34, R3, R30, RZ, 0x3c, !PT ;  /* 0x0000001e03227212 */ /* 0x000fc400078e3cff */
[----:B------:R-:W-:Y:S01]  /*8760*/  LOP3.LUT R30, R5, R32, RZ, 0x3c, !PT ;  /* 0x00000020051e7212 */ /* 0x000fe200078e3cff */
[----:B------:R-:W-:Y:S01]  /*8770*/  SHFL.IDX PT, R91, R91, R26, 0x1c1f ;  /* 0x001c1f1a5b5b7589 */ /* 0x000fe200000e0000 */
[----:B------:R-:W-:Y:S02]  /*8780*/  LOP3.LUT R32, R8, R149, RZ, 0x3c, !PT ;  /* 0x0000009508207212 */ /* 0x000fe400078e3cff */
[----:B------:R-:W-:Y:S01]  /*8790*/  SHF.R.U64 R10, R10, 0x3, RZ ;  /* 0x000000030a0a7819 */ /* 0x000fe200000012ff */
[----:B------:R-:W-:Y:S01]  /*87a0*/  SHFL.IDX PT, R93, R93, R26, 0x1c1f ;  /* 0x001c1f1a5d5d7589 */ /* 0x000fe200000e0000 */
[----:B------:R-:W-:Y:S02]  /*87b0*/  LOP3.LUT R8, R153, 0x380, RZ, 0xc0, !PT ;  /* 0x0000038099087812 */ /* 0x000fe400078ec0ff */
[----:B------:R-:W-:Y:S01]  /*87c0*/  F2FP.BF16.F32.PACK_AB R163, R163, R166 ;  /* 0x000000a6a3a3723e */ /* 0x000fe200000010ff */
[----:B------:R-:W-:Y:S01]  /*87d0*/  SHFL.IDX PT, R95, R95, R26, 0x1c1f ;  /* 0x001c1f1a5f5f7589 */ /* 0x000fe200000e0000 */
[----:B------:R-:W-:-:S02]  /*87e0*/  F2FP.BF16.F32.PACK_AB R164, R161, R164 ;  /* 0x000000a4a1a4723e */ /* 0x000fc400000010ff */
[----:B------:R-:W-:Y:S01]  /*87f0*/  F2FP.BF16.F32.PACK_AB R159, R159, R162 ;  /* 0x000000a29f9f723e */ /* 0x000fe200000010ff */
[----:B------:R-:W-:Y:S01]  /*8800*/  SHFL.IDX PT, R97, R97, R26, 0x1c1f ;  /* 0x001c1f1a61617589 */ /* 0x000fe200000e0000 */
[----:B------:R-:W-:Y:S02]  /*8810*/  F2FP.BF16.F32.PACK_AB R160, R157, R160 ;  /* 0x000000a09da0723e */ /* 0x000fe400000010ff */
[----:B------:R-:W-:Y:S01]  /*8820*/  LOP3.LUT R28, R10, R151, RZ, 0x3c, !PT ;  /* 0x000000970a1c7212 */ /* 0x000fe200078e3cff */
[----:B------:R-:W-:Y:S01]  /*8830*/  SHFL.IDX PT, R101, R101, R26, 0x1c1f ;  /* 0x001c1f1a65657589 */ /* 0x000fe200000e0000 */
[----:B------:R-:W-:Y:S02]  /*8840*/  LOP3.LUT R20, R155, 0x380, RZ, 0xc0, !PT ;  /* 0x000003809b147812 */ /* 0x000fe400078ec0ff */
[----:B------:R-:W-:Y:S01]  /*8850*/  SHF.R.U64 R8, R8, 0x3, RZ ;  /* 0x0000000308087819 */ /* 0x000fe200000012ff */
[----:B------:R-:W-:Y:S01]  /*8860*/  SHFL.IDX PT, R105, R105, R26, 0x1c1f ;  /* 0x001c1f1a69697589 */ /* 0x000fe200000e0000 */
[----:B------:R-:W-:-:S02]  /*8870*/  SEL R127, R132, R11, P0 ;  /* 0x0000000b847f7207 */ /* 0x000fc40000000000 */
[----:B------:R-:W-:Y:S01]  /*8880*/  SEL R73, R11, R132, P0 ;  /* 0x000000840b497207 */ /* 0x000fe20000000000 */
[----:B------:R-:W-:Y:S01]  /*8890*/  IMAD.X R11, RZ, RZ, R55, P3 ;  /* 0x000000ffff0b7224 */ /* 0x000fe200018e0637 */
[----:B------:R-:W-:Y:S01]  /*88a0*/  MOV R94, R46 ;  /* 0x0000002e005e7202 */ /* 0x000fe20000000f00 */
[----:B------:R-:W-:Y:S01]  /*88b0*/  SHFL.IDX PT, R107, R107, R26, 0x1c1f ;  /* 0x001c1f1a6b6b7589 */ /* 0x000fe200000e0000 */
[----:B------:R-:W-:Y:S02]  /*88c0*/  SEL R99, R88, R33, P0 ;  /* 0x0000002158637207 */ /* 0x000fe40000000000 */
[----:B------:R-:W-:Y:S01]  /*88d0*/  SEL R103, R104, R59, P0 ;  /* 0x0000003b68677207 */ /* 0x000fe20000000000 */
[----:B------:R-:W-:Y:S01]  /*88e0*/  SHFL.IDX PT, R109, R109, R26, 0x1c1f ;  /* 0x001c1f1a6d6d7589 */ /* 0x000fe200000e0000 */
[----:B------:R-:W-:Y:S02]  /*88f0*/  SEL R115, R163, R164, P0 ;  /* 0x000000a4a3737207 */ /* 0x000fe40000000000 */
[----:B------:R-:W-:Y:S01]  /*8900*/  SEL R117, R159, R160, P0 ;  /* 0x000000a09f757207 */ /* 0x000fe20000000000 */
[----:B------:R-:W-:Y:S01]  /*8910*/  SHFL.IDX PT, R99, R99, R26, 0x1c1f ;  /* 0x001c1f1a63637589 */ /* 0x000fe200000e0000 */
[----:B------:R-:W-:-:S02]  /*8920*/  SHF.R.U64 R20, R20, 0x3, RZ ;  /* 0x0000000314147819 */ /* 0x000fc400000012ff */
[----:B------:R-:W-:Y:S01]  /*8930*/  LOP3.LUT R10, R8, R153, RZ, 0x3c, !PT ;  /* 0x00000099080a7212 */ /* 0x000fe200078e3cff */
[----:B------:R-:W-:Y:S01]  /*8940*/  SHFL.IDX PT, R103, R103, R26, 0x1c1f ;  /* 0x001c1f1a67677589 */ /* 0x000fe200000e0000 */
[----:B------:R-:W-:Y:S02]  /*8950*/  MOV R47, R28 ;  /* 0x0000001c002f7202 */ /* 0x000fe40000000f00 */
[----:B------:R-:W-:Y:S01]  /*8960*/  LOP3.LUT R29, R26, 0x2, RZ, 0x3c, !PT ;  /* 0x000000021a1d7812 */ /* 0x000fe200078e3cff */
[----:B------:R-:W-:Y:S01]  /*8970*/  SHFL.IDX PT, R111, R111, R26, 0x1c1f ;  /* 0x001c1f1a6f6f7589 */ /* 0x000fe200000e0000 */
[----:B------:R-:W-:Y:S01]  /*8980*/  SEL R50, R33, R88, P0 ;  /* 0x0000005821327207 */ /* 0x000fe20000000000 */
[----:B------:R-:W-:Y:S01]  /*8990*/  IMAD.X R33, RZ, RZ, R55, P5 ;  /* 0x000000ffff217224 */ /* 0x000fe200028e0637 */
[----:B------:R-:W-:Y:S01]  /*89a0*/  SEL R65, R164, R163, P0 ;  /* 0x000000a3a4417207 */ /* 0x000fe20000000000 */
[----:B------:R-:W-:Y:S01]  /*89b0*/  SHFL.IDX PT, R113, R113, R26, 0x1c1f ;  /* 0x001c1f1a71717589 */ /* 0x000fe200000e0000 */
[----:B------:R-:W-:-:S02]  /*89c0*/  SEL R66, R160, R159, P0 ;  /* 0x0000009fa0427207 */ /* 0x000fc40000000000 */
[----:B------:R-:W-:Y:S01]  /*89d0*/  LOP3.LUT R8, R20, R155, RZ, 0x3c, !PT ;  /* 0x0000009b14087212 */ /* 0x000fe200078e3cff */
[----:B------:R-:W-:Y:S01]  /*89e0*/  SHFL.IDX PT, R115, R115, R26, 0x1c1f ;  /* 0x001c1f1a73737589 */ /* 0x000fe200000e0000 */
[----:B------:R-:W-:Y:S02]  /*89f0*/  MOV R20, R10 ;  /* 0x0000000a00147202 */ /* 0x000fe40000000f00 */
[----:B------:R-:W-:Y:S01]  /*8a00*/  LOP3.LUT R3, R84, 0x380, RZ, 0xc0, !PT ;  /* 0x0000038054037812 */ /* 0x000fe200078ec0ff */
[----:B------:R-:W-:Y:S01]  /*8a10*/  SHFL.IDX PT, R117, R117, R26, 0x1c1f ;  /* 0x001c1f1a75757589 */ /* 0x000fe200000e0000 */
[----:B------:R-:W-:Y:S02]  /*8a20*/  MOV R102, R54 ;  /* 0x0000003600667202 */ /* 0x000fe40000000f00 */
[----:B------:R-:W-:Y:S01]  /*8a30*/  MOV R96, R52 ;  /* 0x0000003400607202 */ /* 0x000fe20000000f00 */
[----:B------:R-:W-:Y:S01]  /*8a40*/  SHFL.IDX PT, R119, R119, R26, 0x1c1f ;  /* 0x001c1f1a77777589 */ /* 0x000fe200000e0000 */
[----:B------:R-:W-:-:S02]  /*8a50*/  MOV R55, R30 ;  /* 0x0000001e00377202 */ /* 0x000fc40000000f00 */
[----:B------:R-:W-:Y:S01]  /*8a60*/  MOV R53, R32 ;  /* 0x0000002000357202 */ /* 0x000fe20000000f00 */
[----:B------:R-:W-:Y:S01]  /*8a70*/  SHFL.IDX PT, R121, R121, R26, 0x1c1f ;  /* 0x001c1f1a79797589 */ /* 0x000fe200000e0000 */
[----:B------:R-:W-:Y:S02]  /*8a80*/  LOP3.LUT R5, R86, 0x380, RZ, 0xc0, !PT ;  /* 0x0000038056057812 */ /* 0x000fe400078ec0ff */
[----:B------:R-:W-:Y:S01]  /*8a90*/  SHF.R.U64 R3, R3, 0x3, RZ ;  /* 0x0000000303037819 */ /* 0x000fe200000012ff */
[----:B------:R-:W-:Y:S01]  /*8aa0*/  SHFL.IDX PT, R123, R123, R26, 0x1c1f ;  /* 0x001c1f1a7b7b7589 */ /* 0x000fe200000e0000 */
[----:B------:R-:W-:Y:S02]  /*8ab0*/  MOV R98, R56 ;  /* 0x0000003800627202 */ /* 0x000fe40000000f00 */
[----:B------:R-:W-:Y:S01]  /*8ac0*/  MOV R90, R40 ;  /* 0x00000028005a7202 */ /* 0x000fe20000000f00 */
[----:B------:R-:W-:Y:S01]  /*8ad0*/  SHFL.IDX PT, R125, R125, R26, 0x1c1f ;  /* 0x001c1f1a7d7d7589 */ /* 0x000fe200000e0000 */
[----:B------:R-:W-:-:S02]  /*8ae0*/  MOV R100, R60 ;  /* 0x0000003c00647202 */ /* 0x000fc40000000f00 */
[----:B------:R-:W-:Y:S01]  /*8af0*/  SHF.R.U64 R5, R5, 0x3, RZ ;  /* 0x0000000305057819 */ /* 0x000fe200000012ff */
[----:B------:R-:W-:Y:S01]  /*8b00*/  SHFL.IDX PT, R127, R127, R26, 0x1c1f ;  /* 0x001c1f1a7f7f7589 */ /* 0x000fe200000e0000 */
[----:B------:R-:W-:Y:S02]  /*8b10*/  MOV R92, R44 ;  /* 0x0000002c005c7202 */ /* 0x000fe40000000f00 */
[----:B------:R-:W-:Y:S01]  /*8b20*/  LOP3.LUT R14, R3, R84, RZ, 0x3c, !PT ;  /* 0x00000054030e7212 */ /* 0x000fe200078e3cff */
[----:B------:R-:W-:Y:S01]  /*8b30*/  SHFL.IDX PT, R129, R129, R26, 0x1c1f ;  /* 0x001c1f1a81817589 */ /* 0x000fe200000e0000 */
[----:B------:R-:W-:Y:S02]  /*8b40*/  SEL R59, R59, R104, P0 ;  /* 0x000000683b3b7207 */ /* 0x000fe40000000000 */
[----:B------:R-:W-:Y:S01]  /*8b50*/  LOP3.LUT R12, R5, R86, RZ, 0x3c, !PT ;  /* 0x00000056050c7212 */ /* 0x000fe200078e3cff */
[----:B------:R-:W-:Y:S01]  /*8b60*/  SHFL.IDX PT, R131, R131, R26, 0x1c1f ;  /* 0x001c1f1a83837589 */ /* 0x000fe200000e0000 */
[----:B------:R-:W-:-:S02]  /*8b70*/  MOV R45, R8 ;  /* 0x00000008002d7202 */ /* 0x000fc40000000f00 */
[----:B------:R-:W-:Y:S01]  /*8b80*/  MOV R3, R14 ;  /* 0x0000000e00037202 */ /* 0x000fe20000000f00 */
[----:B------:R-:W-:Y:S01]  /*8b90*/  SHFL.IDX PT, R133, R133, R26, 0x1c1f ;  /* 0x001c1f1a85857589 */ /* 0x000fe200000e0000 */
[----:B------:R-:W-:Y:S02]  /*8ba0*/  MOV R5, R12 ;  /* 0x0000000c00057202 */ /* 0x000fe40000000f00 */
[----:B------:R-:W-:Y:S01]  /*8bb0*/  MOV R57, R34 ;  /* 0x0000002200397202 */ /* 0x000fe20000000f00 */
[----:B------:R-:W-:Y:S01]  /*8bc0*/  SHFL.IDX PT, R135, R135, R26, 0x1c1f ;  /* 0x001c1f1a87877589 */ /* 0x000fe200000e0000 */
[----:B------:R-:W-:Y:S02]  /*8bd0*/  MOV R61, R36 ;  /* 0x00000024003d7202 */ /* 0x000fe40000000f00 */
[----:B------:R-:W-:Y:S01]  /*8be0*/  PLOP3.LUT P2, PT, PT, PT, UP0, 0x80, 0x0 ;  /* 0x000000000000781c */ /* 0x000fe20003f4f008 */
[----:B------:R-:W-:Y:S04]  /*8bf0*/  SHFL.IDX PT, R137, R137, R26, 0x1c1f ;  /* 0x001c1f1a89897589 */ /* 0x000fe800000e0000 */
[----:B------:R-:W-:Y:S04]  /*8c00*/  SHFL.IDX PT, R139, R139, R26, 0x1c1f ;  /* 0x001c1f1a8b8b7589 */ /* 0x000fe800000e0000 */
[----:B------:R-:W-:Y:S04]  /*8c10*/  SHFL.IDX PT, R141, R141, R26, 0x1c1f ;  /* 0x001c1f1a8d8d7589 */ /* 0x000fe800000e0000 */
[----:B------:R-:W0:Y:S04]  /*8c20*/  SHFL.IDX PT, R10, R21, R29, 0x1c1f ;  /* 0x001c1f1d150a7589 */ /* 0x000e2800000e0000 */
[----:B------:R-:W1:Y:S04]  /*8c30*/  SHFL.IDX PT, R24, R24, R29, 0x1c1f ;  /* 0x001c1f1d18187589 */ /* 0x000e6800000e0000 */
[----:B------:R-:W2:Y:S04]  /*8c40*/  SHFL.IDX PT, R70, R70, R29, 0x1c1f ;  /* 0x001c1f1d46467589 */ /* 0x000ea800000e0000 */
[----:B------:R-:W3:Y:S04]  /*8c50*/  SHFL.IDX PT, R26, R67, R29, 0x1c1f ;  /* 0x001c1f1d431a7589 */ /* 0x000ee800000e0000 */
[----:B------:R-:W4:Y:S04]  /*8c60*/  SHFL.IDX PT, R28, R25, R29, 0x1c1f ;  /* 0x001c1f1d191c7589 */ /* 0x000f2800000e0000 */
[----:B------:R-:W4:Y:S04]  /*8c70*/  SHFL.IDX PT, R30, R27, R29, 0x1c1f ;  /* 0x001c1f1d1b1e7589 */ /* 0x000f2800000e0000 */
[----:B------:R-:W4:Y:S01]  /*8c80*/  SHFL.IDX PT, R32, R65, R29, 0x1c1f ;  /* 0x001c1f1d41207589 */ /* 0x000f2200000e0000 */
[----:B0-----:R-:W-:-:S02]  /*8c90*/  SEL R8, R79, R10, P0 ;  /* 0x0000000a4f087207 */ /* 0x001fc40000000000 */
[----:B------:R-:W-:Y:S01]  /*8ca0*/  SEL R10, R10, R79, P0 ;  /* 0x0000004f0a0a7207 */ /* 0x000fe20000000000 */
[----:B------:R-:W0:Y:S01]  /*8cb0*/  SHFL.IDX PT, R66, R66, R29, 0x1c1f ;  /* 0x001c1f1d42427589 */ /* 0x000e2200000e0000 */
[----:B-1----:R-:W-:Y:S02]  /*8cc0*/  SEL R12, R81, R24, P0 ;  /* 0x00000018510c7207 */ /* 0x002fe40000000000 */
[----:B------:R-:W-:Y:S01]  /*8cd0*/  SEL R14, R24, R81, P0 ;  /* 0x00000051180e7207 */ /* 0x000fe20000000000 */
[----:B------:R-:W1:Y:S01]  /*8ce0*/  SHFL.IDX PT, R38, R38, R29, 0x1c1f ;  /* 0x001c1f1d26267589 */ /* 0x000e6200000e0000 */
[----:B--2---:R-:W-:Y:S02]  /*8cf0*/  SEL R9, R111, R70, P0 ;  /* 0x000000466f097207 */ /* 0x004fe40000000000 */
[----:B------:R-:W-:Y:S01]  /*8d00*/  SEL R11, R70, R111, P0 ;  /* 0x0000006f460b7207 */ /* 0x000fe20000000000 */
[----:B------:R-:W2:Y:S01]  /*8d10*/  SHFL.IDX PT, R68, R68, R29, 0x1c1f ;  /* 0x001c1f1d44447589 */ /* 0x000ea200000e0000 */
[----:B---3--:R-:W-:-:S02]  /*8d20*/  SEL R13, R113, R26, P0 ;  /* 0x0000001a710d7207 */ /* 0x008fc40000000000 */
[----:B------:R-:W-:Y:S01]  /*8d30*/  SEL R15, R26, R113, P0 ;  /* 0x000000711a0f7207 */ /* 0x000fe20000000000 */
[----:B------:R-:W3:Y:S01]  /*8d40*/  SHFL.IDX PT, R40, R39, R29, 0x1c1f ;  /* 0x001c1f1d27287589 */ /* 0x000ee200000e0000 */
[----:B----4-:R-:W-:Y:S02]  /*8d50*/  SEL R24, R83, R28, P0 ;  /* 0x0000001c53187207 */ /* 0x010fe40000000000 */
[----:B------:R-:W-:Y:S01]  /*8d60*/  SEL R26, R28, R83, P0 ;  /* 0x000000531c1a7207 */ /* 0x000fe20000000000 */
[----:B------:R-:W4:Y:S01]  /*8d70*/  SHFL.IDX PT, R56, R69, R29, 0x1c1f ;  /* 0x001c1f1d45387589 */ /* 0x000f2200000e0000 */
[----:B------:R-:W-:Y:S02]  /*8d80*/  SEL R28, R85, R30, P0 ;  /* 0x0000001e551c7207 */ /* 0x000fe40000000000 */
[----:B------:R-:W-:Y:S01]  /*8d90*/  SEL R30, R30, R85, P0 ;  /* 0x000000551e1e7207 */ /* 0x000fe20000000000 */
[----:B------:R-:W-:Y:S01]  /*8da0*/  BAR.SYNC.DEFER_BLOCKING 0x1, 0x100 ;  /* 0x0044000000007b1d */ /* 0x000fe20000010000 */
[----:B------:R-:W-:-:S02]  /*8db0*/  SEL R25, R115, R32, P0 ;  /* 0x0000002073197207 */ /* 0x000fc40000000000 */
[----:B------:R-:W-:Y:S02]  /*8dc0*/  SEL R27, R32, R115, P0 ;  /* 0x00000073201b7207 */ /* 0x000fe40000000000 */
[----:B0-----:R-:W-:Y:S01]  /*8dd0*/  SEL R31, R66, R117, P0 ;  /* 0x00000075421f7207 */ /* 0x001fe20000000000 */
[----:B------:R-:W-:Y:S01]  /*8de0*/  SHFL.IDX PT, R42, R42, R29, 0x1c1f ;  /* 0x001c1f1d2a2a7589 */ /* 0x000fe200000e0000 */
[----:B-1----:R-:W-:Y:S02]  /*8df0*/  SEL R32, R87, R38, P0 ;  /* 0x0000002657207207 */ /* 0x002fe40000000000 */
[----:B------:R-:W-:Y:S01]  /*8e00*/  SEL R34, R38, R87, P0 ;  /* 0x0000005726227207 */ /* 0x000fe20000000000 */
[----:B------:R-:W-:Y:S01]  /*8e10*/  SHFL.IDX PT, R60, R71, R29, 0x1c1f ;  /* 0x001c1f1d473c7589 */ /* 0x000fe200000e0000 */
[----:B--2---:R-:W-:Y:S02]  /*8e20*/  SEL R33, R119, R68, P0 ;  /* 0x0000004477217207 */ /* 0x004fe40000000000 */
[----:B------:R-:W-:Y:S01]  /*8e30*/  SEL R35, R68, R119, P0 ;  /* 0x0000007744237207 */ /* 0x000fe20000000000 */
[----:B------:R-:W-:Y:S01]  /*8e40*/  SHFL.IDX PT, R44, R43, R29, 0x1c1f ;  /* 0x001c1f1d2b2c7589 */ /* 0x000fe200000e0000 */
[----:B---3--:R-:W-:-:S02]  /*8e50*/  SEL R36, R89, R40, P0 ;  /* 0x0000002859247207 */ /* 0x008fc40000000000 */
[----:B------:R-:W-:Y:S01]  /*8e60*/  SEL R38, R40, R89, P0 ;  /* 0x0000005928267207 */ /* 0x000fe20000000000 */
[----:B------:R-:W-:Y:S01]  /*8e70*/  SHFL.IDX PT, R72, R72, R29, 0x1c1f ;  /* 0x001c1f1d48487589 */ /* 0x000fe200000e0000 */
[----:B----4-:R-:W-:Y:S02]  /*8e80*/  SEL R37, R121, R56, P0 ;  /* 0x0000003879257207 */ /* 0x010fe40000000000 */
[----:B------:R-:W-:Y:S01]  /*8e90*/  SEL R39, R56, R121, P0 ;  /* 0x0000007938277207 */ /* 0x000fe20000000000 */
[----:B------:R-:W-:Y:S04]  /*8ea0*/  SHFL.IDX PT, R48, R48, R29, 0x1c1f ;  /* 0x001c1f1d30307589 */ /* 0x000fe800000e0000 */
[----:B------:R-:W-:Y:S04]  /*8eb0*/  SHFL.IDX PT, R84, R73, R29, 0x1c1f ;  /* 0x001c1f1d49547589 */ /* 0x000fe800000e0000 */
[----:B------:R-:W-:Y:S04]  /*8ec0*/  SHFL.IDX PT, R46, R49, R29, 0x1c1f ;  /* 0x001c1f1d312e7589 */ /* 0x000fe800000e0000 */
[----:B------:R-:W-:Y:S04]  /*8ed0*/  SHFL.IDX PT, R74, R74, R29, 0x1c1f ;  /* 0x001c1f1d4a4a7589 */ /* 0x000fe800000e0000 */
[----:B------:R-:W0:Y:S04]  /*8ee0*/  SHFL.IDX PT, R50, R50, R29, 0x1c1f ;  /* 0x001c1f1d32327589 */ /* 0x000e2800000e0000 */
[----:B------:R-:W1:Y:S04]  /*8ef0*/  SHFL.IDX PT, R86, R75, R29, 0x1c1f ;  /* 0x001c1f1d4b567589 */ /* 0x000e6800000e0000 */
[----:B------:R-:W2:Y:S04]  /*8f00*/  SHFL.IDX PT, R58, R58, R29, 0x1c1f ;  /* 0x001c1f1d3a3a7589 */ /* 0x000ea800000e0000 */
[----:B------:R-:W3:Y:S04]  /*8f10*/  SHFL.IDX PT, R76, R76, R29, 0x1c1f ;  /* 0x001c1f1d4c4c7589 */ /* 0x000ee800000e0000 */
[----:B------:R3:W-:Y:S04]  /*8f20*/  SHFL.IDX PT, R52, R59, R29, 0x1c1f ;  /* 0x001c1f1d3b347589 */ /* 0x0007e800000e0000 */
[----:B------:R-:W-:Y:S04]  /*8f30*/  SHFL.IDX PT, R62, R62, R29, 0x1c1f ;  /* 0x001c1f1d3e3e7589 */ /* 0x000fe800000e0000 */
[----:B------:R-:W-:Y:S01]  /*8f40*/  SHFL.IDX PT, R88, R77, R29, 0x1c1f ;  /* 0x001c1f1d4d587589 */ /* 0x000fe200000e0000 */
[----:B0-----:R-:W-:-:S03]  /*8f50*/  SEL R40, R99, R50, P0 ;  /* 0x0000003263287207 */ /* 0x001fc60000000000 */
[----:B------:R-:W-:Y:S01]  /*8f60*/  SHFL.IDX PT, R54, R63, R29, 0x1c1f ;  /* 0x001c1f1d3f367589 */ /* 0x000fe200000e0000 */
[----:B-1----:R-:W-:Y:S02]  /*8f70*/  SEL R41, R131, R86, P0 ;  /* 0x0000005683297207 */ /* 0x002fe40000000000 */
[----:B------:R-:W-:Y:S01]  /*8f80*/  SEL R43, R86, R131, P0 ;  /* 0x00000083562b7207 */ /* 0x000fe20000000000 */
[----:B------:R-:W0:Y:S01]  /*8f90*/  SHFL.IDX PT, R78, R78, R29, 0x1c1f ;  /* 0x001c1f1d4e4e7589 */ /* 0x000e2200000e0000 */
[----:B--2---:R-:W-:Y:S02]  /*8fa0*/  SEL R56, R101, R58, P0 ;  /* 0x0000003a65387207 */ /* 0x004fe40000000000 */
[----:B------:R-:W-:Y:S01]  /*8fb0*/  SEL R58, R58, R101, P0 ;  /* 0x000000653a3a7207 */ /* 0x000fe20000000000 */
[----:B------:R-:W-:Y:S01]  /*8fc0*/  SHFL.IDX PT, R80, R80, R29, 0x1c1f ;  /* 0x001c1f1d50507589 */ /* 0x000fe200000e0000 */
[----:B---3--:R-:W-:-:S03]  /*8fd0*/  SEL R59, R76, R133, P0 ;  /* 0x000000854c3b7207 */ /* 0x008fc60000000000 */
[----:B------:R-:W-:Y:S04]  /*8fe0*/  SHFL.IDX PT, R64, R64, R29, 0x1c1f ;  /* 0x001c1f1d40407589 */ /* 0x000fe800000e0000 */
[----:B------:R1:W2:Y:S04]  /*8ff0*/  SHFL.IDX PT, R82, R82, R29, 0x1c1f ;  /* 0x001c1f1d52527589 */ /* 0x0002a800000e0000 */
[----:B------:R3:W-:Y:S04]  /*9000*/  STSM.16.M88.4 [R102], R8 ;  /* 0x0000000866007844 */ /* 0x0007e80000000200 */
[----:B------:R4:W-:Y:S01]  /*9010*/  STSM.16.M88.4 [R100], R12 ;  /* 0x0000000c64007844 */ /* 0x0009e20000000200 */
[----:B-1----:R-:W-:-:S03]  /*9020*/  SEL R29, R117, R66, P0 ;  /* 0x00000042751d7207 */ /* 0x002fc60000000000 */
[----:B------:R1:W-:Y:S01]  /*9030*/  STSM.16.M88.4 [R98], R24 ;  /* 0x0000001862007844 */ /* 0x0003e20000000200 */
[----:B0-----:R-:W-:-:S03]  /*9040*/  SEL R63, R78, R137, P0 ;  /* 0x000000894e3f7207 */ /* 0x001fc60000000000 */
[----:B------:R0:W-:Y:S01]  /*9050*/  STSM.16.M88.4 [R96], R28 ;  /* 0x0000001c60007844 */ /* 0x0001e20000000200 */
[----:B---3--:R-:W-:-:S03]  /*9060*/  SEL R8, R91, R42, P0 ;  /* 0x0000002a5b087207 */ /* 0x008fc60000000000 */
[----:B------:R-:W-:Y:S01]  /*9070*/  STSM.16.M88.4 [R94], R32 ;  /* 0x000000205e007844 */ /* 0x000fe20000000200 */
[----:B------:R-:W-:Y:S02]  /*9080*/  SEL R10, R42, R91, P0 ;  /* 0x0000005b2a0a7207 */ /* 0x000fe40000000000 */
[----:B------:R-:W-:Y:S01]  /*9090*/  SEL R9, R123, R60, P0 ;  /* 0x0000003c7b097207 */ /* 0x000fe20000000000 */
[----:B------:R-:W-:Y:S01]  /*90a0*/  STSM.16.M88.4 [R92], R36 ;  /* 0x000000245c007844 */ /* 0x000fe20000000200 */
[----:B------:R-:W-:Y:S02]  /*90b0*/  SEL R11, R60, R123, P0 ;  /* 0x0000007b3c0b7207 */ /* 0x000fe40000000000 */
[----:B----4-:R-:W-:Y:S02]  /*90c0*/  SEL R12, R93, R44, P0 ;  /* 0x0000002c5d0c7207 */ /* 0x010fe40000000000 */
[----:B------:R-:W-:Y:S01]  /*90d0*/  SEL R14, R44, R93, P0 ;  /* 0x0000005d2c0e7207 */ /* 0x000fe20000000000 */
[----:B------:R3:W-:Y:S01]  /*90e0*/  STSM.16.M88.4 [R90], R8 ;  /* 0x000000085a007844 */ /* 0x0007e20000000200 */
[----:B------:R-:W-:-:S02]  /*90f0*/  SEL R13, R125, R72, P0 ;  /* 0x000000487d0d7207 */ /* 0x000fc40000000000 */
[----:B------:R-:W-:Y:S02]  /*9100*/  SEL R15, R72, R125, P0 ;  /* 0x0000007d480f7207 */ /* 0x000fe40000000000 */
[----:B-1----:R-:W-:Y:S02]  /*9110*/  SEL R24, R95, R48, P0 ;  /* 0x000000305f187207 */ /* 0x002fe40000000000 */
[----:B------:R-:W-:Y:S01]  /*9120*/  SEL R26, R48, R95, P0 ;  /* 0x0000005f301a7207 */ /* 0x000fe20000000000 */
[----:B------:R1:W-:Y:S01]  /*9130*/  STSM.16.M88.4 [R61], R12 ;  /* 0x0000000c3d007844 */ /* 0x0003e20000000200 */
[----:B------:R-:W-:Y:S02]  /*9140*/  SEL R25, R127, R84, P0 ;  /* 0x000000547f197207 */ /* 0x000fe40000000000 */
[----:B------:R-:W-:Y:S02]  /*9150*/  SEL R27, R84, R127, P0 ;  /* 0x0000007f541b7207 */ /* 0x000fe40000000000 */
[----:B0-----:R-:W-:-:S02]  /*9160*/  SEL R28, R97, R46, P0 ;  /* 0x0000002e611c7207 */ /* 0x001fc40000000000 */
[----:B------:R-:W-:Y:S01]  /*9170*/  SEL R30, R46, R97, P0 ;  /* 0x000000612e1e7207 */ /* 0x000fe20000000000 */
[----:B------:R0:W-:Y:S01]  /*9180*/  STSM.16.M88.4 [R57], R24 ;  /* 0x0000001839007844 */ /* 0x0001e20000000200 */
[----:B------:R-:W-:Y:S01]  /*9190*/  SEL R29, R129, R74, P0 ;  /* 0x0000004a811d7207 */ /* 0x000fe20000000000 */
[----:B---3--:R-:W-:Y:S01]  /*91a0*/  IMAD.U32 R9, RZ, RZ, UR6 ;  /* 0x00000006ff097e24 */ /* 0x008fe2000f8e00ff */
[----:B------:R-:W-:Y:S01]  /*91b0*/  SEL R31, R74, R129, P0 ;  /* 0x000000814a1f7207 */ /* 0x000fe20000000000 */
[----:B------:R-:W-:Y:S01]  /*91c0*/  ULDC.64 UR6, c[0x0][0xc08] ;  /* 0x0003020000067ab9 */ /* 0x000fe20000000a00 */
[----:B------:R-:W-:Y:S01]  /*91d0*/  SEL R42, R50, R99, P0 ;  /* 0x00000063322a7207 */ /* 0x000fe20000000000 */
[----:B------:R-:W-:Y:S01]  /*91e0*/  IMAD.U32 R8, RZ, RZ, UR4 ;  /* 0x00000004ff087e24 */ /* 0x000fe2000f8e00ff */
[----:B------:R-:W-:Y:S01]  /*91f0*/  SEL R60, R105, R62, P0 ;  /* 0x0000003e693c7207 */ /* 0x000fe20000000000 */
[----:B------:R-:W-:Y:S01]  /*9200*/  STSM.16.M88.4 [R55], R28 ;  /* 0x0000001c37007844 */ /* 0x000fe20000000200 */
[----:B-1----:R-:W-:-:S02]  /*9210*/  SEL R12, R103, R52, P0 ;  /* 0x00000034670c7207 */ /* 0x002fc40000000000 */
[----:B------:R-:W-:Y:S01]  /*9220*/  SEL R14, R52, R103, P0 ;  /* 0x00000067340e7207 */ /* 0x000fe20000000000 */
[----:B------:R1:W-:Y:S01]  /*9230*/  STSM.16.M88.4 [R53], R40 ;  /* 0x0000002835007844 */ /* 0x0003e20000000200 */
[----:B------:R-:W-:Y:S02]  /*9240*/  SEL R13, R135, R88, P0 ;  /* 0x00000058870d7207 */ /* 0x000fe40000000000 */
[----:B------:R-:W-:Y:S02]  /*9250*/  SEL R15, R88, R135, P0 ;  /* 0x00000087580f7207 */ /* 0x000fe40000000000 */
[----:B0-----:R-:W-:Y:S02]  /*9260*/  SEL R57, R133, R76, P0 ;  /* 0x0000004c85397207 */ /* 0x001fe40000000000 */
[----:B------:R-:W-:Y:S02]  /*9270*/  SEL R61, R137, R78, P0 ;  /* 0x0000004e893d7207 */ /* 0x000fe40000000000 */
[----:B--2---:R-:W-:Y:S01]  /*9280*/  SEL R25, R141, R82, P0 ;  /* 0x000000528d197207 */ /* 0x004fe20000000000 */
[----:B------:R-:W-:Y:S01]  /*9290*/  STSM.16.M88.4 [R47], R56 ;  /* 0x000000382f007844 */ /* 0x000fe20000000200 */
[----:B------:R-:W-:-:S02]  /*92a0*/  SEL R62, R62, R105, P0 ;  /* 0x000000693e3e7207 */ /* 0x000fc40000000000 */
[----:B------:R-:W-:Y:S01]  /*92b0*/  SEL R27, R82, R141, P0 ;  /* 0x0000008d521b7207 */ /* 0x000fe20000000000 */
[----:B------:R0:W-:Y:S01]  /*92c0*/  STSM.16.M88.4 [R3], R12 ;  /* 0x0000000c03007844 */ /* 0x0001e20000000200 */
[----:B------:R-:W-:Y:S02]  /*92d0*/  SEL R52, R107, R54, P0 ;  /* 0x000000366b347207 */ /* 0x000fe40000000000 */
[----:B------:R-:W-:Y:S01]  /*92e0*/  SEL R24, R109, R64, P0 ;  /* 0x000000406d187207 */ /* 0x000fe20000000000 */
[----:B------:R2:W-:Y:S01]  /*92f0*/  STSM.16.M88.4 [R5], R60 ;  /* 0x0000003c05007844 */ /* 0x0005e20000000200 */
[----:B------:R-:W-:Y:S02]  /*9300*/  SEL R54, R54, R107, P0 ;  /* 0x0000006b36367207 */ /* 0x000fe40000000000 */
[----:B------:R-:W-:Y:S01]  /*9310*/  SEL R26, R64, R109, P0 ;  /* 0x0000006d401a7207 */ /* 0x000fe20000000000 */
[----:B------:R-:W-:Y:S01]  /*9320*/  UISETP.NE.U32.AND UP1, UPT, UR6, URZ, UPT ;  /* 0x0000003f0600728c */ /* 0x000fe2000bf25070 */
[----:B-1----:R-:W-:Y:S01]  /*9330*/  SEL R53, R139, R80, P0 ;  /* 0x000000508b357207 */ /* 0x002fe20000000000 */
[----:B------:R-:W1:Y:S01]  /*9340*/  LDC R50, c[0x0][0xbe8] ;  /* 0x0002fa00ff327b82 */ /* 0x000e620000000800 */
[----:B------:R-:W-:-:S05]  /*9350*/  SEL R55, R80, R139, P0 ;  /* 0x0000008b50377207 */ /* 0x000fca0000000000 */
[----:B------:R3:W-:Y:S04]  /*9360*/  STSM.16.M88.4 [R20], R52 ;  /* 0x0000003414007844 */ /* 0x0007e80000000200 */
[----:B------:R3:W-:Y:S01]  /*9370*/  STSM.16.M88.4 [R45], R24 ;  /* 0x000000182d007844 */ /* 0x0007e20000000200 */
[----:B------:R-:W-:Y:S01]  /*9380*/  BAR.SYNC.DEFER_BLOCKING 0x1, 0x100 ;  /* 0x0044000000007b1d */ /* 0x000fe20000010000 */
[----:B------:R-:W-:-:S06]  /*9390*/  UISETP.NE.AND.EX UP1, UPT, UR7, URZ, UPT, UP1 ;  /* 0x0000003f0700728c */ /* 0x000fcc000bf25310 */
[----:B------:R-:W-:-:S05]  /*93a0*/  PLOP3.LUT P0, PT, PT, PT, UP1, 0x80, 0x0 ;  /* 0x000000000000781c */ /* 0x000fca0003f0f018 */
[----:B------:R-:W-:-:S04]  /*93b0*/  @UP1 UIADD3 UR6, UP2, UR8, UR6, URZ ;  /* 0x0000000608061290 */ /* 0x000fc8000ff5e03f */
[----:B------:R-:W-:Y:S01]  /*93c0*/  @UP1 UIADD3.X UR7, UR9, UR7, URZ, UP2, !UPT ;  /* 0x0000000709071290 */ /* 0x000fe200097fe43f */
[----:B------:R-:W-:Y:S01]  /*93d0*/  ULDC UR8, c[0x0][0xa88] ;  /* 0x0002a20000087ab9 */ /* 0x000fe20000000800 */
[----:B0-----:R-:W-:Y:S02]  /*93e0*/  IMAD.U32 R14, RZ, RZ, UR6 ;  /* 0x00000006ff0e7e24 */ /* 0x001fe4000f8e00ff */
[----:B------:R-:W-:Y:S01]  /*93f0*/  IMAD.U32 R3, RZ, RZ, UR8 ;  /* 0x00000008ff037e24 */ /* 0x000fe2000f8e00ff */
[----:B------:R-:W4:Y:S01]  /*9400*/  @P2 LDG.E R10, desc[UR48][R8.64] ;  /* 0x00000030080a2981 */ /* 0x000f22000c1e1900 */
[----:B------:R-:W-:Y:S01]  /*9410*/  IMAD.U32 R15, RZ, RZ, UR7 ;  /* 0x00000007ff0f7e24 */ /* 0x000fe2000f8e00ff */
[----:B-1----:R-:W-:Y:S01]  /*9420*/  ISETP.NE.AND P1, PT, R50, 0x1, PT ;  /* 0x000000013200780c */ /* 0x002fe20003f25270 */
[----:B------:R-:W-:Y:S01]  /*9430*/  UMOV UR4, URZ ;  /* 0x0000003f00047c82 */ /* 0x000fe20008000000 */
[----:B--2---:R-:W-:Y:S02]  /*9440*/  IMAD.U32 R5, RZ, RZ, UR40 ;  /* 0x00000028ff057e24 */ /* 0x004fe4000f8e00ff */
[----:B------:R3:W5:Y:S09]  /*9450*/  @P0 LDG.E R3, desc[UR48][R14.64] ;  /* 0x000000300e030981 */ /* 0x000772000c1e1900 */
[----:B------:R-:W0:Y:S08]  /*9460*/  @P1 LDC R11, c[0x0][0xbec] ;  /* 0x0002fb00ff0b1b82 */ /* 0x000e300000000800 */
[----:B------:R-:W1:Y:S01]  /*9470*/  @P1 LDC R12, c[0x0][0xbf0] ;  /* 0x0002fc00ff0c1b82 */ /* 0x000e620000000800 */
[----:B----4-:R-:W-:Y:S01]  /*9480*/  @P2 R2UR UR4, R10 ;  /* 0x000000000a0422ca */ /* 0x010fe200000e0000 */
[----:B01-3--:R-:W-:-:S14]  /*9490*/  @P0 BRA `(.L_x_174) ;  /* 0x0000000000100947 */ /* 0x00bfdc0003800000 */
[----:B------:R-:W-:Y:S05]  /*94a0*/  @!P2 BRA `(.L_x_174) ;  /* 0x00000000000ca947 */ /* 0x000fea0003800000 */
[----:B------:R-:W2:Y:S04]  /*94b0*/  LDG.E R10, desc[UR48][R8.64] ;  /* 0x00000030080a7981 */ /* 0x000ea8000c1e1900 */
[----:B-----5:R-:W2:Y:S02]  /*94c0*/  LDG.E R3, desc[UR48][R8.64+0x4] ;  /* 0x0000043008037981 */ /* 0x020ea4000c1e1900 */
[----:B--2---:R-:W-:-:S07]  /*94d0*/  IMAD.IADD R3, R3, 0x1, -R10 ;  /* 0x0000000103037824 */ /* 0x004fce00078e0a0a */
.L_x_174:
[----:B------:R-:W-:Y:S01]  /*94e0*/  USHF.R.S32.HI UR14, URZ, 0x1f, UR41 ;  /* 0x0000001f3f0e7899 */ /* 0x000fe20008011429 */
[----:B------:R-:W-:Y:S01]  /*94f0*/  IMAD R10, R5, 0x80, R236 ;  /* 0x00000080050a7824 */ /* 0x000fe200078e02ec */
[----:B------:R-:W-:Y:S01]  /*9500*/  ULDC.64 UR12, c[0x0][0xb90] ;  /* 0x0002e400000c7ab9 */ /* 0x000fe20000000a00 */
[----:B------:R-:W-:Y:S01]  /*9510*/  USHF.R.S32.HI UR9, URZ, 0x1f, UR4 ;  /* 0x0000001f3f097899 */ /* 0x000fe20008011404 */
[----:B-----5:R-:W-:Y:S01]  /*9520*/  IMAD R83, R3, R50, RZ ;  /* 0x0000003203537224 */ /* 0x020fe200078e02ff */
[----:B------:R-:W-:Y:S01]  /*9530*/  UIMAD UR10, UR14, UR12, URZ ;  /* 0x0000000c0e0a72a4 */ /* 0x000fe2000f8e023f */
[----:B------:R-:W-:Y:S01]  /*9540*/  @P1 IMAD.HI.U32 R5, R10, R11, RZ ;  /* 0x0000000b0a051227 */ /* 0x000fe200078e00ff */
[----:B------:R-:W-:Y:S01]  /*9550*/  UMOV UR8, UR4 ;  /* 0x0000000400087c82 */ /* 0x000fe20008000000 */
[----:B------:R-:W-:Y:S01]  /*9560*/  USEL UR37, UR37, URZ, !UP0 ;  /* 0x0000003f25257287 */ /* 0x000fe2000c000000 */
[----:B------:R-:W0:Y:S01]  /*9570*/  @P1 LDC R81, c[0x0][0xbf0] ;  /* 0x0002fc00ff511b82 */ /* 0x000e220000000800 */
[----:B------:R-:W-:Y:S01]  /*9580*/  UIMAD.WIDE.U32 UR6, UR41, UR12, UR8 ;  /* 0x0000000c290672a5 */ /* 0x000fe2000f8e0008 */
[----:B------:R-:W-:Y:S01]  /*9590*/  IMAD.MOV.U32 R8, RZ, RZ, R10 ;  /* 0x000000ffff087224 */ /* 0x000fe200078e000a */
[----:B------:R-:W-:Y:S01]  /*95a0*/  UIMAD UR10, UR41, UR13, UR10 ;  /* 0x0000000d290a72a4 */ /* 0x000fe2000f8e020a */
[----:B------:R-:W-:Y:S01]  /*95b0*/  @P1 SHF.R.U32.HI R8, RZ, R12, R5 ;  /* 0x0000000cff081219 */ /* 0x000fe20000011605 */
[----:B------:R-:W-:Y:S01]  /*95c0*/  USEL UR36, UR36, URZ, !UP0 ;  /* 0x0000003f24247287 */ /* 0x000fe2000c000000 */
[----:B------:R-:W-:Y:S01]  /*95d0*/  IMAD R5, R23, 0x40, R16 ;  /* 0x0000004017057824 */ /* 0x000fe200078e0210 */
[----:B------:R-:W-:Y:S01]  /*95e0*/  ULDC.64 UR12, c[0x0][0xb98] ;  /* 0x0002e600000c7ab9 */ /* 0x000fe20000000a00 */
[----:B------:R-:W-:Y:S01]  /*95f0*/  UIADD3 UR7, UR7, UR10, URZ ;  /* 0x0000000a07077290 */ /* 0x000fe2000fffe03f */
[----:B------:R-:W-:Y:S01]  /*9600*/  IMAD.MOV R9, RZ, RZ, -R8 ;  /* 0x000000ffff097224 */ /* 0x000fe200078e0a08 */
[----:B------:R-:W-:Y:S01]  /*9610*/  UIMAD UR8, UR37, UR12, URZ ;  /* 0x0000000c250872a4 */ /* 0x000fe2000f8e023f */
[----:B------:R-:W-:Y:S01]  /*9620*/  IMAD.WIDE R6, R5, 0x2, R6 ;  /* 0x0000000205067825 */ /* 0x000fe200078e0206 */
[----:B------:R-:W-:-:S02]  /*9630*/  UIMAD.WIDE.U32 UR6, UR36, UR12, UR6 ;  /* 0x0000000c240672a5 */ /* 0x000fc4000f8e0006 */
[----:B------:R-:W-:Y:S01]  /*9640*/  UIMAD UR8, UR36, UR13, UR8 ;  /* 0x0000000d240872a4 */ /* 0x000fe2000f8e0208 */
[----:B------:R-:W-:Y:S01]  /*9650*/  IMAD R5, R50, R9, R10 ;  /* 0x0000000932057224 */ /* 0x000fe200078e020a */
[----:B------:R-:W-:Y:S01]  /*9660*/  SHF.R.S32.HI R9, RZ, 0x1f, R8 ;  /* 0x0000001fff097819 */ /* 0x000fe20000011408 */
[----:B------:R-:W-:Y:S01]  /*9670*/  ULDC.64 UR10, c[0x0][0xaa0] ;  /* 0x0002a800000a7ab9 */ /* 0x000fe20000000a00 */
[----:B------:R-:W-:Y:S02]  /*9680*/  IADD3 R8, P0, R8, UR6, RZ ;  /* 0x0000000608087c10 */ /* 0x000fe4000ff1e0ff */
[----:B------:R-:W-:Y:S01]  /*9690*/  IMAD.U32 R10, RZ, RZ, UR8 ;  /* 0x00000008ff0a7e24 */ /* 0x000fe2000f8e00ff */
[C---:B------:R-:W-:Y:S02]  /*96a0*/  IADD3 R33, P2, R6.reuse, 0x5000, RZ ;  /* 0x0000500006217810 */ /* 0x040fe40007f5e0ff */
[----:B------:R-:W-:Y:S02]  /*96b0*/  IADD3 R57, P3, R6, 0x4000, RZ ;  /* 0x0000400006397810 */ /* 0x000fe40007f7e0ff */
[----:B------:R-:W-:Y:S01]  /*96c0*/  IADD3.X R9, R9, UR7, R10, P0, !PT ;  /* 0x0000000709097c10 */ /* 0x000fe200087fe40a */
[----:B------:R-:W-:Y:S01]  /*96d0*/  ULDC.64 UR6, c[0x0][0xb88] ;  /* 0x0002e20000067ab9 */ /* 0x000fe20000000a00 */
[----:B------:R-:W-:-:S02]  /*96e0*/  SHF.R.S32.HI R10, RZ, 0x1f, R5 ;  /* 0x0000001fff0a7819 */ /* 0x000fc40000011405 */
[----:B------:R-:W-:Y:S01]  /*96f0*/  IADD3 R29, P0, R6, 0x3000, RZ ;  /* 0x00003000061d7810 */ /* 0x000fe20007f1e0ff */
[----:B------:R-:W-:Y:S01]  /*9700*/  IMAD.WIDE.U32 R8, R5, UR6, R8 ;  /* 0x0000000605087c25 */ /* 0x000fe2000f8e0008 */
[----:B------:R-:W-:Y:S02]  /*9710*/  LOP3.LUT R32, R33, 0x380, RZ, 0xc0, !PT ;  /* 0x0000038021207812 */ /* 0x000fe400078ec0ff */
[----:B------:R-:W-:Y:S01]  /*9720*/  LOP3.LUT R28, R29, 0x380, RZ, 0xc0, !PT ;  /* 0x000003801d1c7812 */ /* 0x000fe200078ec0ff */
[----:B------:R-:W-:Y:S01]  /*9730*/  IMAD R10, R10, UR6, RZ ;  /* 0x000000060a0a7c24 */ /* 0x000fe2000f8e02ff */
[----:B------:R-:W-:Y:S02]  /*9740*/  SHF.R.U64 R32, R32, 0x3, RZ ;  /* 0x0000000320207819 */ /* 0x000fe400000012ff */
[----:B------:R-:W-:Y:S01]  /*9750*/  SHF.R.U64 R28, R28, 0x3, RZ ;  /* 0x000000031c1c7819 */ /* 0x000fe200000012ff */
[----:B------:R-:W-:Y:S01]  /*9760*/  IMAD R11, R5, UR7, R10 ;  /* 0x00000007050b7c24 */ /* 0x000fe2000f8e020a */
[----:B------:R-:W-:Y:S01]  /*9770*/  ULDC.64 UR6, c[0x0][0xb50] ;  /* 0x0002d40000067ab9 */ /* 0x000fe20000000a00 */
[----:B------:R-:W-:Y:S01]  /*9780*/  LOP3.LUT R32, R32, R33, RZ, 0x3c, !PT ;  /* 0x0000002120207212 */ /* 0x000fe200078e3cff */
[----:B------:R-:W-:Y:S01]  /*9790*/  IMAD.X R33, RZ, RZ, R7, P2 ;  /* 0x000000ffff217224 */ /* 0x000fe200010e0607 */
[----:B------:R-:W-:Y:S01]  /*97a0*/  LEA R10, P6, R8, UR6, 0x2 ;  /* 0x00000006080a7c11 */ /* 0x000fe2000f8c10ff */
[----:B------:R-:W-:Y:S01]  /*97b0*/  IMAD.IADD R5, R9, 0x1, R11 ;  /* 0x0000000109057824 */ /* 0x000fe200078e020b */
[----:B------:R-:W-:Y:S01]  /*97c0*/  LOP3.LUT R28, R28, R29, RZ, 0x3c, !PT ;  /* 0x0000001d1c1c7212 */ /* 0x000fe200078e3cff */
[----:B------:R-:W-:Y:S01]  /*97d0*/  IMAD.X R29, RZ, RZ, R7, P0 ;  /* 0x000000ffff1d7224 */ /* 0x000fe200000e0607 */
[----:B------:R-:W-:Y:S01]  /*97e0*/  IADD3 R61, P0, R6, 0x9000, RZ ;  /* 0x00009000063d7810 */ /* 0x000fe20007f1e0ff */
[----:B------:R-:W-:Y:S01]  /*97f0*/  SHFL.IDX PT, R46, R10, RZ, 0x1c1f ;  /* 0x001c1fff0a2e7589 */ /* 0x000fe200000e0000 */
[----:B------:R-:W-:Y:S01]  /*9800*/  LEA.HI.X R11, R8, UR7, R5, 0x2, P6 ;  /* 0x00000007080b7c11 */ /* 0x000fe2000b0f1405 */
[----:B------:R-:W-:Y:S01]  /*9810*/  IMAD.U32 R5, RZ, RZ, UR40 ;  /* 0x00000028ff057e24 */ /* 0x000fe2000f8e00ff */
[----:B------:R-:W-:Y:S01]  /*9820*/  LOP3.LUT R60, R61, 0x380, RZ, 0xc0, !PT ;  /* 0x000003803d3c7812 */ /* 0x000fe200078ec0ff */
[----:B------:R-:W-:Y:S01]  /*9830*/  SHFL.IDX PT, R48, R10, 0x1, 0x1c1f ;  /* 0x003c1f000a307f89 */ /* 0x000fe200000e0000 */
[----:B------:R-:W-:Y:S01]  /*9840*/  IADD3 R21, P2, R6, 0xb000, RZ ;  /* 0x0000b00006157810 */ /* 0x000fe20007f5e0ff */
[----:B------:R-:W-:Y:S01]  /*9850*/  IMAD R14, R5, 0x80, R234 ;  /* 0x00000080050e7824 */ /* 0x000fe200078e02ea */
[----:B------:R-:W-:Y:S01]  /*9860*/  SHF.R.U64 R60, R60, 0x3, RZ ;  /* 0x000000033c3c7819 */ /* 0x000fe200000012ff */
[----:B------:R-:W1:Y:S01]  /*9870*/  SHFL.IDX PT, R47, R11, RZ, 0x1c1f ;  /* 0x001c1fff0b2f7589 */ /* 0x000e6200000e0000 */
[----:B------:R-:W-:Y:S01]  /*9880*/  LOP3.LUT R20, R21, 0x380, RZ, 0xc0, !PT ;  /* 0x0000038015147812 */ /* 0x000fe200078ec0ff */
[----:B------:R-:W-:Y:S01]  /*9890*/  VIADD R5, R14, 0x8 ;  /* 0x000000080e057836 */ /* 0x000fe20000000000 */
[----:B------:R-:W-:Y:S01]  /*98a0*/  LOP3.LUT R56, R57, 0x380, RZ, 0xc0, !PT ;  /* 0x0000038039387812 */ /* 0x000fe200078ec0ff */
[----:B------:R-:W2:Y:S01]  /*98b0*/  SHFL.IDX PT, R49, R11, 0x1, 0x1c1f ;  /* 0x003c1f000b317f89 */ /* 0x000ea200000e0000 */
[----:B------:R-:W-:Y:S01]  /*98c0*/  LOP3.LUT R60, R60, R61, RZ, 0x3c, !PT ;  /* 0x0000003d3c3c7212 */ /* 0x000fe200078e3cff */
[----:B------:R-:W-:Y:S01]  /*98d0*/  IMAD.X R61, RZ, RZ, R7, P0 ;  /* 0x000000ffff3d7224 */ /* 0x000fe200000e0607 */
[----:B------:R-:W-:-:S02]  /*98e0*/  SHF.R.U64 R20, R20, 0x3, RZ ;  /* 0x0000000314147819 */ /* 0x000fc400000012ff */
[----:B------:R-:W-:Y:S02]  /*98f0*/  LOP3.LUT P0, RZ, R232, 0x3, RZ, 0xc0, !PT ;  /* 0x00000003e8ff7812 */ /* 0x000fe4000780c0ff */
[----:B------:R-:W-:Y:S02]  /*9900*/  SHF.R.U64 R56, R56, 0x3, RZ ;  /* 0x0000000338387819 */ /* 0x000fe400000012ff */
[----:B------:R-:W-:Y:S01]  /*9910*/  LOP3.LUT R20, R20, R21, RZ, 0x3c, !PT ;  /* 0x0000001514147212 */ /* 0x000fe200078e3cff */
[--C-:B------:R-:W-:Y:S01]  /*9920*/  IMAD.X R21, RZ, RZ, R7.reuse, P2 ;  /* 0x000000ffff157224 */ /* 0x100fe200010e0607 */
[-C--:B------:R-:W-:Y:S02]  /*9930*/  ISETP.GE.OR P2, PT, R14, R83.reuse, P0 ;  /* 0x000000530e00720c */ /* 0x080fe40000746670 */
[----:B------:R-:W-:Y:S02]  /*9940*/  ISETP.GE.OR P0, PT, R5, R83, P0 ;  /* 0x000000530500720c */ /* 0x000fe40000706670 */
[----:B------:R-:W-:Y:S01]  /*9950*/  LOP3.LUT R56, R56, R57, RZ, 0x3c, !PT ;  /* 0x0000003938387212 */ /* 0x000fe200078e3cff */
[----:B------:R-:W-:Y:S01]  /*9960*/  IMAD.X R57, RZ, RZ, R7, P3 ;  /* 0x000000ffff397224 */ /* 0x000fe200018e0607 */
[----:B------:R-:W-:-:S02]  /*9970*/  IADD3 R45, P3, R6, 0xa000, RZ ;  /* 0x0000a000062d7810 */ /* 0x000fc40007f7e0ff */
[C---:B------:R-:W-:Y:S02]  /*9980*/  IADD3 R13, P5, R6.reuse, 0x1000, RZ ;  /* 0x00001000060d7810 */ /* 0x040fe40007fbe0ff */
[----:B------:R-:W-:Y:S02]  /*9990*/  IADD3 R25, P4, R6, 0x2000, RZ ;  /* 0x0000200006197810 */ /* 0x000fe40007f9e0ff */
[----:B------:R-:W-:Y:S01]  /*99a0*/  LOP3.LUT R44, R45, 0x380, RZ, 0xc0, !PT ;  /* 0x000003802d2c7812 */ /* 0x000fe200078ec0ff */
[----:B-1----:R-:W-:Y:S01]  /*99b0*/  @!P2 ST.E desc[UR48][R46.64], R4 ;  /* 0x000000042e00a985 */ /* 0x002fe2000c101930 */
[----:B------:R-:W-:Y:S02]  /*99c0*/  LOP3.LUT R12, R13, 0x380, RZ, 0xc0, !PT ;  /* 0x000003800d0c7812 */ /* 0x000fe400078ec0ff */
[----:B------:R-:W-:Y:S01]  /*99d0*/  LOP3.LUT R24, R25, 0x380, RZ, 0xc0, !PT ;  /* 0x0000038019187812 */ /* 0x000fe200078ec0ff */
[----:B--2---:R1:W-:Y:S01]  /*99e0*/  @!P0 ST.E desc[UR48][R48.64], R0 ;  /* 0x0000000030008985 */ /* 0x0043e2000c101930 */
[----:B------:R-:W-:-:S02]  /*99f0*/  SHF.R.U64 R44, R44, 0x3, RZ ;  /* 0x000000032c2c7819 */ /* 0x000fc400000012ff */
[----:B------:R-:W-:Y:S01]  /*9a00*/  SHF.R.U64 R12, R12, 0x3, RZ ;  /* 0x000000030c0c7819 */ /* 0x000fe200000012ff */
[----:B------:R-:W-:Y:S01]  /*9a10*/  UIMAD UR8, UR9, UR10, URZ ;  /* 0x0000000a090872a4 */ /* 0x000fe2000f8e023f */
[----:B------:R-:W-:Y:S01]  /*9a20*/  SHF.R.U64 R24, R24, 0x3, RZ ;  /* 0x0000000318187819 */ /* 0x000fe200000012ff */
[----:B------:R-:W-:Y:S01]  /*9a30*/  UIMAD.WIDE.U32 UR6, UR4, UR10, URZ ;  /* 0x0000000a040672a5 */ /* 0x000fe2000f8e003f */
[----:B------:R-:W-:Y:S01]  /*9a40*/  LOP3.LUT R44, R44, R45, RZ, 0x3c, !PT ;  /* 0x0000002d2c2c7212 */ /* 0x000fe200078e3cff */
[--C-:B------:R-:W-:Y:S01]  /*9a50*/  IMAD.X R45, RZ, RZ, R7.reuse, P3 ;  /* 0x000000ffff2d7224 */ /* 0x100fe200018e0607 */
[----:B------:R-:W-:Y:S01]  /*9a60*/  IADD3 R8, P3, R6, 0xf000, RZ ;  /* 0x0000f00006087810 */ /* 0x000fe20007f7e0ff */
[----:B------:R-:W5:Y:S01]  /*9a70*/  LD.E.128 R28, desc[UR48][R28.64] ;  /* 0x000000301c1c7980 */ /* 0x000f62000c101d00 */
[----:B------:R-:W-:Y:S01]  /*9a80*/  LOP3.LUT R12, R12, R13, RZ, 0x3c, !PT ;  /* 0x0000000d0c0c7212 */ /* 0x000fe200078e3cff */
[----:B-1----:R-:W1:Y:S01]  /*9a90*/  @P1 LDC R49, c[0x0][0xbec] ;  /* 0x0002fb00ff311b82 */ /* 0x002e620000000800 */
[----:B------:R-:W-:Y:S01]  /*9aa0*/  LOP3.LUT R24, R24, R25, RZ, 0x3c, !PT ;  /* 0x0000001918187212 */ /* 0x000fe200078e3cff */
[--C-:B------:R-:W-:Y:S01]  /*9ab0*/  IMAD.X R13, RZ, RZ, R7.reuse, P5 ;  /* 0x000000ffff0d7224 */ /* 0x100fe200028e0607 */
[C---:B------:R-:W-:Y:S01]  /*9ac0*/  IADD3 R37, P6, R6.reuse, 0x6000, RZ ;  /* 0x0000600006257810 */ /* 0x040fe20007fde0ff */
[----:B------:R-:W-:Y:S01]  /*9ad0*/  IMAD.X R25, RZ, RZ, R7, P4 ;  /* 0x000000ffff197224 */ /* 0x000fe200020e0607 */
[C---:B------:R-:W-:Y:S01]  /*9ae0*/  IADD3 R41, P5, R6.reuse, 0x7000, RZ ;  /* 0x0000700006297810 */ /* 0x040fe20007fbe0ff */
[----:B------:R-:W-:Y:S01]  /*9af0*/  UIMAD UR8, UR4, UR11, UR8 ;  /* 0x0000000b040872a4 */ /* 0x000fe2000f8e0208 */
[----:B------:R-:W-:Y:S01]  /*9b00*/  IADD3 R69, P4, R6, 0x8000, RZ ;  /* 0x0000800006457810 */ /* 0x000fe20007f9e0ff */
[----:B------:R-:W-:Y:S01]  /*9b10*/  IMAD R0, R22, 0x20, R23 ;  /* 0x0000002016007824 */ /* 0x000fe200078e0217 */
[----:B------:R-:W-:Y:S01]  /*9b20*/  LOP3.LUT R3, R8, 0x380, RZ, 0xc0, !PT ;  /* 0x0000038008037812 */ /* 0x000fe200078ec0ff */
[----:B------:R-:W-:Y:S01]  /*9b30*/  ULDC.64 UR10, c[0x0][0xae8] ;  /* 0x0002ba00000a7ab9 */ /* 0x000fe20000000a00 */
[----:B------:R-:W-:Y:S01]  /*9b40*/  LOP3.LUT R36, R37, 0x380, RZ, 0xc0, !PT ;  /* 0x0000038025247812 */ /* 0x000fe200078ec0ff */
[----:B------:R-:W-:Y:S01]  /*9b50*/  IMAD.X R53, RZ, RZ, R7, P3 ;  /* 0x000000ffff357224 */ /* 0x000fe200018e0607 */
[----:B------:R-:W-:Y:S01]  /*9b60*/  LOP3.LUT R40, R41, 0x380, RZ, 0xc0, !PT ;  /* 0x0000038029287812 */ /* 0x000fe200078ec0ff */
[----:B------:R-:W5:Y:S01]  /*9b70*/  LD.E.128 R12, desc[UR48][R12.64] ;  /* 0x000000300c0c7980 */ /* 0x000f62000c101d00 */
[----:B------:R-:W-:-:S02]  /*9b80*/  LOP3.LUT R68, R69, 0x380, RZ, 0xc0, !PT ;  /* 0x0000038045447812 */ /* 0x000fc400078ec0ff */
[----:B------:R-:W-:Y:S01]  /*9b90*/  SHF.R.U64 R3, R3, 0x3, RZ ;  /* 0x0000000303037819 */ /* 0x000fe200000012ff */
[----:B------:R-:W5:Y:S01]  /*9ba0*/  LD.E.128 R24, desc[UR48][R24.64] ;  /* 0x0000003018187980 */ /* 0x000f62000c101d00 */
[----:B------:R-:W-:Y:S02]  /*9bb0*/  SHF.R.U64 R36, R36, 0x3, RZ ;  /* 0x0000000324247819 */ /* 0x000fe400000012ff */
[----:B------:R-:W-:Y:S01]  /*9bc0*/  SHF.R.U64 R40, R40, 0x3, RZ ;  /* 0x0000000328287819 */ /* 0x000fe200000012ff */
[----:B------:R-:W5:Y:S01]  /*9bd0*/  LD.E.128 R56, desc[UR48][R56.64] ;  /* 0x0000003038387980 */ /* 0x000f62000c101d00 */
[----:B------:R-:W-:Y:S02]  /*9be0*/  SHF.R.U64 R68, R68, 0x3, RZ ;  /* 0x0000000344447819 */ /* 0x000fe400000012ff */
[----:B------:R-:W-:Y:S01]  /*9bf0*/  LOP3.LUT R52, R3, R8, RZ, 0x3c, !PT ;  /* 0x0000000803347212 */ /* 0x000fe200078e3cff */
[----:B------:R-:W-:Y:S01]  /*9c00*/  IMAD.U32 R3, RZ, RZ, UR40 ;  /* 0x00000028ff037e24 */ /* 0x000fe2000f8e00ff */
[----:B------:R-:W-:Y:S01]  /*9c10*/  UIADD3 UR7, UR7, UR8, URZ ;  /* 0x0000000807077290 */ /* 0x000fe2000fffe03f */
[----:B------:R-:W-:Y:S01]  /*9c20*/  LOP3.LUT R36, R36, R37, RZ, 0x3c, !PT ;  /* 0x0000002524247212 */ /* 0x000fe200078e3cff */
[----:B------:R-:W-:Y:S01]  /*9c30*/  UIMAD UR4, UR14, UR10, URZ ;  /* 0x0000000a0e0472a4 */ /* 0x000fe2000f8e023f */
[----:B------:R-:W-:Y:S01]  /*9c40*/  LOP3.LUT R40, R40, R41, RZ, 0x3c, !PT ;  /* 0x0000002928287212 */ /* 0x000fe200078e3cff */
[--C-:B------:R-:W-:Y:S01]  /*9c50*/  IMAD.X R37, RZ, RZ, R7.reuse, P6 ;  /* 0x000000ffff257224 */ /* 0x100fe200030e0607 */
[----:B------:R-:W-:Y:S01]  /*9c60*/  LOP3.LUT R68, R68, R69, RZ, 0x3c, !PT ;  /* 0x0000004544447212 */ /* 0x000fe200078e3cff */
[--C-:B------:R-:W-:Y:S01]  /*9c70*/  IMAD.X R41, RZ, RZ, R7.reuse, P5 ;  /* 0x000000ffff297224 */ /* 0x100fe200028e0607 */
[C---:B------:R-:W-:Y:S01]  /*9c80*/  IADD3 R77, P6, R6.reuse, 0xc000, RZ ;  /* 0x0000c000064d7810 */ /* 0x040fe20007fde0ff */
[--C-:B------:R-:W-:Y:S01]  /*9c90*/  IMAD.X R69, RZ, RZ, R7.reuse, P4 ;  /* 0x000000ffff457224 */ /* 0x100fe200020e0607 */
[C---:B------:R-:W-:Y:S01]  /*9ca0*/  IADD3 R73, P5, R6.reuse, 0xd000, RZ ;  /* 0x0000d00006497810 */ /* 0x040fe20007fbe0ff */
[----:B------:R-:W-:Y:S01]  /*9cb0*/  IMAD R48, R3, 0x80, R0 ;  /* 0x0000008003307824 */ /* 0x000fe200078e0200 */
[C---:B------:R-:W-:Y:S01]  /*9cc0*/  IADD3 R65, P4, R6.reuse, 0xe000, RZ ;  /* 0x0000e00006417810 */ /* 0x040fe20007f9e0ff */
[----:B------:R-:W-:Y:S01]  /*9cd0*/  UIMAD UR4, UR41, UR11, UR4 ;  /* 0x0000000b290472a4 */ /* 0x000fe2000f8e0204 */
[----:B------:R-:W-:Y:S01]  /*9ce0*/  LOP3.LUT R9, R6, 0x380, RZ, 0xc0, !PT ;  /* 0x0000038006097812 */ /* 0x000fe200078ec0ff */
[----:B------:R-:W-:Y:S01]  /*9cf0*/  UIMAD.WIDE.U32 UR6, UR41, UR10, UR6 ;  /* 0x0000000a290672a5 */ /* 0x000fe2000f8e0006 */
[----:B------:R-:W-:Y:S01]  /*9d00*/  LOP3.LUT R76, R77, 0x380, RZ, 0xc0, !PT ;  /* 0x000003804d4c7812 */ /* 0x000fe200078ec0ff */
[----:B------:R-:W-:Y:S01]  /*9d10*/  ULDC.64 UR8, c[0x0][0xaf0] ;  /* 0x0002bc0000087ab9 */ /* 0x000fe20000000a00 */
[----:B------:R-:W-:Y:S01]  /*9d20*/  LOP3.LUT R72, R73, 0x380, RZ, 0xc0, !PT ;  /* 0x0000038049487812 */ /* 0x000fe200078ec0ff */
[----:B-1----:R-:W-:Y:S01]  /*9d30*/  @P1 IMAD.HI.U32 R0, R48, R49, RZ ;  /* 0x0000003130001227 */ /* 0x002fe200078e00ff */
[----:B------:R-:W-:Y:S01]  /*9d40*/  LOP3.LUT R64, R65, 0x380, RZ, 0xc0, !PT ;  /* 0x0000038041407812 */ /* 0x000fe200078ec0ff */
[----:B------:R-:W-:Y:S01]  /*9d50*/  UIADD3 UR7, UR7, UR4, URZ ;  /* 0x0000000407077290 */ /* 0x000fe2000fffe03f */
[----:B------:R-:W-:Y:S01]  /*9d60*/  SHF.R.U64 R9, R9, 0x3, RZ ;  /* 0x0000000309097819 */ /* 0x000fe200000012ff */
[----:B------:R-:W-:Y:S01]  /*9d70*/  UIMAD UR4, UR37, UR8, URZ ;  /* 0x00000008250472a4 */ /* 0x000fe2000f8e023f */
[----:B------:R-:W-:Y:S01]  /*9d80*/  SHF.R.U64 R76, R76, 0x3, RZ ;  /* 0x000000034c4c7819 */ /* 0x000fe200000012ff */
[----:B------:R-:W-:Y:S01]  /*9d90*/  IMAD.MOV.U32 R3, RZ, RZ, R48 ;  /* 0x000000ffff037224 */ /* 0x000fe200078e0030 */
[----:B------:R-:W-:Y:S01]  /*9da0*/  SHF.R.U64 R72, R72, 0x3, RZ ;  /* 0x0000000348487819 */ /* 0x000fe200000012ff */
[----:B------:R-:W-:Y:S01]  /*9db0*/  UIMAD.WIDE.U32 UR6, UR36, UR8, UR6 ;  /* 0x00000008240672a5 */ /* 0x000fe2000f8e0006 */
[----:B------:R-:W-:Y:S01]  /*9dc0*/  SHF.R.U64 R64, R64, 0x3, RZ ;  /* 0x0000000340407819 */ /* 0x000fe200000012ff */
[----:B------:R-:W5:Y:S01]  /*9dd0*/  LD.E.128 R32, desc[UR48][R32.64] ;  /* 0x0000003020207980 */ /* 0x000f62000c101d00 */
[----:B------:R-:W-:Y:S01]  /*9de0*/  LOP3.LUT R6, R9, R6, RZ, 0x3c, !PT ;  /* 0x0000000609067212 */ /* 0x000fe200078e3cff */
[----:B------:R-:W-:Y:S01]  /*9df0*/  UIMAD UR4, UR36, UR9, UR4 ;  /* 0x00000009240472a4 */ /* 0x000fe2000f8e0204 */
[----:B0-----:R-:W-:Y:S01]  /*9e00*/  @P1 SHF.R.U32.HI R3, RZ, R81, R0 ;  /* 0x00000051ff031219 */ /* 0x001fe20000011600 */
[----:B------:R-:W5:Y:S01]  /*9e10*/  LD.E.128 R36, desc[UR48][R36.64] ;  /* 0x0000003024247980 */ /* 0x000f62000c101d00 */
[----:B------:R-:W-:Y:S01]  /*9e20*/  LOP3.LUT R76, R76, R77, RZ, 0x3c, !PT ;  /* 0x0000004d4c4c7212 */ /* 0x000fe200078e3cff */
[--C-:B------:R-:W-:Y:S01]  /*9e30*/  IMAD.X R77, RZ, RZ, R7.reuse, P6 ;  /* 0x000000ffff4d7224 */ /* 0x100fe200030e0607 */
[----:B------:R-:W-:Y:S01]  /*9e40*/  LOP3.LUT R72, R72, R73, RZ, 0x3c, !PT ;  /* 0x0000004948487212 */ /* 0x000fe200078e3cff */
[--C-:B------:R-:W-:Y:S01]  /*9e50*/  IMAD.X R73, RZ, RZ, R7.reuse, P5 ;  /* 0x000000ffff497224 */ /* 0x100fe200028e0607 */
[----:B------:R-:W-:Y:S01]  /*9e60*/  LOP3.LUT R64, R64, R65, RZ, 0x3c, !PT ;  /* 0x0000004140407212 */ /* 0x000fe200078e3cff */
[----:B------:R-:W-:Y:S01]  /*9e70*/  IMAD.X R65, RZ, RZ, R7, P4 ;  /* 0x000000ffff417224 */ /* 0x000fe200020e0607 */
[----:B------:R-:W5:Y:S01]  /*9e80*/  LD.E.128 R8, desc[UR48][R6.64] ;  /* 0x0000003006087980 */ /* 0x000f62000c101d00 */
[--C-:B------:R-:W-:Y:S01]  /*9e90*/  SHF.R.S32.HI R0, RZ, 0x1f, R3.reuse ;  /* 0x0000001fff007819 */ /* 0x100fe20000011403 */
[----:B------:R-:W-:Y:S01]  /*9ea0*/  UIADD3 UR4, UR7, UR4, URZ ;  /* 0x0000000407047290 */ /* 0x000fe2000fffe03f */
[----:B------:R-:W-:Y:S01]  /*9eb0*/  IMAD.MOV R49, RZ, RZ, -R3 ;  /* 0x000000ffff317224 */ /* 0x000fe200078e0a03 */
[----:B------:R-:W5:Y:S04]  /*9ec0*/  LD.E.128 R40, desc[UR48][R40.64] ;  /* 0x0000003028287980 */ /* 0x000f68000c101d00 */
[----:B------:R-:W5:Y:S04]  /*9ed0*/  LD.E.128 R68, desc[UR48][R68.64] ;  /* 0x0000003044447980 */ /* 0x000f68000c101d00 */
[----:B------:R0:W5:Y:S01]  /*9ee0*/  LD.E.128 R4, desc[UR48][R20.64] ;  /* 0x0000003014047980 */ /* 0x000162000c101d00 */
[----:B------:R-:W-:-:S03]  /*9ef0*/  IMAD R49, R50, R49, R48 ;  /* 0x0000003132317224 */ /* 0x000fc600078e0230 */
[----:B------:R-:W5:Y:S04]  /*9f00*/  LD.E.128 R60, desc[UR48][R60.64] ;  /* 0x000000303c3c7980 */ /* 0x000f68000c101d00 */
[----:B------:R-:W5:Y:S01]  /*9f10*/  LD.E.128 R44, desc[UR48][R44.64] ;  /* 0x000000302c2c7980 */ /* 0x000f62000c101d00 */
[----:B0-----:R-:W-:Y:S02]  /*9f20*/  IMAD.U32 R20, RZ, RZ, UR6 ;  /* 0x00000006ff147e24 */ /* 0x001fe4000f8e00ff */
[----:B------:R-:W-:Y:S01]  /*9f30*/  IMAD.U32 R21, RZ, RZ, UR7 ;  /* 0x00000007ff157e24 */ /* 0x000fe2000f8e00ff */
[----:B------:R-:W-:Y:S01]  /*9f40*/  ULDC.64 UR6, c[0x0][0xae0] ;  /* 0x0002b80000067ab9 */ /* 0x000fe20000000a00 */
[----:B------:R-:W5:Y:S01]  /*9f50*/  LD.E.128 R76, desc[UR48][R76.64] ;  /* 0x000000304c4c7980 */ /* 0x000f62000c101d00 */
[----:B------:R-:W-:-:S02]  /*9f60*/  IMAD R0, R0, UR6, RZ ;  /* 0x0000000600007c24 */ /* 0x000fc4000f8e02ff */
[----:B------:R-:W-:Y:S01]  /*9f70*/  IMAD.U32 R21, RZ, RZ, UR4 ;  /* 0x00000004ff157e24 */ /* 0x000fe2000f8e00ff */
[----:B------:R-:W5:Y:S01]  /*9f80*/  LD.E.128 R72, desc[UR48][R72.64] ;  /* 0x0000003048487980 */ /* 0x000f62000c101d00 */
[C---:B------:R-:W-:Y:S01]  /*9f90*/  IMAD R81, R3.reuse, UR7, R0 ;  /* 0x0000000703517c24 */ /* 0x040fe2000f8e0200 */
[----:B------:R-:W-:Y:S02]  /*9fa0*/  SHF.R.S32.HI R0, RZ, 0x1f, R49 ;  /* 0x0000001fff007819 */ /* 0x000fe40000011431 */
[----:B------:R-:W5:Y:S01]  /*9fb0*/  LD.E.128 R64, desc[UR48][R64.64] ;  /* 0x0000003040407980 */ /* 0x000f62000c101d00 */
[----:B------:R-:W-:Y:S01]  /*9fc0*/  IMAD.WIDE.U32 R20, R3, UR6, R20 ;  /* 0x0000000603147c25 */ /* 0x000fe2000f8e0014 */
[----:B------:R-:W-:Y:S02]  /*9fd0*/  ULDC.64 UR6, c[0x0][0xad8] ;  /* 0x0002b60000067ab9 */ /* 0x000fe40000000a00 */
[----:B------:R-:W5:Y:S01]  /*9fe0*/  LD.E.128 R52, desc[UR48][R52.64] ;  /* 0x0000003034347980 */ /* 0x000f62000c101d00 */
[----:B------:R-:W-:Y:S01]  /*9ff0*/  IMAD.U32 R84, RZ, RZ, UR40 ;  /* 0x00000028ff547e24 */ /* 0x000fe2000f8e00ff */
[----:B------:R-:W-:Y:S01]  /*a000*/  @!PT LDS RZ, [RZ] ;  /* 0x00000000fffff984 */ /* 0x000fe20000000800 */
[----:B------:R-:W-:Y:S01]  /*a010*/  @!PT LDS RZ, [RZ] ;  /* 0x00000000fffff984 */ /* 0x000fe20000000800 */
[----:B------:R-:W-:Y:S01]  /*a020*/  @!PT LDS RZ, [RZ] ;  /* 0x00000000fffff984 */ /* 0x000fe20000000800 */
[----:B------:R-:W-:Y:S01]  /*a030*/  @!PT LDS RZ, [RZ] ;  /* 0x00000000fffff984 */ /* 0x000fe20000000800 */
[----:B------:R0:W-:Y:S06]  /*a040*/  MEMBAR.ALL.CTA ;  /* 0x0000000000007992 */ /* 0x0001ec0000008000 */
[----:B0-----:R-:W0:Y:S01]  /*a050*/  FENCE.VIEW.ASYNC.S ;  /* 0x00000000000073c6 */ /* 0x001e220000000000 */
[----:B------:R-:W-:-:S02]  /*a060*/  IMAD.IADD R21, R21, 0x1, R81 ;  /* 0x0000000115157824 */ /* 0x000fc400078e0251 */
[----:B------:R-:W-:Y:S02]  /*a070*/  IMAD R48, R0, UR6, RZ ;  /* 0x0000000600307c24 */ /* 0x000fe4000f8e02ff */
[----:B------:R-:W-:Y:S02]  /*a080*/  IMAD R84, R84, 0x80, R23 ;  /* 0x0000008054547824 */ /* 0x000fe400078e0217 */
[C---:B------:R-:W-:Y:S02]  /*a090*/  IMAD R3, R49.reuse, UR7, R48 ;  /* 0x0000000731037c24 */ /* 0x040fe4000f8e0230 */
[----:B------:R-:W-:Y:S01]  /*a0a0*/  IMAD.WIDE.U32 R20, R49, UR6, R20 ;  /* 0x0000000631147c25 */ /* 0x000fe2000f8e0014 */
[C---:B------:R-:W-:Y:S01]  /*a0b0*/  ISETP.GE.AND P2, PT, R84.reuse, R83, PT ;  /* 0x000000535400720c */ /* 0x040fe20003f46270 */
[----:B------:R-:W-:Y:S02]  /*a0c0*/  ULDC.64 UR6, c[0x0][0xa80] ;  /* 0x0002a00000067ab9 */ /* 0x000fe40000000a00 */
[----:B------:R-:W-:Y:S01]  /*a0d0*/  VIADD R0, R84, 0x20 ;  /* 0x0000002054007836 */ /* 0x000fe20000000000 */
[----:B------:R-:W-:Y:S01]  /*a0e0*/  LEA R50, P3, R20, UR6, 0x1 ;  /* 0x0000000614327c11 */ /* 0x000fe2000f8608ff */
[----:B------:R-:W-:-:S02]  /*a0f0*/  IMAD.IADD R3, R21, 0x1, R3 ;  /* 0x0000000115037824 */ /* 0x000fc400078e0203 */
[----:B------:R-:W-:Y:S01]  /*a100*/  VIADD R2, R2, 0x38820 ;  /* 0x0003882002027836 */ /* 0x000fe20000000000 */
[-C--:B------:R-:W-:Y:S01]  /*a110*/  ISETP.GE.AND P1, PT, R0, R83.reuse, PT ;  /* 0x000000530000720c */ /* 0x080fe20003f26270 */
[----:B------:R-:W-:Y:S01]  /*a120*/  VIADD R0, R84, 0x40 ;  /* 0x0000004054007836 */ /* 0x000fe20000000000 */
[----:B------:R-:W-:Y:S02]  /*a130*/  LEA.HI.X R82, R20, UR7, R3, 0x1, P3 ;  /* 0x0000000714527c11 */ /* 0x000fe400098f0c03 */
[----:B------:R-:W-:Y:S01]  /*a140*/  PRMT R2, RZ, 0x654, R2 ;  /* 0x00000654ff027816 */ /* 0x000fe20000000002 */
[----:B0-----:R0:W1:Y:S01]  /*a150*/  SHFL.IDX PT, R80, R50, RZ, 0x181f ;  /* 0x00181fff32507589 */ /* 0x00106200000e0000 */
[----:B------:R-:W-:Y:S01]  /*a160*/  ISETP.GE.AND P0, PT, R0, R83, PT ;  /* 0x000000530000720c */ /* 0x000fe20003f06270 */
[----:B------:R-:W-:Y:S01]  /*a170*/  BSSY B1, `(.L_x_175) ;  /* 0x0000019000017945 */ /* 0x000fe20003800000 */
[----:B------:R0:W-:Y:S01]  /*a180*/  SYNCS.ARRIVE.TRANS64.RED.A1T0 RZ, [R2+URZ], RZ ;  /* 0x000000ff02ff79a7 */ /* 0x0001e2000810043f */
[----:B------:R0:W2:Y:S01]  /*a190*/  SHFL.IDX PT, R0, R82, RZ, 0x181f ;  /* 0x00181fff52007589 */ /* 0x0000a200000e0000 */
[----:B------:R-:W-:-:S02]  /*a1a0*/  SHF.R.S32.HI R85, RZ, 0x1f, R19 ;  /* 0x0000001fff557819 */ /* 0x000fc40000011413 */
[----:B------:R-:W-:Y:S02]  /*a1b0*/  SHF.R.S32.HI R86, RZ, 0x1f, R17 ;  /* 0x0000001fff567819 */ /* 0x000fe40000011411 */
[----:B------:R-:W-:Y:S02]  /*a1c0*/  SHF.R.S32.HI R87, RZ, 0x1f, R18 ;  /* 0x0000001fff577819 */ /* 0x000fe40000011412 */
[----:B------:R-:W-:Y:S01]  /*a1d0*/  SHF.R.S32.HI R88, RZ, 0x1f, R16 ;  /* 0x0000001fff587819 */ /* 0x000fe20000011410 */
[----:B0-----:R-:W-:Y:S06]  /*a1e0*/  @P2 BRA `(.L_x_176) ;  /* 0x0000000000442947 */ /* 0x001fec0003800000 */
[----:B------:R-:W-:Y:S02]  /*a1f0*/  ULDC UR4, c[0x0][0xac8] ;  /* 0x0002b20000047ab9 */ /* 0x000fe40000000800 */
[----:B------:R-:W-:Y:S02]  /*a200*/  ISETP.GE.AND P5, PT, R16, UR4, PT ;  /* 0x0000000410007c0c */ /* 0x000fe4000bfa6270 */
[----:B------:R-:W-:Y:S02]  /*a210*/  ISETP.GE.AND P4, PT, R18, UR4, PT ;  /* 0x0000000412007c0c */ /* 0x000fe4000bf86270 */
[----:B------:R-:W-:Y:S02]  /*a220*/  ISETP.GE.AND P3, PT, R17, UR4, PT ;  /* 0x0000000411007c0c */ /* 0x000fe4000bf66270 */
[----:B------:R-:W-:-:S07]  /*a230*/  ISETP.GE.AND P2, PT, R19, UR4, PT ;  /* 0x0000000413007c0c */ /* 0x000fce000bf46270 */
[----:B-1----:R-:W-:-:S04]  /*a240*/  @!P5 LEA R2, P6, R16, R80, 0x1 ;  /* 0x000000501002d211 */ /* 0x002fc800078c08ff */
[----:B--2---:R-:W-:Y:S02]  /*a250*/  @!P5 LEA.HI.X R3, R16, R0, R88, 0x1, P6 ;  /* 0x000000001003d211 */ /* 0x004fe400030f0c58 */
[----:B------:R-:W-:-:S03]  /*a260*/  @!P4 LEA R20, P6, R18, R80, 0x1 ;  /* 0x000000501214c211 */ /* 0x000fc600078c08ff */
[----:B-----5:R0:W-:Y:S01]  /*a270*/  @!P5 ST.E.128 desc[UR48][R2.64], R8 ;  /* 0x000000080200d985 */ /* 0x0201e2000c101d30 */
[----:B------:R-:W-:Y:S02]  /*a280*/  @!P4 LEA.HI.X R21, R18, R0, R87, 0x1, P6 ;  /* 0x000000001215c211 */ /* 0x000fe400030f0c57 */
[----:B------:R-:W-:-:S03]  /*a290*/  @!P3 LEA R48, P6, R17, R80, 0x1 ;  /* 0x000000501130b211 */ /* 0x000fc600078c08ff */
[----:B------:R0:W-:Y:S01]  /*a2a0*/  @!P4 ST.E.128 desc[UR48][R20.64], R56 ;  /* 0x000000381400c985 */ /* 0x0001e2000c101d30 */
[----:B------:R-:W-:Y:S02]  /*a2b0*/  @!P3 LEA.HI.X R49, R17, R0, R86, 0x1, P6 ;  /* 0x000000001131b211 */ /* 0x000fe400030f0c56 */
[----:B------:R-:W-:-:S03]  /*a2c0*/  @!P2 LEA R80, P6, R19, R80, 0x1 ;  /* 0x000000501350a211 */ /* 0x000fc600078c08ff */
[----:B------:R0:W-:Y:S01]  /*a2d0*/  @!P3 ST.E.128 desc[UR48][R48.64], R68 ;  /* 0x000000443000b985 */ /* 0x0001e2000c101d30 */
[----:B------:R-:W-:-:S05]  /*a2e0*/  @!P2 LEA.HI.X R81, R19, R0, R85, 0x1, P6 ;  /* 0x000000001351a211 */ /* 0x000fca00030f0c55 */
[----:B------:R0:W-:Y:S04]  /*a2f0*/  @!P2 ST.E.128 desc[UR48][R80.64], R76 ;  /* 0x0000004c5000a985 */ /* 0x0001e8000c101d30 */
.L_x_176:
[----:B------:R-:W-:Y:S05]  /*a300*/  BSYNC B1 ;  /* 0x0000000000017941 */ /* 0x000fea0003800000 */
.L_x_175:
[----:B--2---:R2:W3:Y:S01]  /*a310*/  SHFL.IDX PT, R0, R82, 0x1, 0x181f ;  /* 0x00381f0052007f89 */ /* 0x0044e200000e0000 */
        /* <DEDUP_REMOVED lines=8> */
[-C--:B0-----:R-:W-:Y:S02]  /*a3a0*/  @!P4 LEA R2, P6, R16, R20.reuse, 0x1 ;  /* 0x000000141002c211 */ /* 0x081fe400078c08ff */
[----:B-----5:R-:W-:Y:S02]  /*a3b0*/  @!P3 LEA R8, P5, R18, R20, 0x1 ;  /* 0x000000141208b211 */ /* 0x020fe400078a08ff */
[----:B---3--:R-:W-:Y:S02]  /*a3c0*/  @!P4 LEA.HI.X R3, R16, R0, R88, 0x1, P6 ;  /* 0x000000001003c211 */ /* 0x008fe400030f0c58 */
[----:B------:R-:W-:Y:S02]  /*a3d0*/  @!P2 LEA R10, P6, R17, R20, 0x1 ;  /* 0x00000014110aa211 */ /* 0x000fe400078c08ff */
[----:B------:R-:W-:Y:S01]  /*a3e0*/  @!P3 LEA.HI.X R9, R18, R0, R87, 0x1, P5 ;  /* 0x000000001209b211 */ /* 0x000fe200028f0c57 */
[----:B------:R4:W-:Y:S01]  /*a3f0*/  @!P4 ST.E.128 desc[UR48][R2.64], R12 ;  /* 0x0000000c0200c985 */ /* 0x0009e2000c101d30 */
[----:B------:R-:W-:-:S02]  /*a400*/  @!P1 LEA R20, P5, R19, R20, 0x1 ;  /* 0x0000001413149211 */ /* 0x000fc400078a08ff */
[-C--:B------:R-:W-:Y:S01]  /*a410*/  @!P2 LEA.HI.X R11, R17, R0.reuse, R86, 0x1, P6 ;  /* 0x00000000110ba211 */ /* 0x080fe200030f0c56 */
[----:B------:R4:W-:Y:S01]  /*a420*/  @!P3 ST.E.128 desc[UR48][R8.64], R32 ;  /* 0x000000200800b985 */ /* 0x0009e2000c101d30 */
[----:B------:R-:W-:-:S03]  /*a430*/  @!P1 LEA.HI.X R21, R19, R0, R85, 0x1, P5 ;  /* 0x0000000013159211 */ /* 0x000fc600028f0c55 */
[----:B------:R4:W-:Y:S04]  /*a440*/  @!P2 ST.E.128 desc[UR48][R10.64], R60 ;  /* 0x0000003c0a00a985 */ /* 0x0009e8000c101d30 */
[----:B------:R4:W-:Y:S02]  /*a450*/  @!P1 ST.E.128 desc[UR48][R20.64], R72 ;  /* 0x0000004814009985 */ /* 0x0009e4000c101d30 */
.L_x_178:
[----:B------:R-:W-:Y:S05]  /*a460*/  BSYNC B1 ;  /* 0x0000000000017941 */ /* 0x000fea0003800000 */
.L_x_177:
[----:B---3--:R3:W0:Y:S01]  /*a470*/  SHFL.IDX PT, R0, R82, 0x2, 0x181f ;  /* 0x00581f0052007f89 */ /* 0x00862200000e0000 */
[----:B------:R-:W-:Y:S03]  /*a480*/  BSSY B1, `(.L_x_179) ;  /* 0x0000014000017945 */ /* 0x000fe60003800000 */
[----:B----45:R3:W4:Y:S01]  /*a490*/  SHFL.IDX PT, R12, R50, 0x2, 0x181f ;  /* 0x00581f00320c7f89 */ /* 0x03072200000e0000 */
[----:B------:R-:W-:Y:S05]  /*a4a0*/  @P0 BRA `(.L_x_180) ;  /* 0x0000000000440947 */ /* 0x000fea0003800000 */
[----:B------:R-:W-:Y:S02]  /*a4b0*/  ULDC UR4, c[0x0][0xac8] ;  /* 0x0002b20000047ab9 */ /* 0x000fe40000000800 */
[----:B------:R-:W-:Y:S02]  /*a4c0*/  ISETP.GE.AND P3, PT, R16, UR4, PT ;  /* 0x0000000410007c0c */ /* 0x000fe4000bf66270 */
[----:B------:R-:W-:Y:S02]  /*a4d0*/  ISETP.GE.AND P2, PT, R18, UR4, PT ;  /* 0x0000000412007c0c */ /* 0x000fe4000bf46270 */
[----:B------:R-:W-:Y:S02]  /*a4e0*/  ISETP.GE.AND P1, PT, R17, UR4, PT ;  /* 0x0000000411007c0c */ /* 0x000fe4000bf26270 */
[----:B------:R-:W-:-:S07]  /*a4f0*/  ISETP.GE.AND P0, PT, R19, UR4, PT ;  /* 0x0000000413007c0c */ /* 0x000fce000bf06270 */
[-C--:B----4-:R-:W-:Y:S02]  /*a500*/  @!P3 LEA R2, P6, R16, R12.reuse, 0x1 ;  /* 0x0000000c1002b211 */ /* 0x090fe400078c08ff */
[-C--:B------:R-:W-:Y:S02]  /*a510*/  @!P2 LEA R8, P5, R18, R12.reuse, 0x1 ;  /* 0x0000000c1208a211 */ /* 0x080fe400078a08ff */
[----:B------:R-:W-:Y:S02]  /*a520*/  @!P1 LEA R10, P4, R17, R12, 0x1 ;  /* 0x0000000c110a9211 */ /* 0x000fe400078808ff */
[----:B0-----:R-:W-:Y:S02]  /*a530*/  @!P3 LEA.HI.X R3, R16, R0, R88, 0x1, P6 ;  /* 0x000000001003b211 */ /* 0x001fe400030f0c58 */
[----:B------:R-:W-:Y:S02]  /*a540*/  @!P0 LEA R12, P6, R19, R12, 0x1 ;  /* 0x0000000c130c8211 */ /* 0x000fe400078c08ff */
[-C--:B------:R-:W-:Y:S01]  /*a550*/  @!P2 LEA.HI.X R9, R18, R0.reuse, R87, 0x1, P5 ;  /* 0x000000001209a211 */ /* 0x080fe200028f0c57 */
[----:B------:R0:W-:Y:S01]  /*a560*/  @!P3 ST.E.128 desc[UR48][R2.64], R24 ;  /* 0x000000180200b985 */ /* 0x0001e2000c101d30 */
[----:B------:R-:W-:-:S02]  /*a570*/  @!P1 LEA.HI.X R11, R17, R0, R86, 0x1, P4 ;  /* 0x00000000110b9211 */ /* 0x000fc400020f0c56 */
[----:B------:R-:W-:Y:S01]  /*a580*/  @!P0 LEA.HI.X R13, R19, R0, R85, 0x1, P6 ;  /* 0x00000000130d8211 */ /* 0x000fe200030f0c55 */
[----:B------:R0:W-:Y:S04]  /*a590*/  @!P2 ST.E.128 desc[UR48][R8.64], R36 ;  /* 0x000000240800a985 */ /* 0x0001e8000c101d30 */
[----:B------:R0:W-:Y:S04]  /*a5a0*/  @!P1 ST.E.128 desc[UR48][R10.64], R44 ;  /* 0x0000002c0a009985 */ /* 0x0001e8000c101d30 */
[----:B------:R0:W-:Y:S02]  /*a5b0*/  @!P0 ST.E.128 desc[UR48][R12.64], R64 ;  /* 0x000000400c008985 */ /* 0x0001e4000c101d30 */
.L_x_180:
[----:B------:R-:W-:Y:S05]  /*a5c0*/  BSYNC B1 ;  /* 0x0000000000017941 */ /* 0x000fea0003800000 */
.L_x_179:
[----:B0-----:R-:W-:Y:S01]  /*a5d0*/  VIADD R0, R84, 0x60 ;  /* 0x0000006054007836 */ /* 0x001fe20000000000 */
[----:B--23--:R-:W3:Y:S04]  /*a5e0*/  SHFL.IDX PT, R82, R82, 0x3, 0x181f ;  /* 0x00781f0052527f89 */ /* 0x00cee800000e0000 */
[----:B------:R-:W-:Y:S01]  /*a5f0*/  ISETP.GE.AND P0, PT, R0, R83, PT ;  /* 0x000000530000720c */ /* 0x000fe20003f06270 */
[----:B------:R-:W0:-:S12]  /*a600*/  SHFL.IDX PT, R50, R50, 0x3, 0x181f ;  /* 0x00781f0032327f89 */ /* 0x000e1800000e0000 */
[----:B------:R-:W-:Y:S05]  /*a610*/  @P0 BRA `(.L_x_181) ;  /* 0x0000000c00cc0947 */ /* 0x000fea0003800000 */
[----:B------:R-:W-:Y:S02]  /*a620*/  ULDC UR4, c[0x0][0xac8] ;  /* 0x0002b20000047ab9 */ /* 0x000fe40000000800 */
[----:B------:R-:W-:Y:S02]  /*a630*/  ISETP.GE.AND P3, PT, R16, UR4, PT ;  /* 0x0000000410007c0c */ /* 0x000fe4000bf66270 */
[----:B------:R-:W-:Y:S02]  /*a640*/  ISETP.GE.AND P4, PT, R18, UR4, PT ;  /* 0x0000000412007c0c */ /* 0x000fe4000bf86270 */
[----:B------:R-:W-:-:S09]  /*a650*/  ISETP.GE.AND P5, PT, R17, UR4, PT ;  /* 0x0000000411007c0c */ /* 0x000fd2000bfa6270 */
[-C--:B0-----:R-:W-:Y:S02]  /*a660*/  @!P3 LEA R2, P0, R16, R50.reuse, 0x1 ;  /* 0x000000321002b211 */ /* 0x081fe400078008ff */
[-C--:B------:R-:W-:Y:S02]  /*a670*/  @!P4 LEA R8, P1, R18, R50.reuse, 0x1 ;  /* 0x000000321208c211 */ /* 0x080fe400078208ff */
[C---:B------:R-:W-:Y:S02]  /*a680*/  @!P5 LEA R10, P2, R17.reuse, R50, 0x1 ;  /* 0x00000032110ad211 */ /* 0x040fe400078408ff */
[-C--:B---3--:R-:W-:Y:S02]  /*a690*/  @!P3 LEA.HI.X R3, R16, R82.reuse, R88, 0x1, P0 ;  /* 0x000000521003b211 */ /* 0x088fe400000f0c58 */
[-C--:B------:R-:W-:Y:S02]  /*a6a0*/  @!P4 LEA.HI.X R9, R18, R82.reuse, R87, 0x1, P1 ;  /* 0x000000521209c211 */ /* 0x080fe400008f0c57 */
[----:B------:R-:W-:Y:S01]  /*a6b0*/  @!P5 LEA.HI.X R11, R17, R82, R86, 0x1, P2 ;  /* 0x00000052110bd211 */ /* 0x000fe200010f0c56 */
[----:B------:R0:W-:Y:S01]  /*a6c0*/  @!P3 ST.E.128 desc[UR48][R2.64], R28 ;  /* 0x0000001c0200b985 */ /* 0x0001e2000c101d30 */
[----:B------:R-:W-:-:S03]  /*a6d0*/  ISETP.GE.AND P0, PT, R19, UR4, PT ;  /* 0x0000000413007c0c */ /* 0x000fc6000bf06270 */
[----:B------:R0:W-:Y:S04]  /*a6e0*/  @!P4 ST.E.128 desc[UR48][R8.64], R40 ;  /* 0x000000280800c985 */ /* 0x0001e8000c101d30 */
[----:B------:R0:W-:Y:S06]  /*a6f0*/  @!P5 ST.E.128 desc[UR48][R10.64], R4 ;  /* 0x000000040a00d985 */ /* 0x0001ec000c101d30 */
[----:B------:R-:W-:Y:S05]  /*a700*/  @P0 BRA `(.L_x_181) ;  /* 0x0000000c00900947 */ /* 0x000fea0003800000 */
[----:B0-----:R-:W-:-:S04]  /*a710*/  LEA R2, P0, R19, R50, 0x1 ;  /* 0x0000003213027211 */ /* 0x001fc800078008ff */
[----:B------:R-:W-:-:S05]  /*a720*/  LEA.HI.X R3, R19, R82, R85, 0x1, P0 ;  /* 0x0000005213037211 */ /* 0x000fca00000f0c55 */
[----:B------:R0:W-:Y:S01]  /*a730*/  ST.E.128 desc[UR48][R2.64], R52 ;  /* 0x0000003402007985 */ /* 0x0001e2000c101d30 */
[----:B------:R-:W-:Y:S05]  /*a740*/  BRA `(.L_x_181) ;  /* 0x0000000c00807947 */ /* 0x000fea0003800000 */
.L_x_173:
[----:B------:R-:W-:Y:S01]  /*a750*/  ULDC.64 UR6, c[0x0][0xc00] ;  /* 0x0003000000067ab9 */ /* 0x000fe20000000a00 */
[----:B------:R-:W-:Y:S01]  /*a760*/  ULDC UR4, c[0x0][0xa88] ;  /* 0x0002a20000047ab9 */ /* 0x000fe20000000800 */
[----:B------:R-:W-:Y:S01]  /*a770*/  UISETP.NE.U32.AND UP0, UPT, UR6, URZ, UPT ;  /* 0x0000003f0600728c */ /* 0x000fe2000bf05070 */
[----:B------:R-:W0:Y:S03]  /*a780*/  LDC R11, c[0x0][0xbe8] ;  /* 0x0002fa00ff0b7b82 */ /* 0x000e260000000800 */
[----:B------:R-:W-:-:S03]  /*a790*/  UISETP.NE.AND.EX UP0, UPT, UR7, URZ, UPT, UP0 ;  /* 0x0000003f0700728c */ /* 0x000fc6000bf05300 */
[----:B------:R-:W-:Y:S02]  /*a7a0*/  ULDC.64 UR6, c[0x0][0xc00] ;  /* 0x0003000000067ab9 */ /* 0x000fe40000000a00 */
[----:B------:R-:W-:Y:S01]  /*a7b0*/  UIMAD.WIDE UR6, UR36, 0x4, UR6 ;  /* 0x00000004240678a5 */ /* 0x000fe2000f8e0206 */
[----:B------:R-:W-:-:S05]  /*a7c0*/  PLOP3.LUT P2, PT, PT, PT, UP0, 0x80, 0x0 ;  /* 0x000000000000781c */ /* 0x000fca0003f4f008 */
[----:B------:R-:W-:Y:S02]  /*a7d0*/  IMAD.U32 R2, RZ, RZ, UR6 ;  /* 0x00000006ff027e24 */ /* 0x000fe4000f8e00ff */
[----:B------:R-:W-:Y:S01]  /*a7e0*/  IMAD.U32 R3, RZ, RZ, UR7 ;  /* 0x00000007ff037e24 */ /* 0x000fe2000f8e00ff */
[----:B------:R-:W-:Y:S02]  /*a7f0*/  ULDC.64 UR6, c[0x0][0xc08] ;  /* 0x0003020000067ab9 */ /* 0x000fe40000000a00 */
[----:B------:R-:W-:-:S03]  /*a800*/  UISETP.NE.U32.AND UP1, UPT, UR6, URZ, UPT ;  /* 0x0000003f0600728c */ /* 0x000fc6000bf25070 */
[----:B------:R-:W2:Y:S01]  /*a810*/  @P2 LDG.E R6, desc[UR48][R2.64] ;  /* 0x0000003002062981 */ /* 0x000ea2000c1e1900 */
[----:B------:R-:W-:Y:S01]  /*a820*/  UISETP.NE.AND.EX UP1, UPT, UR7, URZ, UPT, UP1 ;  /* 0x0000003f0700728c */ /* 0x000fe2000bf25310 */
[----:B------:R-:W-:-:S05]  /*a830*/  IMAD.U32 R0, RZ, RZ, UR4 ;  /* 0x00000004ff007e24 */ /* 0x000fca000f8e00ff */
[----:B------:R-:W-:-:S05]  /*a840*/  PLOP3.LUT P3, PT, PT, PT, UP1, 0x80, 0x0 ;  /* 0x000000000000781c */ /* 0x000fca0003f6f018 */
[----:B------:R-:W-:Y:S02]  /*a850*/  @UP1 ULDC.64 UR6, c[0x0][0xc08] ;  /* 0x0003020000061ab9 */ /* 0x000fe40000000a00 */
[----:B------:R-:W-:-:S06]  /*a860*/  @UP1 UIMAD.WIDE UR6, UR36, 0x4, UR6 ;  /* 0x00000004240618a5 */ /* 0x000fcc000f8e0206 */
[----:B------:R-:W-:Y:S02]  /*a870*/  IMAD.U32 R4, RZ, RZ, UR6 ;  /* 0x00000006ff047e24 */ /* 0x000fe4000f8e00ff */
[----:B------:R-:W-:-:S05]  /*a880*/  IMAD.U32 R5, RZ, RZ, UR7 ;  /* 0x00000007ff057e24 */ /* 0x000fca000f8e00ff */
[----:B------:R1:W5:Y:S01]  /*a890*/  @P3 LDG.E R0, desc[UR48][R4.64] ;  /* 0x0000003004003981 */ /* 0x000362000c1e1900 */
[----:B0-----:R-:W-:Y:S01]  /*a8a0*/  ISETP.NE.AND P0, PT, R11, 0x1, PT ;  /* 0x000000010b00780c */ /* 0x001fe20003f05270 */
[----:B------:R-:W-:Y:S01]  /*a8b0*/  UMOV UR4, URZ ;  /* 0x0000003f00047c82 */ /* 0x000fe20008000000 */
[----:B------:R-:W-:Y:S01]  /*a8c0*/  USHF.R.S32.HI UR10, URZ, 0x1f, UR41 ;  /* 0x0000001f3f0a7899 */ /* 0x000fe20008011429 */
[----:B------:R-:W0:Y:S10]  /*a8d0*/  S2R R7, SR_TID.X ;  /* 0x0000000000077919 */ /* 0x000e340000002100 */
[----:B------:R-:W3:Y:S01]  /*a8e0*/  @P0 LDC R9, c[0x0][0xbec] ;  /* 0x0002fb00ff090b82 */ /* 0x000ee20000000800 */
[----:B0-----:R-:W-:-:S05]  /*a8f0*/  VIADD R7, R7, 0xffffff80 ;  /* 0xffffff8007077836 */ /* 0x001fca0000000000 */
[----:B------:R-:W-:Y:S02]  /*a900*/  ISETP.GE.AND P1, PT, R7, 0x80, PT ;  /* 0x000000800700780c */ /* 0x000fe40003f26270 */
[----:B--2---:R-:W-:-:S13]  /*a910*/  @P2 R2UR UR4, R6 ;  /* 0x00000000060422ca */ /* 0x004fda00000e0000 */
[----:B------:R-:W-:Y:S01]  /*a920*/  USHF.R.S32.HI UR9, URZ, 0x1f, UR4 ;  /* 0x0000001f3f097899 */ /* 0x000fe20008011404 */
[----:B-1-3--:R-:W-:Y:S11]  /*a930*/  @P3 BRA `(.L_x_182) ;  /* 0x0000000000103947 */ /* 0x00aff60003800000 */
[----:B------:R-:W-:Y:S05]  /*a940*/  @!P2 BRA `(.L_x_182) ;  /* 0x00000000000ca947 */ /* 0x000fea0003800000 */
[----:B------:R-:W2:Y:S04]  /*a950*/  LDG.E R5, desc[UR48][R2.64] ;  /* 0x0000003002057981 */ /* 0x000ea8000c1e1900 */
[----:B-----5:R-:W2:Y:S02]  /*a960*/  LDG.E R0, desc[UR48][R2.64+0x4] ;  /* 0x0000043002007981 */ /* 0x020ea4000c1e1900 */
[----:B--2---:R-:W-:-:S07]  /*a970*/  IMAD.IADD R0, R0, 0x1, -R5 ;  /* 0x0000000100007824 */ /* 0x004fce00078e0a05 */
.L_x_182:
[----:B------:R-:W-:Y:S01]  /*a980*/  USEL UR36, UR36, URZ, !UP0 ;  /* 0x0000003f24247287 */ /* 0x000fe2000c000000 */
[----:B------:R-:W-:Y:S01]  /*a990*/  BSSY B1, `(.L_x_183) ;  /* 0x000002d000017945 */ /* 0x000fe20003800000 */
[----:B------:R-:W-:-:S03]  /*a9a0*/  USEL UR37, UR37, URZ, !UP0 ;  /* 0x0000003f25257287 */ /* 0x000fc6000c000000 */
[----:B------:R-:W-:Y:S09]  /*a9b0*/  @P1 BRA `(.L_x_184) ;  /* 0x0000000000a81947 */ /* 0x000ff20003800000 */
[----:B------:R-:W0:Y:S01]  /*a9c0*/  S2R R3, SR_TID.X ;  /* 0x0000000000037919 */ /* 0x000e220000002100 */
[----:B------:R-:W1:Y:S01]  /*a9d0*/  LDC R7, c[0x0][0xbe8] ;  /* 0x0002fa00ff077b82 */ /* 0x000e620000000800 */
[----:B------:R-:W-:-:S04]  /*a9e0*/  IMAD.U32 R2, RZ, RZ, UR40 ;  /* 0x00000028ff027e24 */ /* 0x000fc8000f8e00ff */
[----:B0-----:R-:W-:Y:S02]  /*a9f0*/  IMAD R2, R2, 0x80, R3 ;  /* 0x0000008002027824 */ /* 0x001fe400078e0203 */
[----:B-1---5:R-:W-:Y:S02]  /*aa00*/  IMAD R3, R0, R7, RZ ;  /* 0x0000000700037224 */ /* 0x022fe400078e02ff */
[----:B------:R-:W-:-:S05]  /*aa10*/  VIADD R4, R2, 0xffffff80 ;  /* 0xffffff8002047836 */ /* 0x000fca0000000000 */
[----:B------:R-:W-:-:S13]  /*aa20*/  ISETP.GE.AND P1, PT, R4, R3, PT ;  /* 0x000000030400720c */ /* 0x000fda0003f26270 */
[----:B------:R-:W-:Y:S05]  /*aa30*/  @P1 BRA `(.L_x_184) ;  /* 0x0000000000881947 */ /* 0x000fea0003800000 */
[----:B------:R-:W-:Y:S01]  /*aa40*/  ISETP.NE.AND P1, PT, R7, 0x1, PT ;  /* 0x000000010700780c */ /* 0x000fe20003f25270 */
[----:B------:R-:W-:Y:S01]  /*aa50*/  ULDC.64 UR12, c[0x0][0xb90] ;  /* 0x0002e400000c7ab9 */ /* 0x000fe20000000a00 */
[----:B------:R-:W-:Y:S01]  /*aa60*/  UMOV UR6, UR4 ;  /* 0x0000000400067c82 */ /* 0x000fe20008000000 */
[----:B------:R-:W-:Y:S01]  /*aa70*/  UIMAD UR8, UR10, UR12, URZ ;  /* 0x0000000c0a0872a4 */ /* 0x000fe2000f8e023f */
[----:B------:R-:W-:Y:S01]  /*aa80*/  IMAD.MOV.U32 R2, RZ, RZ, R4 ;  /* 0x000000ffff027224 */ /* 0x000fe200078e0004 */
[----:B------:R-:W-:Y:S02]  /*aa90*/  UMOV UR7, UR9 ;  /* 0x0000000900077c82 */ /* 0x000fe40008000000 */
[----:B------:R-:W-:Y:S02]  /*aaa0*/  UIMAD.WIDE.U32 UR6, UR41, UR12, UR6 ;  /* 0x0000000c290672a5 */ /* 0x000fe4000f8e0006 */
[----:B------:R-:W-:-:S03]  /*aab0*/  UIMAD UR8, UR41, UR13, UR8 ;  /* 0x0000000d290872a4 */ /* 0x000fc6000f8e0208 */
[----:B------:R-:W-:Y:S01]  /*aac0*/  ULDC.64 UR12, c[0x0][0xb98] ;  /* 0x0002e600000c7ab9 */ /* 0x000fe20000000a00 */
[----:B------:R-:W0:Y:S01]  /*aad0*/  @P1 LDC R3, c[0x0][0xbec] ;  /* 0x0002fb00ff031b82 */ /* 0x000e220000000800 */
[----:B------:R-:W-:Y:S02]  /*aae0*/  UIADD3 UR7, UR7, UR8, URZ ;  /* 0x0000000807077290 */ /* 0x000fe4000fffe03f */
[----:B------:R-:W-:Y:S02]  /*aaf0*/  UIMAD UR8, UR37, UR12, URZ ;  /* 0x0000000c250872a4 */ /* 0x000fe4000f8e023f */
[----:B------:R-:W-:Y:S02]  /*ab00*/  UIMAD.WIDE.U32 UR6, UR36, UR12, UR6 ;  /* 0x0000000c240672a5 */ /* 0x000fe4000f8e0006 */
[----:B------:R-:W-:Y:S01]  /*ab10*/  UIMAD UR8, UR36, UR13, UR8 ;  /* 0x0000000d240872a4 */ /* 0x000fe2000f8e0208 */
[----:B------:R-:W1:Y:S02]  /*ab20*/  @P1 LDC R6, c[0x0][0xbf0] ;  /* 0x0002fc00ff061b82 */ /* 0x000e640000000800 */
[----:B------:R-:W-:Y:S01]  /*ab30*/  ULDC.64 UR12, c[0x0][0xb88] ;  /* 0x0002e200000c7ab9 */ /* 0x000fe20000000a00 */
[----:B0-----:R-:W-:-:S05]  /*ab40*/  @P1 IMAD.HI.U32 R3, R4, R3, RZ ;  /* 0x0000000304031227 */ /* 0x001fca00078e00ff */
[----:B-1----:R-:W-:Y:S01]  /*ab50*/  @P1 SHF.R.U32.HI R2, RZ, R6, R3 ;  /* 0x00000006ff021219 */ /* 0x002fe20000011603 */
[----:B------:R-:W-:-:S03]  /*ab60*/  IMAD.U32 R6, RZ, RZ, UR8 ;  /* 0x00000008ff067e24 */ /* 0x000fc6000f8e00ff */
[--C-:B------:R-:W-:Y:S01]  /*ab70*/  SHF.R.S32.HI R3, RZ, 0x1f, R2.reuse ;  /* 0x0000001fff037819 */ /* 0x100fe20000011402 */
[----:B------:R-:W-:Y:S01]  /*ab80*/  IMAD.MOV R5, RZ, RZ, -R2 ;  /* 0x000000ffff057224 */ /* 0x000fe200078e0a02 */
[----:B------:R-:W-:-:S03]  /*ab90*/  IADD3 R2, P1, R2, UR6, RZ ;  /* 0x0000000602027c10 */ /* 0x000fc6000ff3e0ff */
[----:B------:R-:W-:Y:S01]  /*aba0*/  IMAD R5, R7, R5, R4 ;  /* 0x0000000507057224 */ /* 0x000fe200078e0204 */
[----:B------:R-:W-:Y:S01]  /*abb0*/  IADD3.X R3, R3, UR7, R6, P1, !PT ;  /* 0x0000000703037c10 */ /* 0x000fe20008ffe406 */
[----:B------:R-:W-:-:S03]  /*abc0*/  ULDC.64 UR6, c[0x0][0xb50] ;  /* 0x0002d40000067ab9 */ /* 0x000fc60000000a00 */
[----:B------:R-:W-:Y:S01]  /*abd0*/  SHF.R.S32.HI R4, RZ, 0x1f, R5 ;  /* 0x0000001fff047819 */ /* 0x000fe20000011405 */
[----:B------:R-:W-:-:S04]  /*abe0*/  IMAD.WIDE.U32 R2, R5, UR12, R2 ;  /* 0x0000000c05027c25 */ /* 0x000fc8000f8e0002 */
[----:B------:R-:W-:-:S04]  /*abf0*/  IMAD R4, R4, UR12, RZ ;  /* 0x0000000c04047c24 */ /* 0x000fc8000f8e02ff */
[----:B------:R-:W-:Y:S01]  /*ac00*/  IMAD R7, R5, UR13, R4 ;  /* 0x0000000d05077c24 */ /* 0x000fe2000f8e0204 */
[----:B------:R-:W-:-:S03]  /*ac10*/  LEA R4, P1, R2, UR6, 0x2 ;  /* 0x0000000602047c11 */ /* 0x000fc6000f8210ff */
[----:B------:R-:W-:-:S05]  /*ac20*/  IMAD.IADD R3, R3, 0x1, R7 ;  /* 0x0000000103037824 */ /* 0x000fca00078e0207 */
[----:B------:R-:W-:Y:S01]  /*ac30*/  LEA.HI.X R5, R2, UR7, R3, 0x2, P1 ;  /* 0x0000000702057c11 */ /* 0x000fe200088f1403 */
[----:B------:R-:W-:-:S05]  /*ac40*/  IMAD.MOV.U32 R3, RZ, RZ, -0x800000 ;  /* 0xff800000ff037424 */ /* 0x000fca00078e00ff */
[----:B------:R0:W-:Y:S02]  /*ac50*/  STG.E desc[UR48][R4.64], R3 ;  /* 0x0000000304007986 */ /* 0x0001e4000c101930 */
.L_x_184:
[----:B------:R-:W-:Y:S05]  /*ac60*/  BSYNC B1 ;  /* 0x0000000000017941 */ /* 0x000fea0003800000 */
.L_x_183:
[----:B0-----:R-:W0:Y:S01]  /*ac70*/  @P0 LDC R3, c[0x0][0xbf0] ;  /* 0x0002fc00ff030b82 */ /* 0x001e220000000800 */
[----:B------:R-:W-:Y:S01]  /*ac80*/  ULDC.64 UR12, c[0x0][0xaa0] ;  /* 0x0002a800000c7ab9 */ /* 0x000fe20000000a00 */
[----:B------:R-:W-:Y:S01]  /*ac90*/  IMAD R2, R22, 0x20, R23 ;  /* 0x0000002016027824 */ /* 0x000fe200078e0217 */
[----:B------:R-:W-:Y:S01]  /*aca0*/  UIMAD UR8, UR9, UR12, URZ ;  /* 0x0000000c090872a4 */ /* 0x000fe2000f8e023f */
[----:B------:R-:W-:Y:S01]  /*acb0*/  IMAD.U32 R5, RZ, RZ, UR40 ;  /* 0x00000028ff057e24 */ /* 0x000fe2000f8e00ff */
[----:B------:R-:W-:Y:S01]  /*acc0*/  UIMAD.WIDE.U32 UR6, UR4, UR12, URZ ;  /* 0x0000000c040672a5 */ /* 0x000fe2000f8e003f */
[----:B------:R-:W-:Y:S01]  /*acd0*/  BSSY B1, `(.L_x_185) ;  /* 0x0000045000017945 */ /* 0x000fe20003800000 */
[----:B------:R-:W-:Y:S01]  /*ace0*/  UIMAD UR8, UR4, UR13, UR8 ;  /* 0x0000000d040872a4 */ /* 0x000fe2000f8e0208 */
[----:B------:R-:W-:Y:S01]  /*acf0*/  IMAD R6, R5, 0x80, R2 ;  /* 0x0000008005067824 */ /* 0x000fe200078e0202 */
[----:B------:R-:W-:Y:S01]  /*ad00*/  SHF.R.S32.HI R20, RZ, 0x1f, R19 ;  /* 0x0000001fff147819 */ /* 0x000fe20000011413 */
[----:B------:R-:W-:Y:S01]  /*ad10*/  ULDC.64 UR12, c[0x0][0xae8] ;  /* 0x0002ba00000c7ab9 */ /* 0x000fe20000000a00 */
[----:B------:R-:W-:Y:S01]  /*ad20*/  UIADD3 UR7, UR7, UR8, URZ ;  /* 0x0000000807077290 */ /* 0x000fe2000fffe03f */
[----:B------:R-:W-:Y:S01]  /*ad30*/  @P0 IMAD.HI.U32 R2, R6, R9, RZ ;  /* 0x0000000906020227 */ /* 0x000fe200078e00ff */
[----:B------:R-:W-:Y:S01]  /*ad40*/  UIMAD UR4, UR10, UR12, URZ ;  /* 0x0000000c0a0472a4 */ /* 0x000fe2000f8e023f */
[----:B------:R-:W-:Y:S01]  /*ad50*/  SHF.R.S32.HI R21, RZ, 0x1f, R17 ;  /* 0x0000001fff157819 */ /* 0x000fe20000011411 */
[----:B------:R-:W-:Y:S01]  /*ad60*/  UIMAD.WIDE.U32 UR6, UR41, UR12, UR6 ;  /* 0x0000000c290672a5 */ /* 0x000fe2000f8e0006 */
[----:B------:R-:W-:Y:S01]  /*ad70*/  IMAD.MOV.U32 R5, RZ, RZ, R6 ;  /* 0x000000ffff057224 */ /* 0x000fe200078e0006 */
[----:B------:R-:W-:Y:S01]  /*ad80*/  UIMAD UR4, UR41, UR13, UR4 ;  /* 0x0000000d290472a4 */ /* 0x000fe2000f8e0204 */
[----:B------:R-:W-:Y:S01]  /*ad90*/  SHF.R.S32.HI R24, RZ, 0x1f, R18 ;  /* 0x0000001fff187819 */ /* 0x000fe20000011412 */
[----:B------:R-:W-:Y:S01]  /*ada0*/  ULDC.64 UR8, c[0x0][0xaf0] ;  /* 0x0002bc0000087ab9 */ /* 0x000fe20000000a00 */
[----:B------:R-:W-:Y:S01]  /*adb0*/  SHF.R.S32.HI R25, RZ, 0x1f, R16 ;  /* 0x0000001fff197819 */ /* 0x000fe20000011410 */
[----:B------:R-:W-:-:S02]  /*adc0*/  UIADD3 UR7, UR7, UR4, URZ ;  /* 0x0000000407077290 */ /* 0x000fc4000fffe03f */
[----:B------:R-:W-:Y:S01]  /*add0*/  UIMAD UR4, UR37, UR8, URZ ;  /* 0x00000008250472a4 */ /* 0x000fe2000f8e023f */
[----:B0-----:R-:W-:Y:S01]  /*ade0*/  @P0 SHF.R.U32.HI R5, RZ, R3, R2 ;  /* 0x00000003ff050219 */ /* 0x001fe20000011602 */
[----:B------:R-:W-:Y:S02]  /*adf0*/  UIMAD.WIDE.U32 UR6, UR36, UR8, UR6 ;  /* 0x00000008240672a5 */ /* 0x000fe4000f8e0006 */
[----:B------:R-:W-:Y:S01]  /*ae00*/  UIMAD UR4, UR36, UR9, UR4 ;  /* 0x00000009240472a4 */ /* 0x000fe2000f8e0204 */
[--C-:B------:R-:W-:Y:S01]  /*ae10*/  SHF.R.S32.HI R2, RZ, 0x1f, R5.reuse ;  /* 0x0000001fff027819 */ /* 0x100fe20000011405 */
[----:B------:R-:W-:Y:S01]  /*ae20*/  IMAD.MOV R7, RZ, RZ, -R5 ;  /* 0x000000ffff077224 */ /* 0x000fe200078e0a05 */
[----:B------:R-:W-:Y:S01]  /*ae30*/  ULDC.64 UR8, c[0x0][0xae0] ;  /* 0x0002b80000087ab9 */ /* 0x000fe20000000a00 */
[----:B------:R-:W-:Y:S02]  /*ae40*/  UIADD3 UR4, UR7, UR4, URZ ;  /* 0x0000000407047290 */ /* 0x000fe4000fffe03f */
[----:B------:R-:W-:-:S02]  /*ae50*/  IMAD.U32 R3, RZ, RZ, UR7 ;  /* 0x00000007ff037e24 */ /* 0x000fc4000f8e00ff */
[----:B------:R-:W-:Y:S02]  /*ae60*/  IMAD R4, R2, UR8, RZ ;  /* 0x0000000802047c24 */ /* 0x000fe4000f8e02ff */
[----:B------:R-:W-:Y:S02]  /*ae70*/  IMAD R7, R11, R7, R6 ;  /* 0x000000070b077224 */ /* 0x000fe400078e0206 */
[----:B------:R-:W-:Y:S01]  /*ae80*/  IMAD.U32 R2, RZ, RZ, UR6 ;  /* 0x00000006ff027e24 */ /* 0x000fe2000f8e00ff */
[----:B------:R-:W-:Y:S01]  /*ae90*/  ULDC.64 UR6, c[0x0][0xad8] ;  /* 0x0002b60000067ab9 */ /* 0x000fe20000000a00 */
[----:B------:R-:W-:Y:S02]  /*aea0*/  IMAD.U32 R3, RZ, RZ, UR4 ;  /* 0x00000004ff037e24 */ /* 0x000fe4000f8e00ff */
[C---:B------:R-:W-:Y:S01]  /*aeb0*/  IMAD R9, R5.reuse, UR9, R4 ;  /* 0x0000000905097c24 */ /* 0x040fe2000f8e0204 */
[----:B------:R-:W-:Y:S01]  /*aec0*/  SHF.R.S32.HI R4, RZ, 0x1f, R7 ;  /* 0x0000001fff047819 */ /* 0x000fe20000011407 */
[----:B------:R-:W-:-:S04]  /*aed0*/  IMAD.WIDE.U32 R2, R5, UR8, R2 ;  /* 0x0000000805027c25 */ /* 0x000fc8000f8e0002 */
[----:B------:R-:W-:Y:S02]  /*aee0*/  IMAD.U32 R6, RZ, RZ, UR40 ;  /* 0x00000028ff067e24 */ /* 0x000fe4000f8e00ff */
[----:B------:R-:W-:Y:S02]  /*aef0*/  IMAD.IADD R3, R3, 0x1, R9 ;  /* 0x0000000103037824 */ /* 0x000fe400078e0209 */
[----:B------:R-:W-:Y:S02]  /*af00*/  IMAD R4, R4, UR6, RZ ;  /* 0x0000000604047c24 */ /* 0x000fe4000f8e02ff */
[----:B------:R-:W-:Y:S02]  /*af10*/  IMAD R6, R6, 0x80, R23 ;  /* 0x0000008006067824 */ /* 0x000fe400078e0217 */
[----:B-----5:R-:W-:Y:S02]  /*af20*/  IMAD R11, R0, R11, RZ ;  /* 0x0000000b000b7224 */ /* 0x020fe400078e02ff */
[----:B------:R-:W-:-:S02]  /*af30*/  IMAD R5, R7, UR7, R4 ;  /* 0x0000000707057c24 */ /* 0x000fc4000f8e0204 */
[----:B------:R-:W-:Y:S01]  /*af40*/  IMAD.WIDE.U32 R2, R7, UR6, R2 ;  /* 0x0000000607027c25 */ /* 0x000fe2000f8e0002 */
[C---:B------:R-:W-:Y:S01]  /*af50*/  ISETP.GE.AND P2, PT, R6.reuse, R11, PT ;  /* 0x0000000b0600720c */ /* 0x040fe20003f46270 */
[----:B------:R-:W-:Y:S02]  /*af60*/  ULDC.64 UR6, c[0x0][0xa80] ;  /* 0x0002a00000067ab9 */ /* 0x000fe40000000a00 */
[----:B------:R-:W-:Y:S01]  /*af70*/  VIADD R0, R6, 0x20 ;  /* 0x0000002006007836 */ /* 0x000fe20000000000 */
[----:B------:R-:W-:Y:S01]  /*af80*/  LEA R4, P3, R2, UR6, 0x1 ;  /* 0x0000000602047c11 */ /* 0x000fe2000f8608ff */
[----:B------:R-:W-:-:S03]  /*af90*/  IMAD.IADD R3, R3, 0x1, R5 ;  /* 0x0000000103037824 */ /* 0x000fc600078e0205 */
[-C--:B------:R-:W-:Y:S01]  /*afa0*/  ISETP.GE.AND P1, PT, R0, R11.reuse, PT ;  /* 0x0000000b0000720c */ /* 0x080fe20003f26270 */
[----:B------:R-:W-:Y:S01]  /*afb0*/  VIADD R0, R6, 0x40 ;  /* 0x0000004006007836 */ /* 0x000fe20000000000 */
[----:B------:R-:W-:Y:S02]  /*afc0*/  LEA.HI.X R5, R2, UR7, R3, 0x1, P3 ;  /* 0x0000000702057c11 */ /* 0x000fe400098f0c03 */
[----:B------:R0:W1:Y:S02]  /*afd0*/  SHFL.IDX PT, R2, R4, RZ, 0x181f ;  /* 0x00181fff04027589 */ /* 0x00006400000e0000 */
[----:B------:R-:W-:Y:S02]  /*afe0*/  ISETP.GE.AND P0, PT, R0, R11, PT ;  /* 0x0000000b0000720c */ /* 0x000fe40003f06270 */
[----:B------:R0:W2:Y:S01]  /*aff0*/  SHFL.IDX PT, R0, R5, RZ, 0x181f ;  /* 0x00181fff05007589 */ /* 0x0000a200000e0000 */
[----:B------:R-:W-:Y:S10]  /*b000*/  @P2 BRA `(.L_x_186) ;  /* 0x0000000000442947 */ /* 0x000ff40003800000 */
        /* <DEDUP_REMOVED lines=8> */
[----:B------:R3:W-:Y:S01]  /*b090*/  @!P5 ST.E.128 desc[UR48][R8.64], RZ ;  /* 0x000000ff0800d985 */ /* 0x0007e2000c101d30 */
[----:B------:R-:W-:Y:S02]  /*b0a0*/  @!P4 LEA.HI.X R13, R18, R0, R24, 0x1, P6 ;  /* 0x00000000120dc211 */ /* 0x000fe400030f0c18 */
[----:B------:R-:W-:-:S03]  /*b0b0*/  @!P3 LEA R14, P6, R17, R2, 0x1 ;  /* 0x00000002110eb211 */ /* 0x000fc600078c08ff */
[----:B------:R3:W-:Y:S01]  /*b0c0*/  @!P4 ST.E.128 desc[UR48][R12.64], RZ ;  /* 0x000000ff0c00c985 */ /* 0x0007e2000c101d30 */
[----:B------:R-:W-:Y:S02]  /*b0d0*/  @!P3 LEA.HI.X R15, R17, R0, R21, 0x1, P6 ;  /* 0x00000000110fb211 */ /* 0x000fe400030f0c15 */
[----:B------:R-:W-:-:S03]  /*b0e0*/  @!P2 LEA R2, P6, R19, R2, 0x1 ;  /* 0x000000021302a211 */ /* 0x000fc600078c08ff */
[----:B------:R3:W-:Y:S01]  /*b0f0*/  @!P3 ST.E.128 desc[UR48][R14.64], RZ ;  /* 0x000000ff0e00b985 */ /* 0x0007e2000c101d30 */
[----:B------:R-:W-:-:S05]  /*b100*/  @!P2 LEA.HI.X R3, R19, R0, R20, 0x1, P6 ;  /* 0x000000001303a211 */ /* 0x000fca00030f0c14 */
[----:B------:R3:W-:Y:S04]  /*b110*/  @!P2 ST.E.128 desc[UR48][R2.64], RZ ;  /* 0x000000ff0200a985 */ /* 0x0007e8000c101d30 */
.L_x_186:
[----:B------:R-:W-:Y:S05]  /*b120*/  BSYNC B1 ;  /* 0x0000000000017941 */ /* 0x000fea0003800000 */
.L_x_185:
[----:B--2---:R2:W4:Y:S01]  /*b130*/  SHFL.IDX PT, R0, R5, 0x1, 0x181f ;  /* 0x00381f0005007f89 */ /* 0x00452200000e0000 */
[----:B------:R-:W-:Y:S03]  /*b140*/  BSSY B1, `(.L_x_187) ;  /* 0x0000014000017945 */ /* 0x000fe60003800000 */
[----:B-1-3--:R2:W1:Y:S01]  /*b150*/  SHFL.IDX PT, R2, R4, 0x1, 0x181f ;  /* 0x00381f0004027f89 */ /* 0x00a46200000e0000 */
[----:B------:R-:W-:Y:S05]  /*b160*/  @P1 BRA `(.L_x_188) ;  /* 0x0000000000441947 */ /* 0x000fea0003800000 */
[----:B------:R-:W-:Y:S02]  /*b170*/  ULDC UR4, c[0x0][0xac8] ;  /* 0x0002b20000047ab9 */ /* 0x000fe40000000800 */
[----:B------:R-:W-:Y:S02]  /*b180*/  ISETP.GE.AND P4, PT, R16, UR4, PT ;  /* 0x0000000410007c0c */ /* 0x000fe4000bf86270 */
[----:B------:R-:W-:Y:S02]  /*b190*/  ISETP.GE.AND P3, PT, R18, UR4, PT ;  /* 0x0000000412007c0c */ /* 0x000fe4000bf66270 */
[----:B------:R-:W-:Y:S02]  /*b1a0*/  ISETP.GE.AND P2, PT, R17, UR4, PT ;  /* 0x0000000411007c0c */ /* 0x000fe4000bf46270 */
[----:B------:R-:W-:-:S07]  /*b1b0*/  ISETP.GE.AND P1, PT, R19, UR4, PT ;  /* 0x0000000413007c0c */ /* 0x000fce000bf26270 */
[-C--:B-1----:R-:W-:Y:S02]  /*b1c0*/  @!P4 LEA R8, P6, R16, R2.reuse, 0x1 ;  /* 0x000000021008c211 */ /* 0x082fe400078c08ff */
[----:B------:R-:W-:Y:S02]  /*b1d0*/  @!P3 LEA R12, P5, R18, R2, 0x1 ;  /* 0x00000002120cb211 */ /* 0x000fe400078a08ff */
[----:B----4-:R-:W-:Y:S02]  /*b1e0*/  @!P4 LEA.HI.X R9, R16, R0, R25, 0x1, P6 ;  /* 0x000000001009c211 */ /* 0x010fe400030f0c19 */
[----:B------:R-:W-:Y:S02]  /*b1f0*/  @!P2 LEA R14, P6, R17, R2, 0x1 ;  /* 0x00000002110ea211 */ /* 0x000fe400078c08ff */
[----:B------:R-:W-:Y:S01]  /*b200*/  @!P3 LEA.HI.X R13, R18, R0, R24, 0x1, P5 ;  /* 0x00000000120db211 */ /* 0x000fe200028f0c18 */
[----:B------:R3:W-:Y:S01]  /*b210*/  @!P4 ST.E.128 desc[UR48][R8.64], RZ ;  /* 0x000000ff0800c985 */ /* 0x0007e2000c101d30 */
[----:B------:R-:W-:-:S02]  /*b220*/  @!P1 LEA R2, P5, R19, R2, 0x1 ;  /* 0x0000000213029211 */ /* 0x000fc400078a08ff */
[-C--:B------:R-:W-:Y:S01]  /*b230*/  @!P2 LEA.HI.X R15, R17, R0.reuse, R21, 0x1, P6 ;  /* 0x00000000110fa211 */ /* 0x080fe200030f0c15 */
[----:B------:R3:W-:Y:S01]  /*b240*/  @!P3 ST.E.128 desc[UR48][R12.64], RZ ;  /* 0x000000ff0c00b985 */ /* 0x0007e2000c101d30 */
[----:B------:R-:W-:-:S03]  /*b250*/  @!P1 LEA.HI.X R3, R19, R0, R20, 0x1, P5 ;  /* 0x0000000013039211 */ /* 0x000fc600028f0c14 */
[----:B------:R3:W-:Y:S04]  /*b260*/  @!P2 ST.E.128 desc[UR48][R14.64], RZ ;  /* 0x000000ff0e00a985 */ /* 0x0007e8000c101d30 */
[----:B------:R3:W-:Y:S02]  /*b270*/  @!P1 ST.E.128 desc[UR48][R2.64], RZ ;  /* 0x000000ff02009985 */ /* 0x0007e4000c101d30 */
.L_x_188:
[----:B------:R-:W-:Y:S05]  /*b280*/  BSYNC B1 ;  /* 0x0000000000017941 */ /* 0x000fea0003800000 */
.L_x_187:
[----:B----4-:R4:W0:Y:S01]  /*b290*/  SHFL.IDX PT, R0, R5, 0x2, 0x181f ;  /* 0x00581f0005007f89 */ /* 0x01082200000e0000 */
        /* <DEDUP_REMOVED lines=9> */
[-C--:B------:R-:W-:Y:S02]  /*b330*/  @!P2 LEA R12, P5, R18, R2.reuse, 0x1 ;  /* 0x00000002120ca211 */ /* 0x080fe400078a08ff */
[----:B------:R-:W-:Y:S02]  /*b340*/  @!P1 LEA R14, P4, R17, R2, 0x1 ;  /* 0x00000002110e9211 */ /* 0x000fe400078808ff */
[----:B0-----:R-:W-:Y:S02]  /*b350*/  @!P3 LEA.HI.X R9, R16, R0, R25, 0x1, P6 ;  /* 0x000000001009b211 */ /* 0x001fe400030f0c19 */
[----:B------:R-:W-:Y:S02]  /*b360*/  @!P0 LEA R2, P6, R19, R2, 0x1 ;  /* 0x0000000213028211 */ /* 0x000fe400078c08ff */
[-C--:B------:R-:W-:Y:S01]  /*b370*/  @!P2 LEA.HI.X R13, R18, R0.reuse, R24, 0x1, P5 ;  /* 0x00000000120da211 */ /* 0x080fe200028f0c18 */
[----:B------:R3:W-:Y:S01]  /*b380*/  @!P3 ST.E.128 desc[UR48][R8.64], RZ ;  /* 0x000000ff0800b985 */ /* 0x0007e2000c101d30 */
[----:B------:R-:W-:-:S02]  /*b390*/  @!P1 LEA.HI.X R15, R17, R0, R21, 0x1, P4 ;  /* 0x00000000110f9211 */ /* 0x000fc400020f0c15 */
[----:B------:R-:W-:Y:S01]  /*b3a0*/  @!P0 LEA.HI.X R3, R19, R0, R20, 0x1, P6 ;  /* 0x0000000013038211 */ /* 0x000fe200030f0c14 */
[----:B------:R3:W-:Y:S04]  /*b3b0*/  @!P2 ST.E.128 desc[UR48][R12.64], RZ ;  /* 0x000000ff0c00a985 */ /* 0x0007e8000c101d30 */
[----:B------:R3:W-:Y:S04]  /*b3c0*/  @!P1 ST.E.128 desc[UR48][R14.64], RZ ;  /* 0x000000ff0e009985 */ /* 0x0007e8000c101d30 */
[----:B------:R3:W-:Y:S02]  /*b3d0*/  @!P0 ST.E.128 desc[UR48][R2.64], RZ ;  /* 0x000000ff02008985 */ /* 0x0007e4000c101d30 */
.L_x_190:
[----:B------:R-:W-:Y:S05]  /*b3e0*/  BSYNC B1 ;  /* 0x0000000000017941 */ /* 0x000fea0003800000 */
.L_x_189:
[----:B0-----:R-:W-:Y:S01]  /*b3f0*/  VIADD R0, R6, 0x60 ;  /* 0x0000006006007836 */ /* 0x001fe20000000000 */
[----:B--2-4-:R-:W0:Y:S04]  /*b400*/  SHFL.IDX PT, R5, R5, 0x3, 0x181f ;  /* 0x00781f0005057f89 */ /* 0x014e2800000e0000 */
[----:B------:R-:W-:Y:S01]  /*b410*/  ISETP.GE.AND P0, PT, R0, R11, PT ;  /* 0x0000000b0000720c */ /* 0x000fe20003f06270 */
[----:B-1-3--:R1:W2:-:S12]  /*b420*/  SHFL.IDX PT, R2, R4, 0x3, 0x181f ;  /* 0x00781f0004027f89 */ /* 0x00a29800000e0000 */
[----:B-1----:R-:W-:Y:S05]  /*b430*/  @P0 BRA `(.L_x_181) ;  /* 0x0000000000440947 */ /* 0x002fea0003800000 */
[----:B------:R-:W-:Y:S02]  /*b440*/  ULDC UR4, c[0x0][0xac8] ;  /* 0x0002b20000047ab9 */ /* 0x000fe40000000800 */
[----:B------:R-:W-:Y:S02]  /*b450*/  ISETP.GE.AND P3, PT, R16, UR4, PT ;  /* 0x0000000410007c0c */ /* 0x000fe4000bf66270 */
[----:B------:R-:W-:Y:S02]  /*b460*/  ISETP.GE.AND P2, PT, R18, UR4, PT ;  /* 0x0000000412007c0c */ /* 0x000fe4000bf46270 */
[----:B------:R-:W-:Y:S02]  /*b470*/  ISETP.GE.AND P1, PT, R17, UR4, PT ;  /* 0x0000000411007c0c */ /* 0x000fe4000bf26270 */
[----:B------:R-:W-:-:S07]  /*b480*/  ISETP.GE.AND P0, PT, R19, UR4, PT ;  /* 0x0000000413007c0c */ /* 0x000fce000bf06270 */
[-C--:B--2---:R-:W-:Y:S02]  /*b490*/  @!P3 LEA R6, P6, R16, R2.reuse, 0x1 ;  /* 0x000000021006b211 */ /* 0x084fe400078c08ff */
[-C--:B------:R-:W-:Y:S02]  /*b4a0*/  @!P2 LEA R8, P5, R18, R2.reuse, 0x1 ;  /* 0x000000021208a211 */ /* 0x080fe400078a08ff */
[-C--:B------:R-:W-:Y:S02]  /*b4b0*/  @!P1 LEA R10, P4, R17, R2.reuse, 0x1 ;  /* 0x00000002110a9211 */ /* 0x080fe400078808ff */
[-C--:B0-----:R-:W-:Y:S02]  /*b4c0*/  @!P3 LEA.HI.X R7, R16, R5.reuse, R25, 0x1, P6 ;  /* 0x000000051007b211 */ /* 0x081fe400030f0c19 */
        /* <DEDUP_REMOVED lines=8> */
.L_x_181:
[----:B------:R-:W-:Y:S05]  /*b550*/  BSYNC B0 ;  /* 0x0000000000007941 */ /* 0x000fea0003800000 */
.L_x_172:
[----:B------:R-:W-:Y:S02]  /*b560*/  ULDC UR4, c[0x0][0xc3c] ;  /* 0x00030f0000047ab9 */ /* 0x000fe40000000800 */
[----:B------:R-:W-:-:S13]  /*b570*/  ISETP.GE.AND P0, PT, R51, UR4, PT ;  /* 0x0000000433007c0c */ /* 0x000fda000bf06270 */
[----:B------:R-:W-:Y:S05]  /*b580*/  @!P0 BRA `(.L_x_191) ;  /* 0xffffff5800348947 */ /* 0x000fea000383ffff */
[----:B------:R-:W-:Y:S05]  /*b590*/  EXIT ;  /* 0x000000000000794d */ /* 0x000fea0003800000 */
.L_x_146:
[----:B------:R-:W-:-:S08]  /*b5a0*/  NOP ;  /* 0x0000000000007918 */ /* 0x000fd00000000000 */
[----:B------:R-:W0:-:S00]  /*b5b0*/  USETMAXREG.DEALLOC.CTAPOOL 0x18 ;  /* 0x00000018000079c8 */ /* 0x000e0000080e0500 */
[----:B0-----:R-:W2:Y:S01]  /*b5c0*/  LDL.LU R2, [R1+0x14] ;  /* 0x0000140001027983 */ /* 0x001ea20000300800 */
[----:B------:R-:W-:-:S06]  /*b5d0*/  LOP3.LUT R0, R0, 0x3, RZ, 0xc0, !PT ;  /* 0x0000000300007812 */ /* 0x000fcc00078ec0ff */
[----:B------:R-:W0:Y:S02]  /*b5e0*/  SHFL.IDX PT, R0, R0, RZ, 0x1f ;  /* 0x00001fff00007589 */ /* 0x000e2400000e0000 */
[----:B0-----:R-:W-:Y:S01]  /*b5f0*/  ISETP.NE.AND P0, PT, R0, RZ, PT ;  /* 0x000000ff0000720c */ /* 0x001fe20003f05270 */
[----:B------:R-:W-:Y:S01]  /*b600*/  IMAD.MOV.U32 R0, RZ, RZ, RZ ;  /* 0x000000ffff007224 */ /* 0x000fe200078e00ff */
[----:B--2---:R-:W-:-:S11]  /*b610*/  LOP3.LUT R2, R2, 0xfffffffd, RZ, 0xc0, !PT ;  /* 0xfffffffd02027812 */ /* 0x004fd600078ec0ff */
[----:B------:R-:W-:-:S05]  /*b620*/  @P0 LOP3.LUT R2, R2, 0x2, RZ, 0xfc, !PT ;  /* 0x0000000202020812 */ /* 0x000fca00078efcff */
[----:B------:R0:W-:Y:S01]  /*b630*/  STL [R1+0x14], R2 ;  /* 0x0000140201007387 */ /* 0x0001e20000100800 */
[----:B------:R-:W-:Y:S05]  /*b640*/  @!P0 BRA `(.L_x_192) ;  /* 0x00000000002c8947 */ /* 0x000fea0003800000 */
[----:B------:R-:W1:Y:S08]  /*b650*/  S2UR UR5, SR_CgaCtaId ;  /* 0x00000000000579c3 */ /* 0x000e700000008800 */
[----:B------:R-:W-:Y:S06]  /*b660*/  BAR.SYNC.DEFER_BLOCKING 0x5, 0x180 ;  /* 0x0146000000007b1d */ /* 0x000fec0000010000 */
[----:B------:R-:W-:-:S02]  /*b670*/  UMOV UR4, 0x400 ;  /* 0x0000040000047882 */ /* 0x000fc40000000000 */
[----:B-1----:R-:W-:-:S09]  /*b680*/  ULEA UR4, UR5, UR4, 0x18 ;  /* 0x0000000405047291 */ /* 0x002fd2000f8ec03f */
[----:B------:R-:W1:Y:S04]  /*b690*/  LDS.128 R4, [UR4+0x388d0] ;  /* 0x0388d004ff047984 */ /* 0x000e680008000c00 */
[----:B-1----:R1:W-:Y:S01]  /*b6a0*/  STL [R1+0x24], R5 ;  /* 0x0000240501007387 */ /* 0x0023e20000100800 */
[----:B------:R-:W-:Y:S02]  /*b6b0*/  R2UR UR45, R7 ;  /* 0x00000000072d72ca */ /* 0x000fe400000e0000 */
[----:B------:R-:W-:Y:S01]  /*b6c0*/  R2UR UR36, R6 ;  /* 0x00000000062472ca */ /* 0x000fe200000e0000 */
[----:B------:R1:W-:Y:S01]  /*b6d0*/  STL [R1+0x20], R4 ;  /* 0x0000200401007387 */ /* 0x0003e20000100800 */
[----:B------:R-:W-:Y:S06]  /*b6e0*/  BAR.ARV 0x4, 0x180 ;  /* 0x0106000000007b1d */ /* 0x000fec0000002000 */
[----:B------:R-:W-:Y:S07]  /*b6f0*/  BRA `(.L_x_193) ;  /* 0x0000000800247947 */ /* 0x000fee0003800000 */
.L_x_192:
[----:B0-----:R-:W0:Y:S01]  /*b700*/  S2R R2, SR_TID.X ;  /* 0x0000000000027919 */ /* 0x001e220000002100 */
[----:B------:R-:W-:Y:S01]  /*b710*/  ULDC UR4, c[0x0][0xc3c] ;  /* 0x00030f0000047ab9 */ /* 0x000fe20000000800 */
[----:B------:R-:W1:Y:S01]  /*b720*/  LDC R9, c[0x0][0xc38] ;  /* 0x00030e00ff097b82 */ /* 0x000e620000000800 */
[----:B0-----:R-:W-:-:S04]  /*b730*/  LOP3.LUT R5, R2, 0x1f, RZ, 0xc0, !PT ;  /* 0x0000001f02057812 */ /* 0x001fc800078ec0ff */
[----:B------:R-:W-:-:S04]  /*b740*/  ISETP.NE.AND P0, PT, R5, 0x1f, PT ;  /* 0x0000001f0500780c */ /* 0x000fc80003f05270 */
[----:B------:R-:W-:-:S13]  /*b750*/  ISETP.GE.OR P1, PT, R5, UR4, !P0 ;  /* 0x0000000405007c0c */ /* 0x000fda000c726670 */
[----:B------:R-:W0:Y:S02]  /*b760*/  @!P1 LDC.64 R2, c[0x0][0xc80] ;  /* 0x00032000ff029b82 */ /* 0x000e240000000a00 */
[----:B0-----:R-:W-:-:S05]  /*b770*/  @!P1 IMAD.WIDE.U32 R2, R5, 0x4, R2 ;  /* 0x0000000405029825 */ /* 0x001fca00078e0002 */
[----:B------:R-:W2:Y:S01]  /*b780*/  @!P1 LDG.E R0, desc[UR48][R2.64] ;  /* 0x0000003002009981 */ /* 0x000ea2000c1e1900 */
[C---:B------:R-:W-:Y:S01]  /*b790*/  ISETP.NE.AND P1, PT, R5.reuse, RZ, PT ;  /* 0x000000ff0500720c */ /* 0x040fe20003f25270 */
[----:B------:R-:W-:Y:S01]  /*b7a0*/  UMOV UR45, URZ ;  /* 0x0000003f002d7c82 */ /* 0x000fe20008000000 */
[C---:B------:R-:W-:Y:S02]  /*b7b0*/  ISETP.GE.U32.AND P2, PT, R5.reuse, 0x2, PT ;  /* 0x000000020500780c */ /* 0x040fe40003f46070 */
[C---:B------:R-:W-:Y:S02]  /*b7c0*/  ISETP.GE.U32.AND P3, PT, R5.reuse, 0x4, PT ;  /* 0x000000040500780c */ /* 0x040fe40003f66070 */
[C---:B------:R-:W-:Y:S02]  /*b7d0*/  ISETP.GE.U32.AND P4, PT, R5.reuse, 0x8, PT ;  /* 0x000000080500780c */ /* 0x040fe40003f86070 */
[----:B------:R-:W-:Y:S01]  /*b7e0*/  ISETP.GE.U32.AND P5, PT, R5, 0x10, PT ;  /* 0x000000100500780c */ /* 0x000fe20003fa6070 */
[----:B--2---:R-:W0:Y:S02]  /*b7f0*/  SHFL.UP PT, R4, R0, 0x1, RZ ;  /* 0x0420000000047989 */ /* 0x004e2400000e00ff */
[----:B0-----:R-:W-:-:S05]  /*b800*/  SEL R7, R4, RZ, P1 ;  /* 0x000000ff04077207 */ /* 0x001fca0000800000 */
[----:B------:R-:W-:-:S05]  /*b810*/  IMAD.IADD R7, R0, 0x1, R7 ;  /* 0x0000000100077824 */ /* 0x000fca00078e0207 */
[----:B------:R-:W0:Y:S02]  /*b820*/  SHFL.UP PT, R4, R7, 0x2, RZ ;  /* 0x0440000007047989 */ /* 0x000e2400000e00ff */
[----:B0-----:R-:W-:-:S05]  /*b830*/  SEL R4, R4, RZ, P2 ;  /* 0x000000ff04047207 */ /* 0x001fca0001000000 */
[----:B------:R-:W-:-:S05]  /*b840*/  IMAD.IADD R4, R7, 0x1, R4 ;  /* 0x0000000107047824 */ /* 0x000fca00078e0204 */
[----:B------:R-:W0:Y:S02]  /*b850*/  SHFL.UP PT, R6, R4, 0x4, RZ ;  /* 0x0480000004067989 */ /* 0x000e2400000e00ff */
[----:B0-----:R-:W-:-:S05]  /*b860*/  SEL R3, R6, RZ, P3 ;  /* 0x000000ff06037207 */ /* 0x001fca0001800000 */
[----:B------:R-:W-:Y:S02]  /*b870*/  IMAD.IADD R3, R4, 0x1, R3 ;  /* 0x0000000104037824 */ /* 0x000fe400078e0203 */
[----:B------:R-:W0:Y:S03]  /*b880*/  S2R R4, SR_CTAID.X ;  /* 0x0000000000047919 */ /* 0x000e260000002500 */
[----:B------:R-:W2:Y:S02]  /*b890*/  SHFL.UP PT, R2, R3, 0x8, RZ ;  /* 0x0500000003027989 */ /* 0x000ea400000e00ff */
[----:B--2---:R-:W-:-:S05]  /*b8a0*/  SEL R2, R2, RZ, P4 ;  /* 0x000000ff02027207 */ /* 0x004fca0002000000 */
[----:B------:R-:W-:-:S05]  /*b8b0*/  IMAD.IADD R8, R3, 0x1, R2 ;  /* 0x0000000103087824 */ /* 0x000fca00078e0202 */
[----:B------:R-:W2:Y:S02]  /*b8c0*/  SHFL.UP PT, R2, R8, 0x10, RZ ;  /* 0x0600000008027989 */ /* 0x000ea400000e00ff */
[----:B--2---:R-:W-:-:S05]  /*b8d0*/  SEL R7, R2, RZ, P5 ;  /* 0x000000ff02077207 */ /* 0x004fca0002800000 */
[----:B------:R-:W-:-:S05]  /*b8e0*/  IMAD.IADD R2, R8, 0x1, R7 ;  /* 0x0000000108027824 */ /* 0x000fca00078e0207 */
[----:B------:R-:W1:Y:S02]  /*b8f0*/  SHFL.IDX PT, R6, R2, 0x1f, 0x1f ;  /* 0x03e01f0002067f89 */ /* 0x000e6400000e0000 */
[----:B-1----:R-:W-:Y:S02]  /*b900*/  IMAD R7, R6, R9, RZ ;  /* 0x0000000906077224 */ /* 0x002fe400078e02ff */
[----:B------:R-:W-:Y:S02]  /*b910*/  IMAD.MOV.U32 R6, RZ, RZ, RZ ;  /* 0x000000ffff067224 */ /* 0x000fe400078e00ff */
[----:B------:R-:W-:Y:S01]  /*b920*/  IMAD.MOV.U32 R10, RZ, RZ, R7 ;  /* 0x000000ffff0a7224 */ /* 0x000fe200078e0007 */
[----:B0-----:R-:W-:-:S13]  /*b930*/  ISETP.GT.AND P6, PT, R7, R4, PT ;  /* 0x000000040700720c */ /* 0x001fda0003fc4270 */
[----:B------:R-:W-:Y:S05]  /*b940*/  @P6 BRA `(.L_x_194) ;  /* 0x0000000000a46947 */ /* 0x000fea0003800000 */
[----:B------:R-:W-:Y:S01]  /*b950*/  IMAD.MOV.U32 R7, RZ, RZ, R10 ;  /* 0x000000ffff077224 */ /* 0x000fe200078e000a */
[----:B------:R-:W-:Y:S01]  /*b960*/  UMOV UR45, URZ ;  /* 0x0000003f002d7c82 */ /* 0x000fe20008000000 */
[----:B------:R-:W-:Y:S01]  /*b970*/  ULDC UR6, c[0x0][0xc3c] ;  /* 0x00030f0000067ab9 */ /* 0x000fe20000000800 */
[----:B------:R-:W-:-:S05]  /*b980*/  ULDC UR5, c[0x0][0xc3c] ;  /* 0x00030f0000057ab9 */ /* 0x000fca0000000800 */
.L_x_198:
[----:B------:R-:W-:-:S03]  /*b990*/  UIADD3 UR4, UR45, 0x1f, URZ ;  /* 0x0000001f2d047890 */ /* 0x000fc6000fffe03f */
[----:B------:R-:W-:Y:S01]  /*b9a0*/  UMOV UR45, UR5 ;  /* 0x00000005002d7c82 */ /* 0x000fe20008000000 */
[----:B------:R-:W-:-:S06]  /*b9b0*/  UISETP.GE.AND UP0, UPT, UR4, UR6, UPT ;  /* 0x000000060400728c */ /* 0x000fcc000bf06270 */
[----:B------:R-:W-:-:S13]  /*b9c0*/  PLOP3.LUT P6, PT, PT, PT, UP0, 0x40, 0x0 ;  /* 0x000000000000781c */ /* 0x000fda0003fce808 */
[----:B------:R-:W-:Y:S05]  /*b9d0*/  @!P6 BRA `(.L_x_195) ;  /* 0x000000040034e947 */ /* 0x000fea0003800000 */
[----:B------:R-:W-:Y:S01]  /*b9e0*/  UMOV UR45, UR4 ;  /* 0x00000004002d7c82 */ /* 0x000fe20008000000 */
[----:B------:R-:W-:Y:S01]  /*b9f0*/  BSSY B0, `(.L_x_196) ;  /* 0x0000008000007945 */ /* 0x000fe20003800000 */
[----:B------:R-:W-:Y:S02]  /*ba00*/  VIADD R9, R5, UR45 ;  /* 0x0000002d05097c36 */ /* 0x000fe40008000000 */
[----:B------:R-:W-:-:S03]  /*ba10*/  IMAD.MOV.U32 R0, RZ, RZ, RZ ;  /* 0x000000ffff007224 */ /* 0x000fc600078e00ff */
[----:B------:R-:W-:-:S13]  /*ba20*/  ISETP.GE.OR P6, PT, R9, UR6, !P0 ;  /* 0x0000000609007c0c */ /* 0x000fda000c7c6670 */
[----:B------:R-:W-:Y:S05]  /*ba30*/  @P6 BRA `(.L_x_197) ;  /* 0x00000000000c6947 */ /* 0x000fea0003800000 */
[----:B------:R-:W0:Y:S02]  /*ba40*/  LDC.64 R2, c[0x0][0xc80] ;  /* 0x00032000ff027b82 */ /* 0x000e240000000a00 */
[----:B0-----:R-:W-:-:S05]  /*ba50*/  IMAD.WIDE R2, R9, 0x4, R2 ;  /* 0x0000000409027825 */ /* 0x001fca00078e0202 */
[----:B------:R0:W5:Y:S02]  /*ba60*/  LDG.E R0, desc[UR48][R2.64] ;  /* 0x0000003002007981 */ /* 0x000164000c1e1900 */
.L_x_197:
[----:B------:R-:W-:Y:S05]  /*ba70*/  BSYNC B0 ;  /* 0x0000000000007941 */ /* 0x000fea0003800000 */
.L_x_196:
[----:B0----5:R-:W0:Y:S02]  /*ba80*/  SHFL.UP PT, R2, R0, 0x1, RZ ;  /* 0x0420000000027989 */ /* 0x021e2400000e00ff */
[----:B0-----:R-:W-:-:S05]  /*ba90*/  SEL R3, R2, RZ, P1 ;  /* 0x000000ff02037207 */ /* 0x001fca0000800000 */
[----:B------:R-:W-:-:S05]  /*baa0*/  IMAD.IADD R3, R0, 0x1, R3 ;  /* 0x0000000100037824 */ /* 0x000fca00078e0203 */
[----:B------:R-:W0:Y:S02]  /*bab0*/  SHFL.UP PT, R2, R3, 0x2, RZ ;  /* 0x0440000003027989 */ /* 0x000e2400000e00ff */
        /* <DEDUP_REMOVED lines=11> */
[----:B------:R-:W0:Y:S03]  /*bb70*/  LDC R9, c[0x0][0xc38] ;  /* 0x00030e00ff097b82 */ /* 0x000e260000000800 */
[----:B------:R-:W0:Y:S02]  /*bb80*/  SHFL.IDX PT, R12, R2, 0x1f, 0x1f ;  /* 0x03e01f00020c7f89 */ /* 0x000e2400000e0000 */
[----:B0-----:R-:W-:-:S04]  /*bb90*/  IMAD R12, R12, R9, RZ ;  /* 0x000000090c0c7224 */ /* 0x001fc800078e02ff */
[----:B------:R-:W-:-:S05]  /*bba0*/  IMAD.IADD R7, R12, 0x1, R7 ;  /* 0x000000010c077824 */ /* 0x000fca00078e0207 */
[----:B------:R-:W-:-:S13]  /*bbb0*/  ISETP.GT.AND P6, PT, R7, R4, PT ;  /* 0x000000040700720c */ /* 0x000fda0003fc4270 */
[----:B------:R-:W-:Y:S05]  /*bbc0*/  @!P6 BRA `(.L_x_198) ;  /* 0xfffffffc0070e947 */ /* 0x000fea000383ffff */
[----:B------:R-:W-:-:S07]  /*bbd0*/  IMAD.MOV.U32 R10, RZ, RZ, R12 ;  /* 0x000000ffff0a7224 */ /* 0x000fce00078e000c */
.L_x_194:
[----:B------:R-:W-:-:S04]  /*bbe0*/  IMAD.IADD R8, R7, 0x1, -R10 ;  /* 0x0000000107087824 */ /* 0x000fc800078e0a0a */
[----:B------:R-:W-:-:S05]  /*bbf0*/  IMAD R3, R2, R9, R8 ;  /* 0x0000000902037224 */ /* 0x000fca00078e0208 */
[----:B------:R-:W-:-:S13]  /*bc00*/  ISETP.GT.AND P0, PT, R3, R4, PT ;  /* 0x000000040300720c */ /* 0x000fda0003f04270 */
[----:B------:R-:W-:Y:S02]  /*bc10*/  VOTEU.ANY UR5, UPT, !P0 ;  /* 0x0000000000057886 */ /* 0x000fe400040e0100 */
[----:B------:R-:W-:Y:S02]  /*bc20*/  UPOPC UR4, UR5 ;  /* 0x00000005000472bf */ /* 0x000fe40008000000 */
[----:B------:R-:W-:-:S04]  /*bc30*/  ISETP.NE.AND P0, PT, RZ, UR5, PT ;  /* 0x00000005ff007c0c */ /* 0x000fc8000bf05270 */
[----:B------:R-:W-:-:S05]  /*bc40*/  IMAD.U32 R11, RZ, RZ, UR4 ;  /* 0x00000004ff0b7e24 */ /* 0x000fca000f8e00ff */
[----:B------:R-:W0:Y:S02]  /*bc50*/  SHFL.IDX PT, R0, R0, R11, 0x1f ;  /* 0x00001f0b00007589 */ /* 0x000e2400000e0000 */
[----:B0-----:R-:W-:-:S04]  /*bc60*/  IABS R7, R0 ;  /* 0x0000000000077213 */ /* 0x001fc80000000000 */
[----:B------:R-:W0:Y:S08]  /*bc70*/  I2F.RP R10, R7 ;  /* 0x00000007000a7306 */ /* 0x000e300000209400 */
[----:B0-----:R-:W0:Y:S02]  /*bc80*/  MUFU.RCP R10, R10 ;  /* 0x0000000a000a7308 */ /* 0x001e240000001000 */
[----:B0-----:R-:W-:-:S06]  /*bc90*/  VIADD R3, R10, 0xffffffe ;  /* 0x0ffffffe0a037836 */ /* 0x001fcc0000000000 */
[----:B------:R-:W0:Y:S01]  /*bca0*/  F2I.FTZ.U32.TRUNC.NTZ R3, R3 ;  /* 0x0000000300037305 */ /* 0x000e22000021f000 */
[----:B------:R-:W-:Y:S05]  /*bcb0*/  @!P0 BRA `(.L_x_199) ;  /* 0x00000000000c8947 */ /* 0x000fea0003800000 */
[----:B------:R-:W-:-:S06]  /*bcc0*/  UIADD3 UR5, UR4, -0x1, URZ ;  /* 0xffffffff04057890 */ /* 0x000fcc000fffe03f */
[----:B------:R-:W-:-:S05]  /*bcd0*/  IMAD.U32 R11, RZ, RZ, UR5 ;  /* 0x00000005ff0b7e24 */ /* 0x000fca000f8e00ff */
[----:B------:R1:W2:Y:S02]  /*bce0*/  SHFL.IDX PT, R6, R2, R11, 0x1f ;  /* 0x00001f0b02067589 */ /* 0x0002a400000e0000 */
.L_x_199:
[--C-:B01----:R-:W-:Y:S01]  /*bcf0*/  IMAD.MOV R2, RZ, RZ, -R3.reuse ;  /* 0x000000ffff027224 */ /* 0x103fe200078e0a03 */
[----:B------:R-:W-:Y:S01]  /*bd00*/  UIADD3 UR45, UR4, UR45, URZ ;  /* 0x0000002d042d7290 */ /* 0x000fe2000fffe03f */
[----:B--2---:R-:W-:Y:S02]  /*bd10*/  IMAD R6, R6, R9, R8 ;  /* 0x0000000906067224 */ /* 0x004fe400078e0208 */
[----:B------:R-:W-:Y:S02]  /*bd20*/  IMAD R9, R2, R7, RZ ;  /* 0x0000000702097224 */ /* 0x000fe400078e02ff */
[----:B------:R-:W-:Y:S01]  /*bd30*/  IMAD.MOV.U32 R2, RZ, RZ, RZ ;  /* 0x000000ffff027224 */ /* 0x000fe200078e00ff */
[----:B------:R1:W-:Y:S03]  /*bd40*/  STL [R1+0x20], R6 ;  /* 0x0000200601007387 */ /* 0x0003e60000100800 */
[----:B------:R-:W-:-:S04]  /*bd50*/  IMAD.HI.U32 R2, R3, R9, R2 ;  /* 0x0000000903027227 */ /* 0x000fc800078e0002 */
[----:B------:R-:W-:Y:S01]  /*bd60*/  IMAD.IADD R9, R4, 0x1, -R6 ;  /* 0x0000000104097824 */ /* 0x000fe200078e0a06 */
[----:B------:R-:W-:-:S04]  /*bd70*/  IABS R4, R0 ;  /* 0x0000000000047213 */ /* 0x000fc80000000000 */
[----:B------:R-:W-:Y:S01]  /*bd80*/  IABS R3, R9 ;  /* 0x0000000900037213 */ /* 0x000fe20000000000 */
[----:B------:R-:W-:-:S04]  /*bd90*/  IMAD.MOV R4, RZ, RZ, -R4 ;  /* 0x000000ffff047224 */ /* 0x000fc800078e0a04 */
[----:B------:R-:W-:-:S04]  /*bda0*/  IMAD.HI.U32 R2, R2, R3, RZ ;  /* 0x0000000302027227 */ /* 0x000fc800078e00ff */
[----:B------:R-:W-:Y:S01]  /*bdb0*/  IMAD R4, R2, R4, R3 ;  /* 0x0000000402047224 */ /* 0x000fe200078e0203 */
[----:B------:R-:W-:-:S04]  /*bdc0*/  LOP3.LUT R3, R9, R0, RZ, 0x3c, !PT ;  /* 0x0000000009037212 */ /* 0x000fc800078e3cff */
[----:B------:R-:W-:Y:S02]  /*bdd0*/  ISETP.GT.U32.AND P1, PT, R7, R4, PT ;  /* 0x000000040700720c */ /* 0x000fe40003f24070 */
[----:B------:R-:W-:-:S11]  /*bde0*/  ISETP.GE.AND P2, PT, R3, RZ, PT ;  /* 0x000000ff0300720c */ /* 0x000fd60003f46270 */
[----:B------:R-:W-:Y:S02]  /*bdf0*/  @!P1 IMAD.IADD R4, R4, 0x1, -R7 ;  /* 0x0000000104049824 */ /* 0x000fe400078e0a07 */
[----:B------:R-:W-:Y:S01]  /*be00*/  @!P1 VIADD R2, R2, 0x1 ;  /* 0x0000000102029836 */ /* 0x000fe20000000000 */
[----:B------:R-:W-:Y:S02]  /*be10*/  ISETP.NE.AND P1, PT, R0, RZ, PT ;  /* 0x000000ff0000720c */ /* 0x000fe40003f25270 */
[----:B------:R-:W-:-:S13]  /*be20*/  ISETP.GE.U32.AND P0, PT, R4, R7, PT ;  /* 0x000000070400720c */ /* 0x000fda0003f06070 */
[----:B------:R-:W-:-:S04]  /*be30*/  @P0 VIADD R2, R2, 0x1 ;  /* 0x0000000102020836 */ /* 0x000fc80000000000 */
[----:B------:R-:W-:Y:S01]  /*be40*/  @!P2 IMAD.MOV R2, RZ, RZ, -R2 ;  /* 0x000000ffff02a224 */ /* 0x000fe200078e0a02 */
[----:B------:R-:W-:-:S04]  /*be50*/  @!P1 LOP3.LUT R2, RZ, R0, RZ, 0x33, !PT ;  /* 0x00000000ff029212 */ /* 0x000fc800078e33ff */
[----:B------:R-:W-:Y:S01]  /*be60*/  R2UR UR36, R2 ;  /* 0x00000000022472ca */ /* 0x000fe200000e0000 */
[----:B------:R-:W-:-:S04]  /*be70*/  IMAD.MOV R3, RZ, RZ, -R2 ;  /* 0x000000ffff037224 */ /* 0x000fc800078e0a02 */
[----:B------:R-:W-:-:S05]  /*be80*/  IMAD R0, R0, R3, R9 ;  /* 0x0000000300007224 */ /* 0x000fca00078e0209 */
[----:B------:R1:W-:Y:S01]  /*be90*/  STL [R1+0x24], R0 ;  /* 0x0000240001007387 */ /* 0x0003e20000100800 */
[----:B------:R-:W-:Y:S05]  /*bea0*/  BRA `(.L_x_200) ;  /* 0x00000000000c7947 */ /* 0x000fea0003800000 */
.L_x_195:
[----:B------:R0:W-:Y:S01]  /*beb0*/  STL [R1+0x20], R4 ;  /* 0x0000200401007387 */ /* 0x0001e20000100800 */
[----:B------:R-:W-:-:S03]  /*bec0*/  UMOV UR36, URZ ;  /* 0x0000003f00247c82 */ /* 0x000fc60008000000 */
[----:B------:R0:W-:Y:S02]  /*bed0*/  STL [R1+0x24], RZ ;  /* 0x000024ff01007387 */ /* 0x0001e40000100800 */
.L_x_200:
[----:B------:R-:W2:Y:S04]  /*bee0*/  LDL R2, [R1+0x24] ;  /* 0x0000240001027983 */ /* 0x000ea80000100800 */
[----:B0-----:R-:W3:Y:S01]  /*bef0*/  LDL R4, [R1+0x20] ;  /* 0x0000200001047983 */ /* 0x001ee20000100800 */
[----:B------:R-:W-:-:S13]  /*bf00*/  ISETP.NE.AND P0, PT, R5, RZ, PT ;  /* 0x000000ff0500720c */ /* 0x000fda0003f05270 */
[----:B------:R-:W0:Y:S01]  /*bf10*/  @!P0 S2R R3, SR_CgaCtaId ;  /* 0x0000000000038919 */ /* 0x000e220000008800 */
[----:B-1----:R-:W-:Y:S01]  /*bf20*/  @!P0 MOV R0, 0x400 ;  /* 0x0000040000008802 */ /* 0x002fe20000000f00 */
[----:B------:R-:W-:Y:S02]  /*bf30*/  IMAD.U32 R6, RZ, RZ, UR36 ;  /* 0x00000024ff067e24 */ /* 0x000fe4000f8e00ff */
[----:B------:R-:W-:Y:S01]  /*bf40*/  IMAD.U32 R7, RZ, RZ, UR45 ;  /* 0x0000002dff077e24 */ /* 0x000fe2000f8e00ff */
[----:B0-----:R-:W-:Y:S01]  /*bf50*/  @!P0 LEA R0, R3, R0, 0x18 ;  /* 0x0000000003008211 */ /* 0x001fe200078ec0ff */
[----:B--2---:R-:W-:-:S05]  /*bf60*/  IMAD.MOV.U32 R5, RZ, RZ, R2 ;  /* 0x000000ffff057224 */ /* 0x004fca00078e0002 */
[----:B---3--:R2:W-:Y:S01]  /*bf70*/  @!P0 STS.128 [R0+0x388d0], R4 ;  /* 0x0388d00400008388 */ /* 0x0085e20000000c00 */
[----:B------:R-:W-:Y:S06]  /*bf80*/  BAR.ARV 0x5, 0x180 ;  /* 0x0146000000007b1d */ /* 0x000fec0000002000 */
.L_x_193:
[----:B--2---:R-:W-:Y:S01]  /*bf90*/  IMAD.MOV.U32 R0, RZ, RZ, 0x1 ;  /* 0x00000001ff007424 */ /* 0x004fe200078e00ff */
[----:B------:R-:W-:Y:S01]  /*bfa0*/  ULDC UR4, c[0x0][0xc3c] ;  /* 0x00030f0000047ab9 */ /* 0x000fe20000000800 */
[----:B------:R2:W-:Y:S01]  /*bfb0*/  STL [R1+0x30], RZ ;  /* 0x000030ff01007387 */ /* 0x0005e20000100800 */
[----:B------:R-:W-:-:S03]  /*bfc0*/  UISETP.GE.AND UP0, UPT, UR45, UR4, UPT ;  /* 0x000000042d00728c */ /* 0x000fc6000bf06270 */
[----:B------:R2:W-:Y:S03]  /*bfd0*/  STL [R1+0x4], R0 ;  /* 0x0000040001007387 */ /* 0x0005e60000100800 */
[----:B------:R-:W-:Y:S01]  /*bfe0*/  PLOP3.LUT P0, PT, PT, PT, UP0, 0x80, 0x0 ;  /* 0x000000000000781c */ /* 0x000fe20003f0f008 */
[----:B------:R2:W-:-:S12]  /*bff0*/  STL [R1], RZ ;  /* 0x000000ff01007387 */ /* 0x0005d80000100800 */
[----:B--2---:R-:W-:Y:S05]  /*c000*/  @P0 BRA `(.L_x_201) ;  /* 0x0000004c000c0947 */ /* 0x004fea0003800000 */
[----:B------:R-:W2:Y:S01]  /*c010*/  S2R R7, SR_TID.X ;  /* 0x0000000000077919 */ /* 0x000ea20000002100 */
[----:B------:R-:W3:Y:S01]  /*c020*/  S2UR UR5, SR_CgaCtaId ;  /* 0x00000000000579c3 */ /* 0x000ee20000008800 */
[----:B------:R-:W-:Y:S01]  /*c030*/  UMOV UR4, 0x400 ;  /* 0x0000040000047882 */ /* 0x000fe20000000000 */
[----:B------:R-:W-:Y:S01]  /*c040*/  ULDC UR43, c[0x0][0xc] ;  /* 0x00000300002b7ab9 */ /* 0x000fe20000000800 */
[----:B------:R-:W-:Y:S02]  /*c050*/  ULOP3.LUT UR39, UR38, 0x1, URZ, 0xfc, !UPT ;  /* 0x0000000126277892 */ /* 0x000fe4000f8efc3f */
[----:B------:R-:W-:Y:S01]  /*c060*/  ULOP3.LUT UR44, UR38, 0x2, URZ, 0xfc, !UPT ;  /* 0x00000002262c7892 */ /* 0x000fe2000f8efc3f */
[----:B------:R-:W-:Y:S01]  /*c070*/  ULDC.64 UR52, c[0x0][0x198] ;  /* 0x0000660000347ab9 */ /* 0x000fe20000000a00 */
[----:B---3--:R-:W-:-:S06]  /*c080*/  ULEA UR4, UR5, UR4, 0x18 ;  /* 0x0000000405047291 */ /* 0x008fcc000f8ec03f */
[----:B------:R-:W-:Y:S01]  /*c090*/  IMAD.U32 R19, RZ, RZ, UR4 ;  /* 0x00000004ff137e24 */ /* 0x000fe2000f8e00ff */
[C---:B--2---:R-:W-:Y:S01]  /*c0a0*/  LOP3.LUT R6, R7.reuse, 0x7f, RZ, 0xc0, !PT ;  /* 0x0000007f07067812 */ /* 0x044fe200078ec0ff */
[C---:B0-----:R-:W-:Y:S01]  /*c0b0*/  IMAD.SHL.U32 R2, R7.reuse, 0x80, RZ ;  /* 0x0000008007027824 */ /* 0x041fe200078e00ff */
[----:B------:R-:W-:Y:S02]  /*c0c0*/  R2P PR, R7, 0x6 ;  /* 0x0000000607007804 */ /* 0x000fe40000000000 */
[----:B------:R-:W-:Y:S02]  /*c0d0*/  SHF.R.U32.HI R3, RZ, 0x5, R6 ;  /* 0x00000005ff037819 */ /* 0x000fe40000011606 */
[C---:B-1----:R-:W-:Y:S02]  /*c0e0*/  LOP3.LUT R4, R2.reuse, 0x400, RZ, 0xc0, !PT ;  /* 0x0000040002047812 */ /* 0x042fe400078ec0ff */
[----:B------:R-:W-:-:S03]  /*c0f0*/  LOP3.LUT R0, R2, 0x380, RZ, 0xc0, !PT ;  /* 0x0000038002007812 */ /* 0x000fc600078ec0ff */
[C---:B------:R-:W-:Y:S01]  /*c100*/  IMAD R4, R3.reuse, 0x800, R4 ;  /* 0x0000080003047824 */ /* 0x040fe200078e0204 */
[----:B------:R-:W-:Y:S01]  /*c110*/  LOP3.LUT R5, R0, 0x10, R7, 0xf8, !PT ;  /* 0x0000001000057812 */ /* 0x000fe200078ef807 */
[----:B------:R-:W-:Y:S02]  /*c120*/  IMAD R3, R3, 0x10, R0 ;  /* 0x0000001003037824 */ /* 0x000fe400078e0200 */
[----:B------:R-:W-:-:S05]  /*c130*/  IMAD.SHL.U32 R0, R7, 0x10, RZ ;  /* 0x0000001007007824 */ /* 0x000fca00078e00ff */
[--C-:B------:R-:W-:Y:S02]  /*c140*/  LOP3.LUT R3, R3, 0x70, R0.reuse, 0x78, !PT ;  /* 0x0000007003037812 */ /* 0x100fe400078e7800 */
[----:B------:R-:W-:Y:S02]  /*c150*/  LOP3.LUT R5, R5, 0x70, R0, 0x78, !PT ;  /* 0x0000007005057812 */ /* 0x000fe400078e7800 */
[----:B------:R-:W-:Y:S01]  /*c160*/  LOP3.LUT R2, R3, 0xc00, R2, 0xf8, !PT ;  /* 0x00000c0003027812 */ /* 0x000fe200078ef802 */
[----:B------:R-:W-:Y:S02]  /*c170*/  IMAD.SHL.U32 R3, R7, 0x2, RZ ;  /* 0x0000000207037824 */ /* 0x000fe400078e00ff */
[----:B------:R-:W-:Y:S01]  /*c180*/  IMAD.IADD R4, R4, 0x1, R5 ;  /* 0x0000000104047824 */ /* 0x000fe200078e0205 */
[----:B------:R-:W-:Y:S01]  /*c190*/  SHF.R.U32.HI R5, RZ, 0x3, R6 ;  /* 0x00000003ff057819 */ /* 0x000fe20000011606 */
[----:B------:R0:W-:Y:S04]  /*c1a0*/  STL [R1+0x28], R2 ;  /* 0x0000280201007387 */ /* 0x0001e80000100800 */
[----:B------:R1:W-:Y:S01]  /*c1b0*/  STL [R1+0x1c], R4 ;  /* 0x00001c0401007387 */ /* 0x0003e20000100800 */
[----:B0-----:R-:W-:-:S04]  /*c1c0*/  LOP3.LUT R2, R0, 0x3f0, RZ, 0xc0, !PT ;  /* 0x000003f000027812 */ /* 0x001fc800078ec0ff */
[----:B------:R-:W-:Y:S01]  /*c1d0*/  LOP3.LUT R3, R2, 0x70, R3, 0x78, !PT ;  /* 0x0000007002037812 */ /* 0x000fe200078e7803 */
[----:B------:R-:W-:Y:S02]  /*c1e0*/  IMAD.SHL.U32 R2, R6, 0x10, RZ ;  /* 0x0000001006027824 */ /* 0x000fe400078e00ff */
[----:B-1----:R-:W-:-:S03]  /*c1f0*/  IMAD.MOV.U32 R4, RZ, RZ, 0x20 ;  /* 0x00000020ff047424 */ /* 0x002fc600078e00ff */
[----:B------:R-:W-:Y:S01]  /*c200*/  LOP3.LUT R2, R3, 0x400, R2, 0xf8, !PT ;  /* 0x0000040003027812 */ /* 0x000fe200078ef802 */
[----:B------:R-:W-:-:S04]  /*c210*/  IMAD.MOV.U32 R3, RZ, RZ, 0x40 ;  /* 0x00000040ff037424 */ /* 0x000fc800078e00ff */
[----:B------:R-:W-:Y:S01]  /*c220*/  IMAD.IADD R2, R19, 0x1, R2 ;  /* 0x0000000113027824 */ /* 0x000fe200078e0202 */
[----:B------:R-:W-:Y:S02]  /*c230*/  SEL R7, R3, 0xffffffc0, !P2 ;  /* 0xffffffc003077807 */ /* 0x000fe40005000000 */
[----:B------:R-:W-:Y:S02]  /*c240*/  SEL R3, R4, 0xffffffe0, !P1 ;  /* 0xffffffe004037807 */ /* 0x000fe40004800000 */
[----:B------:R-:W-:Y:S01]  /*c250*/  LOP3.LUT R4, R5, 0x70, R0, 0xf8, !PT ;  /* 0x0000007005047812 */ /* 0x000fe200078ef800 */
[----:B------:R-:W-:Y:S04]  /*c260*/  STL [R1+0x10], R7 ;  /* 0x0000100701007387 */ /* 0x000fe80000100800 */
[----:B------:R0:W-:Y:S04]  /*c270*/  STL [R1+0xc], R3 ;  /* 0x00000c0301007387 */ /* 0x0001e80000100800 */
[----:B------:R-:W-:Y:S04]  /*c280*/  STL [R1+0x2c], R2 ;  /* 0x00002c0201007387 */ /* 0x000fe80000100800 */
[----:B------:R-:W-:Y:S01]  /*c290*/  STL [R1], RZ ;  /* 0x000000ff01007387 */ /* 0x000fe20000100800 */
[----:B0-----:R-:W-:Y:S01]  /*c2a0*/  LOP3.LUT R3, R0, 0x70, RZ, 0xc0, !PT ;  /* 0x0000007000037812 */ /* 0x001fe200078ec0ff */
[----:B------:R-:W-:-:S05]  /*c2b0*/  IMAD.MOV.U32 R0, RZ, RZ, 0x1 ;  /* 0x00000001ff007424 */ /* 0x000fca00078e00ff */
[----:B------:R0:W-:Y:S04]  /*c2c0*/  STL [R1+0x4], R0 ;  /* 0x0000040001007387 */ /* 0x0001e80000100800 */
[----:B------:R1:W-:Y:S01]  /*c2d0*/  STL [R1+0x30], RZ ;  /* 0x000030ff01007387 */ /* 0x0003e20000100800 */
[----:B0-----:R-:W-:-:S07]  /*c2e0*/  LOP3.LUT R0, R3, 0x80, RZ, 0xfc, !PT ;  /* 0x0000008003007812 */ /* 0x001fce00078efcff */
.L_x_272:
[----:B------:R-:W-:Y:S01]  /*c2f0*/  ULDC.64 UR4, c[0x0][0xc88] ;  /* 0x0003220000047ab9 */ /* 0x000fe20000000a00 */
[----:B------:R-:W-:Y:S01]  /*c300*/  ULDC.64 UR6, c[0x0][0xa18] ;  /* 0x0002860000067ab9 */ /* 0x000fe20000000a00 */
[----:B------:R-:W-:-:S06]  /*c310*/  UIMAD.WIDE UR4, UR45, 0x4, UR4 ;  /* 0x000000042d0478a5 */ /* 0x000fcc000f8e0204 */
[----:B------:R-:W-:Y:S02]  /*c320*/  IMAD.U32 R2, RZ, RZ, UR4 ;  /* 0x00000004ff027e24 */ /* 0x000fe4000f8e00ff */
[----:B------:R-:W-:Y:S01]  /*c330*/  IMAD.U32 R3, RZ, RZ, UR5 ;  /* 0x00000005ff037e24 */ /* 0x000fe2000f8e00ff */
[----:B------:R-:W-:Y:S01]  /*c340*/  UISETP.NE.U32.AND UP0, UPT, UR6, URZ, UPT ;  /* 0x0000003f0600728c */ /* 0x000fe2000bf05070 */
[----:B------:R-:W-:-:S03]  /*c350*/  ULDC.64 UR4, c[0x0][0xa28] ;  /* 0x00028a0000047ab9 */ /* 0x000fc60000000a00 */
[----:B--2---:R-:W2:Y:S01]  /*c360*/  LDG.E R2, desc[UR48][R2.64] ;  /* 0x0000003002027981 */ /* 0x004ea2000c1e1900 */
[----:B------:R-:W-:Y:S02]  /*c370*/  UISETP.NE.AND.EX UP0, UPT, UR7, URZ, UPT, UP0 ;  /* 0x0000003f0700728c */ /* 0x000fe4000bf05300 */
[----:B------:R-:W-:Y:S01]  /*c380*/  UISETP.NE.U32.AND UP1, UPT, UR4, URZ, UPT ;  /* 0x0000003f0400728c */ /* 0x000fe2000bf25070 */
[----:B------:R-:W-:-:S03]  /*c390*/  ULDC UR8, c[0x0][0x288] ;  /* 0x0000a20000087ab9 */ /* 0x000fc60000000800 */
[----:B------:R-:W-:Y:S01]  /*c3a0*/  UISETP.NE.AND.EX UP1, UPT, UR5, URZ, UPT, UP1 ;  /* 0x0000003f0500728c */ /* 0x000fe2000bf25310 */
[----:B------:R-:W-:Y:S01]  /*c3b0*/  PLOP3.LUT P3, PT, PT, PT, UP0, 0x80, 0x0 ;  /* 0x000000000000781c */ /* 0x000fe20003f6f008 */
[----:B------:R-:W-:-:S04]  /*c3c0*/  IMAD.U32 R17, RZ, RZ, UR8 ;  /* 0x00000008ff117e24 */ /* 0x000fc8000f8e00ff */
[----:B------:R-:W-:Y:S02]  /*c3d0*/  PLOP3.LUT P2, PT, PT, PT, UP1, 0x80, 0x0 ;  /* 0x000000000000781c */ /* 0x000fe40003f4f018 */
[----:B--2---:R-:W-:-:S13]  /*c3e0*/  R2UR UR46, R2 ;  /* 0x00000000022e72ca */ /* 0x004fda00000e0000 */
[----:B------:R-:W-:Y:S02]  /*c3f0*/  USHF.R.S32.HI UR50, URZ, 0x1f, UR46 ;  /* 0x0000001f3f327899 */ /* 0x000fe4000801142e */
[----:B------:R-:W-:Y:S02]  /*c400*/  USHF.L.U32 UR47, UR46, 0x2, URZ ;  /* 0x000000022e2f7899 */ /* 0x000fe4000800063f */
[----:B------:R-:W-:Y:S02]  /*c410*/  USHF.L.U64.HI UR51, UR46, 0x2, UR50 ;  /* 0x000000022e337899 */ /* 0x000fe40008010232 */
[----:B------:R-:W-:Y:S02]  /*c420*/  @UP0 UIADD3 UR6, UP3, UR47, UR6, URZ ;  /* 0x000000062f060290 */ /* 0x000fe4000ff7e03f */
[----:B------:R-:W-:Y:S02]  /*c430*/  @UP1 ULEA UR4, UP2, UR46, UR4, 0x2 ;  /* 0x000000042e041291 */ /* 0x000fe4000f84103f */
[----:B------:R-:W-:-:S02]  /*c440*/  @UP0 UIADD3.X UR7, UR51, UR7, URZ, UP3, !UPT ;  /* 0x0000000733070290 */ /* 0x000fc40009ffe43f */
[----:B------:R-:W-:Y:S01]  /*c450*/  @UP1 ULEA.HI.X UR5, UR46, UR5, UR50, 0x2, UP2 ;  /* 0x000000052e051291 */ /* 0x000fe200090f1432 */
[----:B------:R-:W-:-:S03]  /*c460*/  IMAD.U32 R2, RZ, RZ, UR6 ;  /* 0x00000006ff027e24 */ /* 0x000fc6000f8e00ff */
[----:B------:R-:W-:Y:S01]  /*c470*/  IMAD.U32 R3, RZ, RZ, UR7 ;  /* 0x00000007ff037e24 */ /* 0x000fe2000f8e00ff */
[----:B------:R-:W-:-:S04]  /*c480*/  ULDC.64 UR6, c[0x0][0xa08] ;  /* 0x0002820000067ab9 */ /* 0x000fc80000000a00 */
[----:B0-----:R0:W5:Y:S01]  /*c490*/  @P3 LDG.E R17, desc[UR48][R2.64] ;  /* 0x0000003002113981 */ /* 0x001162000c1e1900 */
[----:B------:R-:W-:Y:S01]  /*c4a0*/  ISETP.NE.U32.AND P1, PT, RZ, UR6, PT ;  /* 0x00000006ff007c0c */ /* 0x000fe2000bf25070 */
[----:B------:R-:W-:Y:S01]  /*c4b0*/  UIADD3 UR6, UP1, UR47, UR6, URZ ;  /* 0x000000062f067290 */ /* 0x000fe2000ff3e03f */
[----:B0-----:R-:W-:Y:S02]  /*c4c0*/  IMAD.U32 R2, RZ, RZ, UR4 ;  /* 0x00000004ff027e24 */ /* 0x001fe4000f8e00ff */
[----:B------:R-:W-:Y:S01]  /*c4d0*/  IMAD.U32 R3, RZ, RZ, UR5 ;  /* 0x00000005ff037e24 */ /* 0x000fe2000f8e00ff */
[----:B------:R-:W-:Y:S02]  /*c4e0*/  ULDC.64 UR4, c[0x0][0xa00] ;  /* 0x0002800000047ab9 */ /* 0x000fe40000000a00 */
[----:B------:R-:W-:Y:S01]  /*c4f0*/  ISETP.NE.U32.AND P0, PT, RZ, UR4, PT ;  /* 0x00000004ff007c0c */ /* 0x000fe2000bf05070 */
[----:B------:R-:W-:Y:S01]  /*c500*/  UIADD3 UR4, UP0, UR47, UR4, URZ ;  /* 0x000000042f047290 */ /* 0x000fe2000ff1e03f */
[----:B------:R-:W-:Y:S01]  /*c510*/  ISETP.NE.AND.EX P1, PT, RZ, UR7, PT, P1 ;  /* 0x00000007ff007c0c */ /* 0x000fe2000bf25310 */
[----:B------:R0:W2:Y:S01]  /*c520*/  @P2 LDG.E R7, desc[UR48][R2.64] ;  /* 0x0000003002072981 */ /* 0x0000a2000c1e1900 */
[----:B------:R-:W-:Y:S01]  /*c530*/  ISETP.NE.AND.EX P0, PT, RZ, UR5, PT, P0 ;  /* 0x00000005ff007c0c */ /* 0x000fe2000bf05300 */
[----:B------:R-:W-:Y:S01]  /*c540*/  UIADD3.X UR5, UR51, UR5, URZ, UP0, !UPT ;  /* 0x0000000533057290 */ /* 0x000fe200087fe43f */
[----:B------:R-:W-:Y:S01]  /*c550*/  IMAD.U32 R4, RZ, RZ, UR6 ;  /* 0x00000006ff047e24 */ /* 0x000fe2000f8e00ff */
[----:B------:R-:W-:Y:S01]  /*c560*/  UIADD3.X UR7, UR51, UR7, URZ, UP1, !UPT ;  /* 0x0000000733077290 */ /* 0x000fe20008ffe43f */
[----:B0-----:R-:W-:-:S03]  /*c570*/  IMAD.U32 R2, RZ, RZ, UR4 ;  /* 0x00000004ff027e24 */ /* 0x001fc6000f8e00ff */
[----:B------:R-:W-:Y:S02]  /*c580*/  IMAD.U32 R3, RZ, RZ, UR5 ;  /* 0x00000005ff037e24 */ /* 0x000fe4000f8e00ff */
[----:B------:R-:W-:-:S04]  /*c590*/  IMAD.U32 R5, RZ, RZ, UR7 ;  /* 0x00000007ff057e24 */ /* 0x000fc8000f8e00ff */
[----:B------:R0:W5:Y:S04]  /*c5a0*/  @P0 LDG.E R0, desc[UR48][R2.64] ;  /* 0x0000003002000981 */ /* 0x000168000c1e1900 */
[----:B------:R0:W5:Y:S01]  /*c5b0*/  @P1 LDG.E R6, desc[UR48][R4.64] ;  /* 0x0000003004061981 */ /* 0x000162000c1e1900 */
[----:B------:R-:W-:Y:S01]  /*c5c0*/  UMOV UR41, URZ ;  /* 0x0000003f00297c82 */ /* 0x000fe20008000000 */
[----:B--2---:R-:W-:Y:S01]  /*c5d0*/  @P2 R2UR UR41, R7 ;  /* 0x00000000072922ca */ /* 0x004fe200000e0000 */
[----:B0-----:R-:W-:-:S14]  /*c5e0*/  @P3 BRA `(.L_x_202) ;  /* 0x0000000000103947 */ /* 0x001fdc0003800000 */
[----:B------:R-:W-:Y:S05]  /*c5f0*/  @!P0 BRA `(.L_x_202) ;  /* 0x00000000000c8947 */ /* 0x000fea0003800000 */
[----:B-----5:R-:W2:Y:S04]  /*c600*/  LDG.E R17, desc[UR48][R2.64] ;  /* 0x0000003002117981 */ /* 0x020ea8000c1e1900 */
[----:B------:R-:W2:Y:S02]  /*c610*/  LDG.E R2, desc[UR48][R2.64+0x4] ;  /* 0x0000043002027981 */ /* 0x000ea4000c1e1900 */
[----:B--2---:R-:W-:-:S07]  /*c620*/  IMAD.IADD R17, R2, 0x1, -R17 ;  /* 0x0000000102117824 */ /* 0x004fce00078e0a11 */
.L_x_202:
[----:B------:R-:W-:Y:S01]  /*c630*/  UMOV UR54, URZ ;  /* 0x0000003f00367c82 */ /* 0x000fe20008000000 */
[----:B-----5:R-:W-:Y:S01]  /*c640*/  @P0 R2UR UR54, R0 ;  /* 0x00000000003602ca */ /* 0x020fe200000e0000 */
[----:B------:R-:W-:Y:S01]  /*c650*/  IMAD.U32 R0, RZ, RZ, UR46 ;  /* 0x0000002eff007e24 */ /* 0x000fe2000f8e00ff */
[----:B------:R-:W-:Y:S01]  /*c660*/  ULDC.64 UR6, c[0x0][0xa20] ;  /* 0x0002880000067ab9 */ /* 0x000fe20000000a00 */
[----:B------:R-:W-:Y:S01]  /*c670*/  UMOV UR42, URZ ;  /* 0x0000003f002a7c82 */ /* 0x000fe20008000000 */
[----:B------:R-:W-:Y:S01]  /*c680*/  ISETP.NE.U32.AND P0, PT, RZ, UR6, PT ;  /* 0x00000006ff007c0c */ /* 0x000fe2000bf05070 */
[----:B------:R-:W-:Y:S01]  /*c690*/  ULDC.64 UR4, c[0x0][0x418] ;  /* 0x0001060000047ab9 */ /* 0x000fe20000000a00 */
[----:B------:R0:W-:Y:S01]  /*c6a0*/  STL [R1+0x8], R0 ;  /* 0x0000080001007387 */ /* 0x0001e20000100800 */
[----:B------:R-:W-:Y:S01]  /*c6b0*/  @P1 R2UR UR42, R6 ;  /* 0x00000000062a12ca */ /* 0x000fe200000e0000 */
[----:B------:R-:W-:Y:S01]  /*c6c0*/  UISETP.NE.U32.AND UP0, UPT, UR4, URZ, UPT ;  /* 0x0000003f0400728c */ /* 0x000fe2000bf05070 */
[----:B------:R-:W-:-:S02]  /*c6d0*/  ISETP.NE.AND.EX P0, PT, RZ, UR7, PT, P0 ;  /* 0x00000007ff007c0c */ /* 0x000fc4000bf05300 */
[----:B------:R-:W-:Y:S01]  /*c6e0*/  ULDC UR4, c[0x0][0x424] ;  /* 0x0001090000047ab9 */ /* 0x000fe20000000800 */
[----:B------:R-:W-:-:S03]  /*c6f0*/  UISETP.NE.AND.EX UP0, UPT, UR5, URZ, UPT, UP0 ;  /* 0x0000003f0500728c */ /* 0x000fc6000bf05300 */
[----:B------:R-:W-:Y:S01]  /*c700*/  ULDC UR5, c[0x0][0x2f0] ;  /* 0x0000bc0000057ab9 */ /* 0x000fe20000000800 */
[----:B------:R-:W-:-:S04]  /*c710*/  USEL UR4, UR4, 0x1, UP0 ;  /* 0x0000000104047887 */ /* 0x000fc80008000000 */
[----:B------:R-:W-:Y:S02]  /*c720*/  UIMAD UR4, UR4, UR5, URZ ;  /* 0x00000005040472a4 */ /* 0x000fe4000f8e023f */
[----:B------:R-:W-:Y:S01]  /*c730*/  UIADD3 UR42, UR42, UR41, URZ ;  /* 0x000000292a2a7290 */ /* 0x000fe2000fffe03f */
[----:B0-----:R-:W-:Y:S11]  /*c740*/  @!P0 BRA `(.L_x_203) ;  /* 0x00000000001c8947 */ /* 0x001ff60003800000 */
[----:B------:R-:W-:-:S04]  /*c750*/  UIADD3 UR4, UP0, UR47, UR6, URZ ;  /* 0x000000062f047290 */ /* 0x000fc8000ff1e03f */
[----:B------:R-:W-:Y:S02]  /*c760*/  UIADD3.X UR5, UR51, UR7, URZ, UP0, !UPT ;  /* 0x0000000733057290 */ /* 0x000fe400087fe43f */
[----:B------:R-:W-:-:S04]  /*c770*/  IMAD.U32 R2, RZ, RZ, UR4 ;  /* 0x00000004ff027e24 */ /* 0x000fc8000f8e00ff */
[----:B------:R-:W-:-:S05]  /*c780*/  IMAD.U32 R3, RZ, RZ, UR5 ;  /* 0x00000005ff037e24 */ /* 0x000fca000f8e00ff */
[----:B------:R-:W2:Y:S02]  /*c790*/  LDG.E R2, desc[UR48][R2.64] ;  /* 0x0000003002027981 */ /* 0x000ea4000c1e1900 */
[----:B--2---:R-:W-:Y:S01]  /*c7a0*/  R2UR UR4, R2 ;  /* 0x00000000020472ca */ /* 0x004fe200000e0000 */
[----:B------:R-:W-:-:S14]  /*c7b0*/  BRA `(.L_x_204) ;  /* 0x0000000000187947 */ /* 0x000fdc0003800000 */
.L_x_203:
[----:B------:R-:W-:Y:S05]  /*c7c0*/  @!P1 BRA `(.L_x_204) ;  /* 0x0000000000149947 */ /* 0x000fea0003800000 */
[----:B------:R-:W2:Y:S04]  /*c7d0*/  LDG.E R0, desc[UR48][R4.64] ;  /* 0x0000003004007981 */ /* 0x000ea8000c1e1900 */
[----:B------:R-:W3:Y:S01]  /*c7e0*/  LDG.E R4, desc[UR48][R4.64+0x4] ;  /* 0x0000043004047981 */ /* 0x000ee2000c1e1900 */
[----:B--2---:R-:W-:Y:S02]  /*c7f0*/  R2UR UR5, R0 ;  /* 0x00000000000572ca */ /* 0x004fe400000e0000 */
[----:B---3--:R-:W-:-:S13]  /*c800*/  R2UR UR4, R4 ;  /* 0x00000000040472ca */ /* 0x008fda00000e0000 */
[----:B------:R-:W-:-:S12]  /*c810*/  UIADD3 UR4, -UR5, UR4, URZ ;  /* 0x0000000405047290 */ /* 0x000fd8000fffe13f */
.L_x_204:
[----:B------:R-:W-:Y:S01]  /*c820*/  UIADD3 UR41, -UR41, UR4, URZ ;  /* 0x0000000429297290 */ /* 0x000fe2000fffe13f */
[----:B------:R-:W-:Y:S03]  /*c830*/  BSSY B7, `(.L_x_205) ;  /* 0x000039e000077945 */ /* 0x000fe60003800000 */
[----:B------:R-:W-:Y:S02]  /*c840*/  UIADD3 UR40, UR41, 0x7f, URZ ;  /* 0x0000007f29287890 */ /* 0x000fe4000fffe03f */
[----:B------:R-:W-:Y:S02]  /*c850*/  ISETP.LT.AND P0, PT, RZ, UR41, PT ;  /* 0x00000029ff007c0c */ /* 0x000fe4000bf01270 */
[----:B------:R-:W-:-:S04]  /*c860*/  USHF.R.S32.HI UR4, URZ, 0x1f, UR40 ;  /* 0x0000001f3f047899 */ /* 0x000fc80008011428 */
[----:B------:R-:W-:-:S07]  /*c870*/  ULEA.HI UR40, UR4, UR40, URZ, 0x7 ;  /* 0x0000002804287291 */ /* 0x000fce000f8f383f */
[----:B------:R-:W-:Y:S05]  /*c880*/  @P0 BRA `(.L_x_206) ;  /* 0x0000000000480947 */ /* 0x000fea0003800000 */
[----:B------:R-:W0:Y:S02]  /*c890*/  S2R R0, SR_TID.X ;  /* 0x0000000000007919 */ /* 0x000e240000002100 */
[----:B0-----:R-:W-:-:S04]  /*c8a0*/  LOP3.LUT R0, R0, 0x7f, RZ, 0xc0, !PT ;  /* 0x0000007f00007812 */ /* 0x001fc800078ec0ff */
[----:B------:R-:W-:-:S13]  /*c8b0*/  ISETP.NE.AND P0, PT, R0, RZ, PT ;  /* 0x000000ff0000720c */ /* 0x000fda0003f05270 */
[----:B------:R-:W-:Y:S05]  /*c8c0*/  @P0 BRA `(.L_x_207) ;  /* 0x0000003800500947 */ /* 0x000fea0003800000 */
[----:B------:R-:W0:Y:S01]  /*c8d0*/  S2R R3, SR_LANEID ;  /* 0x0000000000037919 */ /* 0x000e220000000000 */
[----:B------:R-:W-:Y:S02]  /*c8e0*/  VOTEU.ANY UR4, UPT, PT ;  /* 0x0000000000047886 */ /* 0x000fe400038e0100 */
[----:B------:R-:W0:Y:S08]  /*c8f0*/  FLO.U32 R0, UR4 ;  /* 0x0000000400007d00 */ /* 0x000e3000080e0000 */
[----:B------:R-:W2:Y:S01]  /*c900*/  POPC R5, UR4 ;  /* 0x0000000400057d09 */ /* 0x000ea20008000000 */
[----:B0-----:R-:W-:-:S02]  /*c910*/  ISETP.EQ.U32.AND P0, PT, R0, R3, PT ;  /* 0x000000030000720c */ /* 0x001fc40003f02070 */
[----:B------:R-:W2:Y:S11]  /*c920*/  LDC.64 R2, c[0x0][0xc60] ;  /* 0x00031800ff027b82 */ /* 0x000eb60000000a00 */
[----:B--2---:R-:W2:Y:S01]  /*c930*/  @P0 ATOMG.E.ADD.STRONG.GPU PT, R3, desc[UR48][R2.64], R5 ;  /* 0x00000005020309a8 */ /* 0x004ea200081ee1f0 */
[----:B------:R-:W0:Y:S02]  /*c940*/  S2R R4, SR_LTMASK ;  /* 0x0000000000047919 */ /* 0x000e240000003900 */
[----:B0-----:R-:W-:-:S04]  /*c950*/  LOP3.LUT R4, R4, UR4, RZ, 0xc0, !PT ;  /* 0x0000000404047c12 */ /* 0x001fc8000f8ec0ff */
[----:B------:R-:W0:Y:S01]  /*c960*/  POPC R7, R4 ;  /* 0x0000000400077309 */ /* 0x000e220000000000 */
[----:B--2---:R-:W0:Y:S02]  /*c970*/  SHFL.IDX PT, R0, R3, R0, 0x1f ;  /* 0x00001f0003007589 */ /* 0x004e2400000e0000 */
[----:B0-----:R-:W-:-:S05]  /*c980*/  IADD3 R0, R0, UR43, R7 ;  /* 0x0000002b00007c10 */ /* 0x001fca000fffe007 */
[----:B------:R0:W-:Y:S01]  /*c990*/  STL [R1+0x20], R0 ;  /* 0x0000200001007387 */ /* 0x0001e20000100800 */
[----:B------:R-:W-:Y:S05]  /*c9a0*/  BRA `(.L_x_207) ;  /* 0x0000003800187947 */ /* 0x000fea0003800000 */
.L_x_206:
[----:B------:R-:W-:Y:S01]  /*c9b0*/  VIADD R0, R19, 0x28400 ;  /* 0x0002840013007836 */ /* 0x000fe20000000000 */
[----:B------:R-:W-:Y:S04]  /*c9c0*/  BSSY B6, `(.L_x_208) ;  /* 0x0000013000067945 */ /* 0x000fe80003800000 */
[----:B------:R-:W-:-:S13]  /*c9d0*/  LOP3.LUT P0, RZ, R0, 0x3ff, RZ, 0xc0, !PT ;  /* 0x000003ff00ff7812 */ /* 0x000fda000780c0ff */
[----:B------:R-:W-:Y:S05]  /*c9e0*/  @!P0 BRA `(.L_x_209) ;  /* 0x0000000000408947 */ /* 0x000fea0003800000 */
[----:B------:R-:W-:Y:S01]  /*c9f0*/  MOV R2, 0x0 ;  /* 0x0000000000027802 */ /* 0x000fe20000000f00 */
        /* <DEDUP_REMOVED lines=14> */
[----:B01----:R-:W-:Y:S05]  /*cae0*/  CALL.ABS.NOINC R2 ;  /* 0x0000000002007343 */ /* 0x003fea0003c00000 */
.L_x_209:
[----:B------:R-:W-:Y:S05]  /*caf0*/  BSYNC B6 ;  /* 0x0000000000067941 */ /* 0x000fea0003800000 */
.L_x_208:
[----:B------:R-:W2:Y:S01]  /*cb00*/  LDL.LU R16, [R1+0x14] ;  /* 0x0000140001107983 */ /* 0x000ea20000300800 */
[----:B------:R-:W-:Y:S01]  /*cb10*/  VIADD R0, R19, 0x10400 ;  /* 0x0001040013007836 */ /* 0x000fe20000000000 */
[----:B------:R-:W-:Y:S04]  /*cb20*/  BSSY B6, `(.L_x_210) ;  /* 0x0000016000067945 */ /* 0x000fe80003800000 */
[----:B------:R-:W-:Y:S02]  /*cb30*/  LOP3.LUT P0, RZ, R0, 0x3ff, RZ, 0xc0, !PT ;  /* 0x000003ff00ff7812 */ /* 0x000fe4000780c0ff */
[----:B--2---:R-:W-:-:S11]  /*cb40*/  LOP3.LUT R16, R16, 0xfffffffe, RZ, 0xc0, !PT ;  /* 0xfffffffe10107812 */ /* 0x004fd600078ec0ff */
[----:B------:R-:W-:-:S05]  /*cb50*/  @P0 LOP3.LUT R16, R16, 0x1, RZ, 0xfc, !PT ;  /* 0x0000000110100812 */ /* 0x000fca00078efcff */
[----:B------:R0:W-:Y:S01]  /*cb60*/  STL [R1+0x14], R16 ;  /* 0x0000141001007387 */ /* 0x0001e20000100800 */
[----:B------:R-:W-:Y:S05]  /*cb70*/  @!P0 BRA `(.L_x_211) ;  /* 0x0000000000408947 */ /* 0x000fea0003800000 */
[----:B------:R-:W-:Y:S01]  /*cb80*/  MOV R2, 0x0 ;  /* 0x0000000000027802 */ /* 0x000fe20000000f00 */
[----:B------:R-:W-:Y:S01]  /*cb90*/  ULDC.64 UR6, c[0x4][0xc0] ;  /* 0x0100300000067ab9 */ /* 0x000fe20000000a00 */
[----:B------:R-:W-:Y:S01]  /*cba0*/  ULDC.64 UR8, c[0x4][0xc8] ;  /* 0x0100320000087ab9 */ /* 0x000fe20000000a00 */
[----:B------:R-:W-:Y:S01]  /*cbb0*/  ULDC.64 UR4, c[0x4][0x10] ;  /* 0x0100040000047ab9 */ /* 0x000fe20000000a00 */
[----:B------:R-:W-:Y:S02]  /*cbc0*/  IMAD.U32 R4, RZ, RZ, UR6 ;  /* 0x00000006ff047e24 */ /* 0x000fe4000f8e00ff */
[----:B------:R-:W2:Y:S01]  /*cbd0*/  LDC.64 R2, c[0x4][R2] ;  /* 0x0100000002027b82 */ /* 0x000ea20000000a00 */
        /* <DEDUP_REMOVED lines=9> */
[----:B012---:R-:W-:Y:S05]  /*cc70*/  CALL.ABS.NOINC R2 ;  /* 0x0000000002007343 */ /* 0x007fea0003c00000 */
.L_x_211:
[----:B------:R-:W-:Y:S05]  /*cc80*/  BSYNC B6 ;  /* 0x0000000000067941 */ /* 0x000fea0003800000 */
.L_x_210:
        /* <DEDUP_REMOVED lines=20> */
.L_x_213:
[----:B------:R-:W-:Y:S05]  /*cdd0*/  BSYNC B6 ;  /* 0x0000000000067941 */ /* 0x000fea0003800000 */
.L_x_212:
[----:B------:R-:W-:Y:S01]  /*cde0*/  LOP3.LUT P6, RZ, R16, 0x1, RZ, 0xc0, !PT ;  /* 0x0000000110ff7812 */ /* 0x000fe200078cc0ff */
[----:B------:R-:W-:-:S12]  /*cdf0*/  BSSY B6, `(.L_x_214) ;  /* 0x0000012000067945 */ /* 0x000fd80003800000 */
        /* <DEDUP_REMOVED lines=17> */
.L_x_215:
[----:B------:R-:W-:Y:S05]  /*cf10*/  BSYNC B6 ;  /* 0x0000000000067941 */ /* 0x000fea0003800000 */
.L_x_214:
[----:B------:R-:W2:Y:S01]  /*cf20*/  LDL R18, [R1+0x8] ;  /* 0x0000080001127983 */ /* 0x000ea20000100800 */
[----:B------:R-:W-:Y:S02]  /*cf30*/  ULDC.64 UR4, c[0x0][0x9f8] ;  /* 0x00027e0000047ab9 */ /* 0x000fe40000000a00 */
[----:B------:R-:W-:-:S04]  /*cf40*/  UISETP.NE.U32.AND UP0, UPT, UR4, URZ, UPT ;  /* 0x0000003f0400728c */ /* 0x000fc8000bf05070 */
[----:B------:R-:W-:-:S06]  /*cf50*/  UISETP.NE.AND.EX UP0, UPT, UR5, URZ, UPT, UP0 ;  /* 0x0000003f0500728c */ /* 0x000fcc000bf05300 */
[----:B------:R-:W-:-:S05]  /*cf60*/  PLOP3.LUT P0, PT, PT, PT, UP0, 0x80, 0x0 ;  /* 0x000000000000781c */ /* 0x000fca0003f0f008 */
[----:B------:R-:W-:-:S04]  /*cf70*/  @UP0 UIADD3 UR4, UP1, UR47, UR4, URZ ;  /* 0x000000042f040290 */ /* 0x000fc8000ff3e03f */
[----:B------:R-:W-:Y:S02]  /*cf80*/  @UP0 UIADD3.X UR5, UR51, UR5, URZ, UP1, !UPT ;  /* 0x0000000533050290 */ /* 0x000fe40008ffe43f */
[----:B------:R-:W-:-:S04]  /*cf90*/  IMAD.U32 R2, RZ, RZ, UR4 ;  /* 0x00000004ff027e24 */ /* 0x000fc8000f8e00ff */
[----:B------:R-:W-:Y:S01]  /*cfa0*/  IMAD.U32 R3, RZ, RZ, UR5 ;  /* 0x00000005ff037e24 */ /* 0x000fe2000f8e00ff */
[----:B------:R-:W3:Y:S01]  /*cfb0*/  S2R R0, SR_TID.X ;  /* 0x0000000000007919 */ /* 0x000ee20000002100 */
[----:B------:R-:W-:-:S03]  /*cfc0*/  ULDC.64 UR4, c[0x0][0xa08] ;  /* 0x0002820000047ab9 */ /* 0x000fc60000000a00 */
[----:B--2---:R2:W4:Y:S01]  /*cfd0*/  @P0 LDG.E R18, desc[UR48][R2.64] ;  /* 0x0000003002120981 */ /* 0x004522000c1e1900 */
[----:B---3--:R-:W-:-:S04]  /*cfe0*/  SHF.R.U32.HI R0, RZ, 0x5, R0 ;  /* 0x00000005ff007819 */ /* 0x008fc80000011600 */
[----:B------:R-:W-:Y:S01]  /*cff0*/  LOP3.LUT R0, R0, 0x3, RZ, 0xc0, !PT ;  /* 0x0000000300007812 */ /* 0x000fe200078ec0ff */
[----:B--2---:R-:W2:Y:S01]  /*d000*/  LDC.64 R2, c[0x0][0x418] ;  /* 0x00010600ff027b82 */ /* 0x004ea20000000a00 */
[----:B----4-:R-:W-:Y:S01]  /*d010*/  SHF.R.S32.HI R8, RZ, 0x1f, R18 ;  /* 0x0000001fff087819 */ /* 0x010fe20000011412 */
[----:B------:R3:W-:Y:S01]  /*d020*/  @P0 STL [R1+0x8], R18 ;  /* 0x0000081201000387 */ /* 0x0007e20000100800 */
[----:B--2---:R-:W-:Y:S01]  /*d030*/  LOP3.LUT P0, RZ, R2, UR4, RZ, 0xfc, !PT ;  /* 0x0000000402ff7c12 */ /* 0x004fe2000f80fcff */
[----:B------:R-:W-:Y:S02]  /*d040*/  UMOV UR4, 0xffffffff ;  /* 0xffffffff00047882 */ /* 0x000fe40000000000 */
[----:B------:R3:W-:Y:S01]  /*d050*/  STL [R1+0x18], R8 ;  /* 0x0000180801007387 */ /* 0x0007e20000100800 */
[----:B------:R-:W-:-:S04]  /*d060*/  LOP3.LUT P0, RZ, R3, UR5, RZ, 0xfc, P0 ;  /* 0x0000000503ff7c12 */ /* 0x000fc8000800fcff */
[----:B0-----:R-:W-:Y:S01]  /*d070*/  SEL R16, R18, RZ, !P0 ;  /* 0x000000ff12107207 */ /* 0x001fe20004000000 */
[----:B------:R-:W-:Y:S08]  /*d080*/  BRA.DIV UR4, `(.L_x_216) ;  /* 0x0000004204687947 */ /* 0x000ff0000b800000 */
[----:B------:R0:W2:Y:S02]  /*d090*/  SHFL.IDX PT, R14, R0, RZ, 0x1f ;  /* 0x00001fff000e7589 */ /* 0x0000a400000e0000 */
.L_x_291:
[----:B0-----:R-:W4:Y:S01]  /*d0a0*/  LDL.LU R0, [R1+0x14] ;  /* 0x0000140001007983 */ /* 0x001f220000300800 */
[----:B------:R-:W-:Y:S02]  /*d0b0*/  PLOP3.LUT P1, PT, PT, PT, PT, 0x8, 0x0 ;  /* 0x000000000000781c */ /* 0x000fe40003f2e170 */
[----:B--2---:R-:W-:Y:S02]  /*d0c0*/  ISETP.NE.AND P0, PT, R14, RZ, PT ;  /* 0x000000ff0e00720c */ /* 0x004fe40003f05270 */
[----:B----4-:R-:W-:-:S09]  /*d0d0*/  LOP3.LUT R0, R0, 0xfffffffe, RZ, 0xc0, !PT ;  /* 0xfffffffe00007812 */ /* 0x010fd200078ec0ff */
[----:B------:R-:W-:-:S05]  /*d0e0*/  @P1 LOP3.LUT R0, R0, 0x1, RZ, 0xfc, !PT ;  /* 0x0000000100001812 */ /* 0x000fca00078efcff */
[----:B------:R0:W-:Y:S01]  /*d0f0*/  STL [R1+0x14], R0 ;  /* 0x0000140001007387 */ /* 0x0001e20000100800 */
[----:B------:R-:W-:Y:S05]  /*d100*/  @P0 BRA `(.L_x_217) ;  /* 0x0000000400940947 */ /* 0x000fea0003800000 */
[----:B------:R-:W-:-:S06]  /*d110*/  ULEA.HI.SX32 UR4, UR40, 0xffffffff, 0x19 ;  /* 0xffffffff28047891 */ /* 0x000fcc000f8fca3f */
[----:B0-----:R-:W-:Y:S01]  /*d120*/  IMAD.U32 R0, RZ, RZ, UR4 ;  /* 0x00000004ff007e24 */ /* 0x001fe2000f8e00ff */
[----:B------:R-:W-:-:S03]  /*d130*/  UMOV UR4, 0xffffffff ;  /* 0xffffffff00047882 */ /* 0x000fc60000000000 */
[----:B------:R-:W-:Y:S05]  /*d140*/  BRA.DIV UR4, `(.L_x_218) ;  /* 0x0000004204587947 */ /* 0x000fea000b800000 */
[----:B------:R-:W-:-:S13]  /*d150*/  ELECT P6, URZ, PT ;  /* 0x00000000003f782f */ /* 0x000fda00038c0000 */
.L_x_294:
[----:B------:R-:W-:Y:S05]  /*d160*/  @!P6 BRA `(.L_x_217) ;  /* 0x00000004007ce947 */ /* 0x000fea0003800000 */
[----:B------:R-:W-:-:S04]  /*d170*/  ISETP.NE.U32.AND P0, PT, R2, RZ, PT ;  /* 0x000000ff0200720c */ /* 0x000fc80003f05070 */
[----:B------:R-:W-:-:S13]  /*d180*/  ISETP.NE.AND.EX P0, PT, R3, RZ, PT, P0 ;  /* 0x000000ff0300720c */ /* 0x000fda0003f05300 */
[----:B------:R-:W-:Y:S05]  /*d190*/  @!P0 BRA `(.L_x_219) ;  /* 0x0000000000448947 */ /* 0x000fea0003800000 */
[----:B------:R-:W0:Y:S01]  /*d1a0*/  LDC R7, c[0x0][0x43c] ;  /* 0x00010f00ff077b82 */ /* 0x000e220000000800 */
[----:B------:R-:W-:Y:S01]  /*d1b0*/  ULDC.64 UR4, c[0x0][0x428] ;  /* 0x00010a0000047ab9 */ /* 0x000fe20000000a00 */
[----:B0-----:R-:W-:-:S13]  /*d1c0*/  ISETP.NE.AND P0, PT, R7, 0x1, PT ;  /* 0x000000010700780c */ /* 0x001fda0003f05270 */
[----:B------:R-:W0:Y:S02]  /*d1d0*/  @P0 LDC.64 R4, c[0x0][0x440] ;  /* 0x00011000ff040b82 */ /* 0x000e240000000a00 */
[----:B0-----:R-:W-:-:S04]  /*d1e0*/  @P0 IMAD.HI.U32 R6, R0, R4, RZ ;  /* 0x0000000400060227 */ /* 0x001fc800078e00ff */
        /* <DEDUP_REMOVED lines=12> */
.L_x_219:
[----:B------:R-:W2:Y:S04]  /*d2b0*/  LDL R4, [R1] ;  /* 0x0000000001047983 */ /* 0x000ea80000100800 */
[----:B0-----:R-:W4:Y:S01]  /*d2c0*/  LDL R3, [R1+0x4] ;  /* 0x0000040001037983 */ /* 0x001f220000100800 */
[----:B------:R-:W0:Y:S02]  /*d2d0*/  S2R R2, SR_TID.X ;  /* 0x0000000000027919 */ /* 0x000e240000002100 */
[----:B0-----:R-:W-:-:S04]  /*d2e0*/  LOP3.LUT R2, R2, 0x7f, RZ, 0xc0, !PT ;  /* 0x0000007f02027812 */ /* 0x001fc800078ec0ff */
[----:B------:R-:W-:Y:S01]  /*d2f0*/  ISETP.NE.AND P1, PT, R2, RZ, PT ;  /* 0x000000ff0200720c */ /* 0x000fe20003f25270 */
[----:B--2---:R-:W-:Y:S01]  /*d300*/  IMAD R4, R4, 0x8, R19 ;  /* 0x0000000804047824 */ /* 0x004fe200078e0213 */
[----:B----4-:R-:W-:-:S04]  /*d310*/  SHF.L.U32 R3, R3, 0x1f, RZ ;  /* 0x0000001f03037819 */ /* 0x010fc800000006ff */
[----:B------:R-:W0:Y:S02]  /*d320*/  SYNCS.PHASECHK.TRANS64.TRYWAIT P0, [R4+URZ+0x38880], R3 ;  /* 0x03888003040075a7 */ /* 0x000e24000800017f */
[----:B0-----:R-:W-:Y:S05]  /*d330*/  @!P0 BRA `(.L_x_220) ;  /* 0x0000003c00fc8947 */ /* 0x001fea0003800000 */
.L_x_295:
        /* <DEDUP_REMOVED lines=8> */
.L_x_221:
[----:B------:R-:W2:Y:S01]  /*d3c0*/  LDL R2, [R1] ;  /* 0x0000000001027983 */ /* 0x000ea20000100800 */
[----:B------:R-:W-:Y:S01]  /*d3d0*/  R2UR UR33, R4 ;  /* 0x00000000042172ca */ /* 0x000fe200000e0000 */
[----:B------:R-:W-:Y:S01]  /*d3e0*/  UIADD3 UR4, UP0, UR52, 0x470, URZ ;  /* 0x0000047034047890 */ /* 0x000fe2000ff1e03f */
[----:B------:R-:W-:Y:S01]  /*d3f0*/  LEA R0, R0, UR42, 0x7 ;  /* 0x0000002a00007c11 */ /* 0x000fe2000f8e38ff */
[----:B------:R-:W-:Y:S01]  /*d400*/  UMOV UR6, 0x0 ;  /* 0x0000000000067882 */ /* 0x000fe20000000000 */
[----:B-----5:R-:W-:Y:S01]  /*d410*/  R2UR UR37, R16 ;  /* 0x00000000102572ca */ /* 0x020fe200000e0000 */
[----:B------:R-:W-:Y:S01]  /*d420*/  UIADD3.X UR5, URZ, UR53, URZ, UP0, !UPT ;  /* 0x000000353f057290 */ /* 0x000fe200087fe43f */
[----:B------:R-:W-:Y:S01]  /*d430*/  R2UR UR35, R0 ;  /* 0x00000000002372ca */ /* 0x000fe200000e0000 */
[----:B------:R-:W-:Y:S01]  /*d440*/  UMOV UR7, 0x14f00000 ;  /* 0x14f0000000077882 */ /* 0x000fe20000000000 */
[----:B------:R-:W-:Y:S01]  /*d450*/  UMOV UR34, URZ ;  /* 0x0000003f00227c82 */ /* 0x000fe20008000000 */
[----:B------:R-:W-:Y:S01]  /*d460*/  UMOV UR10, 0x80 ;  /* 0x00000080000a7882 */ /* 0x000fe20000000000 */
[----:B------:R-:W-:-:S03]  /*d470*/  UMOV UR12, UR36 ;  /* 0x00000024000c7c82 */ /* 0x000fc60008000000 */
[----:B------:R-:W-:-:S04]  /*d480*/  UIADD3 UR33, UR33, 0x38870, URZ ;  /* 0x0003887021217890 */ /* 0x000fc8000fffe03f */
[----:B------:R-:W-:Y:S02]  /*d490*/  UMOV UR13, UR37 ;  /* 0x00000025000d7c82 */ /* 0x000fe40008000000 */
[----:B------:R-:W-:Y:S01]  /*d4a0*/  UMOV UR11, UR35 ;  /* 0x00000023000b7c82 */ /* 0x000fe20008000000 */
[----:B------:R-:W-:Y:S01]  /*d4b0*/  UMOV UR9, UR33 ;  /* 0x0000002100097c82 */ /* 0x000fe20008000000 */
[----:B--2---:R-:W-:-:S05]  /*d4c0*/  IMAD R2, R2, 0x8000, R19 ;  /* 0x0000800002027824 */ /* 0x004fca00078e0213 */
[----:B------:R-:W-:-:S13]  /*d4d0*/  R2UR UR8, R2 ;  /* 0x00000000020872ca */ /* 0x000fda00000e0000 */
[----:B------:R-:W-:Y:S02]  /*d4e0*/  UIADD3 UR32, UR8, 0x10400, URZ ;  /* 0x0001040008207890 */ /* 0x000fe4000fffe03f */
[----:B------:R-:W-:-:S07]  /*d4f0*/  UIADD3 UR8, UR8, 0x14400, URZ ;  /* 0x0001440008087890 */ /* 0x000fce000fffe03f */
[----:B------:R2:W-:Y:S02]  /*d500*/  UTMALDG.4D [UR32], [UR4], desc[UR6] ;  /* 0x00000620040075b4 */ /* 0x0005e40008019000 */
[----:B------:R2:W-:Y:S01]  /*d510*/  UTMALDG.4D [UR8], [UR4], desc[UR6] ;  /* 0x00000608040075b4 */ /* 0x0005e20008019000 */
[----:B------:R-:W4:Y:S02]  /*d520*/  SYNCS.PHASECHK.TRANS64.TRYWAIT P0, [R4+URZ+0x38840], R3 ;  /* 0x03884003040075a7 */ /* 0x000f24000800017f */
[----:B--2-4-:R-:W-:Y:S05]  /*d530*/  @!P0 BRA `(.L_x_222) ;  /* 0x0000003c00908947 */ /* 0x014fea0003800000 */
.L_x_296:
[----:B------:R-:W-:Y:S05]  /*d540*/  @P1 BRA `(.L_x_223) ;  /* 0x00000000001c1947 */ /* 0x000fea0003800000 */
[----:B------:R-:W4:Y:S01]  /*d550*/  S2R R5, SR_TID.X ;  /* 0x0000000000057919 */ /* 0x000f220000002100 */
[----:B0-2---:R-:W-:-:S04]  /*d560*/  IMAD.MOV.U32 R3, RZ, RZ, 0x8000 ;  /* 0x00008000ff037424 */ /* 0x005fc800078e00ff */
[----:B------:R0:W-:Y:S01]  /*d570*/  SYNCS.ARRIVE.TRANS64 RZ, [R4+URZ+0x38830], R3 ;  /* 0x0388300304ff79a7 */ /* 0x0001e2000800003f */
[----:B----4-:R-:W-:-:S04]  /*d580*/  LOP3.LUT R5, R5, 0x1f, RZ, 0xc0, !PT ;  /* 0x0000001f05057812 */ /* 0x010fc800078ec0ff */
[----:B------:R-:W-:-:S13]  /*d590*/  ISETP.NE.AND P0, PT, R5, RZ, PT ;  /* 0x000000ff0500720c */ /* 0x000fda0003f05270 */
[----:B0-----:R-:W-:Y:S05]  /*d5a0*/  @!P0 BRA `(.L_x_223) ;  /* 0x0000000000048947 */ /* 0x001fea0003800000 */
[----:B------:R-:W-:Y:S01]  /*d5b0*/  BPT.TRAP 0x1 ;  /* 0x000000040000795c */ /* 0x000fe20000300000 */
.L_x_223:
[----:B0-2---:R-:W2:Y:S01]  /*d5c0*/  LDL.LU R3, [R1+0x14] ;  /* 0x0000140001037983 */ /* 0x005ea20000300800 */
        /* <DEDUP_REMOVED lines=25> */
.L_x_217:
[----:B------:R-:W-:Y:S05]  /*d760*/  WARPSYNC.ALL ;  /* 0x0000000000007948 */ /* 0x000fea0003800000 */
[----:B0-----:R-:W-:Y:S01]  /*d770*/  VIADD R0, R19, 0x20400 ;  /* 0x0002040013007836 */ /* 0x001fe20000000000 */
[----:B----4-:R-:W-:Y:S01]  /*d780*/  USHF.R.S32.HI UR4, URZ, 0x1f, UR54 ;  /* 0x0000001f3f047899 */ /* 0x010fe20008011436 */
[----:B------:R-:W-:Y:S01]  /*d790*/  BAR.SYNC.DEFER_BLOCKING 0x8, 0x180 ;  /* 0x0206000000007b1d */ /* 0x000fe20000010000 */
[----:B------:R-:W-:Y:S02]  /*d7a0*/  USHF.R.S32.HI UR47, URZ, 0x1f, UR36 ;  /* 0x0000001f3f2f7899 */ /* 0x000fe40008011424 */
[----:B------:R-:W-:-:S03]  /*d7b0*/  LOP3.LUT P0, RZ, R0, 0x3ff, RZ, 0xc0, !PT ;  /* 0x000003ff00ff7812 */ /* 0x000fc6000780c0ff */
[----:B------:R-:W-:Y:S01]  /*d7c0*/  ULDC.64 UR6, c[0x0][0x298] ;  /* 0x0000a60000067ab9 */ /* 0x000fe20000000a00 */
[----:B------:R-:W-:Y:S01]  /*d7d0*/  ULDC.64 UR8, c[0x0][0xa00] ;  /* 0x0002800000087ab9 */ /* 0x000fe20000000a00 */
[----:B------:R-:W-:Y:S01]  /*d7e0*/  UIMAD UR4, UR4, UR6, URZ ;  /* 0x00000006040472a4 */ /* 0x000fe2000f8e023f */
[----:B------:R-:W-:Y:S01]  /*d7f0*/  BSSY B6, `(.L_x_224) ;  /* 0x0000019000067945 */ /* 0x000fe20003800000 */
[----:B------:R-:W-:Y:S02]  /*d800*/  UISETP.NE.U32.AND UP0, UPT, UR8, URZ, UPT ;  /* 0x0000003f0800728c */ /* 0x000fe4000bf05070 */
[----:B------:R-:W-:Y:S02]  /*d810*/  UIMAD.WIDE.U32 UR56, UR54, UR6, URZ ;  /* 0x00000006363872a5 */ /* 0x000fe4000f8e003f */
[----:B------:R-:W-:Y:S02]  /*d820*/  UIMAD UR4, UR54, UR7, UR4 ;  /* 0x00000007360472a4 */ /* 0x000fe4000f8e0204 */
[----:B------:R-:W-:-:S02]  /*d830*/  UISETP.NE.AND.EX UP0, UPT, UR9, URZ, UPT, UP0 ;  /* 0x0000003f0900728c */ /* 0x000fc4000bf05300 */
[----:B------:R-:W-:Y:S02]  /*d840*/  UIADD3 UR51, UR57, UR4, URZ ;  /* 0x0000000439337290 */ /* 0x000fe4000fffe03f */
[----:B------:R-:W-:Y:S02]  /*d850*/  USEL UR46, UR46, URZ, !UP0 ;  /* 0x0000003f2e2e7287 */ /* 0x000fe4000c000000 */
[----:B------:R-:W-:Y:S01]  /*d860*/  USEL UR37, UR50, URZ, !UP0 ;  /* 0x0000003f32257287 */ /* 0x000fe2000c000000 */
[----:B------:R-:W-:Y:S11]  /*d870*/  @!P0 BRA `(.L_x_225) ;  /* 0x0000000000408947 */ /* 0x000ff60003800000 */
        /* <DEDUP_REMOVED lines=11> */
[----:B---3--:R-:W-:Y:S02]  /*d930*/  IMAD.MOV.U32 R8, RZ, RZ, 0x70 ;  /* 0x00000070ff087424 */ /* 0x008fe400078e00ff */
[----:B------:R-:W-:Y:S02]  /*d940*/  IMAD.MOV.U32 R12, RZ, RZ, 0x1 ;  /* 0x00000001ff0c7424 */ /* 0x000fe400078e00ff */
[----:B------:R-:W-:-:S07]  /*d950*/  IMAD.MOV.U32 R13, RZ, RZ, RZ ;  /* 0x000000ffff0d7224 */ /* 0x000fce00078e00ff */
[----:B------:R-:W-:-:S07]  /*d960*/  LEPC R20, `(.L_x_225) ;  /* 0x000000001014794e */ /* 0x000fce0000000000 */
[----:B01----:R-:W-:Y:S05]  /*d970*/  CALL.ABS.NOINC R2 ;  /* 0x0000000002007343 */ /* 0x003fea0003c00000 */
.L_x_225:
[----:B------:R-:W-:Y:S05]  /*d980*/  BSYNC B6 ;  /* 0x0000000000067941 */ /* 0x000fea0003800000 */
.L_x_224:
[----:B------:R-:W2:Y:S01]  /*d990*/  LDL.LU R3, [R1+0x24] ;  /* 0x0000240001037983 */ /* 0x000ea20000300800 */
[----:B------:R-:W0:Y:S01]  /*d9a0*/  LDC R6, c[0x0][0x448] ;  /* 0x00011200ff067b82 */ /* 0x000e220000000800 */
[----:B------:R-:W-:Y:S02]  /*d9b0*/  ULDC.64 UR8, c[0x0][0x2d8] ;  /* 0x0000b60000087ab9 */ /* 0x000fe40000000a00 */
[----:B------:R4:W5:Y:S01]  /*d9c0*/  LDL R9, [R1+0x2c] ;  /* 0x00002c0001097983 */ /* 0x0009620000100800 */
[----:B------:R-:W1:Y:S01]  /*d9d0*/  S2R R2, SR_TID.X ;  /* 0x0000000000027919 */ /* 0x000e620000002100 */
[----:B---3--:R-:W3:Y:S01]  /*d9e0*/  S2R R18, SR_TID.X ;  /* 0x0000000000127919 */ /* 0x008ee20000002100 */
[----:B0-----:R-:W-:-:S13]  /*d9f0*/  ISETP.NE.AND P0, PT, R6, 0x1, PT ;  /* 0x000000010600780c */ /* 0x001fda0003f05270 */
[----:B------:R-:W0:Y:S01]  /*da00*/  @P0 LDC R0, c[0x0][0x450] ;  /* 0x00011400ff000b82 */ /* 0x000e220000000800 */
[----:B-1----:R-:W-:-:S04]  /*da10*/  LOP3.LUT R2, R2, 0x7f, RZ, 0xc0, !PT ;  /* 0x0000007f02027812 */ /* 0x002fc800078ec0ff */
[----:B------:R-:W-:Y:S01]  /*da20*/  SHF.R.U32.HI R2, RZ, 0x3, R2 ;  /* 0x00000003ff027819 */ /* 0x000fe20000011602 */
[----:B---3--:R-:W-:-:S05]  /*da30*/  IMAD.SHL.U32 R18, R18, 0x10, RZ ;  /* 0x0000001012127824 */ /* 0x008fca00078e00ff */
[----:B------:R-:W-:Y:S02]  /*da40*/  LOP3.LUT R18, R2, 0x70, R18, 0xf8, !PT ;  /* 0x0000007002127812 */ /* 0x000fe400078ef812 */
[----:B------:R-:W1:Y:S01]  /*da50*/  @P0 LDC R2, c[0x0][0x44c] ;  /* 0x00011300ff020b82 */ /* 0x000e620000000800 */
[----:B------:R-:W-:Y:S01]  /*da60*/  UIMAD UR6, UR47, UR8, URZ ;  /* 0x000000082f0672a4 */ /* 0x000fe2000f8e023f */
[----:B------:R-:W3:Y:S01]  /*da70*/  S2R R7, SR_TID.X ;  /* 0x0000000000077919 */ /* 0x000ee20000002100 */
[----:B------:R-:W-:Y:S02]  /*da80*/  UMOV UR50, UR56 ;  /* 0x0000003800327c82 */ /* 0x000fe40008000000 */
[----:B------:R-:W-:Y:S02]  /*da90*/  UIMAD.WIDE.U32 UR4, UR36, UR8, UR50 ;  /* 0x00000008240472a5 */ /* 0x000fe4000f8e0032 */
[----:B------:R-:W-:-:S03]  /*daa0*/  UIMAD UR6, UR36, UR9, UR6 ;  /* 0x00000009240672a4 */ /* 0x000fc6000f8e0206 */
[----:B------:R-:W-:Y:S01]  /*dab0*/  ULDC.64 UR8, c[0x0][0x2e0] ;  /* 0x0000b80000087ab9 */ /* 0x000fe20000000a00 */
[----:B------:R-:W-:Y:S02]  /*dac0*/  UIADD3 UR5, UR5, UR6, URZ ;  /* 0x0000000605057290 */ /* 0x000fe4000fffe03f */
[----:B------:R-:W-:Y:S02]  /*dad0*/  UIMAD UR6, UR37, UR8, URZ ;  /* 0x00000008250672a4 */ /* 0x000fe4000f8e023f */
[----:B------:R-:W-:Y:S02]  /*dae0*/  UIMAD.WIDE.U32 UR4, UR46, UR8, UR4 ;  /* 0x000000082e0472a5 */ /* 0x000fe4000f8e0004 */
[----:B------:R-:W-:-:S03]  /*daf0*/  UIMAD UR6, UR46, UR9, UR6 ;  /* 0x000000092e0672a4 */ /* 0x000fc6000f8e0206 */
[----:B------:R-:W-:Y:S01]  /*db00*/  ULDC.64 UR8, c[0x0][0x2d0] ;  /* 0x0000b40000087ab9 */ /* 0x000fe20000000a00 */
[----:B------:R-:W-:Y:S01]  /*db10*/  UIADD3 UR5, UR5, UR6, URZ ;  /* 0x0000000605057290 */ /* 0x000fe2000fffe03f */
[----:B---3--:R-:W-:-:S05]  /*db20*/  IMAD.SHL.U32 R7, R7, 0x10, RZ ;  /* 0x0000001007077824 */ /* 0x008fca00078e00ff */
[----:B------:R-:W-:-:S04]  /*db30*/  LOP3.LUT R7, R7, 0x70, RZ, 0xc0, !PT ;  /* 0x0000007007077812 */ /* 0x000fc800078ec0ff */
[----:B------:R-:W-:Y:S01]  /*db40*/  LOP3.LUT R7, R7, 0x80, RZ, 0xfc, !PT ;  /* 0x0000008007077812 */ /* 0x000fe200078efcff */
[----:B--2---:R-:W-:-:S05]  /*db50*/  IMAD.SHL.U32 R5, R3, 0x80, RZ ;  /* 0x0000008003057824 */ /* 0x004fca00078e00ff */
[----:B------:R-:W-:Y:S02]  /*db60*/  LOP3.LUT R3, R18, R5, RZ, 0xfc, !PT ;  /* 0x0000000512037212 */ /* 0x000fe400078efcff */
[----:B------:R-:W2:Y:S03]  /*db70*/  S2R R18, SR_TID.X ;  /* 0x0000000000127919 */ /* 0x000ea60000002100 */
[----:B-1----:R-:W-:-:S04]  /*db80*/  @P0 IMAD.HI.U32 R4, R3, R2, RZ ;  /* 0x0000000203040227 */ /* 0x002fc800078e00ff */
[----:B------:R-:W-:Y:S01]  /*db90*/  IMAD.MOV.U32 R2, RZ, RZ, R3 ;  /* 0x000000ffff027224 */ /* 0x000fe200078e0003 */
[----:B0-----:R-:W-:-:S04]  /*dba0*/  @P0 SHF.R.U32.HI R2, RZ, R0, R4 ;  /* 0x00000000ff020219 */ /* 0x001fc80000011604 */
[--C-:B------:R-:W-:Y:S01]  /*dbb0*/  SHF.R.S32.HI R4, RZ, 0x1f, R2.reuse ;  /* 0x0000001fff047819 */ /* 0x100fe20000011402 */
[----:B------:R-:W-:-:S04]  /*dbc0*/  IMAD.MOV R0, RZ, RZ, -R2 ;  /* 0x000000ffff007224 */ /* 0x000fc800078e0a02 */
[----:B------:R-:W-:Y:S02]  /*dbd0*/  IMAD R0, R6, R0, R3 ;  /* 0x0000000006007224 */ /* 0x000fe400078e0203 */
[----:B------:R-:W-:Y:S02]  /*dbe0*/  IMAD R4, R4, UR8, RZ ;  /* 0x0000000804047c24 */ /* 0x000fe4000f8e02ff */
[----:B------:R-:W-:Y:S02]  /*dbf0*/  IMAD.U32 R3, RZ, RZ, UR8 ;  /* 0x00000008ff037e24 */ /* 0x000fe4000f8e00ff */
[C---:B------:R-:W-:Y:S02]  /*dc00*/  IMAD R4, R2.reuse, UR9, R4 ;  /* 0x0000000902047c24 */ /* 0x040fe4000f8e0204 */
[----:B------:R-:W-:Y:S01]  /*dc10*/  IMAD.WIDE.U32 R2, R2, R3, UR4 ;  /* 0x0000000402027e25 */ /* 0x000fe2000f8e0003 */
[----:B------:R-:W-:-:S03]  /*dc20*/  ULDC.64 UR4, c[0x0][0x2c8] ;  /* 0x0000b20000047ab9 */ /* 0x000fc60000000a00 */
[----:B------:R-:W-:Y:S01]  /*dc30*/  IMAD.IADD R3, R3, 0x1, R4 ;  /* 0x0000000103037824 */ /* 0x000fe200078e0204 */
[----:B------:R-:W-:Y:S01]  /*dc40*/  SHF.R.S32.HI R4, RZ, 0x1f, R0 ;  /* 0x0000001fff047819 */ /* 0x000fe20000011400 */
[----:B--2---:R-:W-:-:S04]  /*dc50*/  IMAD.SHL.U32 R10, R18, 0x10, RZ ;  /* 0x00000010120a7824 */ /* 0x004fc800078e00ff */
[----:B------:R-:W-:Y:S02]  /*dc60*/  IMAD R4, R4, UR4, RZ ;  /* 0x0000000404047c24 */ /* 0x000fe4000f8e02ff */
[----:B------:R-:W-:-:S04]  /*dc70*/  IMAD.WIDE.U32 R2, R0, UR4, R2 ;  /* 0x0000000400027c25 */ /* 0x000fc8000f8e0002 */
[----:B------:R-:W-:Y:S01]  /*dc80*/  IMAD R4, R0, UR5, R4 ;  /* 0x0000000500047c24 */ /* 0x000fe2000f8e0204 */
[----:B------:R-:W-:Y:S01]  /*dc90*/  ULDC.64 UR4, c[0x0][0x280] ;  /* 0x0000a00000047ab9 */ /* 0x000fe20000000a00 */
[----:B------:R-:W-:Y:S02]  /*dca0*/  LOP3.LUT R10, R10, 0x70, RZ, 0xc0, !PT ;  /* 0x000000700a0a7812 */ /* 0x000fe400078ec0ff */
[----:B------:R-:W-:Y:S01]  /*dcb0*/  IADD3 R0, P0, R2, UR4, RZ ;  /* 0x0000000402007c10 */ /* 0x000fe2000ff1e0ff */
[----:B------:R-:W-:Y:S02]  /*dcc0*/  ULDC UR4, c[0x0][0x2b8] ;  /* 0x0000ae0000047ab9 */ /* 0x000fe40000000800 */
[----:B------:R-:W-:Y:S02]  /*dcd0*/  ISETP.GE.AND P1, PT, R7, UR4, PT ;  /* 0x0000000407007c0c */ /* 0x000fe4000bf26270 */
[----:B------:R-:W-:Y:S02]  /*dce0*/  IADD3.X R2, R3, UR5, R4, P0, !PT ;  /* 0x0000000503027c10 */ /* 0x000fe400087fe404 */
[----:B------:R-:W-:Y:S01]  /*dcf0*/  ISETP.GE.AND P0, PT, R10, UR4, PT ;  /* 0x000000040a007c0c */ /* 0x000fe2000bf06270 */
[----:B------:R-:W-:Y:S01]  /*dd00*/  UMOV UR4, 0xffffffff ;  /* 0xffffffff00047882 */ /* 0x000fe20000000000 */
[----:B------:R-:W-:-:S04]  /*dd10*/  LOP3.LUT R18, R18, 0x7f, RZ, 0xc0, !PT ;  /* 0x0000007f12127812 */ /* 0x000fc800078ec0ff */
[----:B------:R-:W-:Y:S01]  /*dd20*/  SHF.R.U32.HI R18, RZ, 0x3, R18 ;  /* 0x00000003ff127819 */ /* 0x000fe20000011612 */
[----:B----4-:R-:W-:Y:S06]  /*dd30*/  BRA.DIV UR4, `(.L_x_226) ;  /* 0x0000003604a47947 */ /* 0x010fec000b800000 */
[----:B------:R-:W0:Y:S01]  /*dd40*/  SHFL.IDX PT, R7, R0, RZ, 0x181f ;  /* 0x00181fff00077589 */ /* 0x000e2200000e0000 */
[----:B------:R-:W-:Y:S02]  /*dd50*/  IMAD R4, R17, R6, RZ ;  /* 0x0000000611047224 */ /* 0x000fe400078e02ff */
[----:B------:R-:W-:Y:S01]  /*dd60*/  IMAD.IADD R3, R18, 0x1, R5 ;  /* 0x0000000112037824 */ /* 0x000fe200078e0205 */
[----:B------:R-:W1:Y:S03]  /*dd70*/  SHFL.IDX PT, R6, R2, RZ, 0x181f ;  /* 0x00181fff02067589 */ /* 0x000e6600000e0000 */
[C---:B------:R-:W-:Y:S01]  /*dd80*/  VIADD R5, R3.reuse, 0x10 ;  /* 0x0000001003057836 */ /* 0x040fe20000000000 */
[-C--:B------:R-:W-:Y:S01]  /*dd90*/  ISETP.GE.AND P4, PT, R3, R4.reuse, PT ;  /* 0x000000040300720c */ /* 0x080fe20003f86270 */
[----:B------:R-:W-:Y:S03]  /*dda0*/  SHFL.IDX PT, R8, R2, 0x1, 0x181f ;  /* 0x00381f0002087f89 */ /* 0x000fe600000e0000 */
[----:B------:R-:W-:-:S02]  /*ddb0*/  ISETP.GE.AND P2, PT, R5, R4, PT ;  /* 0x000000040500720c */ /* 0x000fc40003f46270 */
[----:B------:R-:W2:Y:S07]  /*ddc0*/  SHFL.IDX PT, R5, R0, 0x1, 0x181f ;  /* 0x00381f0000057f89 */ /* 0x000eae00000e0000 */
[----:B0-----:R-:W-:-:S05]  /*ddd0*/  @!P4 IADD3 R7, P3, R10, R7, RZ ;  /* 0x000000070a07c210 */ /* 0x001fca0007f7e0ff */
[----:B-1----:R-:W-:-:S05]  /*dde0*/  @!P4 IMAD.X R6, RZ, RZ, R6, P3 ;  /* 0x000000ffff06c224 */ /* 0x002fca00018e0606 */
[----:B------:R-:W-:-:S04]  /*ddf0*/  @!P4 LOP3.LUT R7, R7, R6, RZ, 0x3c, !PT ;  /* 0x000000060707c212 */ /* 0x000fc800078e3cff */
[C---:B------:R-:W-:Y:S02]  /*de00*/  @!P4 LOP3.LUT R6, R7.reuse, R6, RZ, 0x3c, !PT ;  /* 0x000000060706c212 */ /* 0x040fe400078e3cff */
[----:B--2---:R-:W-:Y:S02]  /*de10*/  @!P2 IADD3 R5, P3, R10, R5, RZ ;  /* 0x000000050a05a210 */ /* 0x004fe40007f7e0ff */
[----:B------:R-:W-:-:S05]  /*de20*/  @!P4 LOP3.LUT R7, R7, R6, RZ, 0x3c, !PT ;  /* 0x000000060707c212 */ /* 0x000fca00078e3cff */
[----:B-----5:R-:W-:Y:S04]  /*de30*/  @!P4 LDGSTS.E.BYPASS.LTC128B.128 [R9+0x20400], desc[UR48][R6.64], !P0 ;  /* 0x204000000609cfae */ /* 0x020fe8000c101d70 */
[----:B------:R0:W-:Y:S02]  /*de40*/  @!P4 LDGSTS.E.BYPASS.LTC128B.128 [R9+0x24400], desc[UR48][R6.64+0x80], !P1 ;  /* 0x244000800609cfae */ /* 0x0001e4000c901d70 */
[----:B0-----:R-:W-:-:S04]  /*de50*/  @!P2 IMAD.X R6, RZ, RZ, R8, P3 ;  /* 0x000000ffff06a224 */ /* 0x001fc800018e0608 */
[----:B------:R-:W-:Y:S02]  /*de60*/  @!P2 IMAD.MOV.U32 R7, RZ, RZ, R6 ;  /* 0x000000ffff07a224 */ /* 0x000fe400078e0006 */
        /* <DEDUP_REMOVED lines=42> */
[----:B0-----:R-:W0:Y:S04]  /*e110*/  SHFL.IDX PT, R6, R0, 0x6, 0x181f ;  /* 0x00d81f0000067f89 */ /* 0x001e2800000e0000 */
[----:B------:R-:W1:Y:S02]  /*e120*/  SHFL.IDX PT, R0, R0, 0x7, 0x181f ;  /* 0x00f81f0000007f89 */ /* 0x000e6400000e0000 */
[----:B0-----:R-:W-:-:S05]  /*e130*/  @!P2 IADD3 R6, P3, R10, R6, RZ ;  /* 0x000000060a06a210 */ /* 0x001fca0007f7e0ff */
[----:B------:R-:W-:-:S04]  /*e140*/  @!P2 IMAD.X R5, RZ, RZ, R5, P3 ;  /* 0x000000ffff05a224 */ /* 0x000fc800018e0605 */
[----:B------:R-:W-:Y:S02]  /*e150*/  @!P2 IMAD.MOV.U32 R7, RZ, RZ, R5 ;  /* 0x000000ffff07a224 */ /* 0x000fe400078e0005 */
[----:B------:R0:W2:Y:S04]  /*e160*/  SHFL.IDX PT, R5, R2, 0x7, 0x181f ;  /* 0x00f81f0002057f89 */ /* 0x0000a800000e0000 */
[----:B------:R0:W-:Y:S04]  /*e170*/  @!P2 LDGSTS.E.BYPASS.LTC128B.128 [R9+0x23400], desc[UR48][R6.64], !P0 ;  /* 0x234000000609afae */ /* 0x0001e8000c101d70 */
[----:B-1----:R0:W-:Y:S02]  /*e180*/  @!P2 LDGSTS.E.BYPASS.LTC128B.128 [R9+0x27400], desc[UR48][R6.64+0x80], !P1 ;  /* 0x274000800609afae */ /* 0x0021e4000c901d70 */
.L_x_313:
[----:B------:R-:W-:Y:S01]  /*e190*/  VIADD R3, R3, 0x70 ;  /* 0x0000007003037836 */ /* 0x000fe20000000000 */
[----:B------:R-:W-:Y:S04]  /*e1a0*/  BSSY B0, `(.L_x_227) ;  /* 0x000000a000007945 */ /* 0x000fe80003800000 */
[----:B------:R-:W-:-:S13]  /*e1b0*/  ISETP.GE.AND P2, PT, R3, R4, PT ;  /* 0x000000040300720c */ /* 0x000fda0003f46270 */
[----:B------:R-:W-:Y:S05]  /*e1c0*/  @P2 BRA `(.L_x_228) ;  /* 0x00000000001c2947 */ /* 0x000fea0003800000 */
[----:B0-----:R-:W-:-:S05]  /*e1d0*/  IADD3 R2, P2, R10, R0, RZ ;  /* 0x000000000a027210 */ /* 0x001fca0007f5e0ff */
[----:B--2---:R-:W-:-:S05]  /*e1e0*/  IMAD.X R3, RZ, RZ, R5, P2 ;  /* 0x000000ffff037224 */ /* 0x004fca00010e0605 */
[----:B------:R-:W-:Y:S01]  /*e1f0*/  @!PT LDS RZ, [RZ] ;  /* 0x00000000fffff984 */ /* 0x000fe20000000800 */
[----:B------:R-:W-:Y:S01]  /*e200*/  @!PT LDS RZ, [RZ] ;  /* 0x00000000fffff984 */ /* 0x000fe20000000800 */
[----:B------:R-:W-:Y:S01]  /*e210*/  @!PT LDS RZ, [RZ] ;  /* 0x00000000fffff984 */ /* 0x000fe20000000800 */
[----:B------:R1:W-:Y:S04]  /*e220*/  LDGSTS.E.BYPASS.LTC128B.128 [R9+0x23c00], desc[UR48][R2.64], !P0 ;  /* 0x23c0000002097fae */ /* 0x0003e8000c101d70 */
[----:B------:R1:W-:Y:S02]  /*e230*/  LDGSTS.E.BYPASS.LTC128B.128 [R9+0x27c00], desc[UR48][R2.64+0x80], !P1 ;  /* 0x27c0008002097fae */ /* 0x0003e4000c901d70 */
.L_x_228:
[----:B------:R-:W-:Y:S05]  /*e240*/  BSYNC B0 ;  /* 0x0000000000007941 */ /* 0x000fea0003800000 */
.L_x_227:
[----:B------:R-:W-:Y:S01]  /*e250*/  NOP ;  /* 0x0000000000007918 */ /* 0x000fe20000000000 */
[----:B------:R-:W-:-:S13]  /*e260*/  PLOP3.LUT P0, PT, PT, PT, PT, 0x80, 0x0 ;  /* 0x000000000000781c */ /* 0x000fda0003f0f070 */
.L_x_229:
[----:B------:R-:W-:Y:S02]  /*e270*/  PLOP3.LUT P1, PT, P1, P0, PT, 0xa2, 0x0 ;  /* 0x000000000000781c */ /* 0x000fe40000f21472 */
[----:B------:R-:W-:-:S08]  /*e280*/  @P0 R2UR P1, UR4, R19 ;  /* 0x00000000130402ca */ /* 0x000fd00000020000 */
[----:B------:R-:W-:-:S05]  /*e290*/  @P0 PLOP3.LUT P0, PT, P1, PT, PT, 0x80, 0x0 ;  /* 0x000000000000081c */ /* 0x000fca0000f0f070 */
[----:B------:R-:W-:Y:S01]  /*e2a0*/  @!P1 SYNCS.ARRIVE.TRANS64.RED.A0T1 RZ, [UR4+0x38800], RZ ;  /* 0x038800ffffff99a7 */ /* 0x000fe20008200404 */
[----:B------:R-:W-:Y:S07]  /*e2b0*/  @!P1 ARRIVES.LDGSTSBAR.64.TRANSCNT [UR4+0x38800] ;  /* 0x03880000ff0099b0 */ /* 0x000fee0008000a84 */
[----:B------:R-:W-:Y:S05]  /*e2c0*/  @P0 BRA.U.ANY `(.L_x_229) ;  /* 0xfffffffd00e80947 */ /* 0x000fea000393ffff */
[----:B01----:R-:W3:Y:S02]  /*e2d0*/  LDL.LU R2, [R1+0x30] ;  /* 0x0000300001027983 */ /* 0x003ee40000300800 */
[----:B---3--:R-:W-:-:S05]  /*e2e0*/  VIADD R2, R2, 0x1 ;  /* 0x0000000102027836 */ /* 0x008fca0000000000 */
[----:B------:R0:W-:Y:S01]  /*e2f0*/  STL [R1+0x30], R2 ;  /* 0x0000300201007387 */ /* 0x0001e20000100800 */
[----:B------:R-:W-:-:S04]  /*e300*/  LEA.HI R0, R2, R2, RZ, 0x1 ;  /* 0x0000000202007211 */ /* 0x000fc800078f08ff */
[----:B------:R-:W-:-:S05]  /*e310*/  LOP3.LUT R0, R0, 0xfffffffe, RZ, 0xc0, !PT ;  /* 0xfffffffe00007812 */ /* 0x000fca00078ec0ff */
[----:B------:R-:W-:-:S05]  /*e320*/  IMAD.IADD R0, R2, 0x1, -R0 ;  /* 0x0000000102007824 */ /* 0x000fca00078e0a00 */
[----:B------:R-:W-:Y:S01]  /*e330*/  SHF.L.U32 R0, R0, 0x1f, RZ ;  /* 0x0000001f00007819 */ /* 0x000fe200000006ff */
[----:B------:R-:W-:Y:S01]  /*e340*/  NOP ;  /* 0x0000000000007918 */ /* 0x000fe20000000000 */
[----:B------:R0:W-:Y:S01]  /*e350*/  SYNCS.ARRIVE.TRANS64.A1T0 RZ, [R19+URZ+0x38800], RZ ;  /* 0x038800ff13ff79a7 */ /* 0x0001e2000810003f */
[----:B------:R-:W-:Y:S01]  /*e360*/  BSSY B0, `(.L_x_230) ;  /* 0x0000003000007945 */ /* 0x000fe20003800000 */
[----:B------:R-:W1:Y:S03]  /*e370*/  SYNCS.PHASECHK.TRANS64.TRYWAIT P0, [R19+URZ+0x38820], R0 ;  /* 0x03882000130075a7 */ /* 0x000e66000800017f */
[----:B01----:R-:W-:Y:S05]  /*e380*/  @!P0 BRA `(.L_x_231) ;  /* 0x0000003800a48947 */ /* 0x003fea0003800000 */
.L_x_314:
[----:B------:R-:W-:Y:S05]  /*e390*/  BSYNC B0 ;  /* 0x0000000000007941 */ /* 0x000fea0003800000 */
.L_x_230:
[----:B------:R-:W-:-:S06]  /*e3a0*/  UISETP.GE.AND UP0, UPT, UR41, 0x81, UPT ;  /* 0x000000812900788c */ /* 0x000fcc000bf06270 */
[----:B------:R-:W-:-:S13]  /*e3b0*/  PLOP3.LUT P0, PT, PT, PT, UP0, 0x80, 0x0 ;  /* 0x000000000000781c */ /* 0x000fda0003f0f008 */
[----:B------:R-:W-:Y:S05]  /*e3c0*/  @!P0 BRA `(.L_x_232) ;  /* 0x0000001000c08947 */ /* 0x000fea0003800000 */
[----:B0-----:R0:W5:Y:S01]  /*e3d0*/  LDL.LU R0, [R1+0x4] ;  /* 0x0000040001007983 */ /* 0x0011620000300800 */
[----:B------:R-:W-:-:S03]  /*e3e0*/  ULEA.HI.SX32 UR4, UR40, 0xfffffffe, 0x19 ;  /* 0xfffffffe28047891 */ /* 0x000fc6000f8fca3f */
[----:B------:R0:W5:Y:S03]  /*e3f0*/  LDL.LU R6, [R1] ;  /* 0x0000000001067983 */ /* 0x0001660000300800 */
[----:B------:R-:W-:-:S07]  /*e400*/  IMAD.U32 R17, RZ, RZ, UR4 ;  /* 0x00000004ff117e24 */ /* 0x000fce000f8e00ff */
.L_x_254:
[----:B------:R-:W3:Y:S01]  /*e410*/  LDL R2, [R1+0x14] ;  /* 0x0000140001027983 */ /* 0x000ee20000100800 */
[----:B-1---5:R-:W-:Y:S01]  /*e420*/  VIADD R3, R6, 0x1 ;  /* 0x0000000106037836 */ /* 0x022fe20000000000 */
[----:B------:R-:W-:Y:S05]  /*e430*/  YIELD ;  /* 0x0000000000007946 */ /* 0x000fea0003800000 */
[C---:B------:R-:W-:Y:S01]  /*e440*/  ISETP.NE.AND P0, PT, R3.reuse, 0x2, PT ;  /* 0x000000020300780c */ /* 0x040fe20003f05270 */
[----:B------:R-:W-:Y:S03]  /*e450*/  BSSY B0, `(.L_x_233) ;  /* 0x000008a000007945 */ /* 0x000fe60003800000 */
[----:B------:R-:W-:-:S02]  /*e460*/  SEL R9, R3, RZ, P0 ;  /* 0x000000ff03097207 */ /* 0x000fc40000000000 */
[----:B---3--:R-:W-:Y:S02]  /*e470*/  LOP3.LUT P1, RZ, R2, 0x1, RZ, 0xc0, !PT ;  /* 0x0000000102ff7812 */ /* 0x008fe4000782c0ff */
[----:B------:R-:W-:-:S04]  /*e480*/  SEL R2, RZ, 0x1, P0 ;  /* 0x00000001ff027807 */ /* 0x000fc80000000000 */
[----:B------:R-:W-:-:S05]  /*e490*/  LOP3.LUT R8, R0, R2, RZ, 0x3c, !PT ;  /* 0x0000000200087212 */ /* 0x000fca00078e3cff */
[----:B------:R1:W-:Y:S04]  /*e4a0*/  STL [R1+0x4], R8 ;  /* 0x0000040801007387 */ /* 0x0003e80000100800 */
[----:B------:R1:W-:Y:S01]  /*e4b0*/  STL [R1], R9 ;  /* 0x0000000901007387 */ /* 0x0003e20000100800 */
[----:B------:R-:W-:Y:S05]  /*e4c0*/  @!P1 BRA `(.L_x_234) ;  /* 0x0000000800089947 */ /* 0x000fea0003800000 */
[----:B------:R-:W-:Y:S01]  /*e4d0*/  ULDC.64 UR4, c[0x0][0x418] ;  /* 0x0001060000047ab9 */ /* 0x000fe20000000a00 */
[----:B------:R-:W-:Y:S01]  /*e4e0*/  IMAD.MOV.U32 R7, RZ, RZ, R17 ;  /* 0x000000ffff077224 */ /* 0x000fe200078e0011 */
[----:B------:R-:W-:-:S04]  /*e4f0*/  ISETP.NE.U32.AND P0, PT, RZ, UR4, PT ;  /* 0x00000004ff007c0c */ /* 0x000fc8000bf05070 */
[----:B------:R-:W-:-:S13]  /*e500*/  ISETP.NE.AND.EX P0, PT, RZ, UR5, PT, P0 ;  /* 0x00000005ff007c0c */ /* 0x000fda000bf05300 */
[----:B------:R-:W-:Y:S05]  /*e510*/  @!P0 BRA `(.L_x_235) ;  /* 0x00000000004c8947 */ /* 0x000fea0003800000 */
[----:B------:R-:W3:Y:S01]  /*e520*/  LDL R10, [R1+0x18] ;  /* 0x00001800010a7983 */ /* 0x000ee20000100800 */
[----:B------:R-:W4:Y:S01]  /*e530*/  LDC R7, c[0x0][0x43c] ;  /* 0x00010f00ff077b82 */ /* 0x000f220000000800 */
[----:B------:R-:W-:Y:S02]  /*e540*/  ULDC.64 UR6, c[0x0][0x428] ;  /* 0x00010a0000067ab9 */ /* 0x000fe40000000a00 */
[----:B--2---:R-:W2:Y:S01]  /*e550*/  LDL R5, [R1+0x8] ;  /* 0x0000080001057983 */ /* 0x004ea20000100800 */
[----:B----4-:R-:W-:-:S13]  /*e560*/  ISETP.NE.AND P0, PT, R7, 0x1, PT ;  /* 0x000000010700780c */ /* 0x010fda0003f05270 */
[----:B------:R-:W4:Y:S02]  /*e570*/  @P0 LDC.64 R2, c[0x0][0x440] ;  /* 0x00011000ff020b82 */ /* 0x000f240000000a00 */
[----:B----4-:R-:W-:-:S04]  /*e580*/  @P0 IMAD.HI.U32 R4, R17, R2, RZ ;  /* 0x0000000211040227 */ /* 0x010fc800078e00ff */
[----:B------:R-:W-:Y:S01]  /*e590*/  IMAD.MOV.U32 R2, RZ, RZ, R17 ;  /* 0x000000ffff027224 */ /* 0x000fe200078e0011 */
[----:B------:R-:W-:-:S05]  /*e5a0*/  @P0 SHF.R.U32.HI R2, RZ, R3, R4 ;  /* 0x00000003ff020219 */ /* 0x000fca0000011604 */
[----:B------:R-:W-:-:S04]  /*e5b0*/  IMAD.MOV R3, RZ, RZ, -R2 ;  /* 0x000000ffff037224 */ /* 0x000fc800078e0a02 */
[----:B------:R-:W-:Y:S01]  /*e5c0*/  IMAD R7, R7, R3, R17 ;  /* 0x0000000307077224 */ /* 0x000fe200078e0211 */
[----:B------:R-:W-:Y:S01]  /*e5d0*/  SHF.R.S32.HI R3, RZ, 0x1f, R2 ;  /* 0x0000001fff037819 */ /* 0x000fe20000011402 */
[----:B---3--:R-:W-:-:S04]  /*e5e0*/  IMAD R4, R10, UR6, RZ ;  /* 0x000000060a047c24 */ /* 0x008fc8000f8e02ff */
[C---:B--2---:R-:W-:Y:S02]  /*e5f0*/  IMAD R4, R5.reuse, UR7, R4 ;  /* 0x0000000705047c24 */ /* 0x044fe4000f8e0204 */
[----:B------:R-:W-:-:S04]  /*e600*/  IMAD.WIDE.U32 R2, R5, UR6, R2 ;  /* 0x0000000605027c25 */ /* 0x000fc8000f8e0002 */
[----:B------:R-:W-:Y:S01]  /*e610*/  IMAD.IADD R3, R4, 0x1, R3 ;  /* 0x0000000104037824 */ /* 0x000fe200078e0203 */
[----:B------:R-:W-:-:S04]  /*e620*/  LEA R4, P0, R2, UR4, 0x2 ;  /* 0x0000000402047c11 */ /* 0x000fc8000f8010ff */
[----:B------:R-:W-:-:S05]  /*e630*/  LEA.HI.X R5, R2, UR5, R3, 0x2, P0 ;  /* 0x0000000502057c11 */ /* 0x000fca00080f1403 */
[----:B------:R3:W5:Y:S04]  /*e640*/  LDG.E R16, desc[UR48][R4.64] ;  /* 0x0000003004107981 */ /* 0x000768000c1e1900 */
.L_x_235:
[----:B---3--:R-:W-:Y:S01]  /*e650*/  IMAD R4, R9, 0x8, R19 ;  /* 0x0000000809047824 */ /* 0x008fe200078e0213 */
[----:B------:R-:W-:Y:S01]  /*e660*/  SHF.L.U32 R3, R8, 0x1f, RZ ;  /* 0x0000001f08037819 */ /* 0x000fe200000006ff */
[----:B------:R-:W3:Y:S01]  /*e670*/  S2R R2, SR_TID.X ;  /* 0x0000000000027919 */ /* 0x000ee20000002100 */
[----:B------:R-:W-:Y:S02]  /*e680*/  BSSY B1, `(.L_x_236) ;  /* 0x0000005000017945 */ /* 0x000fe40003800000 */
[----:B------:R-:W4:Y:S01]  /*e690*/  SYNCS.PHASECHK.TRANS64.TRYWAIT P0, [R4+URZ+0x38880], R3 ;  /* 0x03888003040075a7 */ /* 0x000f22000800017f */
[----:B---3--:R-:W-:-:S04]  /*e6a0*/  LOP3.LUT R2, R2, 0x7f, RZ, 0xc0, !PT ;  /* 0x0000007f02027812 */ /* 0x008fc800078ec0ff */
[----:B------:R-:W-:Y:S01]  /*e6b0*/  ISETP.NE.AND P1, PT, R2, RZ, PT ;  /* 0x000000ff0200720c */ /* 0x000fe20003f25270 */
[----:B----4-:R-:W-:-:S12]  /*e6c0*/  @!P0 BRA `(.L_x_237) ;  /* 0x0000003400e88947 */ /* 0x010fd80003800000 */
.L_x_315:
[----:B------:R-:W-:Y:S05]  /*e6d0*/  BSYNC B1 ;  /* 0x0000000000017941 */ /* 0x000fea0003800000 */
.L_x_236:
[----:B------:R-:W-:Y:S04]  /*e6e0*/  BSSY B1, `(.L_x_238) ;  /* 0x0000009000017945 */ /* 0x000fe80003800000 */
[----:B------:R-:W-:Y:S05]  /*e6f0*/  @P1 BRA `(.L_x_239) ;  /* 0x00000000001c1947 */ /* 0x000fea0003800000 */
[----:B------:R-:W2:Y:S02]  /*e700*/  S2R R2, SR_TID.X ;  /* 0x0000000000027919 */ /* 0x000ea40000002100 */
[----:B--2---:R-:W-:Y:S01]  /*e710*/  LOP3.LUT R5, R2, 0x1f, RZ, 0xc0, !PT ;  /* 0x0000001f02057812 */ /* 0x004fe200078ec0ff */
[----:B------:R-:W-:-:S03]  /*e720*/  IMAD.MOV.U32 R2, RZ, RZ, 0x8000 ;  /* 0x00008000ff027424 */ /* 0x000fc600078e00ff */
[----:B------:R-:W-:Y:S01]  /*e730*/  ISETP.NE.AND P0, PT, R5, RZ, PT ;  /* 0x000000ff0500720c */ /* 0x000fe20003f05270 */
[----:B------:R4:W-:-:S12]  /*e740*/  SYNCS.ARRIVE.TRANS64 RZ, [R4+URZ+0x38870], R2 ;  /* 0x0388700204ff79a7 */ /* 0x0009d8000800003f */
[----:B----4-:R-:W-:Y:S05]  /*e750*/  @!P0 BRA `(.L_x_239) ;  /* 0x0000000000048947 */ /* 0x010fea0003800000 */
[----:B------:R-:W-:Y:S01]  /*e760*/  BPT.TRAP 0x1 ;  /* 0x000000040000795c */ /* 0x000fe20000300000 */
.L_x_239:
[----:B------:R-:W-:Y:S05]  /*e770*/  BSYNC B1 ;  /* 0x0000000000017941 */ /* 0x000fea0003800000 */
.L_x_238:
[----:B------:R-:W4:Y:S01]  /*e780*/  LDL R2, [R1] ;  /* 0x0000000001027983 */ /* 0x000f220000100800 */
[----:B------:R-:W-:Y:S01]  /*e790*/  IMAD.MOV.U32 R11, RZ, RZ, RZ ;  /* 0x000000ffff0b7224 */ /* 0x000fe200078e00ff */
[----:B------:R-:W-:Y:S01]  /*e7a0*/  UIADD3 UR4, UP0, UR52, 0x470, URZ ;  /* 0x0000047034047890 */ /* 0x000fe2000ff1e03f */
[----:B------:R-:W-:Y:S01]  /*e7b0*/  PLOP3.LUT P0, PT, PT, PT, PT, 0x80, 0x0 ;  /* 0x000000000000781c */ /* 0x000fe20003f0f070 */
[----:B--2---:R-:W-:Y:S01]  /*e7c0*/  VIADD R5, R4, 0x38870 ;  /* 0x0003887004057836 */ /* 0x004fe20000000000 */
[----:B------:R-:W-:Y:S01]  /*e7d0*/  LEA R7, R7, UR42, 0x7 ;  /* 0x0000002a07077c11 */ /* 0x000fe2000f8e38ff */
[----:B------:R-:W-:Y:S01]  /*e7e0*/  UIADD3.X UR5, URZ, UR53, URZ, UP0, !UPT ;  /* 0x000000353f057290 */ /* 0x000fe200087fe43f */
[----:B------:R-:W-:Y:S01]  /*e7f0*/  R2UR UR10, R11 ;  /* 0x000000000b0a72ca */ /* 0x000fe200000e0000 */
[----:B------:R-:W-:Y:S01]  /*e800*/  UMOV UR6, 0x0 ;  /* 0x0000000000067882 */ /* 0x000fe20000000000 */
[----:B------:R-:W-:Y:S01]  /*e810*/  UMOV UR7, 0x14f00000 ;  /* 0x14f0000000077882 */ /* 0x000fe20000000000 */
[----:B----4-:R-:W-:-:S04]  /*e820*/  IMAD R2, R2, 0x8000, R19 ;  /* 0x0000800002027824 */ /* 0x010fc800078e0213 */
[----:B-1----:R-:W-:-:S08]  /*e830*/  VIADD R8, R2, 0x10400 ;  /* 0x0001040002087836 */ /* 0x002fd00000000000 */
.L_x_240:
        /* <DEDUP_REMOVED lines=9> */
[----:B-1----:R-:W-:Y:S05]  /*e8d0*/  @P0 BRA.U.ANY `(.L_x_240) ;  /* 0xfffffffd00d80947 */ /* 0x002fea000393ffff */
[----:B------:R-:W-:Y:S01]  /*e8e0*/  IMAD.MOV.U32 R10, RZ, RZ, 0x80 ;  /* 0x00000080ff0a7424 */ /* 0x000fe200078e00ff */
[----:B------:R-:W-:Y:S01]  /*e8f0*/  PLOP3.LUT P0, PT, PT, PT, PT, 0x80, 0x0 ;  /* 0x000000000000781c */ /* 0x000fe20003f0f070 */
[----:B------:R-:W-:Y:S01]  /*e900*/  VIADD R8, R2, 0x14400 ;  /* 0x0001440002087836 */ /* 0x000fe20000000000 */
[----:B------:R-:W-:Y:S01]  /*e910*/  UMOV UR6, 0x0 ;  /* 0x0000000000067882 */ /* 0x000fe20000000000 */
[----:B------:R-:W-:Y:S01]  /*e920*/  UMOV UR7, 0x14f00000 ;  /* 0x14f0000000077882 */ /* 0x000fe20000000000 */
[----:B------:R-:W-:-:S15]  /*e930*/  R2UR UR10, R10 ;  /* 0x000000000a0a72ca */ /* 0x000fde00000e0000 */
.L_x_241:
        /* <DEDUP_REMOVED lines=10> */
[----:B------:R-:W1:Y:S01]  /*e9e0*/  SYNCS.PHASECHK.TRANS64.TRYWAIT P0, [R4+URZ+0x38840], R3 ;  /* 0x03884003040075a7 */ /* 0x000e62000800017f */
[----:B------:R-:W-:Y:S04]  /*e9f0*/  BSSY B1, `(.L_x_242) ;  /* 0x0000002000017945 */ /* 0x000fe80003800000 */
[----:B-1----:R-:W-:Y:S05]  /*ea00*/  @!P0 BRA `(.L_x_243) ;  /* 0x00000034002c8947 */ /* 0x002fea0003800000 */
.L_x_316:
[----:B------:R-:W-:Y:S05]  /*ea10*/  BSYNC B1 ;  /* 0x0000000000017941 */ /* 0x000fea0003800000 */
.L_x_242:
[----:B------:R-:W-:Y:S01]  /*ea20*/  BSSY B1, `(.L_x_244) ;  /* 0x000000b000017945 */ /* 0x000fe20003800000 */
[----:B------:R-:W-:Y:S02]  /*ea30*/  IMAD.MOV.U32 R8, RZ, RZ, 0x0 ;  /* 0x00000000ff087424 */ /* 0x000fe400078e00ff */
[----:B------:R-:W-:Y:S01]  /*ea40*/  IMAD.MOV.U32 R9, RZ, RZ, 0x14f00000 ;  /* 0x14f00000ff097424 */ /* 0x000fe200078e00ff */
[----:B------:R-:W-:Y:S06]  /*ea50*/  @P1 BRA `(.L_x_245) ;  /* 0x00000000001c1947 */ /* 0x000fec0003800000 */
[----:B------:R-:W2:Y:S01]  /*ea60*/  S2R R5, SR_TID.X ;  /* 0x0000000000057919 */ /* 0x000ea20000002100 */
[----:B-1-3--:R-:W-:-:S04]  /*ea70*/  IMAD.MOV.U32 R3, RZ, RZ, 0x8000 ;  /* 0x00008000ff037424 */ /* 0x00afc800078e00ff */
[----:B------:R4:W-:Y:S01]  /*ea80*/  SYNCS.ARRIVE.TRANS64 RZ, [R4+URZ+0x38830], R3 ;  /* 0x0388300304ff79a7 */ /* 0x0009e2000800003f */
[----:B--2---:R-:W-:-:S04]  /*ea90*/  LOP3.LUT R5, R5, 0x1f, RZ, 0xc0, !PT ;  /* 0x0000001f05057812 */ /* 0x004fc800078ec0ff */
[----:B------:R-:W-:-:S13]  /*eaa0*/  ISETP.NE.AND P0, PT, R5, RZ, PT ;  /* 0x000000ff0500720c */ /* 0x000fda0003f05270 */
[----:B----4-:R-:W-:Y:S05]  /*eab0*/  @!P0 BRA `(.L_x_245) ;  /* 0x0000000000048947 */ /* 0x010fea0003800000 */
[----:B------:R-:W-:Y:S01]  /*eac0*/  BPT.TRAP 0x1 ;  /* 0x000000040000795c */ /* 0x000fe20000300000 */
.L_x_245:
[----:B------:R-:W-:Y:S05]  /*ead0*/  BSYNC B1 ;  /* 0x0000000000017941 */ /* 0x000fea0003800000 */
.L_x_244:
[----:B------:R-:W-:Y:S01]  /*eae0*/  R2UR UR10, R11 ;  /* 0x000000000b0a72ca */ /* 0x000fe200000e0000 */
[----:B------:R-:W-:Y:S01]  /*eaf0*/  UIADD3 UR4, UP0, UR52, 0x370, URZ ;  /* 0x0000037034047890 */ /* 0x000fe2000ff1e03f */
[----:B------:R-:W-:Y:S01]  /*eb00*/  R2UR UR6, R8 ;  /* 0x00000000080672ca */ /* 0x000fe200000e0000 */
[----:B-1-3--:R-:W-:Y:S01]  /*eb10*/  VIADD R4, R4, 0x38830 ;  /* 0x0003883004047836 */ /* 0x00afe20000000000 */
[----:B------:R-:W-:Y:S01]  /*eb20*/  R2UR UR7, R9 ;  /* 0x00000000090772ca */ /* 0x000fe200000e0000 */
[----:B------:R-:W-:Y:S01]  /*eb30*/  VIADD R3, R2, 0x28400 ;  /* 0x0002840002037836 */ /* 0x000fe20000000000 */
[----:B------:R-:W-:Y:S01]  /*eb40*/  PLOP3.LUT P0, PT, PT, PT, PT, 0x80, 0x0 ;  /* 0x000000000000781c */ /* 0x000fe20003f0f070 */
[----:B------:R-:W-:-:S12]  /*eb50*/  UIADD3.X UR5, URZ, UR53, URZ, UP0, !UPT ;  /* 0x000000353f057290 */ /* 0x000fd800087fe43f */
.L_x_246:
        /* <DEDUP_REMOVED lines=10> */
[----:B------:R-:W-:Y:S01]  /*ec00*/  R2UR UR10, R10 ;  /* 0x000000000a0a72ca */ /* 0x000fe200000e0000 */
[----:B------:R-:W-:Y:S01]  /*ec10*/  VIADD R2, R2, 0x2c400 ;  /* 0x0002c40002027836 */ /* 0x000fe20000000000 */
[----:B------:R-:W-:Y:S02]  /*ec20*/  R2UR UR6, R8 ;  /* 0x00000000080672ca */ /* 0x000fe400000e0000 */
[----:B------:R-:W-:Y:S02]  /*ec30*/  R2UR UR7, R9 ;  /* 0x00000000090772ca */ /* 0x000fe400000e0000 */
[----:B------:R-:W-:-:S13]  /*ec40*/  PLOP3.LUT P0, PT, PT, PT, PT, 0x80, 0x0 ;  /* 0x000000000000781c */ /* 0x000fda0003f0f070 */
.L_x_247:
        /* <DEDUP_REMOVED lines=9> */
[----:B---3--:R-:W-:Y:S05]  /*ece0*/  @P0 BRA.U.ANY `(.L_x_247) ;  /* 0xfffffffd00d80947 */ /* 0x008fea000393ffff */
.L_x_234:
[----:B------:R-:W-:Y:S05]  /*ecf0*/  BSYNC B0 ;  /* 0x0000000000007941 */ /* 0x000fea0003800000 */
.L_x_233:
[----:B------:R-:W-:-:S06]  /*ed00*/  UISETP.NE.AND UP0, UPT, UR39, 0x3, UPT ;  /* 0x000000032700788c */ /* 0x000fcc000bf05270 */
[----:B------:R-:W-:-:S13]  /*ed10*/  PLOP3.LUT P0, PT, PT, PT, UP0, 0x80, 0x0 ;  /* 0x000000000000781c */ /* 0x000fda0003f0f008 */
[----:B------:R-:W-:Y:S05]  /*ed20*/  @!P0 BRA `(.L_x_248) ;  /* 0x0000000000048947 */ /* 0x000fea0003800000 */
[----:B------:R-:W-:Y:S01]  /*ed30*/  BPT.TRAP 0x1 ;  /* 0x000000040000795c */ /* 0x000fe20000300000 */
.L_x_248:
[----:B------:R-:W-:Y:S01]  /*ed40*/  IMAD.U32 R2, RZ, RZ, UR44 ;  /* 0x0000002cff027e24 */ /* 0x000fe2000f8e00ff */
[----:B------:R-:W-:Y:S01]  /*ed50*/  BSSY B0, `(.L_x_249) ;  /* 0x0000007000007945 */ /* 0x000fe20003800000 */
[----:B------:R-:W-:-:S03]  /*ed60*/  IMAD R20, R6, 0x8, R19 ;  /* 0x0000000806147824 */ /* 0x000fc600078e0213 */
[----:B------:R-:W-:Y:S02]  /*ed70*/  ISETP.NE.AND P1, PT, R2, 0x3, PT ;  /* 0x000000030200780c */ /* 0x000fe40003f25270 */
[----:B------:R-:W-:-:S04]  /*ed80*/  LOP3.LUT R2, R0, 0x1, RZ, 0x3c, !PT ;  /* 0x0000000100027812 */ /* 0x000fc800078e3cff */
[----:B------:R-:W-:-:S04]  /*ed90*/  SHF.L.U32 R2, R2, 0x1f, RZ ;  /* 0x0000001f02027819 */ /* 0x000fc800000006ff */
[----:B------:R-:W3:Y:S02]  /*eda0*/  SYNCS.PHASECHK.TRANS64.TRYWAIT P0, [R20+URZ+0x38870], R2 ;  /* 0x03887002140075a7 */ /* 0x000ee4000800017f */
[----:B---3--:R-:W-:Y:S05]  /*edb0*/  @!P0 BRA `(.L_x_250) ;  /* 0x0000003000548947 */ /* 0x008fea0003800000 */
.L_x_317:
[----:B------:R-:W-:Y:S05]  /*edc0*/  BSYNC B0 ;  /* 0x0000000000007941 */ /* 0x000fea0003800000 */
.L_x_249:
[----:B------:R-:W-:Y:S05]  /*edd0*/  @!P1 BRA `(.L_x_251) ;  /* 0x0000000000049947 */ /* 0x000fea0003800000 */
[----:B------:R-:W-:Y:S01]  /*ede0*/  BPT.TRAP 0x1 ;  /* 0x000000040000795c */ /* 0x000fe20000300000 */
.L_x_251:
[----:B------:R-:W-:Y:S01]  /*edf0*/  SHF.L.U32 R0, R0, 0x1f, RZ ;  /* 0x0000001f00007819 */ /* 0x000fe200000006ff */
[----:B------:R-:W-:-:S03]  /*ee00*/  IMAD.SHL.U32 R3, R6, 0x8000, RZ ;  /* 0x0000800006037824 */ /* 0x000fc600078e00ff */
[----:B------:R-:W4:Y:S02]  /*ee10*/  SYNCS.PHASECHK.TRANS64.TRYWAIT P0, [R20+URZ+0x38860], R0 ;  /* 0x03886000140075a7 */ /* 0x000f24000800017f */
[----:B----4-:R-:W-:Y:S05]  /*ee20*/  @!P0 BRA `(.L_x_252) ;  /* 0x00000030004c8947 */ /* 0x010fea0003800000 */
.L_x_318:
[----:B---3--:R-:W4:Y:S04]  /*ee30*/  LDL R2, [R1+0x28] ;  /* 0x0000280001027983 */ /* 0x008f280000100800 */
[----:B------:R-:W3:Y:S04]  /*ee40*/  LDL R18, [R1+0x10] ;  /* 0x0000100001127983 */ /* 0x000ee80000100800 */
[----:B------:R-:W5:Y:S01]  /*ee50*/  LDL R12, [R1+0x1c] ;  /* 0x00001c00010c7983 */ /* 0x000f620000100800 */
[----:B------:R-:W-:Y:S05]  /*ee60*/  WARPSYNC.ALL ;  /* 0x0000000000007948 */ /* 0x000fea0003800000 */
[----:B----4-:R-:W-:-:S05]  /*ee70*/  LOP3.LUT R0, R3, R2, RZ, 0xfc, !PT ;  /* 0x0000000203007212 */ /* 0x010fca00078efcff */
[----:B------:R-:W-:-:S05]  /*ee80*/  IMAD.IADD R0, R19, 0x1, R0 ;  /* 0x0000000113007824 */ /* 0x000fca00078e0200 */
[----:B-1----:R-:W1:Y:S01]  /*ee90*/  LDSM.16.MT88.4 R8, [R0+0x10400] ;  /* 0x010400000008783b */ /* 0x002e620000004200 */
[----:B---3--:R-:W-:Y:S01]  /*eea0*/  IMAD.IADD R2, R18, 0x1, R0 ;  /* 0x0000000112027824 */ /* 0x008fe200078e0200 */
[C-C-:B-1----:R-:W-:Y:S02]  /*eeb0*/  PRMT R4, R8.reuse, 0x6420, R9.reuse ;  /* 0x0000642008047816 */ /* 0x142fe40000000009 */
[----:B--2---:R-:W-:Y:S02]  /*eec0*/  PRMT R5, R8, 0x7531, R9 ;  /* 0x0000753108057816 */ /* 0x004fe40000000009 */
[C-C-:B------:R-:W-:Y:S02]  /*eed0*/  PRMT R6, R10.reuse, 0x6420, R11.reuse ;  /* 0x000064200a067816 */ /* 0x140fe4000000000b */
[----:B------:R-:W-:Y:S02]  /*eee0*/  PRMT R7, R10, 0x7531, R11 ;  /* 0x000075310a077816 */ /* 0x000fe4000000000b */
[----:B------:R-:W1:Y:S01]  /*eef0*/  LDSM.16.MT88.4 R8, [R2+0x10400] ;  /* 0x010400000208783b */ /* 0x000e620000004200 */
[----:B-----5:R-:W-:-:S05]  /*ef00*/  IADD3 R3, R19, R3, R12 ;  /* 0x0000000313037210 */ /* 0x020fca0007ffe00c */
[----:B------:R-:W-:Y:S01]  /*ef10*/  STSM.16.M88.4 [R3+0x400], R4 ;  /* 0x0004000403007844 */ /* 0x000fe20000000200 */
[C-C-:B-1----:R-:W-:Y:S02]  /*ef20*/  PRMT R12, R8.reuse, 0x6420, R9.reuse ;  /* 0x00006420080c7816 */ /* 0x142fe40000000009 */
[----:B------:R-:W-:Y:S02]  /*ef30*/  PRMT R13, R8, 0x7531, R9 ;  /* 0x00007531080d7816 */ /* 0x000fe40000000009 */
[C-C-:B------:R-:W-:Y:S02]  /*ef40*/  PRMT R14, R10.reuse, 0x6420, R11.reuse ;  /* 0x000064200a0e7816 */ /* 0x140fe4000000000b */
[----:B------:R-:W-:-:S05]  /*ef50*/  PRMT R15, R10, 0x7531, R11 ;  /* 0x000075310a0f7816 */ /* 0x000fca000000000b */
[----:B------:R-:W-:Y:S04]  /*ef60*/  STSM.16.M88.4 [R3+0x2400], R12 ;  /* 0x0024000c03007844 */ /* 0x000fe80000000200 */
[----:B------:R-:W1:Y:S02]  /*ef70*/  LDSM.16.MT88.4 R8, [R0+0x14400] ;  /* 0x014400000008783b */ /* 0x000e640000004200 */
[C-C-:B-1----:R-:W-:Y:S02]  /*ef80*/  PRMT R4, R8.reuse, 0x6420, R9.reuse ;  /* 0x0000642008047816 */ /* 0x142fe40000000009 */
[----:B------:R-:W-:Y:S02]  /*ef90*/  PRMT R5, R8, 0x7531, R9 ;  /* 0x0000753108057816 */ /* 0x000fe40000000009 */
[----:B------:R-:W-:-:S02]  /*efa0*/  PRMT R6, R10, 0x6420, R11 ;  /* 0x000064200a067816 */ /* 0x000fc4000000000b */
[----:B------:R-:W-:Y:S02]  /*efb0*/  PRMT R7, R10, 0x7531, R11 ;  /* 0x000075310a077816 */ /* 0x000fe4000000000b */
[----:B------:R-:W1:Y:S04]  /*efc0*/  LDSM.16.MT88.4 R8, [R2+0x14400] ;  /* 0x014400000208783b */ /* 0x000e680000004200 */
[----:B------:R-:W-:Y:S01]  /*efd0*/  STSM.16.M88.4 [R3+0x4400], R4 ;  /* 0x0044000403007844 */ /* 0x000fe20000000200 */
[C-C-:B-1----:R-:W-:Y:S02]  /*efe0*/  PRMT R12, R8.reuse, 0x6420, R9.reuse ;  /* 0x00006420080c7816 */ /* 0x142fe40000000009 */
[----:B------:R-:W-:Y:S02]  /*eff0*/  PRMT R13, R8, 0x7531, R9 ;  /* 0x00007531080d7816 */ /* 0x000fe40000000009 */
[----:B------:R-:W-:-:S02]  /*f000*/  PRMT R14, R10, 0x6420, R11 ;  /* 0x000064200a0e7816 */ /* 0x000fc4000000000b */
[----:B------:R-:W-:-:S05]  /*f010*/  PRMT R15, R10, 0x7531, R11 ;  /* 0x000075310a0f7816 */ /* 0x000fca000000000b */
[----:B------:R1:W-:Y:S04]  /*f020*/  STSM.16.M88.4 [R3+0x6400], R12 ;  /* 0x0064000c03007844 */ /* 0x0003e80000000200 */
[----:B------:R-:W2:Y:S04]  /*f030*/  LDSM.16.MT88.4 R8, [R0+0x11400] ;  /* 0x011400000008783b */ /* 0x000ea80000004200 */
[----:B-1----:R-:W3:Y:S01]  /*f040*/  LDL R15, [R1+0xc] ;  /* 0x00000c00010f7983 */ /* 0x002ee20000100800 */
[C-C-:B--2---:R-:W-:Y:S02]  /*f050*/  PRMT R4, R8.reuse, 0x6420, R9.reuse ;  /* 0x0000642008047816 */ /* 0x144fe40000000009 */
[----:B------:R-:W-:-:S02]  /*f060*/  PRMT R5, R8, 0x7531, R9 ;  /* 0x0000753108057816 */ /* 0x000fc40000000009 */
[C-C-:B------:R-:W-:Y:S02]  /*f070*/  PRMT R6, R10.reuse, 0x6420, R11.reuse ;  /* 0x000064200a067816 */ /* 0x140fe4000000000b */
[----:B------:R-:W-:Y:S02]  /*f080*/  PRMT R7, R10, 0x7531, R11 ;  /* 0x000075310a077816 */ /* 0x000fe4000000000b */
[----:B------:R-:W1:Y:S01]  /*f090*/  LDSM.16.MT88.4 R8, [R2+0x11400] ;  /* 0x011400000208783b */ /* 0x000e620000004200 */
[----:B------:R-:W-:Y:S01]  /*f0a0*/  IMAD.MOV.U32 R14, RZ, RZ, R18 ;  /* 0x000000ffff0e7224 */ /* 0x000fe200078e0012 */
[C-C-:B-1----:R-:W-:Y:S02]  /*f0b0*/  PRMT R12, R8.reuse, 0x6420, R9.reuse ;  /* 0x00006420080c7816 */ /* 0x142fe40000000009 */
[----:B------:R-:W-:Y:S02]  /*f0c0*/  PRMT R13, R8, 0x7531, R9 ;  /* 0x00007531080d7816 */ /* 0x000fe40000000009 */
[----:B---3--:R-:W-:-:S05]  /*f0d0*/  IADD3 R18, R15, 0x400, R3 ;  /* 0x000004000f127810 */ /* 0x008fca0007ffe003 */
[----:B------:R1:W-:Y:S02]  /*f0e0*/  STSM.16.M88.4 [R18], R4 ;  /* 0x0000000412007844 */ /* 0x0003e40000000200 */
[----:B-1----:R-:W-:Y:S01]  /*f0f0*/  IMAD.MOV.U32 R6, RZ, RZ, R14 ;  /* 0x000000ffff067224 */ /* 0x002fe200078e000e */
[C---:B------:R-:W-:Y:S01]  /*f100*/  PRMT R14, R10.reuse, 0x6420, R11 ;  /* 0x000064200a0e7816 */ /* 0x040fe2000000000b */
[----:B------:R-:W-:Y:S01]  /*f110*/  IMAD.MOV.U32 R7, RZ, RZ, R15 ;  /* 0x000000ffff077224 */ /* 0x000fe200078e000f */
[----:B------:R-:W-:-:S05]  /*f120*/  PRMT R15, R10, 0x7531, R11 ;  /* 0x000075310a0f7816 */ /* 0x000fca000000000b */
[----:B------:R1:W-:Y:S04]  /*f130*/  STSM.16.M88.4 [R18+0x2000], R12 ;  /* 0x0020000c12007844 */ /* 0x0003e80000000200 */
[----:B------:R-:W2:Y:S01]  /*f140*/  LDSM.16.MT88.4 R8, [R0+0x15400] ;  /* 0x015400000008783b */ /* 0x000ea20000004200 */
[----:B-1----:R-:W-:Y:S02]  /*f150*/  IMAD.MOV.U32 R14, RZ, RZ, R6 ;  /* 0x000000ffff0e7224 */ /* 0x002fe400078e0006 */
[----:B------:R-:W-:Y:S01]  /*f160*/  IMAD.MOV.U32 R15, RZ, RZ, R7 ;  /* 0x000000ffff0f7224 */ /* 0x000fe200078e0007 */
[C-C-:B--2---:R-:W-:Y:S02]  /*f170*/  PRMT R4, R8.reuse, 0x6420, R9.reuse ;  /* 0x0000642008047816 */ /* 0x144fe40000000009 */
[----:B------:R-:W-:-:S02]  /*f180*/  PRMT R5, R8, 0x7531, R9 ;  /* 0x0000753108057816 */ /* 0x000fc40000000009 */
[C-C-:B------:R-:W-:Y:S02]  /*f190*/  PRMT R6, R10.reuse, 0x6420, R11.reuse ;  /* 0x000064200a067816 */ /* 0x140fe4000000000b */
[----:B------:R-:W-:Y:S02]  /*f1a0*/  PRMT R7, R10, 0x7531, R11 ;  /* 0x000075310a077816 */ /* 0x000fe4000000000b */
[----:B------:R-:W1:Y:S04]  /*f1b0*/  LDSM.16.MT88.4 R8, [R2+0x15400] ;  /* 0x015400000208783b */ /* 0x000e680000004200 */
[----:B------:R2:W-:Y:S02]  /*f1c0*/  STSM.16.M88.4 [R18+0x4000], R4 ;  /* 0x0040000412007844 */ /* 0x0005e40000000200 */
[----:B--2---:R-:W-:-:S02]  /*f1d0*/  IMAD.MOV.U32 R6, RZ, RZ, R14 ;  /* 0x000000ffff067224 */ /* 0x004fc400078e000e */
[----:B------:R-:W-:Y:S01]  /*f1e0*/  IMAD.MOV.U32 R7, RZ, RZ, R15 ;  /* 0x000000ffff077224 */ /* 0x000fe200078e000f */
[C-C-:B-1----:R-:W-:Y:S02]  /*f1f0*/  PRMT R12, R8.reuse, 0x6420, R9.reuse ;  /* 0x00006420080c7816 */ /* 0x142fe40000000009 */
[----:B------:R-:W-:Y:S02]  /*f200*/  PRMT R13, R8, 0x7531, R9 ;  /* 0x00007531080d7816 */ /* 0x000fe40000000009 */
[C-C-:B------:R-:W-:Y:S02]  /*f210*/  PRMT R14, R10.reuse, 0x6420, R11.reuse ;  /* 0x000064200a0e7816 */ /* 0x140fe4000000000b */
        /* <DEDUP_REMOVED lines=9> */
[----:B------:R-:W1:Y:S01]  /*f2b0*/  LDSM.16.MT88.4 R8, [R2+0x12400] ;  /* 0x012400000208783b */ /* 0x000e620000004200 */
[----:B------:R-:W-:-:S05]  /*f2c0*/  IADD3 R3, R15, 0x400, R3 ;  /* 0x000004000f037810 */ /* 0x000fca0007ffe003 */
[----:B------:R-:W-:Y:S01]  /*f2d0*/  STSM.16.M88.4 [R3], R4 ;  /* 0x0000000403007844 */ /* 0x000fe20000000200 */
        /* <DEDUP_REMOVED lines=16> */
[----:B------:R-:W-:Y:S04]  /*f3e0*/  STSM.16.M88.4 [R3+0x6000], R12 ;  /* 0x0060000c03007844 */ /* 0x000fe80000000200 */
[----:B------:R-:W1:Y:S02]  /*f3f0*/  LDSM.16.MT88.4 R8, [R0+0x13400] ;  /* 0x013400000008783b */ /* 0x000e640000004200 */
[C-C-:B-1----:R-:W-:Y:S02]  /*f400*/  PRMT R4, R8.reuse, 0x6420, R9.reuse ;  /* 0x0000642008047816 */ /* 0x142fe40000000009 */
[----:B------:R-:W-:Y:S02]  /*f410*/  PRMT R5, R8, 0x7531, R9 ;  /* 0x0000753108057816 */ /* 0x000fe40000000009 */
[----:B------:R-:W-:-:S02]  /*f420*/  PRMT R6, R10, 0x6420, R11 ;  /* 0x000064200a067816 */ /* 0x000fc4000000000b */
[----:B------:R-:W-:Y:S02]  /*f430*/  PRMT R7, R10, 0x7531, R11 ;  /* 0x000075310a077816 */ /* 0x000fe4000000000b */
[----:B------:R-:W1:Y:S01]  /*f440*/  LDSM.16.MT88.4 R8, [R2+0x13400] ;  /* 0x013400000208783b */ /* 0x000e620000004200 */
[----:B------:R-:W-:-:S05]  /*f450*/  IMAD.IADD R3, R18, 0x1, R3 ;  /* 0x0000000112037824 */ /* 0x000fca00078e0203 */
[----:B------:R1:W-:Y:S02]  /*f460*/  STSM.16.M88.4 [R3], R4 ;  /* 0x0000000403007844 */ /* 0x0003e40000000200 */
[C-C-:B-1----:R-:W-:Y:S02]  /*f470*/  PRMT R4, R8.reuse, 0x6420, R9.reuse ;  /* 0x0000642008047816 */ /* 0x142fe40000000009 */
[----:B------:R-:W-:Y:S02]  /*f480*/  PRMT R5, R8, 0x7531, R9 ;  /* 0x0000753108057816 */ /* 0x000fe40000000009 */
[C-C-:B------:R-:W-:Y:S02]  /*f490*/  PRMT R6, R10.reuse, 0x6420, R11.reuse ;  /* 0x000064200a067816 */ /* 0x140fe4000000000b */
[----:B------:R-:W-:-:S05]  /*f4a0*/  PRMT R7, R10, 0x7531, R11 ;  /* 0x000075310a077816 */ /* 0x000fca000000000b */
[----:B------:R-:W-:Y:S04]  /*f4b0*/  STSM.16.M88.4 [R3+0x2000], R4 ;  /* 0x0020000403007844 */ /* 0x000fe80000000200 */
[----:B------:R-:W1:Y:S04]  /*f4c0*/  LDSM.16.MT88.4 R8, [R0+0x17400] ;  /* 0x017400000008783b */ /* 0x000e680000004200 */
[----:B------:R-:W2:Y:S01]  /*f4d0*/  LDSM.16.MT88.4 R4, [R2+0x17400] ;  /* 0x017400000204783b */ /* 0x000ea20000004200 */
[C-C-:B-1----:R-:W-:Y:S02]  /*f4e0*/  PRMT R12, R8.reuse, 0x6420, R9.reuse ;  /* 0x00006420080c7816 */ /* 0x142fe40000000009 */
        /* <DEDUP_REMOVED lines=17> */
.L_x_253:
        /* <DEDUP_REMOVED lines=13> */
.L_x_232:
[----:B------:R-:W3:Y:S01]  /*f6d0*/  S2R R2, SR_TID.X ;  /* 0x0000000000027919 */ /* 0x000ee20000002100 */
[----:B------:R-:W-:Y:S01]  /*f6e0*/  BSSY B0, `(.L_x_255) ;  /* 0x0000011000007945 */ /* 0x000fe20003800000 */
[----:B---3--:R-:W-:-:S04]  /*f6f0*/  LOP3.LUT R2, R2, 0x7f, RZ, 0xc0, !PT ;  /* 0x0000007f02027812 */ /* 0x008fc800078ec0ff */
[----:B------:R-:W-:-:S13]  /*f700*/  ISETP.NE.AND P0, PT, R2, RZ, PT ;  /* 0x000000ff0200720c */ /* 0x000fda0003f05270 */
[----:B------:R-:W-:Y:S05]  /*f710*/  @P0 BRA `(.L_x_256) ;  /* 0x0000000000340947 */ /* 0x000fea0003800000 */
[----:B-1----:R-:W1:Y:S01]  /*f720*/  S2R R3, SR_LANEID ;  /* 0x0000000000037919 */ /* 0x002e620000000000 */
[----:B------:R-:W-:Y:S02]  /*f730*/  VOTEU.ANY UR4, UPT, PT ;  /* 0x0000000000047886 */ /* 0x000fe400038e0100 */
[----:B0----5:R-:W1:Y:S08]  /*f740*/  FLO.U32 R0, UR4 ;  /* 0x0000000400007d00 */ /* 0x021e7000080e0000 */
[----:B--2---:R-:W0:Y:S01]  /*f750*/  POPC R5, UR4 ;  /* 0x0000000400057d09 */ /* 0x004e220008000000 */
[----:B-1----:R-:W-:-:S02]  /*f760*/  ISETP.EQ.U32.AND P1, PT, R0, R3, PT ;  /* 0x000000030000720c */ /* 0x002fc40003f22070 */
[----:B------:R-:W0:Y:S11]  /*f770*/  LDC.64 R2, c[0x0][0xc60] ;  /* 0x00031800ff027b82 */ /* 0x000e360000000a00 */
[----:B0-----:R-:W2:Y:S01]  /*f780*/  @P1 ATOMG.E.ADD.STRONG.GPU PT, R3, desc[UR48][R2.64], R5 ;  /* 0x00000005020319a8 */ /* 0x001ea200081ee1f0 */
[----:B------:R-:W0:Y:S02]  /*f790*/  S2R R4, SR_LTMASK ;  /* 0x0000000000047919 */ /* 0x000e240000003900 */
[----:B0-----:R-:W-:-:S04]  /*f7a0*/  LOP3.LUT R4, R4, UR4, RZ, 0xc0, !PT ;  /* 0x0000000404047c12 */ /* 0x001fc8000f8ec0ff */
[----:B------:R-:W0:Y:S01]  /*f7b0*/  POPC R7, R4 ;  /* 0x0000000400077309 */ /* 0x000e220000000000 */
[----:B--2---:R-:W0:Y:S02]  /*f7c0*/  SHFL.IDX PT, R0, R3, R0, 0x1f ;  /* 0x00001f0003007589 */ /* 0x004e2400000e0000 */
[----:B0-----:R-:W-:-:S05]  /*f7d0*/  IADD3 R0, R0, UR43, R7 ;  /* 0x0000002b00007c10 */ /* 0x001fca000fffe007 */
[----:B------:R3:W-:Y:S02]  /*f7e0*/  STL [R1+0x20], R0 ;  /* 0x0000200001007387 */ /* 0x0007e40000100800 */
.L_x_256:
[----:B------:R-:W-:Y:S05]  /*f7f0*/  BSYNC B0 ;  /* 0x0000000000007941 */ /* 0x000fea0003800000 */
.L_x_255:
[----:B------:R-:W-:-:S06]  /*f800*/  UISETP.NE.AND UP0, UPT, UR39, 0x3, UPT ;  /* 0x000000032700788c */ /* 0x000fcc000bf05270 */
[----:B------:R-:W-:-:S13]  /*f810*/  PLOP3.LUT P1, PT, PT, PT, UP0, 0x80, 0x0 ;  /* 0x000000000000781c */ /* 0x000fda0003f2f008 */
[----:B------:R-:W-:Y:S05]  /*f820*/  @!P1 BRA `(.L_x_257) ;  /* 0x0000000000049947 */ /* 0x000fea0003800000 */
[----:B------:R-:W-:Y:S01]  /*f830*/  BPT.TRAP 0x1 ;  /* 0x000000040000795c */ /* 0x000fe20000300000 */
.L_x_257:
[----:B-1----:R-:W4:Y:S04]  /*f840*/  LDL R3, [R1+0x4] ;  /* 0x0000040001037983 */ /* 0x002f280000100800 */
[----:B------:R-:W2:Y:S01]  /*f850*/  LDL R2, [R1] ;  /* 0x0000000001027983 */ /* 0x000ea20000100800 */
[----:B0--3-5:R-:W-:Y:S01]  /*f860*/  IMAD.U32 R0, RZ, RZ, UR44 ;  /* 0x0000002cff007e24 */ /* 0x029fe2000f8e00ff */
[----:B------:R-:W-:Y:S04]  /*f870*/  BSSY B0, `(.L_x_258) ;  /* 0x0000007000007945 */ /* 0x000fe80003800000 */
[----:B------:R-:W-:-:S02]  /*f880*/  ISETP.NE.AND P2, PT, R0, 0x3, PT ;  /* 0x000000030000780c */ /* 0x000fc40003f45270 */
[----:B----4-:R-:W-:-:S04]  /*f890*/  LOP3.LUT R0, R3, 0x1, RZ, 0x3c, !PT ;  /* 0x0000000103007812 */ /* 0x010fc800078e3cff */
[----:B------:R-:W-:Y:S01]  /*f8a0*/  SHF.L.U32 R0, R0, 0x1f, RZ ;  /* 0x0000001f00007819 */ /* 0x000fe200000006ff */
[----:B--2---:R-:W-:-:S04]  /*f8b0*/  IMAD R17, R2, 0x8, R19 ;  /* 0x0000000802117824 */ /* 0x004fc800078e0213 */
[----:B------:R-:W0:Y:S02]  /*f8c0*/  SYNCS.PHASECHK.TRANS64.TRYWAIT P1, [R17+URZ+0x38870], R0 ;  /* 0x03887000110075a7 */ /* 0x000e24000802017f */
[----:B0-----:R-:W-:Y:S05]  /*f8d0*/  @!P1 BRA `(.L_x_259) ;  /* 0x0000002400b49947 */ /* 0x001fea0003800000 */
.L_x_319:
[----:B------:R-:W-:Y:S05]  /*f8e0*/  BSYNC B0 ;  /* 0x0000000000007941 */ /* 0x000fea0003800000 */
.L_x_258:
[----:B------:R-:W-:Y:S05]  /*f8f0*/  @!P2 BRA `(.L_x_260) ;  /* 0x000000000004a947 */ /* 0x000fea0003800000 */
[----:B------:R-:W-:Y:S01]  /*f900*/  BPT.TRAP 0x1 ;  /* 0x000000040000795c */ /* 0x000fe20000300000 */
.L_x_260:
[----:B0-----:R-:W2:Y:S02]  /*f910*/  LDL R0, [R1+0x4] ;  /* 0x0000040001007983 */ /* 0x001ea40000100800 */
[----:B--2---:R-:W-:-:S04]  /*f920*/  SHF.L.U32 R0, R0, 0x1f, RZ ;  /* 0x0000001f00007819 */ /* 0x004fc800000006ff */
[----:B------:R-:W0:Y:S02]  /*f930*/  SYNCS.PHASECHK.TRANS64.TRYWAIT P1, [R17+URZ+0x38860], R0 ;  /* 0x03886000110075a7 */ /* 0x000e24000802017f */
[----:B0-----:R-:W-:Y:S05]  /*f940*/  @!P1 BRA `(.L_x_261) ;  /* 0x0000002400ac9947 */ /* 0x001fea0003800000 */
.L_x_320:
[----:B------:R-:W2:Y:S04]  /*f950*/  LDL R18, [R1] ;  /* 0x0000000001127983 */ /* 0x000ea80000100800 */
[----:B------:R-:W0:Y:S04]  /*f960*/  LDL R2, [R1+0x28] ;  /* 0x0000280001027983 */ /* 0x000e280000100800 */
[----:B------:R-:W3:Y:S04]  /*f970*/  LDL R16, [R1+0x10] ;  /* 0x0000100001107983 */ /* 0x000ee80000100800 */
[----:B------:R-:W4:Y:S01]  /*f980*/  LDL R12, [R1+0x1c] ;  /* 0x00001c00010c7983 */ /* 0x000f220000100800 */
[----:B------:R-:W-:Y:S05]  /*f990*/  WARPSYNC.ALL ;  /* 0x0000000000007948 */ /* 0x000fea0003800000 */
[----:B--2---:R-:W-:-:S05]  /*f9a0*/  IMAD.SHL.U32 R3, R18, 0x8000, RZ ;  /* 0x0000800012037824 */ /* 0x004fca00078e00ff */
[----:B0-----:R-:W-:-:S05]  /*f9b0*/  LOP3.LUT R0, R3, R2, RZ, 0xfc, !PT ;  /* 0x0000000203007212 */ /* 0x001fca00078efcff */
[----:B------:R-:W-:-:S05]  /*f9c0*/  IMAD.IADD R0, R19, 0x1, R0 ;  /* 0x0000000113007824 */ /* 0x000fca00078e0200 */
[----:B------:R-:W0:Y:S01]  /*f9d0*/  LDSM.16.MT88.4 R4, [R0+0x10400] ;  /* 0x010400000004783b */ /* 0x000e220000004200 */
[----:B---3--:R-:W-:Y:S01]  /*f9e0*/  IMAD.IADD R2, R16, 0x1, R0 ;  /* 0x0000000110027824 */ /* 0x008fe200078e0200 */
[----:B----4-:R-:W-:Y:S02]  /*f9f0*/  IADD3 R3, R19, R3, R12 ;  /* 0x0000000313037210 */ /* 0x010fe40007ffe00c */
[C-C-:B0-----:R-:W-:Y:S02]  /*fa00*/  PRMT R8, R4.reuse, 0x6420, R5.reuse ;  /* 0x0000642004087816 */ /* 0x141fe40000000005 */
[----:B------:R-:W-:Y:S02]  /*fa10*/  PRMT R9, R4, 0x7531, R5 ;  /* 0x0000753104097816 */ /* 0x000fe40000000005 */
[C-C-:B------:R-:W-:Y:S02]  /*fa20*/  PRMT R10, R6.reuse, 0x6420, R7.reuse ;  /* 0x00006420060a7816 */ /* 0x140fe40000000007 */
[----:B------:R-:W-:-:S02]  /*fa30*/  PRMT R11, R6, 0x7531, R7 ;  /* 0x00007531060b7816 */ /* 0x000fc40000000007 */
[----:B------:R-:W0:Y:S04]  /*fa40*/  LDSM.16.MT88.4 R4, [R2+0x10400] ;  /* 0x010400000204783b */ /* 0x000e280000004200 */
[----:B------:R0:W-:Y:S02]  /*fa50*/  STSM.16.M88.4 [R3+0x400], R8 ;  /* 0x0004000803007844 */ /* 0x0001e40000000200 */
[C-C-:B0-----:R-:W-:Y:S02]  /*fa60*/  PRMT R8, R4.reuse, 0x6420, R5.reuse ;  /* 0x0000642004087816 */ /* 0x141fe40000000005 */
[----:B------:R-:W-:Y:S02]  /*fa70*/  PRMT R9, R4, 0x7531, R5 ;  /* 0x0000753104097816 */ /* 0x000fe40000000005 */
[----:B------:R-:W-:-:S02]  /*fa80*/  PRMT R10, R6, 0x6420, R7 ;  /* 0x00006420060a7816 */ /* 0x000fc40000000007 */
[----:B------:R-:W-:-:S05]  /*fa90*/  PRMT R11, R6, 0x7531, R7 ;  /* 0x00007531060b7816 */ /* 0x000fca0000000007 */
[----:B------:R-:W-:Y:S04]  /*faa0*/  STSM.16.M88.4 [R3+0x2400], R8 ;  /* 0x0024000803007844 */ /* 0x000fe80000000200 */
[----:B------:R-:W0:Y:S02]  /*fab0*/  LDSM.16.MT88.4 R4, [R0+0x14400] ;  /* 0x014400000004783b */ /* 0x000e240000004200 */
        /* <DEDUP_REMOVED lines=11> */
[----:B------:R-:W1:Y:S04]  /*fb70*/  LDSM.16.MT88.4 R4, [R0+0x11400] ;  /* 0x011400000004783b */ /* 0x000e680000004200 */
[----:B0-----:R-:W2:Y:S01]  /*fb80*/  LDL R11, [R1+0xc] ;  /* 0x00000c00010b7983 */ /* 0x001ea20000100800 */
[C-C-:B-1----:R-:W-:Y:S02]  /*fb90*/  PRMT R12, R4.reuse, 0x6420, R5.reuse ;  /* 0x00006420040c7816 */ /* 0x142fe40000000005 */
[----:B------:R-:W-:-:S02]  /*fba0*/  PRMT R13, R4, 0x7531, R5 ;  /* 0x00007531040d7816 */ /* 0x000fc40000000005 */
[C-C-:B------:R-:W-:Y:S02]  /*fbb0*/  PRMT R14, R6.reuse, 0x6420, R7.reuse ;  /* 0x00006420060e7816 */ /* 0x140fe40000000007 */
[----:B------:R-:W-:Y:S02]  /*fbc0*/  PRMT R15, R6, 0x7531, R7 ;  /* 0x00007531060f7816 */ /* 0x000fe40000000007 */
[----:B------:R-:W0:Y:S01]  /*fbd0*/  LDSM.16.MT88.4 R4, [R2+0x11400] ;  /* 0x011400000204783b */ /* 0x000e220000004200 */
[----:B------:R-:W-:Y:S01]  /*fbe0*/  IMAD.MOV.U32 R10, RZ, RZ, R16 ;  /* 0x000000ffff0a7224 */ /* 0x000fe200078e0010 */
[C-C-:B0-----:R-:W-:Y:S02]  /*fbf0*/  PRMT R8, R4.reuse, 0x6420, R5.reuse ;  /* 0x0000642004087816 */ /* 0x141fe40000000005 */
[----:B------:R-:W-:Y:S02]  /*fc00*/  PRMT R9, R4, 0x7531, R5 ;  /* 0x0000753104097816 */ /* 0x000fe40000000005 */
[----:B--2---:R-:W-:-:S05]  /*fc10*/  IADD3 R16, R11, 0x400, R3 ;  /* 0x000004000b107810 */ /* 0x004fca0007ffe003 */
[----:B------:R0:W-:Y:S02]  /*fc20*/  STSM.16.M88.4 [R16], R12 ;  /* 0x0000000c10007844 */ /* 0x0001e40000000200 */
[----:B0-----:R-:W-:Y:S01]  /*fc30*/  IMAD.MOV.U32 R14, RZ, RZ, R10 ;  /* 0x000000ffff0e7224 */ /* 0x001fe200078e000a */
[C---:B------:R-:W-:Y:S01]  /*fc40*/  PRMT R10, R6.reuse, 0x6420, R7 ;  /* 0x00006420060a7816 */ /* 0x040fe20000000007 */
[----:B------:R-:W-:Y:S01]  /*fc50*/  IMAD.MOV.U32 R15, RZ, RZ, R11 ;  /* 0x000000ffff0f7224 */ /* 0x000fe200078e000b */
[----:B------:R-:W-:-:S05]  /*fc60*/  PRMT R11, R6, 0x7531, R7 ;  /* 0x00007531060b7816 */ /* 0x000fca0000000007 */
[----:B------:R0:W-:Y:S04]  /*fc70*/  STSM.16.M88.4 [R16+0x2000], R8 ;  /* 0x0020000810007844 */ /* 0x0001e80000000200 */
[----:B------:R-:W1:Y:S01]  /*fc80*/  LDSM.16.MT88.4 R4, [R0+0x15400] ;  /* 0x015400000004783b */ /* 0x000e620000004200 */
[----:B0-----:R-:W-:Y:S02]  /*fc90*/  IMAD.MOV.U32 R10, RZ, RZ, R14 ;  /* 0x000000ffff0a7224 */ /* 0x001fe400078e000e */
[----:B------:R-:W-:Y:S01]  /*fca0*/  IMAD.MOV.U32 R11, RZ, RZ, R15 ;  /* 0x000000ffff0b7224 */ /* 0x000fe200078e000f */
[C-C-:B-1----:R-:W-:Y:S02]  /*fcb0*/  PRMT R12, R4.reuse, 0x6420, R5.reuse ;  /* 0x00006420040c7816 */ /* 0x142fe40000000005 */
[----:B------:R-:W-:-:S02]  /*fcc0*/  PRMT R13, R4, 0x7531, R5 ;  /* 0x00007531040d7816 */ /* 0x000fc40000000005 */
[C-C-:B------:R-:W-:Y:S02]  /*fcd0*/  PRMT R14, R6.reuse, 0x6420, R7.reuse ;  /* 0x00006420060e7816 */ /* 0x140fe40000000007 */
[----:B------:R-:W-:Y:S02]  /*fce0*/  PRMT R15, R6, 0x7531, R7 ;  /* 0x00007531060f7816 */ /* 0x000fe40000000007 */
[----:B------:R-:W0:Y:S04]  /*fcf0*/  LDSM.16.MT88.4 R4, [R2+0x15400] ;  /* 0x015400000204783b */ /* 0x000e280000004200 */
[----:B------:R1:W-:Y:S02]  /*fd00*/  STSM.16.M88.4 [R16+0x4000], R12 ;  /* 0x0040000c10007844 */ /* 0x0003e40000000200 */
[----:B-1----:R-:W-:-:S02]  /*fd10*/  IMAD.MOV.U32 R14, RZ, RZ, R10 ;  /* 0x000000ffff0e7224 */ /* 0x002fc400078e000a */
[----:B------:R-:W-:Y:S01]  /*fd20*/  IMAD.MOV.U32 R15, RZ, RZ, R11 ;  /* 0x000000ffff0f7224 */ /* 0x000fe200078e000b */
[C-C-:B0-----:R-:W-:Y:S02]  /*fd30*/  PRMT R8, R4.reuse, 0x6420, R5.reuse ;  /* 0x0000642004087816 */ /* 0x141fe40000000005 */
[----:B------:R-:W-:Y:S02]  /*fd40*/  PRMT R9, R4, 0x7531, R5 ;  /* 0x0000753104097816 */ /* 0x000fe40000000005 */
[C-C-:B------:R-:W-:Y:S02]  /*fd50*/  PRMT R10, R6.reuse, 0x6420, R7.reuse ;  /* 0x00006420060a7816 */ /* 0x140fe40000000007 */
        /* <DEDUP_REMOVED lines=62> */
.L_x_262:
[----:B-1----:R-:W2:Y:S01]  /*10140*/  LDL.LU R3, [R1+0x4] ;  /* 0x0000040001037983 */ /* 0x002ea20000300800 */
[----:B0-----:R0:W-:Y:S01]  /*10150*/  SYNCS.ARRIVE.TRANS64.A1T0 RZ, [R17+URZ+0x38850], RZ ;  /* 0x038850ff11ff79a7 */ /* 0x0011e2000810003f */
[----:B------:R-:W-:Y:S02]  /*10160*/  VIADD R0, R18, 0x1 ;  /* 0x0000000112007836 */ /* 0x000fe40000000000 */
[----:B0-----:R-:W-:-:S05]  /*10170*/  @!P0 VIADD R17, R17, 0x38880 ;  /* 0x0003888011118836 */ /* 0x001fca0000000000 */
[----:B------:R-:W-:Y:S01]  /*10180*/  @!P0 PRMT R17, RZ, 0x654, R17 ;  /* 0x00000654ff118816 */ /* 0x000fe20000000011 */
[----:B------:R-:W-:Y:S06]  /*10190*/  BAR.SYNC.DEFER_BLOCKING 0x2, 0x80 ;  /* 0x0082000000007b1d */ /* 0x000fec0000010000 */
[----:B------:R3:W-:Y:S01]  /*101a0*/  @!P0 SYNCS.ARRIVE.TRANS64.RED.A1T0 RZ, [R17+URZ], RZ ;  /* 0x000000ff11ff89a7 */ /* 0x0007e2000810043f */
[----:B------:R-:W-:-:S04]  /*101b0*/  ISETP.NE.AND P0, PT, R0, 0x2, PT ;  /* 0x000000020000780c */ /* 0x000fc80003f05270 */
[----:B------:R-:W-:Y:S02]  /*101c0*/  SEL R2, RZ, 0x1, P0 ;  /* 0x00000001ff027807 */ /* 0x000fe40000000000 */
[----:B------:R-:W-:-:S05]  /*101d0*/  SEL R0, R0, RZ, P0 ;  /* 0x000000ff00007207 */ /* 0x000fca0000000000 */
[----:B------:R3:W-:Y:S01]  /*101e0*/  STL [R1], R0 ;  /* 0x0000000001007387 */ /* 0x0007e20000100800 */
[----:B--2---:R-:W-:-:S05]  /*101f0*/  LOP3.LUT R3, R3, R2, RZ, 0x3c, !PT ;  /* 0x0000000203037212 */ /* 0x004fca00078e3cff */
[----:B------:R3:W-:Y:S02]  /*10200*/  STL [R1+0x4], R3 ;  /* 0x0000040301007387 */ /* 0x0007e40000100800 */
.L_x_207:
[----:B------:R-:W-:Y:S05]  /*10210*/  BSYNC B7 ;  /* 0x0000000000077941 */ /* 0x000fea0003800000 */
.L_x_205:
[----:B0--3--:R-:W2:Y:S02]  /*10220*/  LDL R0, [R1+0x14] ;  /* 0x0000140001007983 */ /* 0x009ea40000100800 */
[----:B--2---:R-:W-:-:S13]  /*10230*/  LOP3.LUT P0, RZ, R0, 0x2, RZ, 0xc0, !PT ;  /* 0x0000000200ff7812 */ /* 0x004fda000780c0ff */
[----:B------:R-:W-:Y:S05]  /*10240*/  @!P0 BRA `(.L_x_263) ;  /* 0x0000000000348947 */ /* 0x000fea0003800000 */
[----:B------:R-:W0:Y:S08]  /*10250*/  S2UR UR5, SR_CgaCtaId ;  /* 0x00000000000579c3 */ /* 0x000e300000008800 */
[----:B------:R-:W-:Y:S06]  /*10260*/  BAR.SYNC.DEFER_BLOCKING 0x5, 0x180 ;  /* 0x0146000000007b1d */ /* 0x000fec0000010000 */
[----:B------:R-:W-:-:S02]  /*10270*/  UMOV UR4, 0x400 ;  /* 0x0000040000047882 */ /* 0x000fc40000000000 */
[----:B0-----:R-:W-:-:S06]  /*10280*/  ULEA UR4, UR5, UR4, 0x18 ;  /* 0x0000000405047291 */ /* 0x001fcc000f8ec03f */
[----:B------:R-:W-:-:S05]  /*10290*/  IMAD.U32 R19, RZ, RZ, UR4 ;  /* 0x00000004ff137e24 */ /* 0x000fca000f8e00ff */
[----:B------:R-:W0:Y:S04]  /*102a0*/  LDS.128 R4, [R19+0x388d0] ;  /* 0x0388d00013047984 */ /* 0x000e280000000c00 */
[----:B0-----:R0:W-:Y:S01]  /*102b0*/  STL.64 [R1+0x20], R4 ;  /* 0x0000200401007387 */ /* 0x0011e20000100a00 */
[----:B------:R-:W-:Y:S02]  /*102c0*/  IMAD.MOV.U32 R2, RZ, RZ, R6 ;  /* 0x000000ffff027224 */ /* 0x000fe400078e0006 */
[----:B------:R-:W-:-:S03]  /*102d0*/  IMAD.MOV.U32 R0, RZ, RZ, R7 ;  /* 0x000000ffff007224 */ /* 0x000fc600078e0007 */
[----:B------:R-:W-:Y:S02]  /*102e0*/  R2UR UR36, R2 ;  /* 0x00000000022472ca */ /* 0x000fe400000e0000 */
[----:B------:R-:W-:Y:S01]  /*102f0*/  R2UR UR45, R0 ;  /* 0x00000000002d72ca */ /* 0x000fe200000e0000 */
[----:B------:R-:W-:Y:S06]  /*10300*/  BAR.ARV 0x4, 0x180 ;  /* 0x0106000000007b1d */ /* 0x000fec0000002000 */
[----:B------:R-:W-:Y:S08]  /*10310*/  BRA `(.L_x_264) ;  /* 0x0000000800387947 */ /* 0x000ff00003800000 */
.L_x_263:
[----:B------:R-:W0:Y:S01]  /*10320*/  S2R R2, SR_TID.X ;  /* 0x0000000000027919 */ /* 0x000e220000002100 */
[----:B------:R-:W-:Y:S01]  /*10330*/  ULDC UR4, c[0x0][0xc3c] ;  /* 0x00030f0000047ab9 */ /* 0x000fe20000000800 */
[----:B------:R-:W2:Y:S01]  /*10340*/  LDL.LU R0, [R1+0x20] ;  /* 0x0000200001007983 */ /* 0x000ea20000300800 */
[----:B0-----:R-:W-:-:S04]  /*10350*/  LOP3.LUT R10, R2, 0x1f, RZ, 0xc0, !PT ;  /* 0x0000001f020a7812 */ /* 0x001fc800078ec0ff */
[C---:B------:R-:W-:Y:S01]  /*10360*/  ISETP.NE.AND P0, PT, R10.reuse, 0x1f, PT ;  /* 0x0000001f0a00780c */ /* 0x040fe20003f05270 */
[----:B------:R-:W-:-:S05]  /*10370*/  VIADD R5, R10, UR45 ;  /* 0x0000002d0a057c36 */ /* 0x000fca0008000000 */
[----:B------:R-:W-:Y:S01]  /*10380*/  ISETP.GE.OR P1, PT, R5, UR4, !P0 ;  /* 0x0000000405007c0c */ /* 0x000fe2000c726670 */
[----:B------:R-:W-:-:S12]  /*10390*/  ULDC UR4, c[0x0][0xc3c] ;  /* 0x00030f0000047ab9 */ /* 0x000fd80000000800 */
[----:B------:R-:W0:Y:S02]  /*103a0*/  @!P1 LDC.64 R2, c[0x0][0xc80] ;  /* 0x00032000ff029b82 */ /* 0x000e240000000a00 */
[----:B0-----:R-:W-:-:S04]  /*103b0*/  @!P1 IMAD.WIDE R2, R5, 0x4, R2 ;  /* 0x0000000405029825 */ /* 0x001fc800078e0202 */
[----:B------:R-:W-:-:S06]  /*103c0*/  IMAD.MOV.U32 R5, RZ, RZ, RZ ;  /* 0x000000ffff057224 */ /* 0x000fcc00078e00ff */
[----:B------:R-:W3:Y:S01]  /*103d0*/  @!P1 LDG.E R5, desc[UR48][R2.64] ;  /* 0x0000003002059981 */ /* 0x000ee2000c1e1900 */
[C---:B------:R-:W-:Y:S02]  /*103e0*/  ISETP.NE.AND P1, PT, R10.reuse, RZ, PT ;  /* 0x000000ff0a00720c */ /* 0x040fe40003f25270 */
[C---:B------:R-:W-:Y:S02]  /*103f0*/  ISETP.GE.U32.AND P2, PT, R10.reuse, 0x2, PT ;  /* 0x000000020a00780c */ /* 0x040fe40003f46070 */
[C---:B------:R-:W-:Y:S02]  /*10400*/  ISETP.GE.U32.AND P3, PT, R10.reuse, 0x4, PT ;  /* 0x000000040a00780c */ /* 0x040fe40003f66070 */
[C---:B------:R-:W-:Y:S02]  /*10410*/  ISETP.GE.U32.AND P4, PT, R10.reuse, 0x8, PT ;  /* 0x000000080a00780c */ /* 0x040fe40003f86070 */
[----:B------:R-:W-:Y:S01]  /*10420*/  ISETP.GE.U32.AND P5, PT, R10, 0x10, PT ;  /* 0x000000100a00780c */ /* 0x000fe20003fa6070 */
[----:B--2---:R-:W-:-:S02]  /*10430*/  IMAD.MOV.U32 R9, RZ, RZ, R0 ;  /* 0x000000ffff097224 */ /* 0x004fc400078e0000 */
[----:B---3--:R-:W0:Y:S02]  /*10440*/  SHFL.UP PT, R0, R5, 0x1, RZ ;  /* 0x0420000005007989 */ /* 0x008e2400000e00ff */
        /* <DEDUP_REMOVED lines=11> */
[----:B------:R-:W0:Y:S04]  /*10500*/  SHFL.UP PT, R0, R8, 0x10, RZ ;  /* 0x0600000008007989 */ /* 0x000e2800000e00ff */
[----:B------:R-:W-:Y:S01]  /*10510*/  SHFL.IDX PT, R4, R9, 0x1, 0x1f ;  /* 0x00201f0009047f89 */ /* 0x000fe200000e0000 */
[----:B0-----:R-:W-:-:S05]  /*10520*/  SEL R3, R0, RZ, P5 ;  /* 0x000000ff00037207 */ /* 0x001fca0002800000 */
[----:B------:R-:W-:Y:S02]  /*10530*/  IMAD.IADD R2, R8, 0x1, R3 ;  /* 0x0000000108027824 */ /* 0x000fe400078e0203 */
[----:B------:R-:W0:Y:S03]  /*10540*/  LDC R3, c[0x0][0xc38] ;  /* 0x00030e00ff037b82 */ /* 0x000e260000000800 */
[----:B------:R-:W0:Y:S04]  /*10550*/  SHFL.IDX PT, R6, R2, 0x1f, 0x1f ;  /* 0x03e01f0002067f89 */ /* 0x000e2800000e0000 */
[----:B------:R-:W2:Y:S01]  /*10560*/  SHFL.IDX PT, R0, R9, RZ, 0x1f ;  /* 0x00001fff09007589 */ /* 0x000ea200000e0000 */
[----:B0-----:R-:W-:-:S04]  /*10570*/  IMAD R6, R6, R3, RZ ;  /* 0x0000000306067224 */ /* 0x001fc800078e02ff */
[----:B------:R-:W-:-:S05]  /*10580*/  IMAD.IADD R4, R4, 0x1, R6 ;  /* 0x0000000104047824 */ /* 0x000fca00078e0206 */
[----:B--2---:R-:W-:-:S13]  /*10590*/  ISETP.GT.AND P6, PT, R4, R0, PT ;  /* 0x000000000400720c */ /* 0x004fda0003fc4270 */
[----:B------:R-:W-:Y:S05]  /*105a0*/  @P6 BRA `(.L_x_265) ;  /* 0x0000000000906947 */ /* 0x000fea0003800000 */
.L_x_269:
[----:B------:R-:W-:-:S04]  /*105b0*/  UIADD3 UR45, UR45, 0x1f, URZ ;  /* 0x0000001f2d2d7890 */ /* 0x000fc8000fffe03f */
[----:B------:R-:W-:-:S06]  /*105c0*/  UISETP.GE.AND UP0, UPT, UR45, UR4, UPT ;  /* 0x000000042d00728c */ /* 0x000fcc000bf06270 */
[----:B------:R-:W-:-:S13]  /*105d0*/  PLOP3.LUT P6, PT, PT, PT, UP0, 0x40, 0x0 ;  /* 0x000000000000781c */ /* 0x000fda0003fce808 */
[----:B------:R-:W-:Y:S05]  /*105e0*/  @!P6 BRA `(.L_x_266) ;  /* 0x000000040038e947 */ /* 0x000fea0003800000 */
[----:B------:R-:W0:Y:S01]  /*105f0*/  S2R R2, SR_TID.X ;  /* 0x0000000000027919 */ /* 0x000e220000002100 */
[----:B------:R-:W-:Y:S01]  /*10600*/  BSSY B0, `(.L_x_267) ;  /* 0x0000009000007945 */ /* 0x000fe20003800000 */
[----:B------:R-:W-:Y:S01]  /*10610*/  IMAD.MOV.U32 R5, RZ, RZ, RZ ;  /* 0x000000ffff057224 */ /* 0x000fe200078e00ff */
[----:B0-----:R-:W-:-:S05]  /*10620*/  LOP3.LUT R2, R2, 0x1f, RZ, 0xc0, !PT ;  /* 0x0000001f02027812 */ /* 0x001fca00078ec0ff */
[----:B------:R-:W-:-:S05]  /*10630*/  VIADD R6, R2, UR45 ;  /* 0x0000002d02067c36 */ /* 0x000fca0008000000 */
[----:B------:R-:W-:-:S13]  /*10640*/  ISETP.GE.OR P6, PT, R6, UR4, !P0 ;  /* 0x0000000406007c0c */ /* 0x000fda000c7c6670 */
[----:B------:R-:W-:Y:S05]  /*10650*/  @P6 BRA `(.L_x_268) ;  /* 0x00000000000c6947 */ /* 0x000fea0003800000 */
[----:B------:R-:W0:Y:S02]  /*10660*/  LDC.64 R2, c[0x0][0xc80] ;  /* 0x00032000ff027b82 */ /* 0x000e240000000a00 */
[----:B0-----:R-:W-:-:S05]  /*10670*/  IMAD.WIDE R2, R6, 0x4, R2 ;  /* 0x0000000406027825 */ /* 0x001fca00078e0202 */
[----:B------:R0:W5:Y:S02]  /*10680*/  LDG.E R5, desc[UR48][R2.64] ;  /* 0x0000003002057981 */ /* 0x000164000c1e1900 */
.L_x_268:
[----:B------:R-:W-:Y:S05]  /*10690*/  BSYNC B0 ;  /* 0x0000000000007941 */ /* 0x000fea0003800000 */
.L_x_267:
        /* <DEDUP_REMOVED lines=21> */
.L_x_265:
[----:B------:R-:W-:-:S04]  /*107f0*/  IMAD.IADD R6, R4, 0x1, -R6 ;  /* 0x0000000104067824 */ /* 0x000fc800078e0a06 */
[----:B------:R-:W-:-:S05]  /*10800*/  IMAD R4, R2, R3, R6 ;  /* 0x0000000302047224 */ /* 0x000fca00078e0206 */
[----:B------:R-:W-:-:S13]  /*10810*/  ISETP.GT.AND P0, PT, R4, R0, PT ;  /* 0x000000000400720c */ /* 0x000fda0003f04270 */
[----:B------:R-:W-:Y:S02]  /*10820*/  VOTEU.ANY UR5, UPT, !P0 ;  /* 0x0000000000057886 */ /* 0x000fe400040e0100 */
[----:B------:R-:W-:Y:S02]  /*10830*/  UPOPC UR4, UR5 ;  /* 0x00000005000472bf */ /* 0x000fe40008000000 */
[----:B------:R-:W-:-:S04]  /*10840*/  ISETP.NE.AND P0, PT, RZ, UR5, PT ;  /* 0x00000005ff007c0c */ /* 0x000fc8000bf05270 */
[----:B------:R-:W-:-:S06]  /*10850*/  IMAD.U32 R4, RZ, RZ, UR4 ;  /* 0x00000004ff047e24 */ /* 0x000fcc000f8e00ff */
[----:B------:R0:W2:Y:S02]  /*10860*/  SHFL.IDX PT, R4, R5, R4, 0x1f ;  /* 0x00001f0405047589 */ /* 0x0000a400000e0000 */
[----:B0-----:R-:W-:Y:S01]  /*10870*/  IMAD.MOV.U32 R5, RZ, RZ, RZ ;  /* 0x000000ffff057224 */ /* 0x001fe200078e00ff */
[----:B------:R-:W-:Y:S06]  /*10880*/  @!P0 BRA `(.L_x_270) ;  /* 0x00000000000c8947 */ /* 0x000fec0003800000 */
[----:B------:R-:W-:-:S06]  /*10890*/  UIADD3 UR5, UR4, -0x1, URZ ;  /* 0xffffffff04057890 */ /* 0x000fcc000fffe03f */
[----:B------:R-:W-:-:S06]  /*108a0*/  IMAD.U32 R5, RZ, RZ, UR5 ;  /* 0x00000005ff057e24 */ /* 0x000fcc000f8e00ff */
[----:B------:R0:W3:Y:S02]  /*108b0*/  SHFL.IDX PT, R5, R2, R5, 0x1f ;  /* 0x00001f0502057589 */ /* 0x0000e400000e0000 */
.L_x_270:
[----:B---3--:R-:W-:Y:S01]  /*108c0*/  IMAD R7, R5, R3, R6 ;  /* 0x0000000305077224 */ /* 0x008fe200078e0206 */
[----:B--2---:R-:W-:Y:S01]  /*108d0*/  IABS R5, R4 ;  /* 0x0000000400057213 */ /* 0x004fe20000000000 */
[----:B------:R-:W-:Y:S02]  /*108e0*/  UIADD3 UR45, UR4, UR45, URZ ;  /* 0x0000002d042d7290 */ /* 0x000fe4000fffe03f */
[----:B------:R-:W-:Y:S01]  /*108f0*/  IMAD.IADD R0, R0, 0x1, -R7 ;  /* 0x0000000100007824 */ /* 0x000fe200078e0a07 */
[----:B0-----:R-:W0:Y:S01]  /*10900*/  I2F.RP R2, R5 ;  /* 0x0000000500027306 */ /* 0x001e220000209400 */
[----:B------:R2:W-:Y:S07]  /*10910*/  STL [R1+0x20], R7 ;  /* 0x0000200701007387 */ /* 0x0005ee0000100800 */
[----:B0-----:R-:W0:Y:S02]  /*10920*/  MUFU.RCP R2, R2 ;  /* 0x0000000200027308 */ /* 0x001e240000001000 */
[----:B0-----:R-:W-:-:S06]  /*10930*/  VIADD R2, R2, 0xffffffe ;  /* 0x0ffffffe02027836 */ /* 0x001fcc0000000000 */
[----:B------:R-:W0:Y:S02]  /*10940*/  F2I.FTZ.U32.TRUNC.NTZ R3, R2 ;  /* 0x0000000200037305 */ /* 0x000e24000021f000 */
[----:B0-----:R-:W-:-:S04]  /*10950*/  IMAD.MOV R2, RZ, RZ, -R3 ;  /* 0x000000ffff027224 */ /* 0x001fc800078e0a03 */
[----:B------:R-:W-:Y:S02]  /*10960*/  IMAD R6, R2, R5, RZ ;  /* 0x0000000502067224 */ /* 0x000fe400078e02ff */
[----:B------:R-:W-:-:S04]  /*10970*/  IMAD.MOV.U32 R2, RZ, RZ, RZ ;  /* 0x000000ffff027224 */ /* 0x000fc800078e00ff */
[----:B------:R-:W-:Y:S01]  /*10980*/  IMAD.HI.U32 R2, R3, R6, R2 ;  /* 0x0000000603027227 */ /* 0x000fe200078e0002 */
[----:B------:R-:W-:Y:S02]  /*10990*/  IABS R6, R4 ;  /* 0x0000000400067213 */ /* 0x000fe40000000000 */
[----:B------:R-:W-:-:S03]  /*109a0*/  IABS R3, R0 ;  /* 0x0000000000037213 */ /* 0x000fc60000000000 */
[----:B------:R-:W-:Y:S02]  /*109b0*/  IMAD.MOV R6, RZ, RZ, -R6 ;  /* 0x000000ffff067224 */ /* 0x000fe400078e0a06 */
[----:B------:R-:W-:-:S04]  /*109c0*/  IMAD.HI.U32 R2, R2, R3, RZ ;  /* 0x0000000302027227 */ /* 0x000fc800078e00ff */
[----:B------:R-:W-:-:S05]  /*109d0*/  IMAD R3, R2, R6, R3 ;  /* 0x0000000602037224 */ /* 0x000fca00078e0203 */
[----:B------:R-:W-:-:S13]  /*109e0*/  ISETP.GT.U32.AND P1, PT, R5, R3, PT ;  /* 0x000000030500720c */ /* 0x000fda0003f24070 */
[----:B------:R-:W-:Y:S02]  /*109f0*/  @!P1 IMAD.IADD R3, R3, 0x1, -R5 ;  /* 0x0000000103039824 */ /* 0x000fe400078e0a05 */
[----:B------:R-:W-:Y:S01]  /*10a00*/  @!P1 VIADD R2, R2, 0x1 ;  /* 0x0000000102029836 */ /* 0x000fe20000000000 */
[----:B------:R-:W-:Y:S02]  /*10a10*/  ISETP.NE.AND P1, PT, R4, RZ, PT ;  /* 0x000000ff0400720c */ /* 0x000fe40003f25270 */
[----:B------:R-:W-:Y:S02]  /*10a20*/  ISETP.GE.U32.AND P0, PT, R3, R5, PT ;  /* 0x000000050300720c */ /* 0x000fe40003f06070 */
[----:B------:R-:W-:-:S04]  /*10a30*/  LOP3.LUT R3, R0, R4, RZ, 0x3c, !PT ;  /* 0x0000000400037212 */ /* 0x000fc800078e3cff */
[----:B------:R-:W-:-:S07]  /*10a40*/  ISETP.GE.AND P2, PT, R3, RZ, PT ;  /* 0x000000ff0300720c */ /* 0x000fce0003f46270 */
[----:B------:R-:W-:-:S06]  /*10a50*/  @P0 VIADD R2, R2, 0x1 ;  /* 0x0000000102020836 */ /* 0x000fcc0000000000 */
[----:B------:R-:W-:Y:S01]  /*10a60*/  @!P2 IMAD.MOV R2, RZ, RZ, -R2 ;  /* 0x000000ffff02a224 */ /* 0x000fe200078e0a02 */
[----:B------:R-:W-:-:S04]  /*10a70*/  @!P1 LOP3.LUT R2, RZ, R4, RZ, 0x33, !PT ;  /* 0x00000004ff029212 */ /* 0x000fc800078e33ff */
[----:B------:R-:W-:Y:S01]  /*10a80*/  R2UR UR36, R2 ;  /* 0x00000000022472ca */ /* 0x000fe200000e0000 */
[----:B------:R-:W-:-:S04]  /*10a90*/  IMAD.MOV R3, RZ, RZ, -R2 ;  /* 0x000000ffff037224 */ /* 0x000fc800078e0a02 */
[----:B------:R-:W-:-:S05]  /*10aa0*/  IMAD R0, R4, R3, R0 ;  /* 0x0000000304007224 */ /* 0x000fca00078e0200 */
[----:B------:R2:W-:Y:S01]  /*10ab0*/  STL [R1+0x24], R0 ;  /* 0x0000240001007387 */ /* 0x0005e20000100800 */
[----:B------:R-:W-:Y:S05]  /*10ac0*/  BRA `(.L_x_271) ;  /* 0x0000000000107947 */ /* 0x000fea0003800000 */
.L_x_266:
[----:B------:R0:W-:Y:S01]  /*10ad0*/  STL [R1+0x20], R0 ;  /* 0x0000200001007387 */ /* 0x0001e20000100800 */
[----:B------:R-:W-:Y:S01]  /*10ae0*/  ULDC UR45, c[0x0][0xc3c] ;  /* 0x00030f00002d7ab9 */ /* 0x000fe20000000800 */
[----:B------:R-:W-:Y:S02]  /*10af0*/  UMOV UR36, URZ ;  /* 0x0000003f00247c82 */ /* 0x000fe40008000000 */
[----:B------:R0:W-:Y:S03]  /*10b00*/  STL [R1+0x24], RZ ;  /* 0x000024ff01007387 */ /* 0x0001e60000100800 */
.L_x_271:
[----:B------:R-:W3:Y:S04]  /*10b10*/  LDL R3, [R1+0x20] ;  /* 0x0000200001037983 */ /* 0x000ee80000100800 */
[----:B------:R-:W4:Y:S01]  /*10b20*/  LDL R2, [R1+0x24] ;  /* 0x0000240001027983 */ /* 0x000f220000100800 */
[----:B------:R-:W-:Y:S02]  /*10b30*/  IMAD.U32 R6, RZ, RZ, UR36 ;  /* 0x00000024ff067e24 */ /* 0x000fe4000f8e00ff */
[----:B--2---:R-:W-:Y:S01]  /*10b40*/  IMAD.U32 R7, RZ, RZ, UR45 ;  /* 0x0000002dff077e24 */ /* 0x004fe2000f8e00ff */
[----:B0-----:R-:W0:Y:S02]  /*10b50*/  S2R R0, SR_TID.X ;  /* 0x0000000000007919 */ /* 0x001e240000002100 */
[----:B0-----:R-:W-:Y:S01]  /*10b60*/  LOP3.LUT R0, R0, 0x1f, RZ, 0xc0, !PT ;  /* 0x0000001f00007812 */ /* 0x001fe200078ec0ff */
[----:B------:R-:W-:Y:S03]  /*10b70*/  BAR.SYNC.DEFER_BLOCKING 0x4, 0x180 ;  /* 0x0106000000007b1d */ /* 0x000fe60000010000 */
[----:B------:R-:W-:-:S13]  /*10b80*/  ISETP.NE.AND P0, PT, R0, RZ, PT ;  /* 0x000000ff0000720c */ /* 0x000fda0003f05270 */
[----:B------:R-:W-:Y:S01]  /*10b90*/  @!P0 MOV R0, 0x400 ;  /* 0x0000040000008802 */ /* 0x000fe20000000f00 */
[----:B---3--:R-:W-:Y:S02]  /*10ba0*/  IMAD.MOV.U32 R4, RZ, RZ, R3 ;  /* 0x000000ffff047224 */ /* 0x008fe400078e0003 */
[----:B------:R-:W0:Y:S01]  /*10bb0*/  @!P0 S2R R3, SR_CgaCtaId ;  /* 0x0000000000038919 */ /* 0x000e220000008800 */
[----:B----4-:R-:W-:Y:S01]  /*10bc0*/  IMAD.MOV.U32 R5, RZ, RZ, R2 ;  /* 0x000000ffff057224 */ /* 0x010fe200078e0002 */
[----:B0-----:R-:W-:-:S05]  /*10bd0*/  @!P0 LEA R19, R3, R0, 0x18 ;  /* 0x0000000003138211 */ /* 0x001fca00078ec0ff */
[----:B------:R2:W-:Y:S01]  /*10be0*/  @!P0 STS.128 [R19+0x388d0], R4 ;  /* 0x0388d00413008388 */ /* 0x0005e20000000c00 */
[----:B------:R-:W-:Y:S06]  /*10bf0*/  BAR.ARV 0x5, 0x180 ;  /* 0x0146000000007b1d */ /* 0x000fec0000002000 */
.L_x_264:
[----:B------:R-:W-:Y:S02]  /*10c00*/  ULDC UR4, c[0x0][0xc3c] ;  /* 0x00030f0000047ab9 */ /* 0x000fe40000000800 */
[----:B------:R-:W-:-:S06]  /*10c10*/  UISETP.GE.AND UP0, UPT, UR45, UR4, UPT ;  /* 0x000000042d00728c */ /* 0x000fcc000bf06270 */
[----:B------:R-:W-:-:S13]  /*10c20*/  PLOP3.LUT P0, PT, PT, PT, UP0, 0x80, 0x0 ;  /* 0x000000000000781c */ /* 0x000fda0003f0f008 */
[----:B------:R-:W-:Y:S05]  /*10c30*/  @!P0 BRA `(.L_x_272) ;  /* 0xffffffb400ac8947 */ /* 0x000fea000383ffff */
.L_x_201:
[----:B------:R-:W3:Y:S01]  /*10c40*/  LDL.LU R0, [R1+0x30] ;  /* 0x0000300001007983 */ /* 0x000ee20000300800 */
[----:B------:R-:W-:Y:S01]  /*10c50*/  BSSY B0, `(.L_x_273) ;  /* 0x000000b000007945 */ /* 0x000fe20003800000 */
[----:B012---:R-:W0:Y:S01]  /*10c60*/  S2R R5, SR_CgaCtaId ;  /* 0x0000000000057919 */ /* 0x007e220000008800 */
[----:B---3--:R-:W-:-:S05]  /*10c70*/  VIADD R0, R0, 0x1 ;  /* 0x0000000100007836 */ /* 0x008fca0000000000 */
[----:B------:R-:W-:-:S04]  /*10c80*/  LEA.HI R2, R0, R0, RZ, 0x1 ;  /* 0x0000000000027211 */ /* 0x000fc800078f08ff */
[----:B------:R-:W-:-:S05]  /*10c90*/  LOP3.LUT R3, R2, 0xfffffffe, RZ, 0xc0, !PT ;  /* 0xfffffffe02037812 */ /* 0x000fca00078ec0ff */
[----:B------:R-:W-:Y:S01]  /*10ca0*/  IMAD.IADD R3, R0, 0x1, -R3 ;  /* 0x0000000100037824 */ /* 0x000fe200078e0a03 */
[----:B------:R-:W-:-:S04]  /*10cb0*/  MOV R0, 0x400 ;  /* 0x0000040000007802 */ /* 0x000fc80000000f00 */
[----:B0-----:R-:W-:Y:S02]  /*10cc0*/  LEA R0, R5, R0, 0x18 ;  /* 0x0000000005007211 */ /* 0x001fe400078ec0ff */
[----:B------:R-:W-:-:S04]  /*10cd0*/  SHF.L.U32 R3, R3, 0x1f, RZ ;  /* 0x0000001f03037819 */ /* 0x000fc800000006ff */
[----:B------:R-:W0:Y:S02]  /*10ce0*/  SYNCS.PHASECHK.TRANS64.TRYWAIT P0, [R0+URZ+0x38820], R3 ;  /* 0x03882003000075a7 */ /* 0x000e24000800017f */
[----:B0-----:R-:W-:Y:S05]  /*10cf0*/  @!P0 BRA `(.L_x_274) ;  /* 0x0000001000d48947 */ /* 0x001fea0003800000 */
.L_x_321:
[----:B------:R-:W-:Y:S05]  /*10d00*/  BSYNC B0 ;  /* 0x0000000000007941 */ /* 0x000fea0003800000 */
.L_x_273:
[----:B------:R-:W-:-:S03]  /*10d10*/  UMOV UR4, 0xffffffff ;  /* 0xffffffff00047882 */ /* 0x000fc60000000000 */
[----:B------:R-:W-:Y:S05]  /*10d20*/  BRA.DIV UR4, `(.L_x_275) ;  /* 0x0000001204dc7947 */ /* 0x000fea000b800000 */
[----:B------:R-:W1:Y:S02]  /*10d30*/  S2R R2, SR_TID.X ;  /* 0x0000000000027919 */ /* 0x000e640000002100 */
[----:B-1----:R-:W-:-:S04]  /*10d40*/  SHF.R.U32.HI R2, RZ, 0x5, R2 ;  /* 0x00000005ff027819 */ /* 0x002fc80000011602 */
[----:B------:R-:W-:-:S05]  /*10d50*/  LOP3.LUT R2, R2, 0x3, RZ, 0xc0, !PT ;  /* 0x0000000302027812 */ /* 0x000fca00078ec0ff */
[----:B------:R1:W2:Y:S02]  /*10d60*/  SHFL.IDX PT, R14, R2, RZ, 0x1f ;  /* 0x00001fff020e7589 */ /* 0x0002a400000e0000 */
.L_x_324:
[----:B--2---:R-:W-:Y:S01]  /*10d70*/  ISETP.NE.AND P0, PT, R14, RZ, PT ;  /* 0x000000ff0e00720c */ /* 0x004fe20003f05270 */
[----:B------:R-:W-:-:S12]  /*10d80*/  BSSY B0, `(.L_x_276) ;  /* 0x000002e000007945 */ /* 0x000fd80003800000 */
[----:B------:R-:W-:Y:S05]  /*10d90*/  @P0 BRA `(.L_x_277) ;  /* 0x0000000000b00947 */ /* 0x000fea0003800000 */
[----:B------:R-:W-:-:S03]  /*10da0*/  UMOV UR4, 0xffffffff ;  /* 0xffffffff00047882 */ /* 0x000fc60000000000 */
[----:B------:R-:W-:Y:S05]  /*10db0*/  BRA.DIV UR4, `(.L_x_278) ;  /* 0x0000001204ec7947 */ /* 0x000fea000b800000 */
[----:B------:R-:W-:-:S13]  /*10dc0*/  ELECT P6, URZ, PT ;  /* 0x00000000003f782f */ /* 0x000fda00038c0000 */
.L_x_327:
[----:B------:R-:W-:Y:S05]  /*10dd0*/  @!P6 BRA `(.L_x_277) ;  /* 0x0000000000a0e947 */ /* 0x000fea0003800000 */
[----:B------:R-:W-:-:S06]  /*10de0*/  ULOP3.LUT UR4, UR38, 0x2, URZ, 0xfc, !UPT ;  /* 0x0000000226047892 */ /* 0x000fcc000f8efc3f */
[----:B-1----:R-:W-:-:S05]  /*10df0*/  IMAD.U32 R2, RZ, RZ, UR4 ;  /* 0x00000004ff027e24 */ /* 0x002fca000f8e00ff */
[----:B------:R-:W-:-:S13]  /*10e00*/  ISETP.NE.AND P0, PT, R2, 0x3, PT ;  /* 0x000000030200780c */ /* 0x000fda0003f05270 */
[----:B------:R-:W-:Y:S05]  /*10e10*/  @!P0 BRA `(.L_x_279) ;  /* 0x0000000000048947 */ /* 0x000fea0003800000 */
[----:B------:R-:W-:Y:S01]  /*10e20*/  BPT.TRAP 0x1 ;  /* 0x000000040000795c */ /* 0x000fe20000300000 */
.L_x_279:
[----:B0-----:R-:W2:Y:S04]  /*10e30*/  LDL R3, [R1] ;  /* 0x0000000001037983 */ /* 0x001ea80000100800 */
[----:B------:R-:W3:Y:S01]  /*10e40*/  LDL.LU R7, [R1+0x4] ;  /* 0x0000040001077983 */ /* 0x000ee20000300800 */
[----:B------:R-:W-:-:S04]  /*10e50*/  VIADD R2, R0, 0x38840 ;  /* 0x0003884000027836 */ /* 0x000fc80000000000 */
[C---:B--2---:R-:W-:Y:S02]  /*10e60*/  IMAD R6, R3.reuse, 0x8, R2 ;  /* 0x0000000803067824 */ /* 0x044fe400078e0202 */
[----:B------:R-:W-:Y:S01]  /*10e70*/  VIADD R3, R3, 0x1 ;  /* 0x0000000103037836 */ /* 0x000fe20000000000 */
[----:B---3--:R-:W-:-:S04]  /*10e80*/  SHF.L.U32 R5, R7, 0x1f, RZ ;  /* 0x0000001f07057819 */ /* 0x008fc800000006ff */
[C---:B------:R-:W-:Y:S01]  /*10e90*/  ISETP.NE.AND P2, PT, R3.reuse, 0x2, PT ;  /* 0x000000020300780c */ /* 0x040fe20003f45270 */
[----:B------:R-:W0:Y:S03]  /*10ea0*/  SYNCS.PHASECHK.TRANS64.TRYWAIT P1, [R6+URZ], R5 ;  /* 0x00000005060075a7 */ /* 0x000e26000802017f */
[----:B------:R-:W-:Y:S02]  /*10eb0*/  SEL R4, RZ, 0x1, P2 ;  /* 0x00000001ff047807 */ /* 0x000fe40001000000 */
[----:B------:R-:W-:Y:S02]  /*10ec0*/  SEL R3, R3, RZ, P2 ;  /* 0x000000ff03037207 */ /* 0x000fe40001000000 */
[----:B------:R-:W-:-:S03]  /*10ed0*/  LOP3.LUT R4, R7, R4, RZ, 0x3c, !PT ;  /* 0x0000000407047212 */ /* 0x000fc600078e3cff */
[----:B------:R-:W-:Y:S01]  /*10ee0*/  IMAD R7, R3, 0x8, R2 ;  /* 0x0000000803077824 */ /* 0x000fe200078e0202 */
[----:B------:R-:W-:Y:S01]  /*10ef0*/  SHF.L.U32 R2, R4, 0x1f, RZ ;  /* 0x0000001f04027819 */ /* 0x000fe200000006ff */
[----:B0-----:R-:W-:Y:S06]  /*10f00*/  @!P1 BRA `(.L_x_280) ;  /* 0x0000001000b89947 */ /* 0x001fec0003800000 */
.L_x_328:
[----:B------:R-:W1:Y:S02]  /*10f10*/  SYNCS.PHASECHK.TRANS64.TRYWAIT P1, [R7+URZ], R2 ;  /* 0x00000002070075a7 */ /* 0x000e64000802017f */
[----:B-1----:R-:W-:Y:S05]  /*10f20*/  @!P1 BRA `(.L_x_281) ;  /* 0x0000001000c49947 */ /* 0x002fea0003800000 */
.L_x_329:
[----:B------:R-:W-:Y:S05]  /*10f30*/  @!P0 BRA `(.L_x_282) ;  /* 0x0000000000048947 */ /* 0x000fea0003800000 */
[----:B------:R-:W-:Y:S01]  /*10f40*/  BPT.TRAP 0x1 ;  /* 0x000000040000795c */ /* 0x000fe20000300000 */
.L_x_282:
[----:B------:R-:W2:Y:S02]  /*10f50*/  LDL.LU R4, [R1] ;  /* 0x0000000001047983 */ /* 0x000ea40000300800 */
[----:B--2---:R-:W-:-:S04]  /*10f60*/  IMAD R4, R4, 0x8, R0 ;  /* 0x0000000804047824 */ /* 0x004fc800078e0200 */
[----:B------:R-:W2:Y:S02]  /*10f70*/  SYNCS.PHASECHK.TRANS64.TRYWAIT P1, [R4+URZ+0x38860], R5 ;  /* 0x03886005040075a7 */ /* 0x000ea4000802017f */
[----:B--2---:R-:W-:Y:S05]  /*10f80*/  @!P1 BRA `(.L_x_283) ;  /* 0x0000001000c09947 */ /* 0x004fea0003800000 */
.L_x_330:
[----:B------:R-:W-:Y:S05]  /*10f90*/  @!P0 BRA `(.L_x_284) ;  /* 0x0000000000048947 */ /* 0x000fea0003800000 */
[----:B------:R-:W-:Y:S01]  /*10fa0*/  BPT.TRAP 0x1 ;  /* 0x000000040000795c */ /* 0x000fe20000300000 */
.L_x_284:
[----:B------:R-:W-:-:S04]  /*10fb0*/  IMAD R3, R3, 0x8, R0 ;  /* 0x0000000803037824 */ /* 0x000fc800078e0200 */
[----:B------:R-:W3:Y:S02]  /*10fc0*/  SYNCS.PHASECHK.TRANS64.TRYWAIT P1, [R3+URZ+0x38860], R2 ;  /* 0x03886002030075a7 */ /* 0x000ee4000802017f */
[----:B---3--:R-:W-:Y:S05]  /*10fd0*/  @!P1 BRA `(.L_x_285) ;  /* 0x0000001000c09947 */ /* 0x008fea0003800000 */
.L_x_331:
[----:B------:R-:W-:Y:S05]  /*10fe0*/  @!P0 BRA `(.L_x_286) ;  /* 0x0000000000048947 */ /* 0x000fea0003800000 */
[----:B------:R-:W-:Y:S01]  /*10ff0*/  BPT.TRAP 0x1 ;  /* 0x000000040000795c */ /* 0x000fe20000300000 */
.L_x_286:
[----:B------:R-:W4:Y:S02]  /*11000*/  SYNCS.PHASECHK.TRANS64.TRYWAIT P0, [R4+URZ+0x38880], R5 ;  /* 0x03888005040075a7 */ /* 0x000f24000800017f */
[----:B----4-:R-:W-:Y:S05]  /*11010*/  @!P0 BRA `(.L_x_287) ;  /* 0x0000001000c48947 */ /* 0x010fea0003800000 */
.L_x_288:
[----:B------:R0:W0:Y:S02]  /*11020*/  SYNCS.PHASECHK.TRANS64.TRYWAIT P0, [R3+URZ+0x38880], R2 ;  /* 0x03888002030075a7 */ /* 0x000024000800017f */
[----:B0-----:R-:W-:Y:S05]  /*11030*/  @!P0 NANOSLEEP.SYNCS 0x989680 ;  /* 0x009896800000895d */ /* 0x001fea0003900000 */
[----:B------:R-:W0:Y:S02]  /*11040*/  @!P0 SYNCS.PHASECHK.TRANS64 P0, [R3+URZ+0x38880], R2 ;  /* 0x03888002030085a7 */ /* 0x000e24000800007f */
[----:B0-----:R-:W-:Y:S05]  /*11050*/  @!P0 BRA `(.L_x_288) ;  /* 0xfffffffc00f08947 */ /* 0x001fea000383ffff */
.L_x_277:
[----:B------:R-:W-:Y:S05]  /*11060*/  BSYNC B0 ;  /* 0x0000000000007941 */ /* 0x000fea0003800000 */
.L_x_276:
[----:B------:R-:W-:Y:S05]  /*11070*/  EXIT ;  /* 0x000000000000794d */ /* 0x000fea0003800000 */
.L_x_151:
[----:B0-----:R0:W1:Y:S02]  /*11080*/  SYNCS.PHASECHK.TRANS64.TRYWAIT P1, [R0+URZ+0x38800], R3 ;  /* 0x03880003000075a7 */ /* 0x001064000802017f */
[----:B-1----:R-:W-:Y:S05]  /*11090*/  @!P1 NANOSLEEP.SYNCS 0x989680 ;  /* 0x009896800000995d */ /* 0x002fea0003900000 */
[----:B------:R-:W1:Y:S02]  /*110a0*/  @!P1 SYNCS.PHASECHK.TRANS64 P1, [R0+URZ+0x38800], R3 ;  /* 0x03880003000095a7 */ /* 0x000e64000802007f */
[----:B-1----:R-:W-:Y:S05]  /*110b0*/  @!P1 BRA `(.L_x_151) ;  /* 0xfffffffc00f09947 */ /* 0x002fea000383ffff */
[----:B------:R-:W-:Y:S05]  /*110c0*/  BRA `(.L_x_289) ;  /* 0xffffff0800d87947 */ /* 0x000fea000383ffff */
.L_x_155:
[----:B-1----:R1:W2:Y:S02]  /*110d0*/  SYNCS.PHASECHK.TRANS64.TRYWAIT P1, [R4+URZ+0x38830], R3 ;  /* 0x03883003040075a7 */ /* 0x0022a4000802017f */
[----:B--2---:R-:W-:Y:S05]  /*110e0*/  @!P1 NANOSLEEP.SYNCS 0x989680 ;  /* 0x009896800000995d */ /* 0x004fea0003900000 */
[----:B------:R-:W2:Y:S02]  /*110f0*/  @!P1 SYNCS.PHASECHK.TRANS64 P1, [R4+URZ+0x38830], R3 ;  /* 0x03883003040095a7 */ /* 0x000ea4000802007f */
[----:B--2---:R-:W-:Y:S05]  /*11100*/  @!P1 BRA `(.L_x_155) ;  /* 0xfffffffc00f09947 */ /* 0x004fea000383ffff */
[----:B------:R-:W-:Y:S05]  /*11110*/  BRA `(.L_x_154) ;  /* 0xffffff0c00007947 */ /* 0x000fea000383ffff */
.L_x_160:
[----:B-1----:R-:W-:-:S04]  /*11120*/  IMAD.U32 R3, RZ, RZ, UR6 ;  /* 0x00000006ff037e24 */ /* 0x002fc8000f8e00ff */
[----:B------:R1:W2:Y:S03]  /*11130*/  SYNCS.PHASECHK.TRANS64.TRYWAIT P1, [R3+URZ+0x38830], R0 ;  /* 0x03883000030075a7 */ /* 0x0002a6000802017f */
[----:B--2---:R-:W-:Y:S05]  /*11140*/  @!P1 NANOSLEEP.SYNCS 0x989680 ;  /* 0x009896800000995d */ /* 0x004fea0003900000 */
[----:B------:R-:W2:Y:S02]  /*11150*/  @!P1 SYNCS.PHASECHK.TRANS64 P1, [R3+URZ+0x38830], R0 ;  /* 0x03883000030095a7 */ /* 0x000ea4000802007f */
[----:B--2---:R-:W-:Y:S05]  /*11160*/  @!P1 BRA `(.L_x_160) ;  /* 0xfffffffc00ec9947 */ /* 0x004fea000383ffff */
[----:B------:R-:W-:Y:S05]  /*11170*/  BRA `(.L_x_157) ;  /* 0xffffff3400cc7947 */ /* 0x000fea000383ffff */
.L_x_164:
[----:B-1----:R-:W-:-:S04]  /*11180*/  IMAD.U32 R3, RZ, RZ, UR6 ;  /* 0x00000006ff037e24 */ /* 0x002fc8000f8e00ff */
[----:B------:R1:W2:Y:S03]  /*11190*/  SYNCS.PHASECHK.TRANS64.TRYWAIT P1, [R3+URZ+0x38850], R0 ;  /* 0x03885000030075a7 */ /* 0x0002a6000802017f */
[----:B--2---:R-:W-:Y:S05]  /*111a0*/  @!P1 NANOSLEEP.SYNCS 0x989680 ;  /* 0x009896800000995d */ /* 0x004fea0003900000 */
[----:B------:R-:W2:Y:S02]  /*111b0*/  @!P1 SYNCS.PHASECHK.TRANS64 P1, [R3+URZ+0x38850], R0 ;  /* 0x03885000030095a7 */ /* 0x000ea4000802007f */
[----:B--2---:R-:W-:Y:S05]  /*111c0*/  @!P1 BRA `(.L_x_164) ;  /* 0xfffffffc00ec9947 */ /* 0x004fea000383ffff */
[----:B------:R-:W-:Y:S05]  /*111d0*/  BRA `(.L_x_161) ;  /* 0xffffff3800ac7947 */ /* 0x000fea000383ffff */
.L_x_170:
[----:B-1----:R1:W2:Y:S02]  /*111e0*/  SYNCS.PHASECHK.TRANS64.TRYWAIT P1, [R14+URZ+0x38850], R7 ;  /* 0x038850070e0075a7 */ /* 0x0022a4000802017f */
[----:B--2---:R-:W-:Y:S05]  /*111f0*/  @!P1 NANOSLEEP.SYNCS 0x989680 ;  /* 0x009896800000995d */ /* 0x004fea0003900000 */
[----:B------:R-:W2:Y:S02]  /*11200*/  @!P1 SYNCS.PHASECHK.TRANS64 P1, [R14+URZ+0x38850], R7 ;  /* 0x038850070e0095a7 */ /* 0x000ea4000802007f */
[----:B--2---:R-:W-:Y:S05]  /*11210*/  @!P1 BRA `(.L_x_170) ;  /* 0xfffffffc00f09947 */ /* 0x004fea000383ffff */
[----:B------:R-:W-:Y:S05]  /*11220*/  BRA `(.L_x_169) ;  /* 0xffffff5800847947 */ /* 0x000fea000383ffff */
.L_x_216:
[----:B------:R-:W-:Y:S02]  /*11230*/  IMAD.MOV.U32 R13, RZ, RZ, R0 ;  /* 0x000000ffff0d7224 */ /* 0x000fe400078e0000 */
[----:B------:R-:W-:Y:S02]  /*11240*/  IMAD.MOV.U32 R12, RZ, RZ, RZ ;  /* 0x000000ffff0c7224 */ /* 0x000fe400078e00ff */
[----:B------:R-:W-:Y:S02]  /*11250*/  IMAD.MOV.U32 R11, RZ, RZ, 0x1f ;  /* 0x0000001fff0b7424 */ /* 0x000fe400078e00ff */
[----:B------:R-:W-:-:S07]  /*11260*/  IMAD.MOV.U32 R15, RZ, RZ, -0x1 ;  /* 0xffffffffff0f7424 */ /* 0x000fce00078e00ff */
[----:B-1-3--:R-:W-:Y:S05]  /*11270*/  WARPSYNC.COLLECTIVE R15, `(.L_x_290) ;  /* 0x000000000f087348 */ /* 0x00afea0003c00000 */
[----:B------:R0:W2:Y:S02]  /*11280*/  SHFL.IDX P6, R14, R13, R12, R11 ;  /* 0x0000000c0d0e7389 */ /* 0x0000a400000c000b */
[----:B0123--:R-:W-:Y:S01]  /*11290*/  ENDCOLLECTIVE ;  /* 0x000000000000791b */ /* 0x00ffe20003800000 */
.L_x_290:
[----:B------:R-:W-:Y:S05]  /*112a0*/  BRA `(.L_x_291) ;  /* 0xffffffbc007c7947 */ /* 0x000fea000383ffff */
.L_x_218:
[----:B------:R-:W-:Y:S01]  /*112b0*/  BSSY B0, `(.L_x_292) ;  /* 0x0000006000007945 */ /* 0x000fe20003800000 */
[----:B------:R-:W-:-:S07]  /*112c0*/  IMAD.MOV.U32 R15, RZ, RZ, -0x1 ;  /* 0xffffffffff0f7424 */ /* 0x000fce00078e00ff */
[----:B-1-3--:R-:W-:Y:S05]  /*112d0*/  WARPSYNC.COLLECTIVE R15, `(.L_x_293) ;  /* 0x000000000f0c7348 */ /* 0x00afea0003c00000 */
[----:B------:R-:W-:Y:S02]  /*112e0*/  ELECT P6, UR62, PT ;  /* 0x00000000003e782f */ /* 0x000fe400038c0000 */
[----:B------:R-:W-:Y:S01]  /*112f0*/  MOV R14, UR62 ;  /* 0x0000003e000e7c02 */ /* 0x000fe20008000f00 */
[----:B-1-3--:R-:W-:Y:S10]  /*11300*/  ENDCOLLECTIVE ;  /* 0x000000000000791b */ /* 0x00aff40003800000 */
.L_x_293:
[----:B------:R-:W-:Y:S05]  /*11310*/  BSYNC B0 ;  /* 0x0000000000007941 */ /* 0x000fea0003800000 */
.L_x_292:
[----:B------:R-:W-:Y:S05]  /*11320*/  BRA `(.L_x_294) ;  /* 0xffffffbc008c7947 */ /* 0x000fea000383ffff */
.L_x_220:
[----:B0-----:R0:W2:Y:S02]  /*11330*/  SYNCS.PHASECHK.TRANS64.TRYWAIT P0, [R4+URZ+0x38880], R3 ;  /* 0x03888003040075a7 */ /* 0x0010a4000800017f */
[----:B--2---:R-:W-:Y:S05]  /*11340*/  @!P0 NANOSLEEP.SYNCS 0x989680 ;  /* 0x009896800000895d */ /* 0x004fea0003900000 */
[----:B------:R-:W2:Y:S02]  /*11350*/  @!P0 SYNCS.PHASECHK.TRANS64 P0, [R4+URZ+0x38880], R3 ;  /* 0x03888003040085a7 */ /* 0x000ea4000800007f */
[----:B--2---:R-:W-:Y:S05]  /*11360*/  @!P0 BRA `(.L_x_220) ;  /* 0xfffffffc00f08947 */ /* 0x004fea000383ffff */
[----:B------:R-:W-:Y:S05]  /*11370*/  BRA `(.L_x_295) ;  /* 0xffffffbc00f07947 */ /* 0x000fea000383ffff */
.L_x_222:
[----:B--2---:R2:W4:Y:S02]  /*11380*/  SYNCS.PHASECHK.TRANS64.TRYWAIT P0, [R4+URZ+0x38840], R3 ;  /* 0x03884003040075a7 */ /* 0x004524000800017f */
[----:B----4-:R-:W-:Y:S05]  /*11390*/  @!P0 NANOSLEEP.SYNCS 0x989680 ;  /* 0x009896800000895d */ /* 0x010fea0003900000 */
[----:B------:R-:W4:Y:S02]  /*113a0*/  @!P0 SYNCS.PHASECHK.TRANS64 P0, [R4+URZ+0x38840], R3 ;  /* 0x03884003040085a7 */ /* 0x000f24000800007f */
[----:B----4-:R-:W-:Y:S05]  /*113b0*/  @!P0 BRA `(.L_x_222) ;  /* 0xfffffffc00f08947 */ /* 0x010fea000383ffff */
[----:B------:R-:W-:Y:S05]  /*113c0*/  BRA `(.L_x_296) ;  /* 0xffffffc0005c7947 */ /* 0x000fea000383ffff */
.L_x_226:
[----:B------:R-:W-:Y:S02]  /*113d0*/  IMAD.MOV.U32 R13, RZ, RZ, R2 ;  /* 0x000000ffff0d7224 */ /* 0x000fe400078e0002 */
[----:B------:R-:W-:Y:S02]  /*113e0*/  IMAD.MOV.U32 R12, RZ, RZ, RZ ;  /* 0x000000ffff0c7224 */ /* 0x000fe400078e00ff */
[----:B------:R-:W-:Y:S02]  /*113f0*/  IMAD.MOV.U32 R11, RZ, RZ, 0x181f ;  /* 0x0000181fff0b7424 */ /* 0x000fe400078e00ff */
[----:B------:R-:W-:Y:S02]  /*11400*/  IMAD.MOV.U32 R15, RZ, RZ, -0x1 ;  /* 0xffffffffff0f7424 */ /* 0x000fe400078e00ff */
[----:B------:R-:W-:Y:S02]  /*11410*/  IMAD R4, R17, R6, RZ ;  /* 0x0000000611047224 */ /* 0x000fe400078e02ff */
[----:B------:R-:W-:-:S07]  /*11420*/  IMAD.IADD R3, R18, 0x1, R5 ;  /* 0x0000000112037824 */ /* 0x000fce00078e0205 */
[----:B-----5:R-:W-:Y:S05]  /*11430*/  WARPSYNC.COLLECTIVE R15, `(.L_x_297) ;  /* 0x000000000f087348 */ /* 0x020fea0003c00000 */
[----:B------:R0:W1:Y:S02]  /*11440*/  SHFL.IDX P6, R14, R13, R12, R11 ;  /* 0x0000000c0d0e7389 */ /* 0x00006400000c000b */
[----:B01---5:R-:W-:Y:S01]  /*11450*/  ENDCOLLECTIVE ;  /* 0x000000000000791b */ /* 0x023fe20003800000 */
.L_x_297:
[C---:B------:R-:W-:Y:S01]  /*11460*/  VIADD R5, R3.reuse, 0x10 ;  /* 0x0000001003057836 */ /* 0x040fe20000000000 */
[----:B------:R-:W-:Y:S01]  /*11470*/  ISETP.GE.AND P2, PT, R3, R4, PT ;  /* 0x000000040300720c */ /* 0x000fe20003f46270 */
[----:B------:R-:W-:Y:S02]  /*11480*/  IMAD.MOV.U32 R13, RZ, RZ, R0 ;  /* 0x000000ffff0d7224 */ /* 0x000fe400078e0000 */
[----:B------:R-:W-:-:S10]  /*11490*/  IMAD.MOV.U32 R6, RZ, RZ, R14 ;  /* 0x000000ffff067224 */ /* 0x000fd400078e000e */
[----:B------:R-:W-:Y:S05]  /*114a0*/  WARPSYNC.COLLECTIVE R15, `(.L_x_298) ;  /* 0x000000000f087348 */ /* 0x000fea0003c00000 */
[----:B------:R0:W1:Y:S02]  /*114b0*/  SHFL.IDX P6, R14, R13, R12, R11 ;  /* 0x0000000c0d0e7389 */ /* 0x00006400000c000b */
[----:B01----:R-:W-:Y:S01]  /*114c0*/  ENDCOLLECTIVE ;  /* 0x000000000000791b */ /* 0x003fe20003800000 */
.L_x_298:
[----:B------:R-:W-:Y:S02]  /*114d0*/  IMAD.MOV.U32 R13, RZ, RZ, R2 ;  /* 0x000000ffff0d7224 */ /* 0x000fe400078e0002 */
[----:B------:R-:W-:Y:S02]  /*114e0*/  IMAD.MOV.U32 R12, RZ, RZ, 0x1 ;  /* 0x00000001ff0c7424 */ /* 0x000fe400078e00ff */
[----:B------:R-:W-:-:S07]  /*114f0*/  IMAD.MOV.U32 R7, RZ, RZ, R14 ;  /* 0x000000ffff077224 */ /* 0x000fce00078e000e */
[----:B------:R-:W-:Y:S05]  /*11500*/  WARPSYNC.COLLECTIVE R15, `(.L_x_299) ;  /* 0x000000000f087348 */ /* 0x000fea0003c00000 */
[----:B------:R0:W1:Y:S02]  /*11510*/  SHFL.IDX P6, R14, R13, R12, R11 ;  /* 0x0000000c0d0e7389 */ /* 0x00006400000c000b */
[----:B01----:R-:W-:Y:S01]  /*11520*/  ENDCOLLECTIVE ;  /* 0x000000000000791b */ /* 0x003fe20003800000 */
.L_x_299:
[----:B------:R-:W-:-:S05]  /*11530*/  @!P2 IADD3 R7, P3, R10, R7, RZ ;  /* 0x000000070a07a210 */ /* 0x000fca0007f7e0ff */
[----:B------:R-:W-:-:S05]  /*11540*/  @!P2 IMAD.X R6, RZ, RZ, R6, P3 ;  /* 0x000000ffff06a224 */ /* 0x000fca00018e0606 */
[----:B------:R-:W-:Y:S01]  /*11550*/  @!P2 LOP3.LUT R7, R7, R6, RZ, 0x3c, !PT ;  /* 0x000000060707a212 */ /* 0x000fe200078e3cff */
[----:B------:R-:W-:-:S03]  /*11560*/  IMAD.MOV.U32 R13, RZ, RZ, R0 ;  /* 0x000000ffff0d7224 */ /* 0x000fc600078e0000 */
[----:B------:R-:W-:-:S04]  /*11570*/  @!P2 LOP3.LUT R6, R7, R6, RZ, 0x3c, !PT ;  /* 0x000000060706a212 */ /* 0x000fc800078e3cff */
[----:B------:R-:W-:Y:S01]  /*11580*/  @!P2 LOP3.LUT R7, R7, R6, RZ, 0x3c, !PT ;  /* 0x000000060707a212 */ /* 0x000fe200078e3cff */
[----:B------:R-:W-:-:S07]  /*11590*/  IMAD.MOV.U32 R8, RZ, RZ, R14 ;  /* 0x000000ffff087224 */ /* 0x000fce00078e000e */
[----:B------:R-:W-:Y:S05]  /*115a0*/  WARPSYNC.COLLECTIVE R15, `(.L_x_300) ;  /* 0x000000000f087348 */ /* 0x000fea0003c00000 */
[----:B------:R0:W1:Y:S02]  /*115b0*/  SHFL.IDX P6, R14, R13, R12, R11 ;  /* 0x0000000c0d0e7389 */ /* 0x00006400000c000b */
[----:B01----:R-:W-:Y:S01]  /*115c0*/  ENDCOLLECTIVE ;  /* 0x000000000000791b */ /* 0x003fe20003800000 */
.L_x_300:
[----:B------:R-:W-:Y:S01]  /*115d0*/  @!PT LDS RZ, [RZ] ;  /* 0x00000000fffff984 */ /* 0x000fe20000000800 */
[----:B------:R-:W-:Y:S01]  /*115e0*/  @!PT LDS RZ, [RZ] ;  /* 0x00000000fffff984 */ /* 0x000fe20000000800 */
[----:B------:R-:W-:Y:S01]  /*115f0*/  @!PT LDS RZ, [RZ] ;  /* 0x00000000fffff984 */ /* 0x000fe20000000800 */
[----:B------:R0:W-:Y:S04]  /*11600*/  @!P2 LDGSTS.E.BYPASS.LTC128B.128 [R9+0x20400], desc[UR48][R6.64], !P0 ;  /* 0x204000000609afae */ /* 0x0001e8000c101d70 */
[----:B------:R0:W-:Y:S01]  /*11610*/  @!P2 LDGSTS.E.BYPASS.LTC128B.128 [R9+0x24400], desc[UR48][R6.64+0x80], !P1 ;  /* 0x244000800609afae */ /* 0x0001e2000c901d70 */
[----:B------:R-:W-:Y:S01]  /*11620*/  ISETP.GE.AND P2, PT, R5, R4, PT ;  /* 0x000000040500720c */ /* 0x000fe20003f46270 */
[----:B------:R-:W-:Y:S02]  /*11630*/  IMAD.MOV.U32 R13, RZ, RZ, R2 ;  /* 0x000000ffff0d7224 */ /* 0x000fe400078e0002 */
[----:B------:R-:W-:Y:S02]  /*11640*/  IMAD.MOV.U32 R12, RZ, RZ, 0x2 ;  /* 0x00000002ff0c7424 */ /* 0x000fe400078e00ff */
[----:B------:R-:W-:-:S08]  /*11650*/  IMAD.MOV.U32 R5, RZ, RZ, R14 ;  /* 0x000000ffff057224 */ /* 0x000fd000078e000e */
[----:B0-----:R-:W-:Y:S05]  /*11660*/  WARPSYNC.COLLECTIVE R15, `(.L_x_301) ;  /* 0x000000000f087348 */ /* 0x001fea0003c00000 */
[----:B------:R1:W2:Y:S02]  /*11670*/  SHFL.IDX P6, R14, R13, R12, R11 ;  /* 0x0000000c0d0e7389 */ /* 0x0002a400000c000b */
[----:B012---:R-:W-:Y:S01]  /*11680*/  ENDCOLLECTIVE ;  /* 0x000000000000791b */ /* 0x007fe20003800000 */
.L_x_301:
[----:B------:R-:W-:-:S05]  /*11690*/  @!P2 IADD3 R5, P3, R10, R5, RZ ;  /* 0x000000050a05a210 */ /* 0x000fca0007f7e0ff */
[----:B------:R-:W-:-:S04]  /*116a0*/  @!P2 IMAD.X R6, RZ, RZ, R8, P3 ;  /* 0x000000ffff06a224 */ /* 0x000fc800018e0608 */
[----:B------:R-:W-:Y:S02]  /*116b0*/  @!P2 IMAD.MOV.U32 R7, RZ, RZ, R6 ;  /* 0x000000ffff07a224 */ /* 0x000fe400078e0006 */
        /* <DEDUP_REMOVED lines=13> */
.L_x_302:
[----:B------:R-:W-:Y:S02]  /*11790*/  IMAD.MOV.U32 R13, RZ, RZ, R2 ;  /* 0x000000ffff0d7224 */ /* 0x000fe400078e0002 */
[----:B------:R-:W-:Y:S02]  /*117a0*/  IMAD.MOV.U32 R12, RZ, RZ, 0x3 ;  /* 0x00000003ff0c7424 */ /* 0x000fe400078e00ff */
[----:B------:R-:W-:-:S07]  /*117b0*/  IMAD.MOV.U32 R6, RZ, RZ, R14 ;  /* 0x000000ffff067224 */ /* 0x000fce00078e000e */
[----:B------:R-:W-:Y:S05]  /*117c0*/  WARPSYNC.COLLECTIVE R15, `(.L_x_303) ;  /* 0x000000000f087348 */ /* 0x000fea0003c00000 */
[----:B------:R0:W1:Y:S02]  /*117d0*/  SHFL.IDX P6, R14, R13, R12, R11 ;  /* 0x0000000c0d0e7389 */ /* 0x00006400000c000b */
[----:B01----:R-:W-:Y:S01]  /*117e0*/  ENDCOLLECTIVE ;  /* 0x000000000000791b */ /* 0x003fe20003800000 */
.L_x_303:
        /* <DEDUP_REMOVED lines=15> */
.L_x_304:
[----:B------:R-:W-:Y:S02]  /*118e0*/  IMAD.MOV.U32 R13, RZ, RZ, R2 ;  /* 0x000000ffff0d7224 */ /* 0x000fe400078e0002 */
[----:B------:R-:W-:Y:S02]  /*118f0*/  IMAD.MOV.U32 R12, RZ, RZ, 0x4 ;  /* 0x00000004ff0c7424 */ /* 0x000fe400078e00ff */
[----:B------:R-:W-:-:S07]  /*11900*/  IMAD.MOV.U32 R6, RZ, RZ, R14 ;  /* 0x000000ffff067224 */ /* 0x000fce00078e000e */
[----:B------:R-:W-:Y:S05]  /*11910*/  WARPSYNC.COLLECTIVE R15, `(.L_x_305) ;  /* 0x000000000f087348 */ /* 0x000fea0003c00000 */
[----:B------:R0:W1:Y:S02]  /*11920*/  SHFL.IDX P6, R14, R13, R12, R11 ;  /* 0x0000000c0d0e7389 */ /* 0x00006400000c000b */
[----:B01----:R-:W-:Y:S01]  /*11930*/  ENDCOLLECTIVE ;  /* 0x000000000000791b */ /* 0x003fe20003800000 */
.L_x_305:
        /* <DEDUP_REMOVED lines=15> */
.L_x_306:
[----:B------:R-:W-:Y:S02]  /*11a30*/  IMAD.MOV.U32 R13, RZ, RZ, R2 ;  /* 0x000000ffff0d7224 */ /* 0x000fe400078e0002 */
[----:B------:R-:W-:Y:S02]  /*11a40*/  IMAD.MOV.U32 R12, RZ, RZ, 0x5 ;  /* 0x00000005ff0c7424 */ /* 0x000fe400078e00ff */
[----:B------:R-:W-:-:S07]  /*11a50*/  IMAD.MOV.U32 R6, RZ, RZ, R14 ;  /* 0x000000ffff067224 */ /* 0x000fce00078e000e */
[----:B------:R-:W-:Y:S05]  /*11a60*/  WARPSYNC.COLLECTIVE R15, `(.L_x_307) ;  /* 0x000000000f087348 */ /* 0x000fea0003c00000 */
[----:B------:R0:W1:Y:S02]  /*11a70*/  SHFL.IDX P6, R14, R13, R12, R11 ;  /* 0x0000000c0d0e7389 */ /* 0x00006400000c000b */
[----:B01----:R-:W-:Y:S01]  /*11a80*/  ENDCOLLECTIVE ;  /* 0x000000000000791b */ /* 0x003fe20003800000 */
.L_x_307:
        /* <DEDUP_REMOVED lines=15> */
.L_x_308:
[----:B------:R-:W-:Y:S02]  /*11b80*/  IMAD.MOV.U32 R13, RZ, RZ, R2 ;  /* 0x000000ffff0d7224 */ /* 0x000fe400078e0002 */
[----:B------:R-:W-:Y:S02]  /*11b90*/  IMAD.MOV.U32 R12, RZ, RZ, 0x6 ;  /* 0x00000006ff0c7424 */ /* 0x000fe400078e00ff */
[----:B------:R-:W-:-:S07]  /*11ba0*/  IMAD.MOV.U32 R6, RZ, RZ, R14 ;  /* 0x000000ffff067224 */ /* 0x000fce00078e000e */
[----:B------:R-:W-:Y:S05]  /*11bb0*/  WARPSYNC.COLLECTIVE R15, `(.L_x_309) ;  /* 0x000000000f087348 */ /* 0x000fea0003c00000 */
[----:B------:R0:W1:Y:S02]  /*11bc0*/  SHFL.IDX P6, R14, R13, R12, R11 ;  /* 0x0000000c0d0e7389 */ /* 0x00006400000c000b */
[----:B01----:R-:W-:Y:S01]  /*11bd0*/  ENDCOLLECTIVE ;  /* 0x000000000000791b */ /* 0x003fe20003800000 */
.L_x_309:
        /* <DEDUP_REMOVED lines=13> */
.L_x_310:
[----:B------:R-:W-:-:S05]  /*11cb0*/  VIADD R7, R3, 0x60 ;  /* 0x0000006003077836 */ /* 0x000fca0000000000 */
[----:B------:R-:W-:Y:S01]  /*11cc0*/  ISETP.GE.AND P2, PT, R7, R4, PT ;  /* 0x000000040700720c */ /* 0x000fe20003f46270 */
[----:B------:R-:W-:Y:S02]  /*11cd0*/  IMAD.MOV.U32 R13, RZ, RZ, R2 ;  /* 0x000000ffff0d7224 */ /* 0x000fe400078e0002 */
[----:B------:R-:W-:Y:S02]  /*11ce0*/  IMAD.MOV.U32 R12, RZ, RZ, 0x7 ;  /* 0x00000007ff0c7424 */ /* 0x000fe400078e00ff */
[----:B------:R-:W-:-:S08]  /*11cf0*/  IMAD.MOV.U32 R6, RZ, RZ, R14 ;  /* 0x000000ffff067224 */ /* 0x000fd000078e000e */
[----:B------:R-:W-:Y:S05]  /*11d00*/  WARPSYNC.COLLECTIVE R15, `(.L_x_311) ;  /* 0x000000000f087348 */ /* 0x000fea0003c00000 */
[----:B------:R0:W1:Y:S02]  /*11d10*/  SHFL.IDX P6, R14, R13, R12, R11 ;  /* 0x0000000c0d0e7389 */ /* 0x00006400000c000b */
[----:B01----:R-:W-:Y:S01]  /*11d20*/  ENDCOLLECTIVE ;  /* 0x000000000000791b */ /* 0x003fe20003800000 */
.L_x_311:
        /* <DEDUP_REMOVED lines=13> */
.L_x_312:
[----:B------:R-:W-:Y:S01]  /*11e00*/  IMAD.MOV.U32 R0, RZ, RZ, R14 ;  /* 0x000000ffff007224 */ /* 0x000fe200078e000e */
[----:B------:R-:W-:Y:S06]  /*11e10*/  BRA `(.L_x_313) ;  /* 0xffffffc000dc7947 */ /* 0x000fec000383ffff */
.L_x_231:
[----:B0-----:R0:W1:Y:S02]  /*11e20*/  SYNCS.PHASECHK.TRANS64.TRYWAIT P0, [R19+URZ+0x38820], R0 ;  /* 0x03882000130075a7 */ /* 0x001064000800017f */
[----:B-1----:R-:W-:Y:S05]  /*11e30*/  @!P0 NANOSLEEP.SYNCS 0x989680 ;  /* 0x009896800000895d */ /* 0x002fea0003900000 */
[----:B------:R-:W1:Y:S02]  /*11e40*/  @!P0 SYNCS.PHASECHK.TRANS64 P0, [R19+URZ+0x38820], R0 ;  /* 0x03882000130085a7 */ /* 0x000e64000800007f */
[----:B-1----:R-:W-:Y:S05]  /*11e50*/  @!P0 BRA `(.L_x_231) ;  /* 0xfffffffc00f08947 */ /* 0x002fea000383ffff */
[----:B------:R-:W-:Y:S05]  /*11e60*/  BRA `(.L_x_314) ;  /* 0xffffffc400487947 */ /* 0x000fea000383ffff */
.L_x_237:
[----:B---3--:R3:W4:Y:S02]  /*11e70*/  SYNCS.PHASECHK.TRANS64.TRYWAIT P0, [R4+URZ+0x38880], R3 ;  /* 0x03888003040075a7 */ /* 0x008724000800017f */
[----:B----4-:R-:W-:Y:S05]  /*11e80*/  @!P0 NANOSLEEP.SYNCS 0x989680 ;  /* 0x009896800000895d */ /* 0x010fea0003900000 */
[----:B------:R-:W4:Y:S02]  /*11e90*/  @!P0 SYNCS.PHASECHK.TRANS64 P0, [R4+URZ+0x38880], R3 ;  /* 0x03888003040085a7 */ /* 0x000f24000800007f */
[----:B----4-:R-:W-:Y:S05]  /*11ea0*/  @!P0 BRA `(.L_x_237) ;  /* 0xfffffffc00f08947 */ /* 0x010fea000383ffff */
[----:B------:R-:W-:Y:S05]  /*11eb0*/  BRA `(.L_x_315) ;  /* 0xffffffc800047947 */ /* 0x000fea000383ffff */
.L_x_243:
[----:B-1----:R1:W2:Y:S02]  /*11ec0*/  SYNCS.PHASECHK.TRANS64.TRYWAIT P0, [R4+URZ+0x38840], R3 ;  /* 0x03884003040075a7 */ /* 0x0022a4000800017f */
[----:B--2---:R-:W-:Y:S05]  /*11ed0*/  @!P0 NANOSLEEP.SYNCS 0x989680 ;  /* 0x009896800000895d */ /* 0x004fea0003900000 */
[----:B------:R-:W2:Y:S02]  /*11ee0*/  @!P0 SYNCS.PHASECHK.TRANS64 P0, [R4+URZ+0x38840], R3 ;  /* 0x03884003040085a7 */ /* 0x000ea4000800007f */
[----:B--2---:R-:W-:Y:S05]  /*11ef0*/  @!P0 BRA `(.L_x_243) ;  /* 0xfffffffc00f08947 */ /* 0x004fea000383ffff */
[----:B------:R-:W-:Y:S05]  /*11f00*/  BRA `(.L_x_316) ;  /* 0xffffffc800c07947 */ /* 0x000fea000383ffff */
.L_x_250:
[----:B---3--:R3:W4:Y:S02]  /*11f10*/  SYNCS.PHASECHK.TRANS64.TRYWAIT P0, [R20+URZ+0x38870], R2 ;  /* 0x03887002140075a7 */ /* 0x008724000800017f */
[----:B----4-:R-:W-:Y:S05]  /*11f20*/  @!P0 NANOSLEEP.SYNCS 0x989680 ;  /* 0x009896800000895d */ /* 0x010fea0003900000 */
[----:B------:R-:W4:Y:S02]  /*11f30*/  @!P0 SYNCS.PHASECHK.TRANS64 P0, [R20+URZ+0x38870], R2 ;  /* 0x03887002140085a7 */ /* 0x000f24000800007f */
[----:B----4-:R-:W-:Y:S05]  /*11f40*/  @!P0 BRA `(.L_x_250) ;  /* 0xfffffffc00f08947 */ /* 0x010fea000383ffff */
[----:B------:R-:W-:Y:S05]  /*11f50*/  BRA `(.L_x_317) ;  /* 0xffffffcc00987947 */ /* 0x000fea000383ffff */
.L_x_252:
[----:B----4-:R4:W0:Y:S02]  /*11f60*/  SYNCS.PHASECHK.TRANS64.TRYWAIT P0, [R20+URZ+0x38860], R0 ;  /* 0x03886000140075a7 */ /* 0x010824000800017f */
[----:B0-----:R-:W-:Y:S05]  /*11f70*/  @!P0 NANOSLEEP.SYNCS 0x989680 ;  /* 0x009896800000895d */ /* 0x001fea0003900000 */
[----:B------:R-:W0:Y:S02]  /*11f80*/  @!P0 SYNCS.PHASECHK.TRANS64 P0, [R20+URZ+0x38860], R0 ;  /* 0x03886000140085a7 */ /* 0x000e24000800007f */
[----:B0-----:R-:W-:Y:S05]  /*11f90*/  @!P0 BRA `(.L_x_252) ;  /* 0xfffffffc00f08947 */ /* 0x001fea000383ffff */
[----:B------:R-:W-:Y:S05]  /*11fa0*/  BRA `(.L_x_318) ;  /* 0xffffffcc00a07947 */ /* 0x000fea000383ffff */
.L_x_259:
[----:B0-----:R0:W1:Y:S02]  /*11fb0*/  SYNCS.PHASECHK.TRANS64.TRYWAIT P1, [R17+URZ+0x38870], R0 ;  /* 0x03887000110075a7 */ /* 0x001064000802017f */
[----:B-1----:R-:W-:Y:S05]  /*11fc0*/  @!P1 NANOSLEEP.SYNCS 0x989680 ;  /* 0x009896800000995d */ /* 0x002fea0003900000 */
[----:B------:R-:W1:Y:S02]  /*11fd0*/  @!P1 SYNCS.PHASECHK.TRANS64 P1, [R17+URZ+0x38870], R0 ;  /* 0x03887000110095a7 */ /* 0x000e64000802007f */
[----:B-1----:R-:W-:Y:S05]  /*11fe0*/  @!P1 BRA `(.L_x_259) ;  /* 0xfffffffc00f09947 */ /* 0x002fea000383ffff */
[----:B------:R-:W-:Y:S05]  /*11ff0*/  BRA `(.L_x_319) ;  /* 0xffffffd800387947 */ /* 0x000fea000383ffff */
.L_x_261:
[----:B0-----:R0:W1:Y:S02]  /*12000*/  SYNCS.PHASECHK.TRANS64.TRYWAIT P1, [R17+URZ+0x38860], R0 ;  /* 0x03886000110075a7 */ /* 0x001064000802017f */
[----:B-1----:R-:W-:Y:S05]  /*12010*/  @!P1 NANOSLEEP.SYNCS 0x989680 ;  /* 0x009896800000995d */ /* 0x002fea0003900000 */
[----:B------:R-:W1:Y:S02]  /*12020*/  @!P1 SYNCS.PHASECHK.TRANS64 P1, [R17+URZ+0x38860], R0 ;  /* 0x03886000110095a7 */ /* 0x000e64000802007f */
[----:B-1----:R-:W-:Y:S05]  /*12030*/  @!P1 BRA `(.L_x_261) ;  /* 0xfffffffc00f09947 */ /* 0x002fea000383ffff */
[----:B------:R-:W-:Y:S05]  /*12040*/  BRA `(.L_x_320) ;  /* 0xffffffd800407947 */ /* 0x000fea000383ffff */
.L_x_274:
[----:B0-----:R0:W1:Y:S02]  /*12050*/  SYNCS.PHASECHK.TRANS64.TRYWAIT P0, [R0+URZ+0x38820], R3 ;  /* 0x03882003000075a7 */ /* 0x001064000800017f */
[----:B-1----:R-:W-:Y:S05]  /*12060*/  @!P0 NANOSLEEP.SYNCS 0x989680 ;  /* 0x009896800000895d */ /* 0x002fea0003900000 */
[----:B------:R-:W1:Y:S02]  /*12070*/  @!P0 SYNCS.PHASECHK.TRANS64 P0, [R0+URZ+0x38820], R3 ;  /* 0x03882003000085a7 */ /* 0x000e64000800007f */
[----:B-1----:R-:W-:Y:S05]  /*12080*/  @!P0 BRA `(.L_x_274) ;  /* 0xfffffffc00f08947 */ /* 0x002fea000383ffff */
[----:B------:R-:W-:Y:S05]  /*12090*/  BRA `(.L_x_321) ;  /* 0xffffffec00187947 */ /* 0x000fea000383ffff */
.L_x_275:
[----:B------:R-:W1:Y:S01]  /*120a0*/  S2R R2, SR_TID.X ;  /* 0x0000000000027919 */ /* 0x000e620000002100 */
[----:B------:R-:W-:Y:S01]  /*120b0*/  BSSY B0, `(.L_x_322) ;  /* 0x000000a000007945 */ /* 0x000fe20003800000 */
[----:B------:R-:W-:Y:S02]  /*120c0*/  IMAD.MOV.U32 R12, RZ, RZ, RZ ;  /* 0x000000ffff0c7224 */ /* 0x000fe400078e00ff */
[----:B------:R-:W-:Y:S02]  /*120d0*/  IMAD.MOV.U32 R11, RZ, RZ, 0x1f ;  /* 0x0000001fff0b7424 */ /* 0x000fe400078e00ff */
[----:B------:R-:W-:Y:S01]  /*120e0*/  IMAD.MOV.U32 R15, RZ, RZ, -0x1 ;  /* 0xffffffffff0f7424 */ /* 0x000fe200078e00ff */
[----:B-1----:R-:W-:-:S04]  /*120f0*/  SHF.R.U32.HI R2, RZ, 0x5, R2 ;  /* 0x00000005ff027819 */ /* 0x002fc80000011602 */
[----:B------:R-:W-:-:S05]  /*12100*/  LOP3.LUT R2, R2, 0x3, RZ, 0xc0, !PT ;  /* 0x0000000302027812 */ /* 0x000fca00078ec0ff */
[----:B------:R-:W-:-:S07]  /*12110*/  IMAD.MOV.U32 R13, RZ, RZ, R2 ;  /* 0x000000ffff0d7224 */ /* 0x000fce00078e0002 */
[----:B0-----:R-:W-:Y:S05]  /*12120*/  WARPSYNC.COLLECTIVE R15, `(.L_x_323) ;  /* 0x000000000f087348 */ /* 0x001fea0003c00000 */
[----:B------:R1:W2:Y:S02]  /*12130*/  SHFL.IDX P6, R14, R13, R12, R11 ;  /* 0x0000000c0d0e7389 */ /* 0x0002a400000c000b */
[----:B012---:R-:W-:Y:S01]  /*12140*/  ENDCOLLECTIVE ;  /* 0x000000000000791b */ /* 0x007fe20003800000 */
.L_x_323:
[----:B------:R-:W-:Y:S05]  /*12150*/  BSYNC B0 ;  /* 0x0000000000007941 */ /* 0x000fea0003800000 */
.L_x_322:
[----:B------:R-:W-:Y:S05]  /*12160*/  BRA `(.L_x_324) ;  /* 0xffffffec00007947 */ /* 0x000fea000383ffff */
.L_x_278:
[----:B------:R-:W-:Y:S01]  /*12170*/  BSSY B1, `(.L_x_325) ;  /* 0x0000006000017945 */ /* 0x000fe20003800000 */
[----:B------:R-:W-:-:S07]  /*12180*/  IMAD.MOV.U32 R15, RZ, RZ, -0x1 ;  /* 0xffffffffff0f7424 */ /* 0x000fce00078e00ff */
[----:B01----:R-:W-:Y:S05]  /*12190*/  WARPSYNC.COLLECTIVE R15, `(.L_x_326) ;  /* 0x000000000f0c7348 */ /* 0x003fea0003c00000 */
[----:B------:R-:W-:Y:S02]  /*121a0*/  ELECT P6, UR62, PT ;  /* 0x00000000003e782f */ /* 0x000fe400038c0000 */
[----:B------:R-:W-:Y:S01]  /*121b0*/  MOV R14, UR62 ;  /* 0x0000003e000e7c02 */ /* 0x000fe20008000f00 */
[----:B01----:R-:W-:Y:S10]  /*121c0*/  ENDCOLLECTIVE ;  /* 0x000000000000791b */ /* 0x003ff40003800000 */
.L_x_326:
[----:B------:R-:W-:Y:S05]  /*121d0*/  BSYNC B1 ;  /* 0x0000000000017941 */ /* 0x000fea0003800000 */
.L_x_325:
[----:B------:R-:W-:Y:S05]  /*121e0*/  BRA `(.L_x_327) ;  /* 0xffffffe800f87947 */ /* 0x000fea000383ffff */
.L_x_280:
[----:B0-----:R0:W1:Y:S02]  /*121f0*/  SYNCS.PHASECHK.TRANS64.TRYWAIT P1, [R6+URZ], R5 ;  /* 0x00000005060075a7 */ /* 0x001064000802017f */
[----:B-1----:R-:W-:Y:S05]  /*12200*/  @!P1 NANOSLEEP.SYNCS 0x989680 ;  /* 0x009896800000995d */ /* 0x002fea0003900000 */
[----:B------:R-:W1:Y:S02]  /*12210*/  @!P1 SYNCS.PHASECHK.TRANS64 P1, [R6+URZ], R5 ;  /* 0x00000005060095a7 */ /* 0x000e64000802007f */
[----:B-1----:R-:W-:Y:S05]  /*12220*/  @!P1 BRA `(.L_x_280) ;  /* 0xfffffffc00f09947 */ /* 0x002fea000383ffff */
[----:B------:R-:W-:Y:S05]  /*12230*/  BRA `(.L_x_328) ;  /* 0xffffffec00347947 */ /* 0x000fea000383ffff */
.L_x_281:
[----:B-1----:R1:W2:Y:S02]  /*12240*/  SYNCS.PHASECHK.TRANS64.TRYWAIT P1, [R7+URZ], R2 ;  /* 0x00000002070075a7 */ /* 0x0022a4000802017f */
[----:B--2---:R-:W-:Y:S05]  /*12250*/  @!P1 NANOSLEEP.SYNCS 0x989680 ;  /* 0x009896800000995d */ /* 0x004fea0003900000 */
[----:B------:R-:W2:Y:S02]  /*12260*/  @!P1 SYNCS.PHASECHK.TRANS64 P1, [R7+URZ], R2 ;  /* 0x00000002070095a7 */ /* 0x000ea4000802007f */
[----:B--2---:R-:W-:Y:S05]  /*12270*/  @!P1 BRA `(.L_x_281) ;  /* 0xfffffffc00f09947 */ /* 0x004fea000383ffff */
[----:B------:R-:W-:Y:S05]  /*12280*/  BRA `(.L_x_329) ;  /* 0xffffffec00287947 */ /* 0x000fea000383ffff */
.L_x_283:
[----:B--2---:R2:W3:Y:S02]  /*12290*/  SYNCS.PHASECHK.TRANS64.TRYWAIT P1, [R4+URZ+0x38860], R5 ;  /* 0x03886005040075a7 */ /* 0x0044e4000802017f */
[----:B---3--:R-:W-:Y:S05]  /*122a0*/  @!P1 NANOSLEEP.SYNCS 0x989680 ;  /* 0x009896800000995d */ /* 0x008fea0003900000 */
[----:B------:R-:W3:Y:S02]  /*122b0*/  @!P1 SYNCS.PHASECHK.TRANS64 P1, [R4+URZ+0x38860], R5 ;  /* 0x03886005040095a7 */ /* 0x000ee4000802007f */
[----:B---3--:R-:W-:Y:S05]  /*122c0*/  @!P1 BRA `(.L_x_283) ;  /* 0xfffffffc00f09947 */ /* 0x008fea000383ffff */
[----:B------:R-:W-:Y:S05]  /*122d0*/  BRA `(.L_x_330) ;  /* 0xffffffec002c7947 */ /* 0x000fea000383ffff */
.L_x_285:
[----:B---3--:R3:W4:Y:S02]  /*122e0*/  SYNCS.PHASECHK.TRANS64.TRYWAIT P1, [R3+URZ+0x38860], R2 ;  /* 0x03886002030075a7 */ /* 0x008724000802017f */
[----:B----4-:R-:W-:Y:S05]  /*122f0*/  @!P1 NANOSLEEP.SYNCS 0x989680 ;  /* 0x009896800000995d */ /* 0x010fea0003900000 */
[----:B------:R-:W4:Y:S02]  /*12300*/  @!P1 SYNCS.PHASECHK.TRANS64 P1, [R3+URZ+0x38860], R2 ;  /* 0x03886002030095a7 */ /* 0x000f24000802007f */
[----:B----4-:R-:W-:Y:S05]  /*12310*/  @!P1 BRA `(.L_x_285) ;  /* 0xfffffffc00f09947 */ /* 0x010fea000383ffff */
[----:B------:R-:W-:Y:S05]  /*12320*/  BRA `(.L_x_331) ;  /* 0xffffffec002c7947 */ /* 0x000fea000383ffff */
.L_x_287:
[----:B----4-:R4:W0:Y:S02]  /*12330*/  SYNCS.PHASECHK.TRANS64.TRYWAIT P0, [R4+URZ+0x38880], R5 ;  /* 0x03888005040075a7 */ /* 0x010824000800017f */
[----:B0-----:R-:W-:Y:S05]  /*12340*/  @!P0 NANOSLEEP.SYNCS 0x989680 ;  /* 0x009896800000895d */ /* 0x001fea0003900000 */
[----:B------:R-:W0:Y:S02]  /*12350*/  @!P0 SYNCS.PHASECHK.TRANS64 P0, [R4+URZ+0x38880], R5 ;  /* 0x03888005040085a7 */ /* 0x000e24000800007f */
[----:B0-----:R-:W-:Y:S05]  /*12360*/  @!P0 BRA `(.L_x_287) ;  /* 0xfffffffc00f08947 */ /* 0x001fea000383ffff */
[----:B------:R-:W-:Y:S05]  /*12370*/  BRA `(.L_x_288) ;  /* 0xffffffec00287947 */ /* 0x000fea000383ffff */
.L_x_332:
        /* <DEDUP_REMOVED lines=16> */
.L_x_2897:


//--------------------- .text._ZN7cutlass13device_kernelIN5flash11enable_sm90INS1_16FlashAttnFwdSm90INS1_25CollectiveMainloopFwdSm90ILi2EN4cute5tupleIJNS5_1CILi1EEES8_S8_EEENS6_IJNS7_ILi128EEESA_NS7_ILi256EEEEEELi256ENS_12float_e4m3_tEfNS_4arch4Sm90ELb0ELb0ELb0ELb1ELb0ELb1ELb0ELb1ELb1ELb1ELb0ELb0EEENS1_21CollectiveEpilogueFwdINS6_IJSA_SB_SA_EEES9_NS_10bfloat16_tESF_Li256ELb1ELb1ELb0ELb1EEENS1_36VarlenDynamicPersistentTileSchedulerILi128ELi128ELi256ELi128ELb0ELb1ELb1ELb0ELb1ELb1EEEEEEEEEvNT_6ParamsE --------------------------
	.section	.text._ZN7cutlass13device_kernelIN5flash11enable_sm90INS1_16FlashAttnFwdSm90INS1_25CollectiveMainloopFwdSm90ILi2EN4cute5tupleIJNS5_1CILi1EEES8_S8_EEENS6_IJNS7_ILi128EEESA_NS7_ILi256EEEEEELi256ENS_12float_e4m3_tEfNS_4arch4Sm90ELb0ELb0ELb0ELb1ELb0ELb1ELb0ELb1ELb1ELb1ELb0ELb0EEENS1_21CollectiveEpilogueFwdINS6_IJSA_SB_SA_EEES9_NS_10bfloat16_tESF_Li256ELb1ELb1ELb0ELb1EEENS1_36VarlenDynamicPersistentTileSchedulerILi128ELi128ELi256ELi128ELb0ELb1ELb1ELb0ELb1ELb1EEEEEEEEEvNT_6ParamsE,"ax",@progbits
	.align	128
.text._ZN7cutlass13device_kernelIN5flash11enable_sm90INS1_16FlashAttnFwdSm90INS1_25CollectiveMainloopFwdSm90ILi2EN4cute5tupleIJNS5_1CILi1EEES8_S8_EEENS6_IJNS7_ILi128EEESA_NS7_ILi256EEEEEELi256ENS_12float_e4m3_tEfNS_4arch4Sm90ELb0ELb0ELb0ELb1ELb0ELb1ELb0ELb1ELb1ELb1ELb0ELb0EEENS1_21CollectiveEpilogueFwdINS6_IJSA_SB_SA_EEES9_NS_10bfloat16_tESF_Li256ELb1ELb1ELb0ELb1EEENS1_36VarlenDynamicPersistentTileSchedulerILi128ELi128ELi256ELi128ELb0ELb1ELb1ELb0ELb1ELb1EEEEEEEEEvNT_6ParamsE:
        .type           _ZN7cutlass13device_kernelIN5flash11enable_sm90INS1_16FlashAttnFwdSm90INS1_25CollectiveMainloopFwdSm90ILi2EN4cute5tupleIJNS5_1CILi1EEES8_S8_EEENS6_IJNS7_ILi128EEESA_NS7_ILi256EEEEEELi256ENS_12float_e4m3_tEfNS_4arch4Sm90ELb0ELb0ELb0ELb1ELb0ELb1ELb0ELb1ELb1ELb1ELb0ELb0EEENS1_21CollectiveEpilogueFwdINS6_IJSA_SB_SA_EEES9_NS_10bfloat16_tESF_Li256ELb1ELb1ELb0ELb1EEENS1_36VarlenDynamicPersistentTileSchedulerILi128ELi128ELi256ELi128ELb0ELb1ELb1ELb0ELb1ELb1EEEEEEEEEvNT_6ParamsE,@function
        .size           _ZN7cutlass13device_kernelIN5flash11enable_sm90INS1_16FlashAttnFwdSm90INS1_25CollectiveMainloopFwdSm90ILi2EN4cute5tupleIJNS5_1CILi1EEES8_S8_EEENS6_IJNS7_ILi128EEESA_NS7_ILi256EEEEEELi256ENS_12float_e4m3_tEfNS_4arch4Sm90ELb0ELb0ELb0ELb1ELb0ELb1ELb0ELb1ELb1ELb1ELb0ELb0EEENS1_21CollectiveEpilogueFwdINS6_IJSA_SB_SA_EEES9_NS_10bfloat16_tESF_Li256ELb1ELb1ELb0ELb1EEENS1_36VarlenDynamicPersistentTileSchedulerILi128ELi128ELi256ELi128ELb0ELb1ELb1ELb0ELb1ELb1EEEEEEEEEvNT_6ParamsE,(.L_x_2898 - _ZN7cutlass13device_kernelIN5flash11enable_sm90INS1_16FlashAttnFwdSm90INS1_25CollectiveMainloopFwdSm90ILi2EN4cute5tupleIJNS5_1CILi1EEES8_S8_EEENS6_IJNS7_ILi128EEESA_NS7_ILi256EEEEEELi256ENS_12float_e4m3_tEfNS_4arch4Sm90ELb0ELb0ELb0ELb1ELb0ELb1ELb0ELb1ELb1ELb1ELb0ELb0EEENS1_21CollectiveEpilogueFwdINS6_IJSA_SB_SA_EEES9_NS_10bfloat16_tESF_Li256ELb1ELb1ELb0ELb1EEENS1_36VarlenDynamicPersistentTileSchedulerILi128ELi128ELi256ELi128ELb0ELb1ELb1ELb0ELb1ELb1EEEEEEEEEvNT_6ParamsE)
        .other          _ZN7cutlass13device_kernelIN5flash11enable_sm90INS1_16FlashAttnFwdSm90INS1_25CollectiveMainloopFwdSm90ILi2EN4cute5tupleIJNS5_1CILi1EEES8_S8_EEENS6_IJNS7_ILi128EEESA_NS7_ILi256EEEEEELi256ENS_12float_e4m3_tEfNS_4arch4Sm90ELb0ELb0ELb0ELb1ELb0ELb1ELb0ELb1ELb1ELb1ELb0ELb0EEENS1_21CollectiveEpilogueFwdINS6_IJSA_SB_SA_EEES9_NS_10bfloat16_tESF_Li256ELb1ELb1ELb0ELb1EEENS1_36VarlenDynamicPersistentTileSchedulerILi128ELi128ELi256ELi128ELb0ELb1ELb1ELb0ELb1ELb1EEEEEEEEEvNT_6ParamsE,@"STO_CUDA_ENTRY STV_DEFAULT"
_ZN7cutlass13device_kernelIN5flash11enable_sm90INS1_16FlashAttnFwdSm90INS1_25CollectiveMainloopFwdSm90ILi2EN4cute5tupleIJNS5_1CILi1EEES8_S8_EEENS6_IJNS7_ILi128EEESA_NS7_ILi256EEEEEELi256ENS_12float_e4m3_tEfNS_4arch4Sm90ELb0ELb0ELb0ELb1ELb0ELb1ELb0ELb1ELb1ELb1ELb0ELb0EEENS1_21CollectiveEpilogueFwdINS6_IJSA_SB_SA_EEES9_NS_10bfloat16_tESF_Li256ELb1ELb1ELb0ELb1EEENS1_36VarlenDynamicPersistentTileSchedulerILi128ELi128ELi256ELi128ELb0ELb1ELb1ELb0ELb1ELb1EEEEEEEEEvNT_6ParamsE:
        /* <DEDUP_REMOVED lines=13> */
[----:B------:R-:W-:Y:S02]  /*00d0*/  UIADD3 UR10, UP2, UR4, 0x570, URZ ;  /* 0x00000570040a7890 */ /* 0x000fe4000ff5e03f */
[----:B------:R-:W-:Y:S02]  /*00e0*/  UIADD3 UR4, UP3, UR4, 0x670, URZ ;  /* 0x0000067004047890 */ /* 0x000fe4000ff7e03f */
[----:B------:R-:W-:-:S02]  /*00f0*/  UIADD3.X UR7, URZ, UR5, URZ, UP0, !UPT ;  /* 0x000000053f077290 */ /* 0x000fc400087fe43f */
[----:B------:R-:W-:Y:S02]  /*0100*/  UIADD3.X UR9, URZ, UR5, URZ, UP1, !UPT ;  /* 0x000000053f097290 */ /* 0x000fe40008ffe43f */
[----:B------:R-:W-:Y:S02]  /*0110*/  UIADD3.X UR11, URZ, UR5, URZ, UP2, !UPT ;  /* 0x000000053f0b7290 */ /* 0x000fe400097fe43f */
[----:B------:R-:W-:-:S03]  /*0120*/  UIADD3.X UR5, URZ, UR5, URZ, UP3, !UPT ;  /* 0x000000053f057290 */ /* 0x000fc60009ffe43f */
[----:B------:R0:W-:Y:S02]  /*0130*/  UTMACCTL.PF [UR6] ;  /* 0x00000000060079b9 */ /* 0x0001e40008040000 */
[----:B------:R0:W-:Y:S02]  /*0140*/  UTMACCTL.PF [UR8] ;  /* 0x00000000080079b9 */ /* 0x0001e40008040000 */
[----:B------:R0:W-:Y:S02]  /*0150*/  UTMACCTL.PF [UR10] ;  /* 0x000000000a0079b9 */ /* 0x0001e40008040000 */
[----:B------:R0:W-:Y:S02]  /*0160*/  UTMACCTL.PF [UR4] ;  /* 0x00000000040079b9 */ /* 0x0001e40008040000 */
[----:B0-----:R-:W-:Y:S01]  /*0170*/  NOP ;  /* 0x0000000000007918 */ /* 0x001fe20000000000 */
.L_x_334:
[----:B------:R-:W-:Y:S05]  /*0180*/  BSYNC B0 ;  /* 0x0000000000007941 */ /* 0x000fea0003800000 */
.L_x_333:
        /* <DEDUP_REMOVED lines=41> */
.L_x_335:
        /* <DEDUP_REMOVED lines=22> */
.L_x_336:
        /* <DEDUP_REMOVED lines=18> */
.L_x_337:
        /* <DEDUP_REMOVED lines=22> */
.L_x_338:
        /* <DEDUP_REMOVED lines=22> */
.L_x_339:
[----:B------:R-:W-:Y:S01]  /*0960*/  PLOP3.LUT P0, PT, PT, PT, UP0, 0x80, 0x0 ;  /* 0x000000000000781c */ /* 0x000fe20003f0f008 */
[----:B------:R-:W-:Y:S01]  /*0970*/  UMOV UR40, 0x1 ;  /* 0x0000000100287882 */ /* 0x000fe20000000000 */
[----:B------:R-:W-:Y:S01]  /*0980*/  NOP ;  /* 0x0000000000007918 */ /* 0x000fe20000000000 */
[----:B------:R-:W-:Y:S01]  /*0990*/  USEL UR40, UR40, 0x2, !UP0 ;  /* 0x0000000228287887 */ /* 0x000fe2000c000000 */
[----:B------:R-:W-:Y:S01]  /*09a0*/  BSSY B8, `(.L_x_340) ;  /* 0x0002405000087945 */ /* 0x000fe20003800000 */
[----:B------:R-:W-:Y:S01]  /*09b0*/  ULDC.64 UR42, c[0x0][0x208] ;  /* 0x00008200002a7ab9 */ /* 0x000fe20000000a00 */
[----:B012-4-:R-:W-:Y:S07]  /*09c0*/  BAR.SYNC.DEFER_BLOCKING 0x0 ;  /* 0x0000000000007b1d */ /* 0x017fee0000010000 */
[----:B------:R-:W-:Y:S05]  /*09d0*/  @!P0 BRA `(.L_x_341) ;  /* 0x000001d000148947 */ /* 0x000fea0003800000 */
.L_x_342:
        /* <DEDUP_REMOVED lines=8> */
[----:B-1----:R-:W-:-:S06]  /*0a60*/  ULEA UR4, UR44, UR4, 0x18 ;  /* 0x000000042c047291 */ /* 0x002fcc000f8ec03f */
[----:B------:R-:W-:Y:S01]  /*0a70*/  IMAD.U32 R22, RZ, RZ, UR4 ;  /* 0x00000004ff167e24 */ /* 0x000fe2000f8e00ff */
[----:B0-----:R-:W-:Y:S01]  /*0a80*/  SHF.R.U32.HI R0, RZ, 0x7, R0 ;  /* 0x00000007ff007819 */ /* 0x001fe20000011600 */
[----:B------:R-:W-:-:S03]  /*0a90*/  ULDC UR4, c[0x0][0xc3c] ;  /* 0x00030f0000047ab9 */ /* 0x000fc60000000800 */
[----:B------:R-:W-:-:S13]  /*0aa0*/  ISETP.NE.AND P0, PT, R0, 0x1, PT ;  /* 0x000000010000780c */ /* 0x000fda0003f05270 */
[----:B------:R-:W-:Y:S08]  /*0ab0*/  @!P0 BAR.ARV 0x9, 0x100 ;  /* 0x0244000000008b1d */ /* 0x000ff00000002000 */
[----:B------:R-:W-:Y:S06]  /*0ac0*/  BAR.SYNC.DEFER_BLOCKING 0x5, 0x180 ;  /* 0x0146000000007b1d */ /* 0x000fec0000010000 */
[----:B------:R-:W0:Y:S02]  /*0ad0*/  LDS.128 R8, [R22+0x388d0] ;  /* 0x0388d00016087984 */ /* 0x000e240000000c00 */
[----:B------:R-:W-:Y:S06]  /*0ae0*/  BAR.ARV 0x4, 0x180 ;  /* 0x0106000000007b1d */ /* 0x000fec0000002000 */
[----:B0-----:R-:W-:-:S13]  /*0af0*/  ISETP.GE.AND P0, PT, R11, UR4, PT ;  /* 0x000000040b007c0c */ /* 0x001fda000bf06270 */
[----:B------:R-:W-:Y:S05]  /*0b00*/  @P0 BRA `(.L_x_343) ;  /* 0x0000023c00b80947 */ /* 0x000fea0003800000 */
[----:B------:R-:W0:Y:S01]  /*0b10*/  S2R R0, SR_TID.X ;  /* 0x0000000000007919 */ /* 0x000e220000002100 */
[----:B------:R-:W-:Y:S01]  /*0b20*/  R2UR UR46, R22 ;  /* 0x00000000162e72ca */ /* 0x000fe200000e0000 */
[----:B------:R-:W-:Y:S01]  /*0b30*/  IMAD.MOV.U32 R232, RZ, RZ, RZ ;  /* 0x000000ffffe87224 */ /* 0x000fe200078e00ff */
[----:B------:R-:W-:Y:S01]  /*0b40*/  CS2R R234, SRZ ;  /* 0x0000000000ea7805 */ /* 0x000fe2000001ff00 */
[----:B------:R-:W-:Y:S01]  /*0b50*/  STL [R1+0x4], R9 ;  /* 0x0000040901007387 */ /* 0x000fe20000100800 */
[----:B------:R-:W-:Y:S01]  /*0b60*/  IMAD.MOV.U32 R152, RZ, RZ, RZ ;  /* 0x000000ffff987224 */ /* 0x000fe200078e00ff */
[----:B------:R-:W-:Y:S02]  /*0b70*/  ULOP3.LUT UR47, UR40, 0x1, URZ, 0xfc, !UPT ;  /* 0x00000001282f7892 */ /* 0x000fe4000f8efc3f */
[----:B------:R-:W-:Y:S01]  /*0b80*/  STL [R1+0x8], R10 ;  /* 0x0000080a01007387 */ /* 0x000fe20000100800 */
[----:B------:R-:W-:-:S05]  /*0b90*/  UMOV UR45, URZ ;  /* 0x0000003f002d7c82 */ /* 0x000fca0008000000 */
[----:B------:R-:W-:Y:S01]  /*0ba0*/  UIADD3 UR46, UR46, 0x20400, URZ ;  /* 0x000204002e2e7890 */ /* 0x000fe2000fffe03f */
[----:B0-----:R-:W-:-:S05]  /*0bb0*/  VIADD R6, R0, 0xffffff80 ;  /* 0xffffff8000067836 */ /* 0x001fca0000000000 */
[----:B------:R-:W-:-:S04]  /*0bc0*/  SHF.R.S32.HI R0, RZ, 0x1f, R6 ;  /* 0x0000001fff007819 */ /* 0x000fc80000011406 */
[CC--:B------:R-:W-:Y:S02]  /*0bd0*/  LEA.HI R2, R0.reuse, R6.reuse, RZ, 0x4 ;  /* 0x0000000600027211 */ /* 0x0c0fe400078f20ff */
[----:B------:R-:W-:Y:S02]  /*0be0*/  LEA.HI R3, R0, R6, RZ, 0x5 ;  /* 0x0000000600037211 */ /* 0x000fe400078f28ff */
[----:B------:R-:W-:Y:S02]  /*0bf0*/  SHF.R.S32.HI R5, RZ, 0x4, R2 ;  /* 0x00000004ff057819 */ /* 0x000fe40000011402 */
[----:B------:R-:W-:Y:S02]  /*0c00*/  SHF.L.U32 R4, R3, 0x5, RZ ;  /* 0x0000000503047819 */ /* 0x000fe400000006ff */
[C---:B------:R-:W-:Y:S02]  /*0c10*/  LOP3.LUT R3, R2.reuse, 0x3fffff0, RZ, 0xc0, !PT ;  /* 0x03fffff002037812 */ /* 0x040fe400078ec0ff */
[----:B------:R-:W-:-:S02]  /*0c20*/  LEA.HI R2, R2, R5, RZ, 0x1 ;  /* 0x0000000502027211 */ /* 0x000fc400078f08ff */
[----:B------:R-:W-:Y:S01]  /*0c30*/  LOP3.LUT R4, R4, 0xfffffc00, RZ, 0xc0, !PT ;  /* 0xfffffc0004047812 */ /* 0x000fe200078ec0ff */
[----:B------:R-:W-:Y:S01]  /*0c40*/  IMAD.IADD R3, R6, 0x1, -R3 ;  /* 0x0000000106037824 */ /* 0x000fe200078e0a03 */
[----:B------:R-:W-:-:S03]  /*0c50*/  LOP3.LUT R2, R2, 0x1ffffffe, RZ, 0xc0, !PT ;  /* 0x1ffffffe02027812 */ /* 0x000fc600078ec0ff */
[----:B------:R-:W-:Y:S02]  /*0c60*/  IMAD R3, R3, 0x40, R4 ;  /* 0x0000004003037824 */ /* 0x000fe400078e0204 */
[----:B------:R-:W-:-:S05]  /*0c70*/  IMAD.IADD R2, R5, 0x1, -R2 ;  /* 0x0000000105027824 */ /* 0x000fca00078e0a02 */
[----:B------:R-:W-:Y:S02]  /*0c80*/  LEA R2, R2, R3, 0x3 ;  /* 0x0000000302027211 */ /* 0x000fe400078e18ff */
[----:B------:R-:W-:-:S03]  /*0c90*/  LEA.HI R3, R0, R6, RZ, 0x6 ;  /* 0x0000000600037211 */ /* 0x000fc600078f30ff */
[----:B------:R0:W-:Y:S02]  /*0ca0*/  STL [R1+0x68], R2 ;  /* 0x0000680201007387 */ /* 0x0001e40000100800 */
[----:B------:R-:W-:Y:S02]  /*0cb0*/  IMAD.SHL.U32 R3, R3, 0x10, RZ ;  /* 0x0000001003037824 */ /* 0x000fe400078e00ff */
[----:B------:R1:W-:Y:S03]  /*0cc0*/  STL [R1+0xc], R11 ;  /* 0x00000c0b01007387 */ /* 0x0003e60000100800 */
[----:B------:R-:W-:Y:S02]  /*0cd0*/  LOP3.LUT R12, R3, 0xfffffc00, RZ, 0xc0, !PT ;  /* 0xfffffc00030c7812 */ /* 0x000fe400078ec0ff */
[CC--:B0-----:R-:W-:Y:S02]  /*0ce0*/  LEA.HI R2, R0.reuse, R6.reuse, RZ, 0x7 ;  /* 0x0000000600027211 */ /* 0x0c1fe400078f38ff */
[----:B------:R-:W-:-:S02]  /*0cf0*/  LEA.HI R0, R0, R6, RZ, 0x3 ;  /* 0x0000000600007211 */ /* 0x000fc400078f18ff */
[----:B------:R-:W-:Y:S02]  /*0d00*/  LOP3.LUT R4, R2, 0xffffff80, RZ, 0xc0, !PT ;  /* 0xffffff8002047812 */ /* 0x000fe400078ec0ff */
[----:B------:R-:W-:Y:S02]  /*0d10*/  SHF.R.S32.HI R23, RZ, 0x3, R0 ;  /* 0x00000003ff177819 */ /* 0x000fe40000011400 */
[----:B------:R-:W-:Y:S02]  /*0d20*/  LOP3.LUT R2, R0, 0xfffffff8, RZ, 0xc0, !PT ;  /* 0xfffffff800027812 */ /* 0x000fe400078ec0ff */
[C---:B------:R-:W-:Y:S01]  /*0d30*/  IADD3 R0, R6.reuse, -R4, RZ ;  /* 0x8000000406007210 */ /* 0x040fe20007ffe0ff */
[C---:B------:R-:W-:Y:S01]  /*0d40*/  VIADD R7, R23.reuse, 0x40 ;  /* 0x0000004017077836 */ /* 0x040fe20000000000 */
[----:B------:R-:W-:Y:S01]  /*0d50*/  SHF.R.S32.HI R3, RZ, 0x1f, R23 ;  /* 0x0000001fff037819 */ /* 0x000fe20000011417 */
[----:B------:R-:W-:Y:S01]  /*0d60*/  IMAD.IADD R2, R6, 0x1, -R2 ;  /* 0x0000000106027824 */ /* 0x000fe200078e0a02 */
[C---:B------:R-:W-:Y:S01]  /*0d70*/  IADD3 R6, R23.reuse, 0x60, RZ ;  /* 0x0000006017067810 */ /* 0x040fe20007ffe0ff */
[C---:B------:R-:W-:Y:S01]  /*0d80*/  VIADD R9, R23.reuse, 0x20 ;  /* 0x0000002017097836 */ /* 0x040fe20000000000 */
[----:B------:R-:W-:Y:S01]  /*0d90*/  SHF.R.S32.HI R4, RZ, 0x1f, R7 ;  /* 0x0000001fff047819 */ /* 0x000fe20000011407 */
[C---:B------:R-:W-:Y:S01]  /*0da0*/  IMAD.SHL.U32 R16, R2.reuse, 0x10, RZ ;  /* 0x0000001002107824 */ /* 0x040fe200078e00ff */
[----:B------:R-:W-:Y:S01]  /*0db0*/  SHF.R.S32.HI R5, RZ, 0x1f, R6 ;  /* 0x0000001fff057819 */ /* 0x000fe20000011406 */
[----:B------:R-:W-:Y:S01]  /*0dc0*/  IMAD.SHL.U32 R18, R2, 0x8, RZ ;  /* 0x0000000802127824 */ /* 0x000fe200078e00ff */
[----:B------:R-:W-:Y:S01]  /*0dd0*/  SHF.R.S32.HI R2, RZ, 0x1f, R9 ;  /* 0x0000001fff027819 */ /* 0x000fe20000011409 */
[----:B------:R-:W-:Y:S01]  /*0de0*/  IMAD.SHL.U32 R0, R23, 0x80, RZ ;  /* 0x0000008017007824 */ /* 0x000fe200078e00ff */
[----:B------:R-:W-:Y:S01]  /*0df0*/  LEA.HI R4, R4, R7, RZ, 0x3 ;  /* 0x0000000704047211 */ /* 0x000fe200078f18ff */
[----:B------:R-:W-:Y:S01]  /*0e00*/  IMAD.SHL.U32 R3, R7, 0x80, RZ ;  /* 0x0000008007037824 */ /* 0x000fe200078e00ff */
[----:B------:R-:W-:Y:S01]  /*0e10*/  LEA.HI R2, R2, R9, RZ, 0x3 ;  /* 0x0000000902027211 */ /* 0x000fe200078f18ff */
[----:B------:R-:W-:Y:S01]  /*0e20*/  IMAD.SHL.U32 R237, R6, 0x80, RZ ;  /* 0x0000008006ed7824 */ /* 0x000fe200078e00ff */
[----:B------:R-:W-:Y:S01]  /*0e30*/  LEA.HI R5, R5, R6, RZ, 0x3 ;  /* 0x0000000605057211 */ /* 0x000fe200078f18ff */
[----:B------:R-:W-:Y:S01]  /*0e40*/  IMAD.SHL.U32 R4, R4, 0x80, RZ ;  /* 0x0000008004047824 */ /* 0x000fe200078e00ff */
[----:B------:R-:W-:Y:S01]  /*0e50*/  LOP3.LUT R8, R0, 0x380, RZ, 0xc0, !PT ;  /* 0x0000038000087812 */ /* 0x000fe200078ec0ff */
[----:B------:R-:W-:Y:S01]  /*0e60*/  VIADD R233, R18, 0x40 ;  /* 0x0000004012e97836 */ /* 0x000fe20000000000 */
[----:B------:R-:W-:Y:S01]  /*0e70*/  SHF.L.U32 R0, R9, 0x7, RZ ;  /* 0x0000000709007819 */ /* 0x000fe200000006ff */
[----:B------:R-:W-:Y:S01]  /*0e80*/  IMAD.SHL.U32 R5, R5, 0x80, RZ ;  /* 0x0000008005057824 */ /* 0x000fe200078e00ff */
[----:B------:R-:W-:-:S02]  /*0e90*/  SHF.L.U32 R2, R2, 0x7, RZ ;  /* 0x0000000702027819 */ /* 0x000fc400000006ff */
[----:B------:R-:W-:Y:S02]  /*0ea0*/  LOP3.LUT R7, R0, 0x380, RZ, 0xc0, !PT ;  /* 0x0000038000077812 */ /* 0x000fe400078ec0ff */
[----:B------:R-:W-:Y:S02]  /*0eb0*/  LOP3.LUT R0, R8, 0x70, R16, 0xf8, !PT ;  /* 0x0000007008007812 */ /* 0x000fe400078ef810 */
[----:B------:R-:W-:Y:S02]  /*0ec0*/  SHF.R.U32.HI R13, RZ, 0x3, R8 ;  /* 0x00000003ff0d7819 */ /* 0x000fe40000011608 */
[----:B------:R-:W-:Y:S02]  /*0ed0*/  LOP3.LUT R6, R3, 0x380, RZ, 0xc0, !PT ;  /* 0x0000038003067812 */ /* 0x000fe400078ec0ff */
[----:B------:R-:W-:Y:S02]  /*0ee0*/  LOP3.LUT R2, R2, 0xfffffc00, RZ, 0xc0, !PT ;  /* 0xfffffc0002027812 */ /* 0x000fe400078ec0ff */
[----:B------:R-:W-:-:S02]  /*0ef0*/  LOP3.LUT R4, R4, 0xfffffc00, RZ, 0xc0, !PT ;  /* 0xfffffc0004047812 */ /* 0x000fc400078ec0ff */
[----:B------:R-:W-:Y:S01]  /*0f00*/  LOP3.LUT R237, R237, 0x380, RZ, 0xc0, !PT ;  /* 0x00000380eded7812 */ /* 0x000fe200078ec0ff */
[----:B------:R-:W-:Y:S01]  /*0f10*/  STL [R1+0x28], R2 ;  /* 0x0000280201007387 */ /* 0x000fe20000100800 */
[----:B------:R-:W-:Y:S02]  /*0f20*/  LOP3.LUT R8, R5, 0xfffffc00, RZ, 0xc0, !PT ;  /* 0xfffffc0005087812 */ /* 0x000fe400078ec0ff */
[----:B------:R-:W-:Y:S01]  /*0f30*/  LOP3.LUT R0, R12, R0, R13, 0xf6, !PT ;  /* 0x000000000c007212 */ /* 0x000fe200078ef60d */
[----:B------:R-:W-:Y:S01]  /*0f40*/  STL [R1+0x24], R4 ;  /* 0x0000240401007387 */ /* 0x000fe20000100800 */
[----:B------:R-:W-:Y:S02]  /*0f50*/  SHF.R.U32.HI R10, RZ, 0x3, R6 ;  /* 0x00000003ff0a7819 */ /* 0x000fe40000011606 */
[----:B-1----:R-:W-:Y:S01]  /*0f60*/  SHF.R.U32.HI R11, RZ, 0x3, R7 ;  /* 0x00000003ff0b7819 */ /* 0x002fe20000011607 */
[----:B------:R-:W-:Y:S01]  /*0f70*/  STL [R1+0x20], R8 ;  /* 0x0000200801007387 */ /* 0x000fe20000100800 */
[----:B------:R-:W-:-:S02]  /*0f80*/  LOP3.LUT R3, R7, 0x70, R16, 0xf8, !PT ;  /* 0x0000007007037812 */ /* 0x000fc400078ef810 */
[--C-:B------:R-:W-:Y:S01]  /*0f90*/  LOP3.LUT R6, R6, 0x70, R16.reuse, 0xf8, !PT ;  /* 0x0000007006067812 */ /* 0x100fe200078ef810 */
[----:B------:R0:W-:Y:S01]  /*0fa0*/  STL [R1+0x34], R0 ;  /* 0x0000340001007387 */ /* 0x0001e20000100800 */
[----:B------:R-:W-:Y:S02]  /*0fb0*/  SHF.R.U32.HI R9, RZ, 0x3, R237 ;  /* 0x00000003ff097819 */ /* 0x000fe400000116ed */
[----:B------:R-:W-:Y:S02]  /*0fc0*/  LOP3.LUT R7, R237, 0x70, R16, 0xf8, !PT ;  /* 0x00000070ed077812 */ /* 0x000fe400078ef810 */
[----:B------:R-:W-:Y:S02]  /*0fd0*/  LOP3.LUT R3, R2, R3, R11, 0xf6, !PT ;  /* 0x0000000302037212 */ /* 0x000fe400078ef60b */
[----:B------:R-:W-:Y:S02]  /*0fe0*/  LOP3.LUT R5, R4, R6, R10, 0xf6, !PT ;  /* 0x0000000604057212 */ /* 0x000fe400078ef60a */
[----:B------:R-:W-:Y:S01]  /*0ff0*/  LOP3.LUT R7, R8, R7, R9, 0xf6, !PT ;  /* 0x0000000708077212 */ /* 0x000fe200078ef609 */
[C---:B0-----:R-:W-:Y:S01]  /*1000*/  IMAD.IADD R0, R22.reuse, 0x1, R0 ;  /* 0x0000000116007824 */ /* 0x041fe200078e0200 */
[C---:B------:R-:W-:Y:S01]  /*1010*/  IADD3 R3, R22.reuse, R3, RZ ;  /* 0x0000000316037210 */ /* 0x040fe20007ffe0ff */
[----:B------:R-:W-:Y:S01]  /*1020*/  IMAD.IADD R2, R22, 0x1, R5 ;  /* 0x0000000116027824 */ /* 0x000fe200078e0205 */
[----:B------:R-:W-:-:S02]  /*1030*/  SHF.R.S32.HI R17, RZ, 0x1f, R16 ;  /* 0x0000001fff117819 */ /* 0x000fc40000011410 */
[----:B------:R0:W-:Y:S04]  /*1040*/  STL [R1+0x30], R0 ;  /* 0x0000300001007387 */ /* 0x0001e80000100800 */
[----:B------:R1:W-:Y:S04]  /*1050*/  STL [R1+0x64], R3 ;  /* 0x0000640301007387 */ /* 0x0003e80000100800 */
[----:B------:R1:W-:Y:S01]  /*1060*/  STL [R1+0x60], R2 ;  /* 0x0000600201007387 */ /* 0x0003e20000100800 */
[----:B0-----:R-:W-:-:S05]  /*1070*/  IMAD.IADD R0, R22, 0x1, R7 ;  /* 0x0000000116007824 */ /* 0x001fca00078e0207 */
[----:B------:R1:W-:Y:S02]  /*1080*/  STL [R1+0x5c], R0 ;  /* 0x00005c0001007387 */ /* 0x0003e40000100800 */
.L_x_524:
[----:B-12---:R-:W2:Y:S01]  /*1090*/  LDL.LU R0, [R1+0xc] ;  /* 0x00000c0001007983 */ /* 0x006ea20000300800 */
[----:B----4-:R-:W2:Y:S01]  /*10a0*/  LDC.64 R2, c[0x0][0xc88] ;  /* 0x00032200ff027b82 */ /* 0x010ea20000000a00 */
[----:B------:R-:W-:Y:S05]  /*10b0*/  YIELD ;  /* 0x0000000000007946 */ /* 0x000fea0003800000 */
[----:B------:R-:W-:Y:S01]  /*10c0*/  ULDC.64 UR4, c[0x0][0xa28] ;  /* 0x00028a0000047ab9 */ /* 0x000fe20000000a00 */
[----:B------:R-:W-:Y:S01]  /*10d0*/  ULDC.64 UR8, c[0x0][0xa18] ;  /* 0x0002860000087ab9 */ /* 0x000fe20000000a00 */
[----:B------:R-:W-:Y:S01]  /*10e0*/  ISETP.NE.U32.AND P1, PT, RZ, UR4, PT ;  /* 0x00000004ff007c0c */ /* 0x000fe2000bf25070 */
[----:B------:R-:W-:Y:S01]  /*10f0*/  ULDC.64 UR6, c[0x0][0xa08] ;  /* 0x0002820000067ab9 */ /* 0x000fe20000000a00 */
[----:B--2---:R-:W-:-:S05]  /*1100*/  IMAD.WIDE R2, R0, 0x4, R2 ;  /* 0x0000000400027825 */ /* 0x004fca00078e0202 */
[----:B------:R0:W2:Y:S01]  /*1110*/  LDG.E R0, desc[UR42][R2.64] ;  /* 0x0000002a02007981 */ /* 0x0000a2000c1e1900 */
[----:B------:R-:W-:Y:S01]  /*1120*/  ISETP.NE.AND.EX P1, PT, RZ, UR5, PT, P1 ;  /* 0x00000005ff007c0c */ /* 0x000fe2000bf25310 */
[----:B-----5:R-:W-:Y:S01]  /*1130*/  IMAD.MOV.U32 R29, RZ, RZ, RZ ;  /* 0x000000ffff1d7224 */ /* 0x020fe200078e00ff */
[----:B------:R-:W-:-:S04]  /*1140*/  ISETP.NE.U32.AND P0, PT, RZ, UR6, PT ;  /* 0x00000006ff007c0c */ /* 0x000fc8000bf05070 */
[----:B------:R-:W-:Y:S02]  /*1150*/  ISETP.NE.AND.EX P0, PT, RZ, UR7, PT, P0 ;  /* 0x00000007ff007c0c */ /* 0x000fe4000bf05300 */
[----:B0-----:R-:W-:Y:S02]  /*1160*/  MOV R3, RZ ;  /* 0x000000ff00037202 */ /* 0x001fe40000000f00 */
[----:B--2---:R-:W-:Y:S01]  /*1170*/  SHF.R.S32.HI R6, RZ, 0x1f, R0 ;  /* 0x0000001fff067819 */ /* 0x004fe20000011400 */
[C---:B------:R-:W-:Y:S02]  /*1180*/  IMAD.SHL.U32 R28, R0.reuse, 0x4, RZ ;  /* 0x00000004001c7824 */ /* 0x040fe400078e00ff */
[C---:B------:R-:W-:Y:S01]  /*1190*/  @P1 LEA R4, P2, R0.reuse, UR4, 0x2 ;  /* 0x0000000400041c11 */ /* 0x040fe2000f8410ff */
[----:B------:R-:W-:Y:S01]  /*11a0*/  STL [R1+0x1c], R0 ;  /* 0x00001c0001007387 */ /* 0x000fe20000100800 */
[C-C-:B------:R-:W-:Y:S02]  /*11b0*/  SHF.L.U64.HI R30, R0.reuse, 0x2, R6.reuse ;  /* 0x00000002001e7819 */ /* 0x140fe40000010206 */
[----:B------:R-:W-:Y:S01]  /*11c0*/  @P1 LEA.HI.X R5, R0, UR5, R6, 0x2, P2 ;  /* 0x0000000500051c11 */ /* 0x000fe200090f1406 */
[----:B------:R0:W-:Y:S01]  /*11d0*/  STL [R1+0x3c], R6 ;  /* 0x00003c0601007387 */ /* 0x0001e20000100800 */
[----:B------:R-:W-:Y:S01]  /*11e0*/  ISETP.NE.U32.AND P2, PT, RZ, UR8, PT ;  /* 0x00000008ff007c0c */ /* 0x000fe2000bf45070 */
[----:B------:R-:W-:Y:S01]  /*11f0*/  ULDC UR4, c[0x0][0x288] ;  /* 0x0000a20000047ab9 */ /* 0x000fe20000000800 */
[----:B------:R-:W-:Y:S01]  /*1200*/  IADD3 R8, P3, R28, UR6, RZ ;  /* 0x000000061c087c10 */ /* 0x000fe2000ff7e0ff */
[----:B------:R1:W5:Y:S01]  /*1210*/  @P1 LDG.E R3, desc[UR42][R4.64] ;  /* 0x0000002a04031981 */ /* 0x000362000c1e1900 */
[----:B------:R-:W-:Y:S01]  /*1220*/  ISETP.NE.AND.EX P2, PT, RZ, UR9, PT, P2 ;  /* 0x00000009ff007c0c */ /* 0x000fe2000bf45320 */
[----:B------:R-:W-:Y:S01]  /*1230*/  IMAD.U32 R119, RZ, RZ, UR4 ;  /* 0x00000004ff777e24 */ /* 0x000fe2000f8e00ff */
[----:B------:R-:W-:Y:S01]  /*1240*/  IADD3.X R9, R30, UR7, RZ, P3, !PT ;  /* 0x000000071e097c10 */ /* 0x000fe20009ffe4ff */
[----:B------:R-:W-:-:S04]  /*1250*/  ULDC.64 UR4, c[0x0][0x418] ;  /* 0x0001060000047ab9 */ /* 0x000fc80000000a00 */
[----:B------:R1:W5:Y:S06]  /*1260*/  @P0 LDG.E R29, desc[UR42][R8.64] ;  /* 0x0000002a081d0981 */ /* 0x00036c000c1e1900 */
[----:B0-----:R-:W-:-:S04]  /*1270*/  @P2 IADD3 R6, P1, R28, UR8, RZ ;  /* 0x000000081c062c10 */ /* 0x001fc8000ff3e0ff */
[----:B------:R-:W-:-:S05]  /*1280*/  @P2 IADD3.X R7, R30, UR9, RZ, P1, !PT ;  /* 0x000000091e072c10 */ /* 0x000fca0008ffe4ff */
[----:B------:R1:W5:Y:S01]  /*1290*/  @P2 LDG.E R119, desc[UR42][R6.64] ;  /* 0x0000002a06772981 */ /* 0x000362000c1e1900 */
[----:B------:R-:W-:-:S03]  /*12a0*/  UISETP.NE.U32.AND UP0, UPT, UR4, URZ, UPT ;  /* 0x0000003f0400728c */ /* 0x000fc6000bf05070 */
[----:B------:R-:W-:Y:S01]  /*12b0*/  ULDC UR4, c[0x0][0x424] ;  /* 0x0001090000047ab9 */ /* 0x000fe20000000800 */
[----:B------:R-:W-:-:S03]  /*12c0*/  UISETP.NE.AND.EX UP0, UPT, UR5, URZ, UPT, UP0 ;  /* 0x0000003f0500728c */ /* 0x000fc6000bf05300 */
[----:B------:R-:W-:Y:S01]  /*12d0*/  ULDC UR5, c[0x0][0x2f0] ;  /* 0x0000bc0000057ab9 */ /* 0x000fe20000000800 */
[----:B------:R-:W-:-:S04]  /*12e0*/  USEL UR4, UR4, 0x1, UP0 ;  /* 0x0000000104047887 */ /* 0x000fc80008000000 */
[----:B------:R-:W-:-:S03]  /*12f0*/  UIMAD UR4, UR4, UR5, URZ ;  /* 0x00000005040472a4 */ /* 0x000fc6000f8e023f */
[----:B------:R-:W-:Y:S02]  /*1300*/  ULDC UR5, c[0x0][0x348] ;  /* 0x0000d20000057ab9 */ /* 0x000fe40000000800 */
[----:B------:R-:W-:Y:S02]  /*1310*/  IMAD.U32 R2, RZ, RZ, UR5 ;  /* 0x00000005ff027e24 */ /* 0x000fe4000f8e00ff */
[----:B------:R-:W-:Y:S01]  /*1320*/  IMAD.U32 R26, RZ, RZ, UR4 ;  /* 0x00000004ff1a7e24 */ /* 0x000fe2000f8e00ff */
[----:B------:R-:W-:Y:S01]  /*1330*/  MOV R27, R0 ;  /* 0x00000000001b7202 */ /* 0x000fe20000000f00 */
[----:B-1----:R-:W-:Y:S06]  /*1340*/  @P2 BRA `(.L_x_344) ;  /* 0x0000000000242947 */ /* 0x002fec0003800000 */
[----:B------:R-:W-:Y:S02]  /*1350*/  ULDC.64 UR4, c[0x0][0xa00] ;  /* 0x0002800000047ab9 */ /* 0x000fe40000000a00 */
[----:B------:R-:W-:-:S04]  /*1360*/  ISETP.NE.U32.AND P1, PT, RZ, UR4, PT ;  /* 0x00000004ff007c0c */ /* 0x000fc8000bf25070 */
[----:B------:R-:W-:-:S13]  /*1370*/  ISETP.NE.AND.EX P1, PT, RZ, UR5, PT, P1 ;  /* 0x00000005ff007c0c */ /* 0x000fda000bf25310 */
[----:B------:R-:W-:Y:S05]  /*1380*/  @!P1 BRA `(.L_x_344) ;  /* 0x0000000000149947 */ /* 0x000fea0003800000 */
[----:B------:R-:W0:Y:S02]  /*1390*/  LDC.64 R4, c[0x0][0xa00] ;  /* 0x00028000ff047b82 */ /* 0x000e240000000a00 */
[----:B0-----:R-:W-:-:S05]  /*13a0*/  IMAD.WIDE R4, R27, 0x4, R4 ;  /* 0x000000041b047825 */ /* 0x001fca00078e0204 */
[----:B-----5:R-:W2:Y:S04]  /*13b0*/  LDG.E R119, desc[UR42][R4.64] ;  /* 0x0000002a04777981 */ /* 0x020ea8000c1e1900 */
[----:B------:R-:W2:Y:S02]  /*13c0*/  LDG.E R0, desc[UR42][R4.64+0x4] ;  /* 0x0000042a04007981 */ /* 0x000ea4000c1e1900 */
[----:B--2---:R-:W-:-:S07]  /*13d0*/  IMAD.IADD R119, R0, 0x1, -R119 ;  /* 0x0000000100777824 */ /* 0x004fce00078e0a77 */
.L_x_344:
[----:B------:R-:W2:Y:S01]  /*13e0*/  LDL R31, [R1+0x8] ;  /* 0x00000800011f7983 */ /* 0x000ea20000100800 */
[----:B------:R-:W-:Y:S02]  /*13f0*/  ULDC.64 UR4, c[0x0][0xa20] ;  /* 0x0002880000047ab9 */ /* 0x000fe40000000a00 */
[----:B------:R-:W-:Y:S01]  /*1400*/  ISETP.NE.U32.AND P1, PT, RZ, UR4, PT ;  /* 0x00000004ff007c0c */ /* 0x000fe2000bf25070 */
[----:B------:R-:W3:Y:S03]  /*1410*/  LDL R0, [R1+0x4] ;  /* 0x0000040001007983 */ /* 0x000ee60000100800 */
[----:B------:R-:W-:Y:S01]  /*1420*/  ISETP.NE.AND.EX P1, PT, RZ, UR5, PT, P1 ;  /* 0x00000005ff007c0c */ /* 0x000fe2000bf25310 */
[----:B--2---:R0:W-:Y:S04]  /*1430*/  STL [R1+0x38], R31 ;  /* 0x0000381f01007387 */ /* 0x0041e80000100800 */
[----:B---3--:R0:W-:Y:S08]  /*1440*/  STL [R1+0x50], R0 ;  /* 0x0000500001007387 */ /* 0x0081f00000100800 */
[----:B------:R-:W-:Y:S05]  /*1450*/  @!P1 BRA `(.L_x_345) ;  /* 0x0000000000109947 */ /* 0x000fea0003800000 */
[----:B------:R-:W-:-:S04]  /*1460*/  IADD3 R4, P0, R28, UR4, RZ ;  /* 0x000000041c047c10 */ /* 0x000fc8000ff1e0ff */
[----:B------:R-:W-:-:S05]  /*1470*/  IADD3.X R5, R30, UR5, RZ, P0, !PT ;  /* 0x000000051e057c10 */ /* 0x000fca00087fe4ff */
[----:B------:R1:W5:Y:S01]  /*1480*/  LDG.E R26, desc[UR42][R4.64] ;  /* 0x0000002a041a7981 */ /* 0x000362000c1e1900 */
[----:B------:R-:W-:Y:S05]  /*1490*/  BRA `(.L_x_346) ;  /* 0x0000000000107947 */ /* 0x000fea0003800000 */
.L_x_345:
[----:B------:R-:W-:Y:S05]  /*14a0*/  @!P0 BRA `(.L_x_346) ;  /* 0x00000000000c8947 */ /* 0x000fea0003800000 */
[----:B------:R-:W2:Y:S04]  /*14b0*/  LDG.E R5, desc[UR42][R8.64] ;  /* 0x0000002a08057981 */ /* 0x000ea8000c1e1900 */
[----:B------:R-:W2:Y:S02]  /*14c0*/  LDG.E R26, desc[UR42][R8.64+0x4] ;  /* 0x0000042a081a7981 */ /* 0x000ea4000c1e1900 */
[----:B--2---:R-:W-:-:S07]  /*14d0*/  IMAD.IADD R26, R26, 0x1, -R5 ;  /* 0x000000011a1a7824 */ /* 0x004fce00078e0a05 */
.L_x_346:
[----:B------:R-:W-:Y:S02]  /*14e0*/  ULDC.64 UR4, c[0x0][0xa10] ;  /* 0x0002840000047ab9 */ /* 0x000fe40000000a00 */
[----:B------:R-:W-:-:S04]  /*14f0*/  ISETP.NE.U32.AND P0, PT, RZ, UR4, PT ;  /* 0x00000004ff007c0c */ /* 0x000fc8000bf05070 */
[----:B------:R-:W-:Y:S01]  /*1500*/  ISETP.NE.AND.EX P0, PT, RZ, UR5, PT, P0 ;  /* 0x00000005ff007c0c */ /* 0x000fe2000bf05300 */
[----:B-----5:R-:W-:Y:S01]  /*1510*/  IMAD.IADD R11, R26, 0x1, -R3 ;  /* 0x000000011a0b7824 */ /* 0x020fe200078e0a03 */
[----:B------:R-:W-:-:S11]  /*1520*/  ULDC.64 UR4, c[0x0][0xa30] ;  /* 0x00028c0000047ab9 */ /* 0x000fd60000000a00 */
[----:B-1----:R-:W1:Y:S02]  /*1530*/  @P0 LDC.64 R4, c[0x0][0xa10] ;  /* 0x00028400ff040b82 */ /* 0x002e640000000a00 */
[----:B-1----:R-:W-:-:S05]  /*1540*/  @P0 IMAD.WIDE R4, R27, 0x4, R4 ;  /* 0x000000041b040825 */ /* 0x002fca00078e0204 */
[----:B0-----:R-:W2:Y:S04]  /*1550*/  @P0 LDG.E R0, desc[UR42][R4.64] ;  /* 0x0000002a04000981 */ /* 0x001ea8000c1e1900 */
[----:B------:R-:W2:Y:S01]  /*1560*/  @P0 LDG.E R9, desc[UR42][R4.64+0x4] ;  /* 0x0000042a04090981 */ /* 0x000ea2000c1e1900 */
[----:B------:R-:W-:Y:S01]  /*1570*/  IMAD.MOV R24, RZ, RZ, -R11 ;  /* 0x000000ffff187224 */ /* 0x000fe200078e0a0b */
[----:B------:R-:W-:Y:S02]  /*1580*/  ISETP.NE.U32.AND P1, PT, RZ, UR4, PT ;  /* 0x00000004ff007c0c */ /* 0x000fe4000bf25070 */
[----:B------:R-:W-:Y:S02]  /*1590*/  MOV R113, R26 ;  /* 0x0000001a00717202 */ /* 0x000fe40000000f00 */
[----:B------:R-:W-:-:S02]  /*15a0*/  VIMNMX R24, RZ, R24, !PT ;  /* 0x00000018ff187248 */ /* 0x000fc40007fe0100 */
[----:B------:R-:W-:-:S13]  /*15b0*/  ISETP.NE.AND.EX P1, PT, RZ, UR5, PT, P1 ;  /* 0x00000005ff007c0c */ /* 0x000fda000bf25310 */
[----:B------:R-:W-:-:S04]  /*15c0*/  @P1 IADD3 R6, P2, R28, UR4, RZ ;  /* 0x000000041c061c10 */ /* 0x000fc8000ff5e0ff */
[----:B------:R-:W-:-:S05]  /*15d0*/  @P1 IADD3.X R7, R30, UR5, RZ, P2, !PT ;  /* 0x000000051e071c10 */ /* 0x000fca00097fe4ff */
[----:B------:R0:W5:Y:S01]  /*15e0*/  @P1 LDG.E R113, desc[UR42][R6.64] ;  /* 0x0000002a06711981 */ /* 0x000162000c1e1900 */
[----:B--2---:R-:W-:-:S04]  /*15f0*/  @P0 IMAD.IADD R2, R9, 0x1, -R0 ;  /* 0x0000000109020824 */ /* 0x004fc800078e0a00 */
[----:B------:R-:W-:-:S05]  /*1600*/  IMAD.IADD R125, R11, 0x1, R2 ;  /* 0x000000010b7d7824 */ /* 0x000fca00078e0202 */
[----:B------:R-:W-:-:S04]  /*1610*/  IADD3 R0, R125, 0x7f, RZ ;  /* 0x0000007f7d007810 */ /* 0x000fc80007ffe0ff */
[----:B------:R-:W-:-:S04]  /*1620*/  SHF.R.S32.HI R3, RZ, 0x1f, R0 ;  /* 0x0000001fff037819 */ /* 0x000fc80000011400 */
[----:B------:R-:W-:-:S04]  /*1630*/  LEA.HI R3, R3, R0, RZ, 0x7 ;  /* 0x0000000003037211 */ /* 0x000fc800078f38ff */
[----:B------:R-:W-:Y:S02]  /*1640*/  LOP3.LUT R5, R3, 0xffffff80, RZ, 0xc0, !PT ;  /* 0xffffff8003057812 */ /* 0x000fe400078ec0ff */
[----:B------:R-:W-:Y:S02]  /*1650*/  SHF.R.S32.HI R153, RZ, 0x7, R3 ;  /* 0x00000007ff997819 */ /* 0x000fe40000011403 */
[----:B------:R-:W-:-:S04]  /*1660*/  VIADDMNMX R5, R5, -R11, R2, PT ;  /* 0x8000000b05057246 */ /* 0x000fc80003800102 */
[----:B------:R-:W-:Y:S02]  /*1670*/  ISETP.GT.AND P0, PT, R5, R24, PT ;  /* 0x000000180500720c */ /* 0x000fe40003f04270 */
[----:B------:R-:W-:-:S05]  /*1680*/  SHF.R.U32.HI R24, RZ, 0x7, R24 ;  /* 0x00000007ff187819 */ /* 0x000fca0000011618 */
[----:B------:R-:W-:-:S06]  /*1690*/  IMAD.MOV.U32 R25, RZ, RZ, R24 ;  /* 0x000000ffff197224 */ /* 0x000fcc00078e0018 */
[----:B------:R-:W-:-:S05]  /*16a0*/  @P0 VIADD R0, R5, 0x7f ;  /* 0x0000007f05000836 */ /* 0x000fca0000000000 */
[----:B------:R-:W-:-:S04]  /*16b0*/  @P0 SHF.R.S32.HI R5, RZ, 0x1f, R0 ;  /* 0x0000001fff050819 */ /* 0x000fc80000011400 */
[----:B------:R-:W-:-:S04]  /*16c0*/  @P0 LEA.HI R5, R5, R0, RZ, 0x7 ;  /* 0x0000000005050211 */ /* 0x000fc800078f38ff */
[----:B------:R-:W-:Y:S02]  /*16d0*/  @P0 SHF.R.S32.HI R25, RZ, 0x7, R5 ;  /* 0x00000007ff190819 */ /* 0x000fe40000011405 */
[----:B------:R-:W-:Y:S02]  /*16e0*/  PLOP3.LUT P0, PT, PT, PT, PT, 0x80, 0x0 ;  /* 0x000000000000781c */ /* 0x000fe40003f0f070 */
[----:B------:R-:W-:-:S13]  /*16f0*/  ISETP.GT.AND P1, PT, R25, R24, PT ;  /* 0x000000181900720c */ /* 0x000fda0003f24270 */
[----:B0-----:R-:W-:Y:S05]  /*1700*/  @!P1 BRA `(.L_x_347) ;  /* 0x000000a800189947 */ /* 0x001fea0003800000 */
[----:B------:R-:W-:Y:S01]  /*1710*/  IADD3 R0, R22, 0x28400, RZ ;  /* 0x0002840016007810 */ /* 0x000fe20007ffe0ff */
[----:B------:R-:W-:Y:S03]  /*1720*/  BSSY B6, `(.L_x_348) ;  /* 0x0000013000067945 */ /* 0x000fe60003800000 */
[----:B------:R-:W-:-:S13]  /*1730*/  LOP3.LUT P0, RZ, R0, 0x3ff, RZ, 0xc0, !PT ;  /* 0x000003ff00ff7812 */ /* 0x000fda000780c0ff */
[----:B------:R-:W-:Y:S05]  /*1740*/  @!P0 BRA `(.L_x_349) ;  /* 0x0000000000408947 */ /* 0x000fea0003800000 */
[----:B------:R-:W-:Y:S01]  /*1750*/  MOV R0, 0x0 ;  /* 0x0000000000007802 */ /* 0x000fe20000000f00 */
[----:B------:R-:W-:Y:S01]  /*1760*/  ULDC.64 UR4, c[0x4][0xc0] ;  /* 0x0100300000047ab9 */ /* 0x000fe20000000a00 */
[----:B------:R-:W-:Y:S01]  /*1770*/  ULDC.64 UR6, c[0x4][0x20] ;  /* 0x0100080000067ab9 */ /* 0x000fe20000000a00 */
[----:B------:R-:W-:Y:S01]  /*1780*/  IMAD.U32 R4, RZ, RZ, UR4 ;  /* 0x00000004ff047e24 */ /* 0x000fe2000f8e00ff */
[----:B------:R0:W1:Y:S01]  /*1790*/  LDC.64 R14, c[0x4][R0] ;  /* 0x01000000000e7b82 */ /* 0x0000620000000a00 */
[----:B------:R-:W-:Y:S01]  /*17a0*/  IMAD.U32 R5, RZ, RZ, UR5 ;  /* 0x00000005ff057e24 */ /* 0x000fe2000f8e00ff */
[----:B------:R-:W-:Y:S01]  /*17b0*/  ULDC.64 UR4, c[0x4][0xc8] ;  /* 0x0100320000047ab9 */ /* 0x000fe20000000a00 */
[----:B------:R-:W-:Y:S01]  /*17c0*/  IMAD.U32 R10, RZ, RZ, UR6 ;  /* 0x00000006ff0a7e24 */ /* 0x000fe2000f8e00ff */
[----:B------:R-:W-:Y:S01]  /*17d0*/  MOV R7, UR5 ;  /* 0x0000000500077c02 */ /* 0x000fe20008000f00 */
[----:B------:R-:W-:Y:S01]  /*17e0*/  IMAD.U32 R6, RZ, RZ, UR4 ;  /* 0x00000004ff067e24 */ /* 0x000fe2000f8e00ff */
[----:B------:R-:W-:Y:S01]  /*17f0*/  MOV R12, 0x1 ;  /* 0x00000001000c7802 */ /* 0x000fe20000000f00 */
[----:B------:R-:W-:-:S02]  /*1800*/  IMAD.U32 R11, RZ, RZ, UR7 ;  /* 0x00000007ff0b7e24 */ /* 0x000fc4000f8e00ff */
[----:B------:R-:W-:Y:S02]  /*1810*/  IMAD.MOV.U32 R8, RZ, RZ, 0x70 ;  /* 0x00000070ff087424 */ /* 0x000fe400078e00ff */
[----:B0-----:R-:W-:-:S07]  /*1820*/  IMAD.MOV.U32 R13, RZ, RZ, RZ ;  /* 0x000000ffff0d7224 */ /* 0x001fce00078e00ff */
[----:B------:R-:W-:-:S07]  /*1830*/  LEPC R20, `(.L_x_349) ;  /* 0x000000001014794e */ /* 0x000fce0000000000 */
[----:B-1---5:R-:W-:Y:S05]  /*1840*/  CALL.ABS.NOINC R14 ;  /* 0x000000000e007343 */ /* 0x022fea0003c00000 */
.L_x_349:
[----:B------:R-:W-:Y:S05]  /*1850*/  BSYNC B6 ;  /* 0x0000000000067941 */ /* 0x000fea0003800000 */
.L_x_348:
[----:B------:R-:W-:Y:S01]  /*1860*/  VIADD R0, R22, 0x10400 ;  /* 0x0001040016007836 */ /* 0x000fe20000000000 */
[----:B------:R-:W-:Y:S04]  /*1870*/  BSSY B6, `(.L_x_350) ;  /* 0x0000013000067945 */ /* 0x000fe80003800000 */
[----:B------:R-:W-:-:S13]  /*1880*/  LOP3.LUT P0, RZ, R0, 0x3ff, RZ, 0xc0, !PT ;  /* 0x000003ff00ff7812 */ /* 0x000fda000780c0ff */
[----:B------:R-:W-:Y:S05]  /*1890*/  @!P0 BRA `(.L_x_351) ;  /* 0x0000000000408947 */ /* 0x000fea0003800000 */
[----:B------:R-:W-:Y:S01]  /*18a0*/  MOV R0, 0x0 ;  /* 0x0000000000007802 */ /* 0x000fe20000000f00 */
[----:B------:R-:W-:Y:S01]  /*18b0*/  ULDC.64 UR4, c[0x4][0xc0] ;  /* 0x0100300000047ab9 */ /* 0x000fe20000000a00 */
[----:B------:R-:W-:Y:S01]  /*18c0*/  ULDC.64 UR6, c[0x4][0x20] ;  /* 0x0100080000067ab9 */ /* 0x000fe20000000a00 */
[----:B------:R-:W-:Y:S01]  /*18d0*/  IMAD.U32 R4, RZ, RZ, UR4 ;  /* 0x00000004ff047e24 */ /* 0x000fe2000f8e00ff */
[----:B------:R0:W1:Y:S01]  /*18e0*/  LDC.64 R14, c[0x4][R0] ;  /* 0x01000000000e7b82 */ /* 0x0000620000000a00 */
[----:B------:R-:W-:Y:S01]  /*18f0*/  MOV R5, UR5 ;  /* 0x0000000500057c02 */ /* 0x000fe20008000f00 */
[----:B------:R-:W-:Y:S01]  /*1900*/  ULDC.64 UR4, c[0x4][0xc8] ;  /* 0x0100320000047ab9 */ /* 0x000fe20000000a00 */
[----:B------:R-:W-:Y:S01]  /*1910*/  IMAD.U32 R10, RZ, RZ, UR6 ;  /* 0x00000006ff0a7e24 */ /* 0x000fe2000f8e00ff */
[----:B------:R-:W-:Y:S01]  /*1920*/  MOV R11, UR7 ;  /* 0x00000007000b7c02 */ /* 0x000fe20008000f00 */
[----:B------:R-:W-:Y:S02]  /*1930*/  IMAD.U32 R6, RZ, RZ, UR4 ;  /* 0x00000004ff067e24 */ /* 0x000fe4000f8e00ff */
[----:B------:R-:W-:-:S02]  /*1940*/  IMAD.U32 R7, RZ, RZ, UR5 ;  /* 0x00000005ff077e24 */ /* 0x000fc4000f8e00ff */
[----:B------:R-:W-:Y:S02]  /*1950*/  IMAD.MOV.U32 R8, RZ, RZ, 0x70 ;  /* 0x00000070ff087424 */ /* 0x000fe400078e00ff */
[----:B------:R-:W-:Y:S02]  /*1960*/  IMAD.MOV.U32 R12, RZ, RZ, 0x1 ;  /* 0x00000001ff0c7424 */ /* 0x000fe400078e00ff */
[----:B0-----:R-:W-:-:S07]  /*1970*/  IMAD.MOV.U32 R13, RZ, RZ, RZ ;  /* 0x000000ffff0d7224 */ /* 0x001fce00078e00ff */
[----:B------:R-:W-:-:S07]  /*1980*/  LEPC R20, `(.L_x_351) ;  /* 0x000000001014794e */ /* 0x000fce0000000000 */
[----:B-1---5:R-:W-:Y:S05]  /*1990*/  CALL.ABS.NOINC R14 ;  /* 0x000000000e007343 */ /* 0x022fea0003c00000 */
.L_x_351:
[----:B------:R-:W-:Y:S05]  /*19a0*/  BSYNC B6 ;  /* 0x0000000000067941 */ /* 0x000fea0003800000 */
.L_x_350:
[----:B------:R-:W-:Y:S01]  /*19b0*/  ULDC.64 UR4, c[0x0][0x9f8] ;  /* 0x00027e0000047ab9 */ /* 0x000fe20000000a00 */
[----:B------:R-:W-:Y:S01]  /*19c0*/  IADD3 R88, R29, R26, RZ ;  /* 0x0000001a1d587210 */ /* 0x000fe20007ffe0ff */
[----:B------:R-:W2:Y:S01]  /*19d0*/  LDL R21, [R1+0x24] ;  /* 0x0000240001157983 */ /* 0x000ea20000100800 */
[----:B------:R-:W-:Y:S01]  /*19e0*/  ISETP.NE.U32.AND P0, PT, RZ, UR4, PT ;  /* 0x00000004ff007c0c */ /* 0x000fe2000bf05070 */
[----:B------:R-:W0:Y:S01]  /*19f0*/  LDC.64 R104, c[0x0][0x300] ;  /* 0x0000c000ff687b82 */ /* 0x000e220000000a00 */
[----:B------:R-:W-:Y:S01]  /*1a00*/  SHF.R.S32.HI R8, RZ, 0x1f, R31 ;  /* 0x0000001fff087819 */ /* 0x000fe2000001141f */
[----:B------:R-:W3:Y:S01]  /*1a10*/  LDL R26, [R1+0x28] ;  /* 0x00002800011a7983 */ /* 0x000ee20000100800 */
[----:B------:R-:W-:Y:S01]  /*1a20*/  ISETP.NE.AND.EX P0, PT, RZ, UR5, PT, P0 ;  /* 0x00000005ff007c0c */ /* 0x000fe2000bf05300 */
[----:B------:R-:W-:Y:S02]  /*1a30*/  ULDC.64 UR6, c[0x0][0xa08] ;  /* 0x0002820000067ab9 */ /* 0x000fe40000000a00 */
[----:B------:R-:W4:Y:S02]  /*1a40*/  LDL R15, [R1+0x20] ;  /* 0x00002000010f7983 */ /* 0x000f240000100800 */
[----:B------:R-:W1:Y:S08]  /*1a50*/  LDC R39, c[0x0][0x3f4] ;  /* 0x0000fd00ff277b82 */ /* 0x000e700000000800 */
[----:B------:R-:W-:Y:S01]  /*1a60*/  @P0 IADD3 R4, P1, R28, UR4, RZ ;  /* 0x000000041c040c10 */ /* 0x000fe2000ff3e0ff */
[----:B------:R-:W1:Y:S01]  /*1a70*/  S2R R20, SR_TID.X ;  /* 0x0000000000147919 */ /* 0x000e620000002100 */
[----:B------:R-:W1:Y:S02]  /*1a80*/  LDC.64 R32, c[0x0][0x3f8] ;  /* 0x0000fe00ff207b82 */ /* 0x000e640000000a00 */
[----:B------:R-:W-:Y:S01]  /*1a90*/  @P0 IADD3.X R5, R30, UR5, RZ, P1, !PT ;  /* 0x000000051e050c10 */ /* 0x000fe20008ffe4ff */
[----:B------:R-:W-:-:S04]  /*1aa0*/  ULDC.64 UR4, c[0x0][0x308] ;  /* 0x0000c20000047ab9 */ /* 0x000fc80000000a00 */
[----:B------:R0:W2:Y:S01]  /*1ab0*/  @P0 LDG.E R27, desc[UR42][R4.64] ;  /* 0x0000002a041b0981 */ /* 0x0000a2000c1e1900 */
[----:B------:R-:W-:Y:S01]  /*1ac0*/  SHF.R.S32.HI R43, RZ, 0x1f, R88 ;  /* 0x0000001fff2b7819 */ /* 0x000fe20000011458 */
[----:B0-----:R-:W-:Y:S01]  /*1ad0*/  IMAD.WIDE.U32 R6, R88, R104, RZ ;  /* 0x0000006858067225 */ /* 0x001fe200078e00ff */
[----:B------:R-:W-:-:S03]  /*1ae0*/  ISETP.NE.U32.AND P0, PT, RZ, UR6, PT ;  /* 0x00000006ff007c0c */ /* 0x000fc6000bf05070 */
[----:B------:R-:W-:Y:S01]  /*1af0*/  IMAD R0, R43, R104, RZ ;  /* 0x000000682b007224 */ /* 0x000fe200078e02ff */
[----:B------:R-:W-:-:S03]  /*1b00*/  ISETP.NE.AND.EX P0, PT, RZ, UR7, PT, P0 ;  /* 0x00000007ff007c0c */ /* 0x000fc6000bf05300 */
[----:B------:R-:W-:Y:S02]  /*1b10*/  IMAD R3, R88, R105, R0 ;  /* 0x0000006958037224 */ /* 0x000fe400078e0200 */
[----:B------:R-:W-:Y:S02]  /*1b20*/  IMAD R0, R8, UR4, RZ ;  /* 0x0000000408007c24 */ /* 0x000fe4000f8e02ff */
[----:B------:R-:W-:Y:S02]  /*1b30*/  IMAD.IADD R7, R7, 0x1, R3 ;  /* 0x0000000107077824 */ /* 0x000fe400078e0203 */
[C---:B------:R-:W-:Y:S02]  /*1b40*/  IMAD R3, R31.reuse, UR5, R0 ;  /* 0x000000051f037c24 */ /* 0x040fe4000f8e0200 */
[----:B------:R-:W-:Y:S01]  /*1b50*/  IMAD.WIDE.U32 R4, R31, UR4, R6 ;  /* 0x000000041f047c25 */ /* 0x000fe2000f8e0006 */
[----:B------:R-:W-:-:S03]  /*1b60*/  ULDC.64 UR4, c[0x0][0x310] ;  /* 0x0000c40000047ab9 */ /* 0x000fc60000000a00 */
[----:B------:R-:W-:Y:S01]  /*1b70*/  IMAD.IADD R5, R5, 0x1, R3 ;  /* 0x0000000105057824 */ /* 0x000fe200078e0203 */
[----:B-1----:R-:W-:-:S04]  /*1b80*/  SHF.R.U32.HI R36, RZ, 0x7, R20 ;  /* 0x00000007ff247819 */ /* 0x002fc80000011614 */
[----:B------:R-:W-:Y:S02]  /*1b90*/  ISETP.NE.AND P6, PT, R36, 0x1, PT ;  /* 0x000000012400780c */ /* 0x000fe40003fc5270 */
[----:B------:R-:W-:Y:S01]  /*1ba0*/  ISETP.GE.AND P2, PT, R16, R39, PT ;  /* 0x000000271000720c */ /* 0x000fe20003f46270 */
[----:B------:R-:W-:Y:S01]  /*1bb0*/  VIADD R28, R23, 0x20 ;  /* 0x00000020171c7836 */ /* 0x000fe20000000000 */
[----:B------:R-:W-:Y:S02]  /*1bc0*/  SHF.R.S32.HI R34, RZ, 0x1f, R23 ;  /* 0x0000001fff227819 */ /* 0x000fe40000011417 */
[----:B------:R-:W-:Y:S01]  /*1bd0*/  SHF.R.S32.HI R19, RZ, 0x1f, R18 ;  /* 0x0000001fff137819 */ /* 0x000fe20000011412 */
[----:B------:R-:W-:-:S05]  /*1be0*/  IMAD.SHL.U32 R28, R28, 0x80, RZ ;  /* 0x000000801c1c7824 */ /* 0x000fca00078e00ff */
[----:B------:R-:W-:Y:S01]  /*1bf0*/  LOP3.LUT R28, R28, 0x380, RZ, 0xc0, !PT ;  /* 0x000003801c1c7812 */ /* 0x000fe200078ec0ff */
[----:B------:R-:W-:-:S04]  /*1c00*/  IMAD.WIDE.U32 R10, R23, R32, R16 ;  /* 0x00000020170a7225 */ /* 0x000fc800078e0010 */
[----:B------:R-:W-:-:S05]  /*1c10*/  IMAD.SHL.U32 R29, R23, 0x80, RZ ;  /* 0x00000080171d7824 */ /* 0x000fca00078e00ff */
[----:B------:R-:W-:Y:S01]  /*1c20*/  LOP3.LUT R29, R29, 0x380, RZ, 0xc0, !PT ;  /* 0x000003801d1d7812 */ /* 0x000fe200078ec0ff */
[----:B------:R-:W-:-:S04]  /*1c30*/  VIADD R30, R23, 0x20 ;  /* 0x00000020171e7836 */ /* 0x000fc80000000000 */
[----:B------:R-:W-:-:S05]  /*1c40*/  IMAD.SHL.U32 R30, R30, 0x80, RZ ;  /* 0x000000801e1e7824 */ /* 0x000fca00078e00ff */
[----:B------:R-:W-:-:S04]  /*1c50*/  LOP3.LUT R30, R30, 0x380, RZ, 0xc0, !PT ;  /* 0x000003801e1e7812 */ /* 0x000fc800078ec0ff */
[----:B------:R-:W-:Y:S01]  /*1c60*/  SHF.R.U32.HI R30, RZ, 0x3, R30 ;  /* 0x00000003ff1e7819 */ /* 0x000fe2000001161e */
[C---:B------:R-:W-:Y:S01]  /*1c70*/  IMAD.SHL.U32 R90, R104.reuse, 0x20, RZ ;  /* 0x00000020685a7824 */ /* 0x040fe200078e00ff */
[----:B------:R-:W-:Y:S01]  /*1c80*/  SHF.L.U64.HI R91, R104, 0x5, R105 ;  /* 0x00000005685b7819 */ /* 0x000fe20000010269 */
[----:B------:R-:W-:-:S04]  /*1c90*/  IMAD.WIDE.U32 R46, R23, R104, R16 ;  /* 0x00000068172e7225 */ /* 0x000fc800078e0010 */
[----:B------:R-:W-:-:S04]  /*1ca0*/  IMAD.WIDE.U32 R130, R23, R104, R90 ;  /* 0x0000006817827225 */ /* 0x000fc800078e005a */
[----:B------:R-:W-:Y:S02]  /*1cb0*/  VIADD R38, R23, 0x20 ;  /* 0x0000002017267836 */ /* 0x000fe40000000000 */
[----:B------:R-:W-:-:S03]  /*1cc0*/  IMAD.SHL.U32 R112, R39, 0x2, RZ ;  /* 0x0000000227707824 */ /* 0x000fc600078e00ff */
[----:B------:R-:W-:Y:S01]  /*1cd0*/  SHF.R.S32.HI R118, RZ, 0x1f, R38 ;  /* 0x0000001fff767819 */ /* 0x000fe20000011426 */
[----:B------:R-:W-:Y:S02]  /*1ce0*/  VIADD R38, R23, 0x60 ;  /* 0x0000006017267836 */ /* 0x000fe40000000000 */
[----:B------:R-:W-:-:S03]  /*1cf0*/  VIADD R128, R36, 0x8 ;  /* 0x0000000824807836 */ /* 0x000fc60000000000 */
[----:B------:R-:W-:Y:S01]  /*1d00*/  SHF.R.S32.HI R116, RZ, 0x1f, R38 ;  /* 0x0000001fff747819 */ /* 0x000fe20000011426 */
[----:B------:R-:W-:Y:S01]  /*1d10*/  IMAD.SHL.U32 R129, R104, 0x80, RZ ;  /* 0x0000008068817824 */ /* 0x000fe200078e00ff */
[----:B--2---:R-:W-:Y:S02]  /*1d20*/  SHF.R.S32.HI R0, RZ, 0x1f, R27 ;  /* 0x0000001fff007819 */ /* 0x004fe4000001141b */
[----:B------:R-:W-:Y:S02]  /*1d30*/  SEL R101, R27, RZ, !P0 ;  /* 0x000000ff1b657207 */ /* 0x000fe40004000000 */
[----:B------:R-:W-:-:S03]  /*1d40*/  SEL R9, R0, RZ, !P0 ;  /* 0x000000ff00097207 */ /* 0x000fc60004000000 */
[----:B------:R-:W-:Y:S02]  /*1d50*/  IMAD.WIDE.U32 R102, R101, UR4, R4 ;  /* 0x0000000465667c25 */ /* 0x000fe4000f8e0004 */
[----:B------:R-:W0:Y:S02]  /*1d60*/  LDC.64 R4, c[0x0][0x408] ;  /* 0x00010200ff047b82 */ /* 0x000e240000000a00 */
[----:B------:R-:W-:-:S04]  /*1d70*/  IMAD R0, R9, UR4, RZ ;  /* 0x0000000409007c24 */ /* 0x000fc8000f8e02ff */
[----:B------:R-:W-:Y:S01]  /*1d80*/  IMAD R41, R101, UR5, R0 ;  /* 0x0000000565297c24 */ /* 0x000fe2000f8e0200 */
[----:B------:R-:W-:Y:S05]  /*1d90*/  @!P6 WARPSYNC.ALL ;  /* 0x000000000000e948 */ /* 0x000fea0003800000 */
[----:B------:R-:W-:Y:S02]  /*1da0*/  ULDC.64 UR4, c[0x0][0x330] ;  /* 0x0000cc0000047ab9 */ /* 0x000fe40000000a00 */
[----:B------:R-:W-:Y:S02]  /*1db0*/  IMAD R0, R8, UR4, RZ ;  /* 0x0000000408007c24 */ /* 0x000fe4000f8e02ff */
[----:B------:R-:W-:-:S04]  /*1dc0*/  IMAD.WIDE.U32 R6, R31, UR4, R16 ;  /* 0x000000041f067c25 */ /* 0x000fc8000f8e0010 */
[----:B------:R-:W-:Y:S01]  /*1dd0*/  IMAD R3, R31, UR5, R0 ;  /* 0x000000051f037c24 */ /* 0x000fe2000f8e0200 */
[----:B------:R-:W-:-:S03]  /*1de0*/  ULDC.64 UR4, c[0x0][0x338] ;  /* 0x0000ce0000047ab9 */ /* 0x000fc60000000a00 */
[----:B------:R-:W-:Y:S02]  /*1df0*/  IMAD.IADD R7, R7, 0x1, R3 ;  /* 0x0000000107077824 */ /* 0x000fe400078e0203 */
[----:B------:R-:W-:-:S04]  /*1e00*/  IMAD R3, R9, UR4, RZ ;  /* 0x0000000409037c24 */ /* 0x000fc8000f8e02ff */
[----:B------:R-:W-:Y:S01]  /*1e10*/  IMAD R109, R101, UR5, R3 ;  /* 0x00000005656d7c24 */ /* 0x000fe2000f8e0203 */
[----:B------:R-:W-:Y:S01]  /*1e20*/  SEL R3, R39, RZ, P2 ;  /* 0x000000ff27037207 */ /* 0x000fe20001000000 */
[----:B0-----:R-:W-:-:S04]  /*1e30*/  IMAD R12, R34, R4, RZ ;  /* 0x00000004220c7224 */ /* 0x001fc800078e02ff */
[----:B------:R-:W-:Y:S02]  /*1e40*/  IMAD.IADD R3, R16, 0x1, R3 ;  /* 0x0000000110037824 */ /* 0x000fe400078e0203 */
[----:B------:R-:W-:-:S03]  /*1e50*/  IMAD.WIDE.U32 R8, R23, R4, R18 ;  /* 0x0000000417087225 */ /* 0x000fc600078e0012 */
[----:B------:R-:W-:Y:S01]  /*1e60*/  SHF.R.S32.HI R14, RZ, 0x1f, R3 ;  /* 0x0000001fff0e7819 */ /* 0x000fe20000011403 */
[----:B------:R-:W-:-:S03]  /*1e70*/  IMAD R93, R23, R5, R12 ;  /* 0x00000005175d7224 */ /* 0x000fc600078e020c */
[----:B------:R-:W-:Y:S01]  /*1e80*/  LEA.HI R48, R14, R3, RZ, 0x4 ;  /* 0x000000030e307211 */ /* 0x000fe200078f20ff */
[----:B------:R-:W-:-:S03]  /*1e90*/  IMAD.IADD R95, R9, 0x1, R93 ;  /* 0x00000001095f7824 */ /* 0x000fc600078e025d */
[----:B------:R-:W-:Y:S02]  /*1ea0*/  LOP3.LUT R9, R28, 0x70, R48, 0xf8, !PT ;  /* 0x000000701c097812 */ /* 0x000fe400078ef830 */
[----:B------:R-:W0:Y:S01]  /*1eb0*/  S2R R28, SR_TID.X ;  /* 0x00000000001c7919 */ /* 0x000e220000002100 */
[----:B------:R-:W-:Y:S02]  /*1ec0*/  IMAD R0, R34, R32, RZ ;  /* 0x0000002022007224 */ /* 0x000fe400078e02ff */
[----:B------:R-:W-:Y:S02]  /*1ed0*/  VIADD R27, R23, 0x40 ;  /* 0x00000040171b7836 */ /* 0x000fe40000000000 */
[----:B------:R-:W-:-:S04]  /*1ee0*/  IMAD.WIDE.U32 R100, R101, UR4, R6 ;  /* 0x0000000465647c25 */ /* 0x000fc8000f8e0006 */
[----:B------:R-:W-:Y:S02]  /*1ef0*/  IMAD.MOV.U32 R94, RZ, RZ, R8 ;  /* 0x000000ffff5e7224 */ /* 0x000fe400078e0008 */
[----:B------:R-:W-:Y:S01]  /*1f00*/  IMAD R13, R23, R33, R0 ;  /* 0x00000021170d7224 */ /* 0x000fe200078e0200 */
[----:B------:R-:W-:Y:S01]  /*1f10*/  SHF.L.U32 R27, R27, 0x7, RZ ;  /* 0x000000071b1b7819 */ /* 0x000fe200000006ff */
[----:B------:R-:W-:Y:S01]  /*1f20*/  IMAD.WIDE.U32 R6, R23, R32, R18 ;  /* 0x0000002017067225 */ /* 0x000fe200078e0012 */
[----:B-----5:R-:W-:Y:S01]  /*1f30*/  SHF.R.S32.HI R31, RZ, 0x1f, R113 ;  /* 0x0000001fff1f7819 */ /* 0x020fe20000011471 */
[----:B------:R-:W-:Y:S02]  /*1f40*/  ULDC UR4, c[0x0][0x2f4] ;  /* 0x0000bd0000047ab9 */ /* 0x000fe40000000800 */
[----:B------:R-:W-:Y:S01]  /*1f50*/  IMAD.IADD R11, R13, 0x1, R11 ;  /* 0x000000010d0b7824 */ /* 0x000fe200078e020b */
[----:B------:R-:W-:Y:S01]  /*1f60*/  IADD3 R7, R7, R13, RZ ;  /* 0x0000000d07077210 */ /* 0x000fe20007ffe0ff */
[----:B------:R-:W-:Y:S01]  /*1f70*/  IMAD.WIDE.U32 R12, R23, R4, R16 ;  /* 0x00000004170c7225 */ /* 0x000fe200078e0010 */
[----:B------:R-:W-:-:S02]  /*1f80*/  LOP3.LUT R27, R27, 0x380, RZ, 0xc0, !PT ;  /* 0x000003801b1b7812 */ /* 0x000fc400078ec0ff */
[----:B------:R-:W-:Y:S01]  /*1f90*/  LEA.HI R8, R14, R3, RZ, 0x7 ;  /* 0x000000030e087211 */ /* 0x000fe200078f38ff */
[----:B------:R-:W-:Y:S01]  /*1fa0*/  IMAD.MOV.U32 R92, RZ, RZ, R12 ;  /* 0x000000ffff5c7224 */ /* 0x000fe200078e000c */
[--C-:B------:R-:W-:Y:S02]  /*1fb0*/  LOP3.LUT R3, R29, 0x70, R48.reuse, 0xf8, !PT ;  /* 0x000000701d037812 */ /* 0x100fe400078ef830 */
[----:B------:R-:W-:Y:S01]  /*1fc0*/  LOP3.LUT R12, R27, 0x70, R48, 0xf8, !PT ;  /* 0x000000701b0c7812 */ /* 0x000fe200078ef830 */
[C---:B------:R-:W-:Y:S01]  /*1fd0*/  IMAD.SHL.U32 R27, R23.reuse, 0x80, RZ ;  /* 0x00000080171b7824 */ /* 0x040fe200078e00ff */
[----:B------:R-:W-:Y:S01]  /*1fe0*/  IADD3 R29, R23, 0x40, RZ ;  /* 0x00000040171d7810 */ /* 0x000fe20007ffe0ff */
[----:B0-----:R-:W-:-:S03]  /*1ff0*/  VIADD R35, R28, 0xffffff80 ;  /* 0xffffff801c237836 */ /* 0x001fc60000000000 */
[----:B------:R-:W-:Y:S01]  /*2000*/  LOP3.LUT R27, R27, 0x380, RZ, 0xc0, !PT ;  /* 0x000003801b1b7812 */ /* 0x000fe200078ec0ff */
[----:B------:R-:W-:Y:S01]  /*2010*/  IMAD.SHL.U32 R29, R29, 0x80, RZ ;  /* 0x000000801d1d7824 */ /* 0x000fe200078e00ff */
[----:B------:R-:W-:Y:S02]  /*2020*/  SHF.R.S32.HI R28, RZ, 0x1f, R35 ;  /* 0x0000001fff1c7819 */ /* 0x000fe40000011423 */
[----:B------:R-:W-:Y:S02]  /*2030*/  SHF.R.U32.HI R27, RZ, 0x3, R27 ;  /* 0x00000003ff1b7819 */ /* 0x000fe4000001161b */
[----:B------:R-:W-:Y:S02]  /*2040*/  LEA.HI R28, R28, R35, RZ, 0x6 ;  /* 0x000000231c1c7211 */ /* 0x000fe400078f30ff */
[----:B------:R-:W-:Y:S02]  /*2050*/  LOP3.LUT R29, R29, 0x380, RZ, 0xc0, !PT ;  /* 0x000003801d1d7812 */ /* 0x000fe400078ec0ff */
[----:B------:R-:W-:Y:S01]  /*2060*/  SHF.L.U32 R8, R8, 0x7, RZ ;  /* 0x0000000708087819 */ /* 0x000fe200000006ff */
[----:B------:R-:W-:Y:S01]  /*2070*/  IMAD.SHL.U32 R28, R28, 0x10, RZ ;  /* 0x000000101c1c7824 */ /* 0x000fe200078e00ff */
[----:B------:R-:W-:-:S02]  /*2080*/  LOP3.LUT R3, R3, R27, RZ, 0x3c, !PT ;  /* 0x0000001b03037212 */ /* 0x000fc400078e3cff */
[----:B------:R-:W-:Y:S02]  /*2090*/  LOP3.LUT R14, R237, 0x70, R48, 0xf8, !PT ;  /* 0x00000070ed0e7812 */ /* 0x000fe400078ef830 */
[----:B------:R-:W-:Y:S02]  /*20a0*/  SHF.R.U32.HI R29, RZ, 0x3, R29 ;  /* 0x00000003ff1d7819 */ /* 0x000fe4000001161d */
[----:B------:R-:W-:Y:S02]  /*20b0*/  SHF.R.U32.HI R27, RZ, 0x3, R237 ;  /* 0x00000003ff1b7819 */ /* 0x000fe400000116ed */
[----:B------:R-:W-:Y:S02]  /*20c0*/  IADD3 R93, R93, R13, RZ ;  /* 0x0000000d5d5d7210 */ /* 0x000fe40007ffe0ff */
[----:B------:R-:W-:Y:S02]  /*20d0*/  LOP3.LUT R8, R8, 0xffffc000, RZ, 0xc0, !PT ;  /* 0xffffc00008087812 */ /* 0x000fe400078ec0ff */
[----:B------:R-:W-:-:S02]  /*20e0*/  LOP3.LUT R28, R28, 0xfffffc00, RZ, 0xc0, !PT ;  /* 0xfffffc001c1c7812 */ /* 0x000fc400078ec0ff */
[----:B------:R-:W-:Y:S02]  /*20f0*/  LOP3.LUT R9, R9, R30, RZ, 0x3c, !PT ;  /* 0x0000001e09097212 */ /* 0x000fe400078e3cff */
[----:B------:R-:W-:Y:S02]  /*2100*/  LOP3.LUT R13, R12, R29, RZ, 0x3c, !PT ;  /* 0x0000001d0c0d7212 */ /* 0x000fe400078e3cff */
[----:B------:R-:W-:Y:S02]  /*2110*/  LOP3.LUT R27, R14, R27, RZ, 0x3c, !PT ;  /* 0x0000001b0e1b7212 */ /* 0x000fe400078e3cff */
[-C--:B------:R-:W-:Y:S02]  /*2120*/  IADD3 R30, R3, R8.reuse, R28 ;  /* 0x00000008031e7210 */ /* 0x080fe40007ffe01c */
[-C--:B---3--:R-:W-:Y:S02]  /*2130*/  IADD3 R29, R9, R8.reuse, R26 ;  /* 0x00000008091d7210 */ /* 0x088fe40007ffe01a */
[----:B------:R-:W-:-:S02]  /*2140*/  IADD3 R28, R13, R8, R21 ;  /* 0x000000080d1c7210 */ /* 0x000fc40007ffe015 */
[----:B----4-:R-:W-:Y:S01]  /*2150*/  IADD3 R27, R27, R8, R15 ;  /* 0x000000081b1b7210 */ /* 0x010fe20007ffe00f */
[----:B------:R-:W-:Y:S01]  /*2160*/  IMAD R8, R31, R4, RZ ;  /* 0x000000041f087224 */ /* 0x000fe200078e02ff */
[----:B------:R-:W-:Y:S01]  /*2170*/  SHF.L.U64.HI R12, R4, 0x5, R5 ;  /* 0x00000005040c7819 */ /* 0x000fe20000010205 */
[----:B------:R-:W-:Y:S01]  /*2180*/  IMAD.WIDE.U32 R98, R113, R32, R6 ;  /* 0x0000002071627225 */ /* 0x000fe200078e0006 */
[----:B------:R-:W-:-:S03]  /*2190*/  IADD3 R35, R23, 0x40, RZ ;  /* 0x0000004017237810 */ /* 0x000fc60007ffe0ff */
[C---:B------:R-:W-:Y:S01]  /*21a0*/  IMAD.WIDE.U32 R96, R113.reuse, R32, R10 ;  /* 0x0000002071607225 */ /* 0x040fe200078e000a */
[C-C-:B------:R-:W-:Y:S02]  /*21b0*/  SHF.L.U64.HI R11, R4.reuse, 0x6, R5.reuse ;  /* 0x00000006040b7819 */ /* 0x140fe40000010205 */
[C---:B------:R-:W-:Y:S01]  /*21c0*/  SHF.L.U64.HI R10, R4.reuse, 0x7, R5 ;  /* 0x00000007040a7819 */ /* 0x040fe20000010205 */
[C---:B------:R-:W-:Y:S01]  /*21d0*/  IMAD R45, R113.reuse, R5, R8 ;  /* 0x00000005712d7224 */ /* 0x040fe200078e0208 */
[C---:B------:R-:W-:Y:S01]  /*21e0*/  SHF.L.U32 R8, R4.reuse, 0x6, RZ ;  /* 0x0000000604087819 */ /* 0x040fe200000006ff */
[----:B------:R-:W-:Y:S02]  /*21f0*/  IMAD.SHL.U32 R9, R4, 0x20, RZ ;  /* 0x0000002004097824 */ /* 0x000fe400078e00ff */
[----:B------:R-:W-:-:S04]  /*2200*/  IMAD.WIDE.U32 R94, R113, R4, R94 ;  /* 0x00000004715e7225 */ /* 0x000fc800078e005e */
[----:B------:R-:W-:-:S04]  /*2210*/  IMAD.WIDE.U32 R92, R113, R4, R92 ;  /* 0x00000004715c7225 */ /* 0x000fc800078e005c */
[----:B------:R-:W-:Y:S02]  /*2220*/  IMAD.SHL.U32 R7, R4, 0x80, RZ ;  /* 0x0000008004077824 */ /* 0x000fe400078e00ff */
[----:B------:R-:W-:Y:S01]  /*2230*/  IMAD R4, R34, R104, RZ ;  /* 0x0000006822047224 */ /* 0x000fe200078e02ff */
[----:B------:R-:W-:-:S03]  /*2240*/  SHF.R.S32.HI R117, RZ, 0x1f, R35 ;  /* 0x0000001fff757819 */ /* 0x000fc60000011423 */
[C---:B------:R-:W-:Y:S01]  /*2250*/  IMAD R35, R23.reuse, R105, R4 ;  /* 0x0000006917237224 */ /* 0x040fe200078e0204 */
[----:B------:R-:W-:Y:S01]  /*2260*/  IADD3 R88, P0, R23, R88, RZ ;  /* 0x0000005817587210 */ /* 0x000fe20007f1e0ff */
[----:B------:R-:W-:Y:S01]  /*2270*/  IMAD R20, R31, R32, RZ ;  /* 0x000000201f147224 */ /* 0x000fe200078e02ff */
[----:B------:R-:W-:Y:S02]  /*2280*/  IADD3 R4, P1, R90, R130, RZ ;  /* 0x000000825a047210 */ /* 0x000fe40007f3e0ff */
[----:B------:R-:W-:Y:S01]  /*2290*/  IADD3 R5, R35, R131, RZ ;  /* 0x0000008323057210 */ /* 0x000fe20007ffe0ff */
[----:B------:R-:W-:Y:S01]  /*22a0*/  IMAD R37, R113, R33, R20 ;  /* 0x0000002171257224 */ /* 0x000fe200078e0214 */
[----:B------:R-:W-:Y:S01]  /*22b0*/  IADD3.X R89, R34, R43, RZ, P0, !PT ;  /* 0x0000002b22597210 */ /* 0x000fe200007fe4ff */
[----:B------:R-:W-:Y:S01]  /*22c0*/  IMAD.SHL.U32 R14, R32, 0x40, RZ ;  /* 0x00000040200e7824 */ /* 0x000fe200078e00ff */
[----:B------:R-:W-:Y:S01]  /*22d0*/  IADD3 R39, P0, R102, R46, RZ ;  /* 0x0000002e66277210 */ /* 0x000fe20007f1e0ff */
[C---:B------:R-:W-:Y:S01]  /*22e0*/  IMAD.SHL.U32 R13, R32.reuse, 0x80, RZ ;  /* 0x00000080200d7824 */ /* 0x040fe200078e00ff */
[C---:B------:R-:W-:Y:S01]  /*22f0*/  SHF.L.U64.HI R26, R32.reuse, 0x5, R33 ;  /* 0x00000005201a7819 */ /* 0x040fe20000010221 */
[----:B------:R-:W-:Y:S01]  /*2300*/  IMAD.IADD R34, R47, 0x1, R35 ;  /* 0x000000012f227824 */ /* 0x000fe200078e0223 */
[C---:B------:R-:W-:Y:S01]  /*2310*/  SHF.L.U64.HI R21, R32.reuse, 0x6, R33 ;  /* 0x0000000620157819 */ /* 0x040fe20000010221 */
[----:B------:R-:W-:Y:S01]  /*2320*/  IMAD.IADD R41, R103, 0x1, R41 ;  /* 0x0000000167297824 */ /* 0x000fe200078e0229 */
[----:B------:R-:W-:-:S02]  /*2330*/  SHF.L.U64.HI R20, R32, 0x7, R33 ;  /* 0x0000000720147819 */ /* 0x000fc40000010221 */
[----:B------:R-:W-:Y:S01]  /*2340*/  SHF.L.U32 R15, R32, 0x5, RZ ;  /* 0x00000005200f7819 */ /* 0x000fe200000006ff */
[----:B------:R-:W-:Y:S01]  /*2350*/  IMAD.X R32, R5, 0x1, R91, P1 ;  /* 0x0000000105207824 */ /* 0x000fe200008e065b */
[----:B------:R-:W-:Y:S01]  /*2360*/  P2R R0, PR, RZ, 0x4 ;  /* 0x00000004ff007803 */ /* 0x000fe20000000000 */
[----:B------:R-:W-:Y:S01]  /*2370*/  VIADD R6, R16, 0x80 ;  /* 0x0000008010067836 */ /* 0x000fe20000000000 */
[----:B------:R-:W-:Y:S01]  /*2380*/  IADD3 R31, P1, R4, R90, RZ ;  /* 0x0000005a041f7210 */ /* 0x000fe20007f3e0ff */
[----:B------:R-:W-:Y:S01]  /*2390*/  IMAD.X R44, R34, 0x1, R41, P0 ;  /* 0x00000001222c7824 */ /* 0x000fe200000e0629 */
[----:B------:R-:W-:Y:S02]  /*23a0*/  IADD3 R42, P3, R102, 0x80, RZ ;  /* 0x00000080662a7810 */ /* 0x000fe40007f7e0ff */
[----:B------:R-:W-:Y:S02]  /*23b0*/  IADD3 R43, P2, R39, 0x80, RZ ;  /* 0x00000080272b7810 */ /* 0x000fe40007f5e0ff */
[----:B------:R-:W-:Y:S01]  /*23c0*/  LOP3.LUT R40, R48, 0xfffffff0, RZ, 0xc0, !PT ;  /* 0xfffffff030287812 */ /* 0x000fe200078ec0ff */
[----:B------:R-:W-:Y:S01]  /*23d0*/  IMAD.X R35, R32, 0x1, R91, P1 ;  /* 0x0000000120237824 */ /* 0x000fe200008e065b */
[C---:B------:R-:W-:Y:S01]  /*23e0*/  SHF.L.U64.HI R3, R104.reuse, 0x7, R105 ;  /* 0x0000000768037819 */ /* 0x040fe20000010269 */
[----:B------:R-:W-:Y:S01]  /*23f0*/  IMAD.IADD R36, R99, 0x1, R37 ;  /* 0x0000000163247824 */ /* 0x000fe200078e0225 */
[----:B------:R-:W-:Y:S01]  /*2400*/  SHF.L.U64.HI R33, R104, 0x6, R105 ;  /* 0x0000000668217819 */ /* 0x000fe20000010269 */
[----:B------:R-:W-:Y:S01]  /*2410*/  IMAD.IADD R38, R95, 0x1, R45 ;  /* 0x000000015f267824 */ /* 0x000fe200078e022d */
[----:B------:R-:W-:Y:S01]  /*2420*/  IADD3 R37, R37, R97, RZ ;  /* 0x0000006125257210 */ /* 0x000fe20007ffe0ff */
[----:B------:R-:W-:Y:S01]  /*2430*/  IMAD.X R107, RZ, RZ, R41, P3 ;  /* 0x000000ffff6b7224 */ /* 0x000fe200018e0629 */
[----:B------:R-:W-:Y:S01]  /*2440*/  @!P6 BAR.SYNC.DEFER_BLOCKING 0x9, 0x100 ;  /* 0x024400000000eb1d */ /* 0x000fe20000010000 */
[----:B------:R-:W-:Y:S01]  /*2450*/  ISETP.GE.AND P0, PT, R16, UR4, PT ;  /* 0x0000000410007c0c */ /* 0x000fe2000bf06270 */
[----:B------:R-:W-:Y:S01]  /*2460*/  IMAD.X R108, RZ, RZ, R44, P2 ;  /* 0x000000ffff6c7224 */ /* 0x000fe200010e062c */
[----:B------:R-:W-:Y:S01]  /*2470*/  ISETP.GE.AND P1, PT, R6, UR4, PT ;  /* 0x0000000406007c0c */ /* 0x000fe2000bf26270 */
[----:B------:R-:W-:Y:S01]  /*2480*/  IMAD.IADD R109, R101, 0x1, R109 ;  /* 0x00000001656d7824 */ /* 0x000fe200078e026d */
[----:B------:R-:W-:-:S02]  /*2490*/  IADD3 R45, R45, R93, RZ ;  /* 0x0000005d2d2d7210 */ /* 0x000fc40007ffe0ff */
[----:B------:R-:W-:Y:S02]  /*24a0*/  SHF.R.S32.HI R105, RZ, 0x4, R48 ;  /* 0x00000004ff697819 */ /* 0x000fe40000011430 */
[----:B------:R-:W-:-:S07]  /*24b0*/  SHF.R.S32.HI R106, RZ, 0x1f, R40 ;  /* 0x0000001fff6a7819 */ /* 0x000fce0000011428 */
.L_x_435:
[----:B------:R-:W2:Y:S01]  /*24c0*/  LDL R48, [R1+0x34] ;  /* 0x0000340001307983 */ /* 0x000ea20000100800 */
[----:B------:R-:W0:Y:S01]  /*24d0*/  LDC R122, c[0x0][0x3f4] ;  /* 0x0000fd00ff7a7b82 */ /* 0x000e220000000800 */
[----:B------:R-:W-:Y:S01]  /*24e0*/  IADD3 R25, R25, -0x1, RZ ;  /* 0xffffffff19197810 */ /* 0x000fe20007ffe0ff */
[----:B------:R-:W-:Y:S05]  /*24f0*/  YIELD ;  /* 0x0000000000007946 */ /* 0x000fea0003800000 */
[----:B------:R-:W-:Y:S01]  /*2500*/  ISETP.GT.AND P3, PT, R25, R24, PT ;  /* 0x000000181900720c */ /* 0x000fe20003f64270 */
[----:B------:R-:W-:Y:S03]  /*2510*/  BSSY B0, `(.L_x_352) ;  /* 0x0000928000007945 */ /* 0x000fe60003800000 */
[----:B------:R-:W-:-:S02]  /*2520*/  P2R R111, PR, RZ, 0x8 ;  /* 0x00000008ff6f7803 */ /* 0x000fc40000000000 */
[----:B0-----:R-:W-:Y:S01]  /*2530*/  ISETP.GE.AND P2, PT, R122, 0x1, PT ;  /* 0x000000017a00780c */ /* 0x001fe20003f46270 */
[----:B--2---:R-:W-:-:S04]  /*2540*/  IMAD R49, R232, 0x8000, R48 ;  /* 0x00008000e8317824 */ /* 0x004fc800078e0230 */
[----:B------:R-:W-:-:S08]  /*2550*/  IMAD.IADD R114, R22, 0x1, R49 ;  /* 0x0000000116727824 */ /* 0x000fd000078e0231 */
[----:B------:R-:W-:Y:S05]  /*2560*/  @!P2 BRA `(.L_x_353) ;  /* 0x0000008c0038a947 */ /* 0x000fea0003800000 */
[----:B------:R-:W-:Y:S01]  /*2570*/  ULDC.U8 UR4, c[0x0][0x410] ;  /* 0x0001040000047ab9 */ /* 0x000fe20000000000 */
[----:B------:R-:W-:Y:S01]  /*2580*/  SHF.R.S32.HI R48, RZ, 0x1f, R25 ;  /* 0x0000001fff307819 */ /* 0x000fe20000011419 */
[-C--:B------:R-:W-:Y:S01]  /*2590*/  IMAD R49, R3, R25.reuse, RZ ;  /* 0x0000001903317224 */ /* 0x080fe200078e02ff */
[----:B------:R-:W-:Y:S01]  /*25a0*/  ISETP.NE.AND P2, PT, RZ, UR4, PT ;  /* 0x00000004ff007c0c */ /* 0x000fe2000bf45270 */
[-C--:B------:R-:W-:Y:S02]  /*25b0*/  IMAD R50, R20, R25.reuse, RZ ;  /* 0x0000001914327224 */ /* 0x080fe400078e02ff */
[----:B------:R-:W-:Y:S02]  /*25c0*/  IMAD R51, R10, R25, RZ ;  /* 0x000000190a337224 */ /* 0x000fe400078e02ff */
[C---:B------:R-:W-:Y:S02]  /*25d0*/  IMAD R123, R48.reuse, R129, R49 ;  /* 0x00000081307b7224 */ /* 0x040fe400078e0231 */
[----:B------:R-:W-:-:S02]  /*25e0*/  IMAD R53, R48, R13, R50 ;  /* 0x0000000d30357224 */ /* 0x000fc400078e0232 */
[----:B------:R-:W-:Y:S02]  /*25f0*/  IMAD R127, R48, R7, R51 ;  /* 0x00000007307f7224 */ /* 0x000fe400078e0233 */
[----:B------:R-:W-:Y:S02]  /*2600*/  IMAD R115, R25, -0x80, R2 ;  /* 0xffffff8019737824 */ /* 0x000fe400078e0202 */
[----:B------:R-:W-:-:S03]  /*2610*/  IMAD.WIDE.U32 R48, R13, R25, RZ ;  /* 0x000000190d307225 */ /* 0x000fc600078e00ff */
[----:B------:R-:W-:Y:S01]  /*2620*/  VIMNMX R115, R115, 0x80, PT ;  /* 0x0000008073737848 */ /* 0x000fe20003fe0100 */
[----:B------:R-:W-:Y:S01]  /*2630*/  IMAD.WIDE.U32 R120, R129, R25, RZ ;  /* 0x0000001981787225 */ /* 0x000fe200078e00ff */
[----:B------:R-:W-:-:S03]  /*2640*/  IADD3 R133, R49, R53, RZ ;  /* 0x0000003531857210 */ /* 0x000fc60007ffe0ff */
[----:B------:R-:W-:-:S04]  /*2650*/  IMAD.WIDE.U32 R50, R7, R25, RZ ;  /* 0x0000001907327225 */ /* 0x000fc800078e00ff */
[----:B------:R-:W-:Y:S02]  /*2660*/  IMAD.IADD R123, R121, 0x1, R123 ;  /* 0x00000001797b7824 */ /* 0x000fe400078e027b */
[----:B------:R-:W-:Y:S01]  /*2670*/  IMAD.IADD R127, R51, 0x1, R127 ;  /* 0x00000001337f7824 */ /* 0x000fe200078e027f */
[----:B------:R-:W-:Y:S06]  /*2680*/  @!P2 BRA `(.L_x_354) ;  /* 0x0000004000e8a947 */ /* 0x000fec0003800000 */
[----:B------:R-:W-:Y:S01]  /*2690*/  ISETP.GE.AND P2, PT, R23, R115, PT ;  /* 0x000000731700720c */ /* 0x000fe20003f46270 */
[----:B------:R-:W-:Y:S01]  /*26a0*/  BSSY B1, `(.L_x_355) ;  /* 0x0000017000017945 */ /* 0x000fe20003800000 */
[----:B------:R-:W-:Y:S02]  /*26b0*/  CS2R R68, SRZ ;  /* 0x0000000000447805 */ /* 0x000fe4000001ff00 */
[----:B------:R-:W-:Y:S02]  /*26c0*/  CS2R R76, SRZ ;  /* 0x00000000004c7805 */ /* 0x000fe4000001ff00 */
[----:B------:R-:W-:Y:S02]  /*26d0*/  CS2R R80, SRZ ;  /* 0x0000000000507805 */ /* 0x000fe4000001ff00 */
[----:B------:R-:W-:Y:S02]  /*26e0*/  CS2R R78, SRZ ;  /* 0x00000000004e7805 */ /* 0x000fe4000001ff00 */
[----:B------:R-:W-:-:S03]  /*26f0*/  CS2R R82, SRZ ;  /* 0x0000000000527805 */ /* 0x000fc6000001ff00 */
[----:B------:R-:W-:Y:S05]  /*2700*/  @P2 BRA `(.L_x_356) ;  /* 0x0000000000402947 */ /* 0x000fea0003800000 */
[----:B------:R-:W-:Y:S01]  /*2710*/  ULDC.64 UR4, c[0x0][0x3e8] ;  /* 0x0000fa0000047ab9 */ /* 0x000fe20000000a00 */
[----:B------:R-:W-:Y:S02]  /*2720*/  CS2R R80, SRZ ;  /* 0x0000000000507805 */ /* 0x000fe4000001ff00 */
[----:B------:R-:W-:Y:S02]  /*2730*/  IADD3 R52, P3, P4, R98, UR4, R48 ;  /* 0x0000000462347c10 */ /* 0x000fe4000fc7e030 */
[----:B------:R-:W-:Y:S02]  /*2740*/  CS2R R82, SRZ ;  /* 0x0000000000527805 */ /* 0x000fe4000001ff00 */
[----:B------:R-:W-:Y:S01]  /*2750*/  IADD3.X R53, R36, UR5, R133, P3, P4 ;  /* 0x0000000524357c10 */ /* 0x000fe20009fe8485 */
[----:B------:R-:W-:Y:S02]  /*2760*/  ULDC.64 UR4, c[0x0][0x400] ;  /* 0x0001000000047ab9 */ /* 0x000fe40000000a00 */
[----:B------:R-:W-:-:S04]  /*2770*/  IADD3 R54, P3, P4, R94, UR4, R50 ;  /* 0x000000045e367c10 */ /* 0x000fc8000fc7e032 */
[----:B------:R-:W-:Y:S02]  /*2780*/  IADD3.X R55, R38, UR5, R127, P3, P4 ;  /* 0x0000000526377c10 */ /* 0x000fe40009fe847f */
[----:B------:R-:W-:Y:S02]  /*2790*/  ISETP.GE.AND P3, PT, R18, R122, PT ;  /* 0x0000007a1200720c */ /* 0x000fe40003f66270 */
[----:B------:R-:W-:Y:S02]  /*27a0*/  CS2R R76, SRZ ;  /* 0x00000000004c7805 */ /* 0x000fe4000001ff00 */
[----:B------:R-:W-:-:S09]  /*27b0*/  CS2R R78, SRZ ;  /* 0x00000000004e7805 */ /* 0x000fd2000001ff00 */
[----:B------:R0:W5:Y:S04]  /*27c0*/  @!P3 LDG.E.64 R80, desc[UR42][R52.64] ;  /* 0x0000002a3450b981 */ /* 0x000168000c1e1b00 */
[----:B------:R0:W5:Y:S01]  /*27d0*/  @!P3 LDG.E.64 R82, desc[UR42][R54.64] ;  /* 0x0000002a3652b981 */ /* 0x000162000c1e1b00 */
[----:B------:R-:W-:-:S13]  /*27e0*/  ISETP.GE.AND P3, PT, R233, R122, PT ;  /* 0x0000007ae900720c */ /* 0x000fda0003f66270 */
[----:B------:R0:W5:Y:S04]  /*27f0*/  @!P3 LDG.E.64 R76, desc[UR42][R52.64+0x40] ;  /* 0x0000402a344cb981 */ /* 0x000168000c1e1b00 */
[----:B------:R0:W5:Y:S02]  /*2800*/  @!P3 LDG.E.64 R78, desc[UR42][R54.64+0x40] ;  /* 0x0000402a364eb981 */ /* 0x000164000c1e1b00 */
.L_x_356:
[----:B------:R-:W-:Y:S05]  /*2810*/  BSYNC B1 ;  /* 0x0000000000017941 */ /* 0x000fea0003800000 */
.L_x_355:
[----:B0-----:R-:W-:Y:S01]  /*2820*/  VIADD R52, R23, 0x20 ;  /* 0x0000002017347836 */ /* 0x001fe20000000000 */
[----:B------:R-:W-:Y:S01]  /*2830*/  BSSY B1, `(.L_x_357) ;  /* 0x0000024000017945 */ /* 0x000fe20003800000 */
[----:B------:R-:W-:Y:S02]  /*2840*/  CS2R R72, SRZ ;  /* 0x0000000000487805 */ /* 0x000fe4000001ff00 */
[----:B------:R-:W-:Y:S02]  /*2850*/  CS2R R70, SRZ ;  /* 0x0000000000467805 */ /* 0x000fe4000001ff00 */
[----:B------:R-:W-:Y:S02]  /*2860*/  CS2R R60, SRZ ;  /* 0x00000000003c7805 */ /* 0x000fe4000001ff00 */
[----:B------:R-:W-:Y:S02]  /*2870*/  ISETP.GE.AND P3, PT, R52, R115, PT ;  /* 0x000000733400720c */ /* 0x000fe40003f66270 */
[----:B------:R-:W-:-:S02]  /*2880*/  CS2R R52, SRZ ;  /* 0x0000000000347805 */ /* 0x000fc4000001ff00 */
[----:B------:R-:W-:Y:S02]  /*2890*/  CS2R R64, SRZ ;  /* 0x0000000000407805 */ /* 0x000fe4000001ff00 */
[----:B------:R-:W-:Y:S02]  /*28a0*/  CS2R R62, SRZ ;  /* 0x00000000003e7805 */ /* 0x000fe4000001ff00 */
[----:B------:R-:W-:Y:S02]  /*28b0*/  CS2R R66, SRZ ;  /* 0x0000000000427805 */ /* 0x000fe4000001ff00 */
[----:B------:R-:W-:Y:S02]  /*28c0*/  CS2R R56, SRZ ;  /* 0x0000000000387805 */ /* 0x000fe4000001ff00 */
[----:B------:R-:W-:Y:S02]  /*28d0*/  CS2R R54, SRZ ;  /* 0x0000000000367805 */ /* 0x000fe4000001ff00 */
[----:B------:R-:W-:Y:S01]  /*28e0*/  CS2R R58, SRZ ;  /* 0x00000000003a7805 */ /* 0x000fe2000001ff00 */
[----:B-----5:R-:W-:Y:S01]  /*28f0*/  IMAD.MOV.U32 R132, RZ, RZ, R76 ;  /* 0x000000ffff847224 */ /* 0x020fe200078e004c */
[----:B------:R-:W-:-:S02]  /*2900*/  MOV R142, R80 ;  /* 0x00000050008e7202 */ /* 0x000fc40000000f00 */
[----:B------:R-:W-:Y:S01]  /*2910*/  CS2R R74, SRZ ;  /* 0x00000000004a7805 */ /* 0x000fe2000001ff00 */
[----:B------:R-:W-:Y:S06]  /*2920*/  @P3 BRA `(.L_x_358) ;  /* 0x0000000000503947 */ /* 0x000fec0003800000 */
[----:B------:R-:W-:Y:S01]  /*2930*/  IADD3 R84, P4, P5, R98, R48, R15 ;  /* 0x0000003062547210 */ /* 0x000fe20007d9e00f */
[----:B------:R-:W-:Y:S01]  /*2940*/  ULDC.64 UR4, c[0x0][0x3e8] ;  /* 0x0000fa0000047ab9 */ /* 0x000fe20000000a00 */
[----:B------:R-:W-:Y:S02]  /*2950*/  CS2R R72, SRZ ;  /* 0x0000000000487805 */ /* 0x000fe4000001ff00 */
[----:B------:R-:W-:Y:S02]  /*2960*/  CS2R R74, SRZ ;  /* 0x00000000004a7805 */ /* 0x000fe4000001ff00 */
[----:B------:R-:W-:Y:S02]  /*2970*/  IADD3.X R69, R36, R133, R26, P4, P5 ;  /* 0x0000008524457210 */ /* 0x000fe400027ea41a */
[----:B------:R-:W-:-:S04]  /*2980*/  IADD3 R86, P4, P5, R94, R50, R9 ;  /* 0x000000325e567210 */ /* 0x000fc80007d9e009 */
[----:B------:R-:W-:Y:S02]  /*2990*/  IADD3.X R68, R38, R127, R12, P4, P5 ;  /* 0x0000007f26447210 */ /* 0x000fe400027ea40c */
[----:B------:R-:W-:-:S04]  /*29a0*/  IADD3 R84, P4, R84, UR4, RZ ;  /* 0x0000000454547c10 */ /* 0x000fc8000ff9e0ff */
[----:B------:R-:W-:Y:S01]  /*29b0*/  IADD3.X R85, R69, UR5, RZ, P4, !PT ;  /* 0x0000000545557c10 */ /* 0x000fe2000a7fe4ff */
[----:B------:R-:W-:Y:S02]  /*29c0*/  ULDC.64 UR4, c[0x0][0x400] ;  /* 0x0001000000047ab9 */ /* 0x000fe40000000a00 */
[----:B------:R-:W-:-:S04]  /*29d0*/  IADD3 R86, P4, R86, UR4, RZ ;  /* 0x0000000456567c10 */ /* 0x000fc8000ff9e0ff */
[----:B------:R-:W-:Y:S02]  /*29e0*/  IADD3.X R87, R68, UR5, RZ, P4, !PT ;  /* 0x0000000544577c10 */ /* 0x000fe4000a7fe4ff */
        /* <DEDUP_REMOVED lines=8> */
.L_x_358:
[----:B------:R-:W-:Y:S05]  /*2a70*/  BSYNC B1 ;  /* 0x0000000000017941 */ /* 0x000fea0003800000 */
.L_x_357:
[----:B0-----:R-:W-:Y:S01]  /*2a80*/  VIADD R84, R23, 0x40 ;  /* 0x0000004017547836 */ /* 0x001fe20000000000 */
[----:B------:R-:W-:Y:S04]  /*2a90*/  BSSY B1, `(.L_x_359) ;  /* 0x0000018000017945 */ /* 0x000fe80003800000 */
[----:B------:R-:W-:-:S04]  /*2aa0*/  ISETP.GE.AND P4, PT, R84, R115, PT ;  /* 0x000000735400720c */ /* 0x000fc80003f86270 */
[----:B------:R-:W-:-:S09]  /*2ab0*/  P2R R143, PR, RZ, 0x10 ;  /* 0x00000010ff8f7803 */ /* 0x000fd20000000000 */
[----:B------:R-:W-:Y:S05]  /*2ac0*/  @P4 BRA `(.L_x_360) ;  /* 0x0000000000504947 */ /* 0x000fea0003800000 */
        /* <DEDUP_REMOVED lines=20> */
.L_x_360:
[----:B------:R-:W-:Y:S05]  /*2c10*/  BSYNC B1 ;  /* 0x0000000000017941 */ /* 0x000fea0003800000 */
.L_x_359:
[----:B0-----:R-:W-:Y:S01]  /*2c20*/  VIADD R84, R23, 0x60 ;  /* 0x0000006017547836 */ /* 0x001fe20000000000 */
[----:B------:R-:W-:Y:S04]  /*2c30*/  BSSY B1, `(.L_x_361) ;  /* 0x000001d000017945 */ /* 0x000fe80003800000 */
[----:B------:R-:W-:-:S13]  /*2c40*/  ISETP.GE.AND P4, PT, R84, R115, PT ;  /* 0x000000735400720c */ /* 0x000fda0003f86270 */
[----:B------:R-:W-:Y:S05]  /*2c50*/  @P4 BRA `(.L_x_362) ;  /* 0x0000000000684947 */ /* 0x000fea0003800000 */
[----:B------:R-:W0:Y:S01]  /*2c60*/  LDC.64 R52, c[0x0][0x3f8] ;  /* 0x0000fe00ff347b82 */ /* 0x000e220000000a00 */
[----:B------:R-:W-:Y:S01]  /*2c70*/  IMAD.MOV.U32 R49, RZ, RZ, R133 ;  /* 0x000000ffff317224 */ /* 0x000fe200078e0085 */
[----:B------:R-:W-:Y:S01]  /*2c80*/  ULDC.64 UR4, c[0x0][0x3e8] ;  /* 0x0000fa0000047ab9 */ /* 0x000fe20000000a00 */
[----:B------:R-:W-:Y:S01]  /*2c90*/  IMAD.MOV.U32 R51, RZ, RZ, R127 ;  /* 0x000000ffff337224 */ /* 0x000fe200078e007f */
[----:B------:R-:W-:Y:S02]  /*2ca0*/  CS2R R56, SRZ ;  /* 0x0000000000387805 */ /* 0x000fe4000001ff00 */
[----:B------:R-:W-:Y:S01]  /*2cb0*/  CS2R R58, SRZ ;  /* 0x00000000003a7805 */ /* 0x000fe2000001ff00 */
[----:B0-----:R-:W-:-:S04]  /*2cc0*/  IMAD.WIDE.U32 R48, R52, 0x60, R48 ;  /* 0x0000006034307825 */ /* 0x001fc800078e0030 */
[----:B------:R-:W-:Y:S01]  /*2cd0*/  IMAD R53, R53, 0x60, RZ ;  /* 0x0000006035357824 */ /* 0x000fe200078e02ff */
[----:B------:R-:W-:-:S04]  /*2ce0*/  IADD3 R48, P5, P6, R98, UR4, R48 ;  /* 0x0000000462307c10 */ /* 0x000fc8000febe030 */
[----:B------:R-:W-:Y:S02]  /*2cf0*/  IADD3 R49, R49, R53, RZ ;  /* 0x0000003531317210 */ /* 0x000fe40007ffe0ff */
[----:B------:R-:W0:Y:S02]  /*2d00*/  LDC.64 R52, c[0x0][0x408] ;  /* 0x00010200ff347b82 */ /* 0x000e240000000a00 */
[----:B------:R-:W-:Y:S01]  /*2d10*/  IADD3.X R49, R36, UR5, R49, P5, P6 ;  /* 0x0000000524317c10 */ /* 0x000fe2000afec431 */
[----:B------:R-:W-:Y:S01]  /*2d20*/  ULDC.64 UR4, c[0x0][0x400] ;  /* 0x0001000000047ab9 */ /* 0x000fe20000000a00 */
[----:B0-----:R-:W-:-:S04]  /*2d30*/  IMAD.WIDE.U32 R50, R52, 0x60, R50 ;  /* 0x0000006034327825 */ /* 0x001fc800078e0032 */
[----:B------:R-:W-:Y:S01]  /*2d40*/  IMAD R53, R53, 0x60, RZ ;  /* 0x0000006035357824 */ /* 0x000fe200078e02ff */
[----:B------:R-:W-:-:S03]  /*2d50*/  IADD3 R50, P5, P6, R94, UR4, R50 ;  /* 0x000000045e327c10 */ /* 0x000fc6000febe032 */
[----:B------:R-:W-:-:S05]  /*2d60*/  IMAD.IADD R51, R51, 0x1, R53 ;  /* 0x0000000133337824 */ /* 0x000fca00078e0235 */
        /* <DEDUP_REMOVED lines=9> */
.L_x_362:
[----:B------:R-:W-:Y:S05]  /*2e00*/  BSYNC B1 ;  /* 0x0000000000017941 */ /* 0x000fea0003800000 */
.L_x_361:
[----:B------:R-:W-:Y:S01]  /*2e10*/  UISETP.NE.AND UP0, UPT, UR47, 0x3, UPT ;  /* 0x000000032f00788c */ /* 0x000fe2000bf05270 */
[----:B------:R-:W-:Y:S01]  /*2e20*/  IMAD.MOV.U32 R141, RZ, RZ, R78 ;  /* 0x000000ffff8d7224 */ /* 0x000fe200078e004e */
[----:B------:R-:W-:Y:S01]  /*2e30*/  MOV R154, R82 ;  /* 0x00000052009a7202 */ /* 0x000fe20000000f00 */
[----:B-----5:R-:W-:Y:S01]  /*2e40*/  IMAD.MOV.U32 R135, RZ, RZ, R68 ;  /* 0x000000ffff877224 */ /* 0x020fe200078e0044 */
[----:B------:R-:W-:Y:S01]  /*2e50*/  MOV R138, R74 ;  /* 0x0000004a008a7202 */ /* 0x000fe20000000f00 */
[----:B------:R-:W-:Y:S01]  /*2e60*/  IMAD.MOV.U32 R137, RZ, RZ, R72 ;  /* 0x000000ffff897224 */ /* 0x000fe200078e0048 */
[----:B------:R-:W-:Y:S01]  /*2e70*/  PLOP3.LUT P5, PT, PT, PT, UP0, 0x80, 0x0 ;  /* 0x000000000000781c */ /* 0x000fe20003faf008 */
[----:B------:R-:W-:Y:S01]  /*2e80*/  IMAD.MOV.U32 R136, RZ, RZ, R70 ;  /* 0x000000ffff887224 */ /* 0x000fe200078e0046 */
[----:B------:R-:W-:Y:S01]  /*2e90*/  MOV R134, R66 ;  /* 0x0000004200867202 */ /* 0x000fe20000000f00 */
[----:B------:R-:W-:Y:S01]  /*2ea0*/  IMAD.MOV.U32 R126, RZ, RZ, R60 ;  /* 0x000000ffff7e7224 */ /* 0x000fe200078e003c */
[----:B------:R-:W-:Y:S01]  /*2eb0*/  MOV R87, R58 ;  /* 0x0000003a00577202 */ /* 0x000fe20000000f00 */
[----:B------:R-:W-:-:S02]  /*2ec0*/  IMAD.MOV.U32 R133, RZ, RZ, R64 ;  /* 0x000000ffff857224 */ /* 0x000fc400078e0040 */
[----:B------:R-:W-:Y:S02]  /*2ed0*/  IMAD.MOV.U32 R127, RZ, RZ, R62 ;  /* 0x000000ffff7f7224 */ /* 0x000fe400078e003e */
[----:B------:R-:W-:Y:S02]  /*2ee0*/  IMAD.MOV.U32 R84, RZ, RZ, R52 ;  /* 0x000000ffff547224 */ /* 0x000fe400078e0034 */
[----:B------:R-:W-:Y:S02]  /*2ef0*/  IMAD.MOV.U32 R86, RZ, RZ, R56 ;  /* 0x000000ffff567224 */ /* 0x000fe400078e0038 */
[----:B------:R-:W-:Y:S01]  /*2f00*/  IMAD.MOV.U32 R85, RZ, RZ, R54 ;  /* 0x000000ffff557224 */ /* 0x000fe200078e0036 */
[----:B------:R-:W-:Y:S06]  /*2f10*/  @!P5 BRA `(.L_x_363) ;  /* 0x000000000004d947 */ /* 0x000fec0003800000 */
[----:B------:R-:W-:Y:S01]  /*2f20*/  BPT.TRAP 0x1 ;  /* 0x000000040000795c */ /* 0x000fe20000300000 */
.L_x_363:
[----:B------:R-:W-:Y:S01]  /*2f30*/  IMAD R110, R232, 0x8, R22 ;  /* 0x00000008e86e7824 */ /* 0x000fe200078e0216 */
[----:B------:R-:W-:Y:S01]  /*2f40*/  SHF.L.U32 R124, R234, 0x1f, RZ ;  /* 0x0000001fea7c7819 */ /* 0x000fe200000006ff */
[----:B------:R-:W-:Y:S03]  /*2f50*/  BSSY B1, `(.L_x_364) ;  /* 0x0000003000017945 */ /* 0x000fe60003800000 */
[----:B------:R-:W1:Y:S02]  /*2f60*/  SYNCS.PHASECHK.TRANS64.TRYWAIT P6, [R110+URZ+0x38890], R124 ;  /* 0x0388907c6e0075a7 */ /* 0x000e6400080c017f */
[----:B-1----:R-:W-:Y:S05]  /*2f70*/  @!P6 BRA `(.L_x_365) ;  /* 0x0000021800a4e947 */ /* 0x002fea0003800000 */
.L_x_659:
[----:B------:R-:W-:Y:S05]  /*2f80*/  BSYNC B1 ;  /* 0x0000000000017941 */ /* 0x000fea0003800000 */
.L_x_364:
[----:B------:R-:W-:Y:S04]  /*2f90*/  BSSY B1, `(.L_x_366) ;  /* 0x00000e8000017945 */ /* 0x000fe80003800000 */
[----:B------:R-:W-:Y:S05]  /*2fa0*/  @P2 BRA `(.L_x_367) ;  /* 0x0000000c00982947 */ /* 0x000fea0003800000 */
[----:B------:R-:W-:Y:S01]  /*2fb0*/  IADD3 R139, P2, R46, R120, RZ ;  /* 0x000000782e8b7210 */ /* 0x000fe20007f5e0ff */
[----:B------:R-:W-:Y:S04]  /*2fc0*/  BSSY B2, `(.L_x_368) ;  /* 0x0000073000027945 */ /* 0x000fe80003800000 */
[----:B------:R-:W-:Y:S01]  /*2fd0*/  IMAD.X R140, R123, 0x1, R34, P2 ;  /* 0x000000017b8c7824 */ /* 0x000fe200010e0622 */
[----:B------:R-:W-:Y:S07]  /*2fe0*/  @P0 BRA `(.L_x_369) ;  /* 0x0000000400c00947 */ /* 0x000fee0003800000 */
[----:B0-----:R0:W2:Y:S01]  /*2ff0*/  LDS.128 R48, [R114+0x28400] ;  /* 0x0284000072307984 */ /* 0x0010a20000000c00 */
[----:B------:R-:W-:Y:S01]  /*3000*/  ISETP.GE.AND P2, PT, R18, R122, PT ;  /* 0x0000007a1200720c */ /* 0x000fe20003f46270 */
[----:B------:R-:W-:-:S12]  /*3010*/  BSSY B3, `(.L_x_370) ;  /* 0x0000069000037945 */ /* 0x000fd80003800000 */
[----:B0-----:R-:W-:Y:S05]  /*3020*/  @P2 BRA `(.L_x_371) ;  /* 0x00000004009c2947 */ /* 0x001fea0003800000 */
[----:B------:R-:W-:Y:S02]  /*3030*/  SHF.R.U32.HI R145, RZ, 0x8, R81 ;  /* 0x00000008ff917819 */ /* 0x000fe40000011651 */
[----:B------:R-:W-:Y:S02]  /*3040*/  SHF.R.U32.HI R80, RZ, 0x8, R83 ;  /* 0x00000008ff507819 */ /* 0x000fe40000011653 */
[----:B------:R-:W-:Y:S02]  /*3050*/  SHF.R.U32.HI R147, RZ, 0x10, R81 ;  /* 0x00000010ff937819 */ /* 0x000fe40000011651 */
[----:B------:R-:W-:Y:S01]  /*3060*/  LOP3.LUT R82, R81, 0xff0000ff, RZ, 0xc0, !PT ;  /* 0xff0000ff51527812 */ /* 0x000fe200078ec0ff */
[----:B------:R-:W-:Y:S01]  /*3070*/  IMAD.SHL.U32 R81, R145, 0x100, RZ ;  /* 0x0000010091517824 */ /* 0x000fe200078e00ff */
[----:B------:R-:W-:Y:S02]  /*3080*/  SHF.R.U32.HI R146, RZ, 0x10, R83 ;  /* 0x00000010ff927819 */ /* 0x000fe40000011653 */
[----:B------:R-:W-:-:S02]  /*3090*/  LOP3.LUT R144, R83, 0xff0000ff, RZ, 0xc0, !PT ;  /* 0xff0000ff53907812 */ /* 0x000fc400078ec0ff */
[----:B------:R-:W-:Y:S01]  /*30a0*/  SHF.L.U32 R83, R80, 0x8, RZ ;  /* 0x0000000850537819 */ /* 0x000fe200000006ff */
[----:B--2---:R-:W-:Y:S01]  /*30b0*/  IMAD.MOV.U32 R80, RZ, RZ, R48 ;  /* 0x000000ffff507224 */ /* 0x004fe200078e0030 */
[----:B------:R-:W-:Y:S01]  /*30c0*/  LOP3.LUT R82, R82, 0xff00, R81, 0xf8, !PT ;  /* 0x0000ff0052527812 */ /* 0x000fe200078ef851 */
[----:B------:R-:W-:Y:S01]  /*30d0*/  IMAD.U32 R81, R147, 0x10000, RZ ;  /* 0x0001000093517824 */ /* 0x000fe200078e00ff */
[----:B------:R-:W-:Y:S01]  /*30e0*/  LOP3.LUT R145, R144, 0xff00, R83, 0xf8, !PT ;  /* 0x0000ff0090917812 */ /* 0x000fe200078ef853 */
[----:B------:R-:W-:Y:S01]  /*30f0*/  IMAD.U32 R144, R146, 0x10000, RZ ;  /* 0x0001000092907824 */ /* 0x000fe200078e00ff */
[----:B------:R-:W-:Y:S02]  /*3100*/  F2FP.F16.E4M3.UNPACK_B R83, R154.H1 ;  /* 0x0000009aff53723e */ /* 0x000fe400030006ff */
[-C--:B------:R-:W-:Y:S02]  /*3110*/  F2FP.F16.E4M3.UNPACK_B R48, R49.reuse ;  /* 0x00000031ff30723e */ /* 0x080fe400020006ff */
[----:B------:R-:W-:Y:S01]  /*3120*/  LOP3.LUT R149, R145, 0xff0000, R144, 0xf8, !PT ;  /* 0x00ff000091957812 */ /* 0x000fe200078ef890 */
[--C-:B------:R-:W-:Y:S01]  /*3130*/  HADD2.F32 R147, -RZ, R83.reuse.H0_H0 ;  /* 0x20000053ff937230 */ /* 0x100fe20000004100 */
[----:B------:R-:W-:Y:S01]  /*3140*/  LOP3.LUT R146, R82, 0xff0000, R81, 0xf8, !PT ;  /* 0x00ff000052927812 */ /* 0x000fe200078ef851 */
[--C-:B------:R-:W-:Y:S01]  /*3150*/  HADD2.F32 R81, -RZ, R48.reuse.H1_H1 ;  /* 0x30000030ff517230 */ /* 0x100fe20000004100 */
[----:B------:R-:W-:Y:S01]  /*3160*/  F2FP.F16.E4M3.UNPACK_B R144, R142.H1 ;  /* 0x0000008eff90723e */ /* 0x000fe200030006ff */
[----:B------:R-:W-:Y:S01]  /*3170*/  HADD2.F32 R48, -RZ, R48.H0_H0 ;  /* 0x20000030ff307230 */ /* 0x000fe20000004100 */
[----:B------:R-:W-:Y:S01]  /*3180*/  F2FP.F16.E4M3.UNPACK_B R49, R49.H1 ;  /* 0x00000031ff31723e */ /* 0x000fe200030006ff */
[----:B------:R-:W-:-:S02]  /*3190*/  HADD2.F32 R148, -RZ, R83.H1_H1 ;  /* 0x30000053ff947230 */ /* 0x000fc40000004100 */
[-C--:B------:R-:W-:Y:S01]  /*31a0*/  FMUL.FTZ R151, R81, R147.reuse ;  /* 0x0000009351977220 */ /* 0x080fe20000410000 */
[--C-:B------:R-:W-:Y:S02]  /*31b0*/  HADD2.F32 R145, -RZ, R144.reuse.H0_H0 ;  /* 0x20000090ff917230 */ /* 0x100fe40000004100 */
[C---:B------:R-:W-:Y:S01]  /*31c0*/  FMUL.FTZ R150, R48.reuse, R147 ;  /* 0x0000009330967220 */ /* 0x040fe20000410000 */
[--C-:B------:R-:W-:Y:S01]  /*31d0*/  HADD2.F32 R83, -RZ, R49.reuse.H1_H1 ;  /* 0x30000031ff537230 */ /* 0x100fe20000004100 */
[----:B------:R-:W-:Y:S01]  /*31e0*/  F2FP.F16.E4M3.UNPACK_B R147, R154 ;  /* 0x0000009aff93723e */ /* 0x000fe200020006ff */
[----:B------:R-:W-:Y:S02]  /*31f0*/  HADD2.F32 R82, -RZ, R49.H0_H0 ;  /* 0x20000031ff527230 */ /* 0x000fe40000004100 */
[-C--:B------:R-:W-:Y:S01]  /*3200*/  FFMA.FTZ R48, R48, R145.reuse, -R151 ;  /* 0x0000009130307223 */ /* 0x080fe20000010897 */
[----:B------:R-:W-:Y:S02]  /*3210*/  HADD2.F32 R144, -RZ, R144.H1_H1 ;  /* 0x30000090ff907230 */ /* 0x000fe40000004100 */
[-C--:B------:R-:W-:Y:S01]  /*3220*/  FMUL.FTZ R151, R83, R148.reuse ;  /* 0x0000009453977220 */ /* 0x080fe20000410000 */
[----:B------:R-:W-:Y:S01]  /*3230*/  FFMA.FTZ R49, R81, R145, R150 ;  /* 0x0000009151317223 */ /* 0x000fe20000010096 */
[C---:B------:R-:W-:Y:S01]  /*3240*/  FMUL.FTZ R148, R82.reuse, R148 ;  /* 0x0000009452947220 */ /* 0x040fe20000410000 */
[----:B------:R-:W-:Y:S01]  /*3250*/  F2FP.F16.E4M3.UNPACK_B R81, R80.H1 ;  /* 0x00000050ff51723e */ /* 0x000fe200030006ff */
[----:B------:R-:W-:Y:S01]  /*3260*/  FFMA.FTZ R154, R82, R144, -R151 ;  /* 0x00000090529a7223 */ /* 0x000fe20000010897 */
[----:B------:R-:W-:Y:S01]  /*3270*/  F2FP.F16.E4M3.UNPACK_B R80, R80 ;  /* 0x00000050ff50723e */ /* 0x000fe200020006ff */
[----:B------:R-:W-:Y:S01]  /*3280*/  FFMA.FTZ R155, R83, R144, R148 ;  /* 0x00000090539b7223 */ /* 0x000fe20000010094 */
[----:B------:R-:W-:Y:S01]  /*3290*/  F2FP.F16.E4M3.UNPACK_B R142, R142 ;  /* 0x0000008eff8e723e */ /* 0x000fe200020006ff */
[----:B------:R-:W-:-:S02]  /*32a0*/  HADD2.F32 R82, -RZ, R81.H0_H0 ;  /* 0x20000051ff527230 */ /* 0x000fc40000004100 */
[----:B------:R-:W-:Y:S01]  /*32b0*/  HADD2.F32 R83, -RZ, R81.H1_H1 ;  /* 0x30000051ff537230 */ /* 0x000fe20000004100 */
[----:B------:R-:W-:Y:S01]  /*32c0*/  F2FP.SATFINITE.E4M3.F32.PACK_AB_MERGE_C R158, R155, R154, RZ ;  /* 0x0000009a9b9e723e */ /* 0x000fe200048070ff */
[--C-:B------:R-:W-:Y:S02]  /*32d0*/  HADD2.F32 R145, -RZ, R147.reuse.H1_H1 ;  /* 0x30000093ff917230 */ /* 0x100fe40000004100 */
[--C-:B------:R-:W-:Y:S01]  /*32e0*/  HADD2.F32 R81, -RZ, R80.reuse.H0_H0 ;  /* 0x20000050ff517230 */ /* 0x100fe20000004100 */
[----:B------:R-:W-:Y:S01]  /*32f0*/  F2FP.SATFINITE.E4M3.F32.PACK_AB_MERGE_C R49, R49, R48, R158 ;  /* 0x000000303131723e */ /* 0x000fe2000480709e */
[----:B------:R-:W-:Y:S02]  /*3300*/  HADD2.F32 R147, -RZ, R147.H0_H0 ;  /* 0x20000093ff937230 */ /* 0x000fe40000004100 */
[-C--:B------:R-:W-:Y:S01]  /*3310*/  FMUL.FTZ R150, R82, R145.reuse ;  /* 0x0000009152967220 */ /* 0x080fe20000410000 */
[----:B------:R-:W-:Y:S02]  /*3320*/  HADD2.F32 R80, -RZ, R80.H1_H1 ;  /* 0x30000050ff507230 */ /* 0x000fe40000004100 */
[----:B------:R-:W-:Y:S01]  /*3330*/  FMUL.FTZ R151, R83, R145 ;  /* 0x0000009153977220 */ /* 0x000fe20000410000 */
[--C-:B------:R-:W-:Y:S01]  /*3340*/  HADD2.F32 R144, -RZ, R142.reuse.H1_H1 ;  /* 0x3000008eff907230 */ /* 0x100fe20000004100 */
[----:B------:R-:W-:Y:S01]  /*3350*/  F2FP.F16.E4M3.UNPACK_B R145, R149.H1 ;  /* 0x00000095ff91723e */ /* 0x000fe200030006ff */
[----:B------:R-:W-:-:S02]  /*3360*/  HADD2.F32 R142, -RZ, R142.H0_H0 ;  /* 0x2000008eff8e7230 */ /* 0x000fc40000004100 */
[-C--:B------:R-:W-:Y:S01]  /*3370*/  FMUL.FTZ R148, R80, R147.reuse ;  /* 0x0000009350947220 */ /* 0x080fe20000410000 */
[----:B------:R-:W-:Y:S01]  /*3380*/  FMUL.FTZ R147, R81, R147 ;  /* 0x0000009351937220 */ /* 0x000fe20000410000 */
[-C--:B------:R-:W-:Y:S01]  /*3390*/  FFMA.FTZ R83, R83, R144.reuse, R150 ;  /* 0x0000009053537223 */ /* 0x080fe20000010096 */
[----:B------:R-:W-:Y:S01]  /*33a0*/  FFMA.FTZ R82, R82, R144, -R151 ;  /* 0x0000009052527223 */ /* 0x000fe20000010897 */
[-C--:B------:R-:W-:Y:S01]  /*33b0*/  FFMA.FTZ R150, R81, R142.reuse, -R148 ;  /* 0x0000008e51967223 */ /* 0x080fe20000010894 */
[----:B------:R-:W-:Y:S01]  /*33c0*/  F2FP.F16.E4M3.UNPACK_B R81, R51.H1 ;  /* 0x00000033ff51723e */ /* 0x000fe200030006ff */
[----:B------:R-:W-:Y:S01]  /*33d0*/  FFMA.FTZ R151, R80, R142, R147 ;  /* 0x0000008e50977223 */ /* 0x000fe20000010093 */
[----:B------:R-:W-:Y:S01]  /*33e0*/  F2FP.F16.E4M3.UNPACK_B R142, R146.H1 ;  /* 0x00000092ff8e723e */ /* 0x000fe200030006ff */
[----:B------:R-:W-:Y:S01]  /*33f0*/  HADD2.F32 R148, -RZ, R145.H1_H1 ;  /* 0x30000091ff947230 */ /* 0x000fe20000004100 */
[----:B------:R-:W-:Y:S01]  /*3400*/  F2FP.SATFINITE.E4M3.F32.PACK_AB_MERGE_C R157, R83, R82, RZ ;  /* 0x00000052539d723e */ /* 0x000fe200048070ff */
[--C-:B------:R-:W-:Y:S01]  /*3410*/  HADD2.F32 R83, -RZ, R81.reuse.H1_H1 ;  /* 0x30000051ff537230 */ /* 0x100fe20000004100 */
[----:B------:R-:W-:Y:S01]  /*3420*/  F2FP.F16.E4M3.UNPACK_B R80, R50.H1 ;  /* 0x00000032ff50723e */ /* 0x000fe200030006ff */
[----:B------:R-:W-:Y:S01]  /*3430*/  HADD2.F32 R82, -RZ, R81.H0_H0 ;  /* 0x20000051ff527230 */ /* 0x000fe20000004100 */
[----:B------:R-:W-:Y:S01]  /*3440*/  F2FP.F16.E4M3.UNPACK_B R149, R149 ;  /* 0x00000095ff95723e */ /* 0x000fe200020006ff */
[----:B------:R-:W-:Y:S01]  /*3450*/  HADD2.F32 R144, -RZ, R142.H1_H1 ;  /* 0x3000008eff907230 */ /* 0x000fe20000004100 */
[----:B------:R-:W-:Y:S01]  /*3460*/  F2FP.F16.E4M3.UNPACK_B R146, R146 ;  /* 0x00000092ff92723e */ /* 0x000fe200020006ff */
[----:B------:R-:W-:-:S02]  /*3470*/  HADD2.F32 R81, -RZ, R80.H1_H1 ;  /* 0x30000050ff517230 */ /* 0x000fc40000004100 */
[-C--:B------:R-:W-:Y:S01]  /*3480*/  FMUL.FTZ R155, R83, R148.reuse ;  /* 0x00000094539b7220 */ /* 0x080fe20000410000 */
[--C-:B------:R-:W-:Y:S02]  /*3490*/  HADD2.F32 R147, -RZ, R149.reuse.H1_H1 ;  /* 0x30000095ff937230 */ /* 0x100fe40000004100 */
[C---:B------:R-:W-:Y:S01]  /*34a0*/  FMUL.FTZ R156, R82.reuse, R148 ;  /* 0x00000094529c7220 */ /* 0x040fe20000410000 */
[----:B------:R-:W-:Y:S02]  /*34b0*/  HADD2.F32 R80, -RZ, R80.H0_H0 ;  /* 0x20000050ff507230 */ /* 0x000fe40000004100 */
[----:B------:R-:W-:Y:S01]  /*34c0*/  FFMA.FTZ R154, R82, R144, -R155 ;  /* 0x00000090529a7223 */ /* 0x000fe2000001089b */
[----:B------:R-:W-:Y:S02]  /*34d0*/  HADD2.F32 R82, -RZ, R146.H1_H1 ;  /* 0x30000092ff527230 */ /* 0x000fe40000004100 */
[----:B------:R-:W-:Y:S01]  /*34e0*/  FMUL.FTZ R155, R81, R147 ;  /* 0x00000093519b7220 */ /* 0x000fe20000410000 */
[----:B------:R-:W-:Y:S01]  /*34f0*/  F2FP.F16.E4M3.UNPACK_B R51, R51 ;  /* 0x00000033ff33723e */ /* 0x000fe200020006ff */
[C---:B------:R-:W-:Y:S01]  /*3500*/  FMUL.FTZ R148, R80.reuse, R147 ;  /* 0x0000009350947220 */ /* 0x040fe20000410000 */
[----:B------:R-:W-:Y:S01]  /*3510*/  F2FP.F16.E4M3.UNPACK_B R50, R50 ;  /* 0x00000032ff32723e */ /* 0x000fe200020006ff */
[----:B------:R-:W-:Y:S01]  /*3520*/  FFMA.FTZ R155, R80, R82, -R155 ;  /* 0x00000052509b7223 */ /* 0x000fe2000001089b */
[----:B------:R-:W-:-:S02]  /*3530*/  HADD2.F32 R149, -RZ, R149.H0_H0 ;  /* 0x20000095ff957230 */ /* 0x000fc40000004100 */
[----:B------:R-:W-:Y:S01]  /*3540*/  FFMA.FTZ R148, R81, R82, R148 ;  /* 0x0000005251947223 */ /* 0x000fe20000010094 */
[--C-:B------:R-:W-:Y:S02]  /*3550*/  HADD2.F32 R80, -RZ, R51.reuse.H0_H0 ;  /* 0x20000033ff507230 */ /* 0x100fe40000004100 */
[----:B------:R-:W-:Y:S01]  /*3560*/  FFMA.FTZ R147, R83, R144, R156 ;  /* 0x0000009053937223 */ /* 0x000fe2000001009c */
[----:B------:R-:W-:Y:S01]  /*3570*/  HADD2.F32 R81, -RZ, R51.H1_H1 ;  /* 0x30000033ff517230 */ /* 0x000fe20000004100 */
[----:B------:R-:W-:Y:S01]  /*3580*/  F2FP.SATFINITE.E4M3.F32.PACK_AB_MERGE_C R48, R151, R150, R157 ;  /* 0x000000969730723e */ /* 0x000fe2000480709d */
[--C-:B------:R-:W-:Y:S01]  /*3590*/  HADD2.F32 R51, -RZ, R50.reuse.H0_H0 ;  /* 0x20000032ff337230 */ /* 0x100fe20000004100 */
[----:B------:R-:W-:Y:S01]  /*35a0*/  F2FP.SATFINITE.E4M3.F32.PACK_AB_MERGE_C R148, R148, R155, RZ ;  /* 0x0000009b9494723e */ /* 0x000fe200048070ff */
[----:B------:R-:W-:Y:S01]  /*35b0*/  HADD2.F32 R50, -RZ, R50.H1_H1 ;  /* 0x30000032ff327230 */ /* 0x000fe20000004100 */
[----:B------:R-:W-:Y:S01]  /*35c0*/  F2FP.SATFINITE.E4M3.F32.PACK_AB_MERGE_C R147, R147, R154, RZ ;  /* 0x0000009a9393723e */ /* 0x000fe200048070ff */
[----:B------:R-:W-:-:S02]  /*35d0*/  HADD2.F32 R145, -RZ, R145.H0_H0 ;  /* 0x20000091ff917230 */ /* 0x000fc40000004100 */
[----:B------:R-:W-:Y:S02]  /*35e0*/  HADD2.F32 R142, -RZ, R142.H0_H0 ;  /* 0x2000008eff8e7230 */ /* 0x000fe40000004100 */
[----:B------:R-:W-:Y:S01]  /*35f0*/  FMUL.FTZ R82, R50, R149 ;  /* 0x0000009532527220 */ /* 0x000fe20000410000 */
[----:B------:R-:W-:Y:S02]  /*3600*/  HADD2.F32 R146, -RZ, R146.H0_H0 ;  /* 0x20000092ff927230 */ /* 0x000fe40000004100 */
[-C--:B------:R-:W-:Y:S01]  /*3610*/  FMUL.FTZ R83, R81, R145.reuse ;  /* 0x0000009151537220 */ /* 0x080fe20000410000 */
[C---:B------:R-:W-:Y:S01]  /*3620*/  FMUL.FTZ R144, R80.reuse, R145 ;  /* 0x0000009150907220 */ /* 0x040fe20000410000 */
[----:B------:R-:W-:Y:S02]  /*3630*/  FMUL.FTZ R149, R51, R149 ;  /* 0x0000009533957220 */ /* 0x000fe40000410000 */
[-C--:B------:R-:W-:Y:S01]  /*3640*/  FFMA.FTZ R83, R80, R142.reuse, -R83 ;  /* 0x0000008e50537223 */ /* 0x080fe20000010853 */
[----:B------:R-:W-:Y:S01]  /*3650*/  FFMA.FTZ R144, R81, R142, R144 ;  /* 0x0000008e51907223 */ /* 0x000fe20000010090 */
[-C--:B------:R-:W-:Y:S01]  /*3660*/  FFMA.FTZ R82, R51, R146.reuse, -R82 ;  /* 0x0000009233527223 */ /* 0x080fe20000010852 */
[----:B------:R-:W-:-:S03]  /*3670*/  FFMA.FTZ R149, R50, R146, R149 ;  /* 0x0000009232957223 */ /* 0x000fc60000010095 */
[----:B------:R-:W-:Y:S02]  /*3680*/  F2FP.SATFINITE.E4M3.F32.PACK_AB_MERGE_C R51, R144, R83, R147 ;  /* 0x000000539033723e */ /* 0x000fe40004807093 */
[----:B------:R-:W-:-:S07]  /*3690*/  F2FP.SATFINITE.E4M3.F32.PACK_AB_MERGE_C R50, R149, R82, R148 ;  /* 0x000000529532723e */ /* 0x000fce0004807094 */
.L_x_371:
[----:B------:R-:W-:Y:S05]  /*36a0*/  BSYNC B3 ;  /* 0x0000000000037941 */ /* 0x000fea0003800000 */
.L_x_370:
[----:B------:R-:W-:Y:S02]  /*36b0*/  ULDC.64 UR4, c[0x0][0x2e8] ;  /* 0x0000ba0000047ab9 */ /* 0x000fe40000000a00 */
[----:B------:R-:W-:-:S04]  /*36c0*/  IADD3 R80, P2, P6, R139, UR4, R102 ;  /* 0x000000048b507c10 */ /* 0x000fc8000fe5e066 */
[----:B------:R-:W-:-:S05]  /*36d0*/  IADD3.X R81, R140, UR5, R41, P2, P6 ;  /* 0x000000058c517c10 */ /* 0x000fca00097ec429 */
[----:B--2---:R2:W-:Y:S04]  /*36e0*/  STG.E.128 desc[UR42][R80.64], R48 ;  /* 0x0000003050007986 */ /* 0x0045e8000c101d2a */
.L_x_369:
[----:B------:R-:W-:Y:S05]  /*36f0*/  BSYNC B2 ;  /* 0x0000000000027941 */ /* 0x000fea0003800000 */
.L_x_368:
[----:B------:R-:W-:Y:S05]  /*3700*/  @P1 BRA `(.L_x_367) ;  /* 0x0000000400c01947 */ /* 0x000fea0003800000 */
[----:B0-2---:R0:W2:Y:S01]  /*3710*/  LDS.128 R48, [R114+0x2c400] ;  /* 0x02c4000072307984 */ /* 0x0050a20000000c00 */
[----:B------:R-:W-:Y:S01]  /*3720*/  ISETP.GE.AND P2, PT, R233, R122, PT ;  /* 0x0000007ae900720c */ /* 0x000fe20003f46270 */
[----:B------:R-:W-:-:S12]  /*3730*/  BSSY B2, `(.L_x_372) ;  /* 0x0000069000027945 */ /* 0x000fd80003800000 */
[----:B0-----:R-:W-:Y:S05]  /*3740*/  @P2 BRA `(.L_x_373) ;  /* 0x00000004009c2947 */ /* 0x001fea0003800000 */
[----:B------:R-:W-:Y:S02]  /*3750*/  SHF.R.U32.HI R83, RZ, 0x8, R77 ;  /* 0x00000008ff537819 */ /* 0x000fe4000001164d */
[----:B------:R-:W-:Y:S02]  /*3760*/  SHF.R.U32.HI R76, RZ, 0x8, R79 ;  /* 0x00000008ff4c7819 */ /* 0x000fe4000001164f */
[----:B------:R-:W-:Y:S02]  /*3770*/  LOP3.LUT R78, R77, 0xff0000ff, RZ, 0xc0, !PT ;  /* 0xff0000ff4d4e7812 */ /* 0x000fe400078ec0ff */
[----:B------:R-:W-:Y:S02]  /*3780*/  SHF.R.U32.HI R82, RZ, 0x10, R77 ;  /* 0x00000010ff527819 */ /* 0x000fe4000001164d */
[----:B------:R-:W-:Y:S02]  /*3790*/  LOP3.LUT R80, R79, 0xff0000ff, RZ, 0xc0, !PT ;  /* 0xff0000ff4f507812 */ /* 0x000fe400078ec0ff */
[----:B------:R-:W-:Y:S01]  /*37a0*/  SHF.R.U32.HI R81, RZ, 0x10, R79 ;  /* 0x00000010ff517819 */ /* 0x000fe2000001164f */
[----:B------:R-:W-:Y:S01]  /*37b0*/  IMAD.SHL.U32 R79, R76, 0x100, RZ ;  /* 0x000001004c4f7824 */ /* 0x000fe200078e00ff */
[----:B------:R-:W-:Y:S01]  /*37c0*/  SHF.L.U32 R77, R83, 0x8, RZ ;  /* 0x00000008534d7819 */ /* 0x000fe200000006ff */
[----:B--2---:R-:W-:Y:S01]  /*37d0*/  IMAD.MOV.U32 R76, RZ, RZ, R48 ;  /* 0x000000ffff4c7224 */ /* 0x004fe200078e0030 */
[----:B------:R-:W-:-:S02]  /*37e0*/  SHF.L.U32 R81, R81, 0x10, RZ ;  /* 0x0000001051517819 */ /* 0x000fc400000006ff */
[----:B------:R-:W-:Y:S01]  /*37f0*/  LOP3.LUT R77, R78, 0xff00, R77, 0xf8, !PT ;  /* 0x0000ff004e4d7812 */ /* 0x000fe200078ef84d */
[----:B------:R-:W-:Y:S01]  /*3800*/  IMAD.U32 R78, R82, 0x10000, RZ ;  /* 0x00010000524e7824 */ /* 0x000fe200078e00ff */
[----:B------:R-:W-:Y:S02]  /*3810*/  LOP3.LUT R80, R80, 0xff00, R79, 0xf8, !PT ;  /* 0x0000ff0050507812 */ /* 0x000fe400078ef84f */
[----:B------:R-:W-:Y:S02]  /*3820*/  F2FP.F16.E4M3.UNPACK_B R48, R49 ;  /* 0x00000031ff30723e */ /* 0x000fe400020006ff */
[----:B------:R-:W-:Y:S02]  /*3830*/  F2FP.F16.E4M3.UNPACK_B R79, R141.H1 ;  /* 0x0000008dff4f723e */ /* 0x000fe400030006ff */
[----:B------:R-:W-:Y:S01]  /*3840*/  LOP3.LUT R82, R77, 0xff0000, R78, 0xf8, !PT ;  /* 0x00ff00004d527812 */ /* 0x000fe200078ef84e */
[--C-:B------:R-:W-:Y:S01]  /*3850*/  HADD2.F32 R77, -RZ, R48.reuse.H1_H1 ;  /* 0x30000030ff4d7230 */ /* 0x100fe20000004100 */
[----:B------:R-:W-:Y:S01]  /*3860*/  LOP3.LUT R144, R80, 0xff0000, R81, 0xf8, !PT ;  /* 0x00ff000050907812 */ /* 0x000fe200078ef851 */
[--C-:B------:R-:W-:Y:S01]  /*3870*/  HADD2.F32 R83, -RZ, R79.reuse.H0_H0 ;  /* 0x2000004fff537230 */ /* 0x100fe20000004100 */
[----:B------:R-:W-:Y:S01]  /*3880*/  F2FP.F16.E4M3.UNPACK_B R80, R132.H1 ;  /* 0x00000084ff50723e */ /* 0x000fe200030006ff */
[----:B------:R-:W-:Y:S01]  /*3890*/  HADD2.F32 R48, -RZ, R48.H0_H0 ;  /* 0x20000030ff307230 */ /* 0x000fe20000004100 */
[----:B------:R-:W-:Y:S01]  /*38a0*/  F2FP.F16.E4M3.UNPACK_B R49, R49.H1 ;  /* 0x00000031ff31723e */ /* 0x000fe200030006ff */
[----:B------:R-:W-:-:S02]  /*38b0*/  HADD2.F32 R142, -RZ, R79.H1_H1 ;  /* 0x3000004fff8e7230 */ /* 0x000fc40000004100 */
[CC--:B------:R-:W-:Y:S01]  /*38c0*/  FMUL.FTZ R145, R77.reuse, R83.reuse ;  /* 0x000000534d917220 */ /* 0x0c0fe20000410000 */
[--C-:B------:R-:W-:Y:S02]  /*38d0*/  HADD2.F32 R81, -RZ, R80.reuse.H0_H0 ;  /* 0x20000050ff517230 */ /* 0x100fe40000004100 */
[----:B------:R-:W-:Y:S01]  /*38e0*/  FMUL.FTZ R146, R48, R83 ;  /* 0x0000005330927220 */ /* 0x000fe20000410000 */
[--C-:B------:R-:W-:Y:S01]  /*38f0*/  HADD2.F32 R79, -RZ, R49.reuse.H1_H1 ;  /* 0x30000031ff4f7230 */ /* 0x100fe20000004100 */
[----:B------:R-:W-:Y:S01]  /*3900*/  F2FP.F16.E4M3.UNPACK_B R141, R141 ;  /* 0x0000008dff8d723e */ /* 0x000fe200020006ff */
[----:B------:R-:W-:Y:S02]  /*3910*/  HADD2.F32 R78, -RZ, R49.H0_H0 ;  /* 0x20000031ff4e7230 */ /* 0x000fe40000004100 */
[-C--:B------:R-:W-:Y:S01]  /*3920*/  FFMA.FTZ R49, R77, R81.reuse, R146 ;  /* 0x000000514d317223 */ /* 0x080fe20000010092 */
[----:B------:R-:W-:Y:S02]  /*3930*/  HADD2.F32 R80, -RZ, R80.H1_H1 ;  /* 0x30000050ff507230 */ /* 0x000fe40000004100 */
[C---:B------:R-:W-:Y:S01]  /*3940*/  FMUL.FTZ R83, R79.reuse, R142 ;  /* 0x0000008e4f537220 */ /* 0x040fe20000410000 */
[----:B------:R-:W-:Y:S01]  /*3950*/  F2FP.F16.E4M3.UNPACK_B R77, R76.H1 ;  /* 0x0000004cff4d723e */ /* 0x000fe200030006ff */
[----:B------:R-:W-:Y:S01]  /*3960*/  FMUL.FTZ R142, R78, R142 ;  /* 0x0000008e4e8e7220 */ /* 0x000fe20000410000 */
[----:B------:R-:W-:Y:S01]  /*3970*/  FFMA.FTZ R48, R48, R81, -R145 ;  /* 0x0000005130307223 */ /* 0x000fe20000010891 */
[----:B------:R-:W-:Y:S01]  /*3980*/  FFMA.FTZ R147, R78, R80, -R83 ;  /* 0x000000504e937223 */ /* 0x000fe20000010853 */
[----:B------:R-:W-:Y:S01]  /*3990*/  F2FP.F16.E4M3.UNPACK_B R76, R76 ;  /* 0x0000004cff4c723e */ /* 0x000fe200020006ff */
[----:B------:R-:W-:Y:S01]  /*39a0*/  FFMA.FTZ R148, R79, R80, R142 ;  /* 0x000000504f947223 */ /* 0x000fe2000001008e */
[----:B------:R-:W-:Y:S01]  /*39b0*/  F2FP.F16.E4M3.UNPACK_B R132, R132 ;  /* 0x00000084ff84723e */ /* 0x000fe200020006ff */
[----:B------:R-:W-:-:S02]  /*39c0*/  HADD2.F32 R81, -RZ, R141.H1_H1 ;  /* 0x3000008dff517230 */ /* 0x000fc40000004100 */
[--C-:B------:R-:W-:Y:S01]  /*39d0*/  HADD2.F32 R78, -RZ, R77.reuse.H0_H0 ;  /* 0x2000004dff4e7230 */ /* 0x100fe20000004100 */
[----:B------:R-:W-:Y:S01]  /*39e0*/  F2FP.SATFINITE.E4M3.F32.PACK_AB_MERGE_C R150, R148, R147, RZ ;  /* 0x000000939496723e */ /* 0x000fe200048070ff */
[----:B------:R-:W-:Y:S02]  /*39f0*/  HADD2.F32 R79, -RZ, R77.H1_H1 ;  /* 0x3000004dff4f7230 */ /* 0x000fe40000004100 */
[----:B------:R-:W-:Y:S02]  /*3a00*/  HADD2.F32 R77, -RZ, R76.H0_H0 ;  /* 0x2000004cff4d7230 */ /* 0x000fe40000004100 */
[-C--:B------:R-:W-:Y:S01]  /*3a10*/  FMUL.FTZ R146, R78, R81.reuse ;  /* 0x000000514e927220 */ /* 0x080fe20000410000 */
[----:B------:R-:W-:Y:S02]  /*3a20*/  HADD2.F32 R80, -RZ, R132.H1_H1 ;  /* 0x30000084ff507230 */ /* 0x000fe40000004100 */
[----:B------:R-:W-:Y:S01]  /*3a30*/  FMUL.FTZ R83, R79, R81 ;  /* 0x000000514f537220 */ /* 0x000fe20000410000 */
[----:B------:R-:W-:Y:S01]  /*3a40*/  HADD2.F32 R141, -RZ, R141.H0_H0 ;  /* 0x2000008dff8d7230 */ /* 0x000fe20000004100 */
[----:B------:R-:W-:Y:S01]  /*3a50*/  F2FP.SATFINITE.E4M3.F32.PACK_AB_MERGE_C R49, R49, R48, R150 ;  /* 0x000000303131723e */ /* 0x000fe20004807096 */
[----:B------:R-:W-:-:S02]  /*3a60*/  HADD2.F32 R76, -RZ, R76.H1_H1 ;  /* 0x3000004cff4c7230 */ /* 0x000fc40000004100 */
[-C--:B------:R-:W-:Y:S01]  /*3a70*/  FFMA.FTZ R83, R78, R80.reuse, -R83 ;  /* 0x000000504e537223 */ /* 0x080fe20000010853 */
[----:B------:R-:W-:Y:S02]  /*3a80*/  HADD2.F32 R132, -RZ, R132.H0_H0 ;  /* 0x20000084ff847230 */ /* 0x000fe40000004100 */
[----:B------:R-:W-:Y:S01]  /*3a90*/  FFMA.FTZ R146, R79, R80, R146 ;  /* 0x000000504f927223 */ /* 0x000fe20000010092 */
[-C--:B------:R-:W-:Y:S01]  /*3aa0*/  F2FP.F16.E4M3.UNPACK_B R80, R82.reuse.H1 ;  /* 0x00000052ff50723e */ /* 0x080fe200030006ff */
[-C--:B------:R-:W-:Y:S01]  /*3ab0*/  FMUL.FTZ R142, R76, R141.reuse ;  /* 0x0000008d4c8e7220 */ /* 0x080fe20000410000 */
[C---:B------:R-:W-:Y:S01]  /*3ac0*/  FMUL.FTZ R141, R77.reuse, R141 ;  /* 0x0000008d4d8d7220 */ /* 0x040fe20000410000 */
[----:B------:R-:W-:Y:S02]  /*3ad0*/  F2FP.F16.E4M3.UNPACK_B R82, R82 ;  /* 0x00000052ff52723e */ /* 0x000fe400020006ff */
[-C--:B------:R-:W-:Y:S01]  /*3ae0*/  FFMA.FTZ R142, R77, R132.reuse, -R142 ;  /* 0x000000844d8e7223 */ /* 0x080fe2000001088e */
[----:B------:R-:W-:Y:S01]  /*3af0*/  F2FP.SATFINITE.E4M3.F32.PACK_AB_MERGE_C R149, R146, R83, RZ ;  /* 0x000000539295723e */ /* 0x000fe200048070ff */
[----:B------:R-:W-:Y:S01]  /*3b00*/  FFMA.FTZ R145, R76, R132, R141 ;  /* 0x000000844c917223 */ /* 0x000fe2000001008d */
[-C--:B------:R-:W-:Y:S01]  /*3b10*/  F2FP.F16.E4M3.UNPACK_B R77, R51.reuse.H1 ;  /* 0x00000033ff4d723e */ /* 0x080fe200030006ff */
[--C-:B------:R-:W-:Y:S01]  /*3b20*/  HADD2.F32 R81, -RZ, R80.reuse.H1_H1 ;  /* 0x30000050ff517230 */ /* 0x100fe20000004100 */
[----:B------:R-:W-:Y:S01]  /*3b30*/  F2FP.F16.E4M3.UNPACK_B R83, R144.H1 ;  /* 0x00000090ff53723e */ /* 0x000fe200030006ff */
[----:B------:R-:W-:Y:S01]  /*3b40*/  HADD2.F32 R80, -RZ, R80.H0_H0 ;  /* 0x20000050ff507230 */ /* 0x000fe20000004100 */
[----:B------:R-:W-:Y:S01]  /*3b50*/  F2FP.F16.E4M3.UNPACK_B R76, R50.H1 ;  /* 0x00000032ff4c723e */ /* 0x000fe200030006ff */
[----:B------:R-:W-:Y:S01]  /*3b60*/  HADD2.F32 R79, -RZ, R77.H1_H1 ;  /* 0x3000004dff4f7230 */ /* 0x000fe20000004100 */
[----:B------:R-:W-:Y:S01]  /*3b70*/  F2FP.F16.E4M3.UNPACK_B R144, R144 ;  /* 0x00000090ff90723e */ /* 0x000fe200020006ff */
[----:B------:R-:W-:Y:S01]  /*3b80*/  HADD2.F32 R141, -RZ, R83.H1_H1 ;  /* 0x30000053ff8d7230 */ /* 0x000fe20000004100 */
[----:B------:R-:W-:Y:S01]  /*3b90*/  F2FP.F16.E4M3.UNPACK_B R51, R51 ;  /* 0x00000033ff33723e */ /* 0x000fe200020006ff */
[----:B------:R-:W-:Y:S01]  /*3ba0*/  HADD2.F32 R78, -RZ, R77.H0_H0 ;  /* 0x2000004dff4e7230 */ /* 0x000fe20000004100 */
[----:B------:R-:W-:Y:S01]  /*3bb0*/  F2FP.F16.E4M3.UNPACK_B R50, R50 ;  /* 0x00000032ff32723e */ /* 0x000fe200020006ff */
[----:B------:R-:W-:-:S02]  /*3bc0*/  HADD2.F32 R77, -RZ, R76.H1_H1 ;  /* 0x3000004cff4d7230 */ /* 0x000fc40000004100 */
[-C--:B------:R-:W-:Y:S01]  /*3bd0*/  FMUL.FTZ R147, R79, R141.reuse ;  /* 0x0000008d4f937220 */ /* 0x080fe20000410000 */
[----:B------:R-:W-:Y:S02]  /*3be0*/  HADD2.F32 R132, -RZ, R144.H1_H1 ;  /* 0x30000090ff847230 */ /* 0x000fe40000004100 */
[C---:B------:R-:W-:Y:S01]  /*3bf0*/  FMUL.FTZ R146, R78.reuse, R141 ;  /* 0x0000008d4e927220 */ /* 0x040fe20000410000 */
[----:B------:R-:W-:Y:S02]  /*3c00*/  HADD2.F32 R76, -RZ, R76.H0_H0 ;  /* 0x2000004cff4c7230 */ /* 0x000fe40000004100 */
[----:B------:R-:W-:Y:S01]  /*3c10*/  FFMA.FTZ R147, R78, R81, -R147 ;  /* 0x000000514e937223 */ /* 0x000fe20000010893 */
[----:B------:R-:W-:Y:S02]  /*3c20*/  HADD2.F32 R78, -RZ, R82.H1_H1 ;  /* 0x30000052ff4e7230 */ /* 0x000fe40000004100 */
[----:B------:R-:W-:Y:S01]  /*3c30*/  FMUL.FTZ R141, R77, R132 ;  /* 0x000000844d8d7220 */ /* 0x000fe20000410000 */
[----:B------:R-:W-:-:S02]  /*3c40*/  HADD2.F32 R83, -RZ, R83.H0_H0 ;  /* 0x20000053ff537230 */ /* 0x000fc40000004100 */
[C---:B------:R-:W-:Y:S01]  /*3c50*/  FMUL.FTZ R132, R76.reuse, R132 ;  /* 0x000000844c847220 */ /* 0x040fe20000410000 */
[----:B------:R-:W-:Y:S02]  /*3c60*/  HADD2.F32 R144, -RZ, R144.H0_H0 ;  /* 0x20000090ff907230 */ /* 0x000fe40000004100 */
[-C--:B------:R-:W-:Y:S01]  /*3c70*/  FFMA.FTZ R141, R76, R78.reuse, -R141 ;  /* 0x0000004e4c8d7223 */ /* 0x080fe2000001088d */
[--C-:B------:R-:W-:Y:S02]  /*3c80*/  HADD2.F32 R76, -RZ, R51.reuse.H0_H0 ;  /* 0x20000033ff4c7230 */ /* 0x100fe40000004100 */
[----:B------:R-:W-:Y:S01]  /*3c90*/  FFMA.FTZ R132, R77, R78, R132 ;  /* 0x0000004e4d847223 */ /* 0x000fe20000010084 */
[----:B------:R-:W-:Y:S02]  /*3ca0*/  HADD2.F32 R77, -RZ, R51.H1_H1 ;  /* 0x30000033ff4d7230 */ /* 0x000fe40000004100 */
[----:B------:R-:W-:Y:S01]  /*3cb0*/  FFMA.FTZ R148, R79, R81, R146 ;  /* 0x000000514f947223 */ /* 0x000fe20000010092 */
[----:B------:R-:W-:-:S02]  /*3cc0*/  HADD2.F32 R51, -RZ, R50.H0_H0 ;  /* 0x20000032ff337230 */ /* 0x000fc40000004100 */
[-C--:B------:R-:W-:Y:S01]  /*3cd0*/  FMUL.FTZ R146, R76, R83.reuse ;  /* 0x000000534c927220 */ /* 0x080fe20000410000 */
[----:B------:R-:W-:Y:S02]  /*3ce0*/  HADD2.F32 R50, -RZ, R50.H1_H1 ;  /* 0x30000032ff327230 */ /* 0x000fe40000004100 */
[----:B------:R-:W-:Y:S01]  /*3cf0*/  FMUL.FTZ R81, R77, R83 ;  /* 0x000000534d517220 */ /* 0x000fe20000410000 */
[----:B------:R-:W-:Y:S02]  /*3d00*/  HADD2.F32 R82, -RZ, R82.H0_H0 ;  /* 0x20000052ff527230 */ /* 0x000fe40000004100 */
[----:B------:R-:W-:Y:S01]  /*3d10*/  FMUL.FTZ R79, R51, R144 ;  /* 0x00000090334f7220 */ /* 0x000fe20000410000 */
[----:B------:R-:W-:Y:S01]  /*3d20*/  FFMA.FTZ R146, R77, R80, R146 ;  /* 0x000000504d927223 */ /* 0x000fe20000010092 */
[----:B------:R-:W-:Y:S01]  /*3d30*/  FMUL.FTZ R78, R50, R144 ;  /* 0x00000090324e7220 */ /* 0x000fe20000410000 */
[----:B------:R-:W-:Y:S01]  /*3d40*/  FFMA.FTZ R81, R76, R80, -R81 ;  /* 0x000000504c517223 */ /* 0x000fe20000010851 */
[-C--:B------:R-:W-:Y:S01]  /*3d50*/  FFMA.FTZ R79, R50, R82.reuse, R79 ;  /* 0x00000052324f7223 */ /* 0x080fe2000001004f */
[----:B------:R-:W-:Y:S01]  /*3d60*/  F2FP.SATFINITE.E4M3.F32.PACK_AB_MERGE_C R132, R132, R141, RZ ;  /* 0x0000008d8484723e */ /* 0x000fe200048070ff */
[----:B------:R-:W-:Y:S01]  /*3d70*/  FFMA.FTZ R78, R51, R82, -R78 ;  /* 0x00000052334e7223 */ /* 0x000fe2000001084e */
[----:B------:R-:W-:-:S02]  /*3d80*/  F2FP.SATFINITE.E4M3.F32.PACK_AB_MERGE_C R147, R148, R147, RZ ;  /* 0x000000939493723e */ /* 0x000fc400048070ff */
[----:B------:R-:W-:Y:S02]  /*3d90*/  F2FP.SATFINITE.E4M3.F32.PACK_AB_MERGE_C R48, R145, R142, R149 ;  /* 0x0000008e9130723e */ /* 0x000fe40004807095 */
[----:B------:R-:W-:Y:S02]  /*3da0*/  F2FP.SATFINITE.E4M3.F32.PACK_AB_MERGE_C R50, R79, R78, R132 ;  /* 0x0000004e4f32723e */ /* 0x000fe40004807084 */
[----:B------:R-:W-:-:S07]  /*3db0*/  F2FP.SATFINITE.E4M3.F32.PACK_AB_MERGE_C R51, R146, R81, R147 ;  /* 0x000000519233723e */ /* 0x000fce0004807093 */
.L_x_373:
[----:B------:R-:W-:Y:S05]  /*3dc0*/  BSYNC B2 ;  /* 0x0000000000027941 */ /* 0x000fea0003800000 */
.L_x_372:
[----:B------:R-:W-:Y:S02]  /*3dd0*/  ULDC.64 UR4, c[0x0][0x2e8] ;  /* 0x0000ba0000047ab9 */ /* 0x000fe40000000a00 */
[----:B------:R-:W-:-:S04]  /*3de0*/  IADD3 R76, P2, P6, R42, UR4, R139 ;  /* 0x000000042a4c7c10 */ /* 0x000fc8000fe5e08b */
[----:B------:R-:W-:-:S05]  /*3df0*/  IADD3.X R77, R107, UR5, R140, P2, P6 ;  /* 0x000000056b4d7c10 */ /* 0x000fca00097ec48c */
[----:B--2---:R3:W-:Y:S04]  /*3e00*/  STG.E.128 desc[UR42][R76.64], R48 ;  /* 0x000000304c007986 */ /* 0x0047e8000c101d2a */
.L_x_367:
[----:B------:R-:W-:Y:S05]  /*3e10*/  BSYNC B1 ;  /* 0x0000000000017941 */ /* 0x000fea0003800000 */
.L_x_366:
[----:B------:R-:W-:Y:S04]  /*3e20*/  BSSY B1, `(.L_x_374) ;  /* 0x00000e8000017945 */ /* 0x000fe80003800000 */
[----:B------:R-:W-:Y:S05]  /*3e30*/  @P3 BRA `(.L_x_375) ;  /* 0x0000000c00983947 */ /* 0x000fea0003800000 */
[----:B---3--:R-:W-:Y:S01]  /*3e40*/  IADD3 R77, P2, P3, R130, R120, R16 ;  /* 0x00000078824d7210 */ /* 0x008fe20007b5e010 */
[----:B------:R-:W-:Y:S03]  /*3e50*/  BSSY B2, `(.L_x_376) ;  /* 0x0000073000027945 */ /* 0x000fe60003800000 */
[----:B------:R-:W-:Y:S01]  /*3e60*/  IADD3.X R76, R5, R123, R17, P2, P3 ;  /* 0x0000007b054c7210 */ /* 0x000fe200017e6411 */
[----:B------:R-:W-:Y:S08]  /*3e70*/  @P0 BRA `(.L_x_377) ;  /* 0x0000000400c00947 */ /* 0x000ff00003800000 */
[----:B0-2---:R0:W2:Y:S01]  /*3e80*/  LDS.128 R48, [R114+0x29400] ;  /* 0x0294000072307984 */ /* 0x0050a20000000c00 */
[----:B------:R-:W-:Y:S01]  /*3e90*/  ISETP.GE.AND P2, PT, R18, R122, PT ;  /* 0x0000007a1200720c */ /* 0x000fe20003f46270 */
[----:B------:R-:W-:-:S12]  /*3ea0*/  BSSY B3, `(.L_x_378) ;  /* 0x0000069000037945 */ /* 0x000fd80003800000 */
[----:B0-----:R-:W-:Y:S05]  /*3eb0*/  @P2 BRA `(.L_x_379) ;  /* 0x00000004009c2947 */ /* 0x001fea0003800000 */
[----:B------:R-:W-:Y:S02]  /*3ec0*/  SHF.R.U32.HI R81, RZ, 0x8, R73 ;  /* 0x00000008ff517819 */ /* 0x000fe40000011649 */
[----:B------:R-:W-:Y:S02]  /*3ed0*/  SHF.R.U32.HI R72, RZ, 0x8, R75 ;  /* 0x00000008ff487819 */ /* 0x000fe4000001164b */
[----:B------:R-:W-:Y:S02]  /*3ee0*/  LOP3.LUT R74, R73, 0xff0000ff, RZ, 0xc0, !PT ;  /* 0xff0000ff494a7812 */ /* 0x000fe400078ec0ff */
[----:B------:R-:W-:Y:S01]  /*3ef0*/  SHF.R.U32.HI R80, RZ, 0x10, R73 ;  /* 0x00000010ff507819 */ /* 0x000fe20000011649 */
[----:B------:R-:W-:Y:S01]  /*3f00*/  IMAD.SHL.U32 R73, R81, 0x100, RZ ;  /* 0x0000010051497824 */ /* 0x000fe200078e00ff */
[----:B------:R-:W-:Y:S02]  /*3f10*/  LOP3.LUT R78, R75, 0xff0000ff, RZ, 0xc0, !PT ;  /* 0xff0000ff4b4e7812 */ /* 0x000fe400078ec0ff */
[----:B------:R-:W-:Y:S01]  /*3f20*/  SHF.R.U32.HI R79, RZ, 0x10, R75 ;  /* 0x00000010ff4f7819 */ /* 0x000fe2000001164b */
[----:B------:R-:W-:Y:S01]  /*3f30*/  IMAD.SHL.U32 R75, R72, 0x100, RZ ;  /* 0x00000100484b7824 */ /* 0x000fe200078e00ff */
[----:B------:R-:W-:Y:S01]  /*3f40*/  LOP3.LUT R73, R74, 0xff00, R73, 0xf8, !PT ;  /* 0x0000ff004a497812 */ /* 0x000fe200078ef849 */
[----:B--2---:R-:W-:Y:S01]  /*3f50*/  IMAD.MOV.U32 R72, RZ, RZ, R48 ;  /* 0x000000ffff487224 */ /* 0x004fe200078e0030 */
[----:B------:R-:W-:Y:S01]  /*3f60*/  SHF.L.U32 R74, R80, 0x10, RZ ;  /* 0x00000010504a7819 */ /* 0x000fe200000006ff */
[----:B------:R-:W-:Y:S01]  /*3f70*/  IMAD.U32 R79, R79, 0x10000, RZ ;  /* 0x000100004f4f7824 */ /* 0x000fe200078e00ff */
[----:B------:R-:W-:-:S02]  /*3f80*/  LOP3.LUT R78, R78, 0xff00, R75, 0xf8, !PT ;  /* 0x0000ff004e4e7812 */ /* 0x000fc400078ef84b */
        /* <DEDUP_REMOVED lines=40> */
[CC--:B------:R-:W-:Y:S01]  /*4210*/  FMUL.FTZ R79, R73.reuse, R138.reuse ;  /* 0x0000008a494f7220 */ /* 0x0c0fe20000410000 */
[----:B------:R-:W-:Y:S01]  /*4220*/  FMUL.FTZ R82, R72, R138 ;  /* 0x0000008a48527220 */ /* 0x000fe20000410000 */
[----:B------:R-:W-:Y:S02]  /*4230*/  F2FP.F16.E4M3.UNPACK_B R78, R80.H1 ;  /* 0x00000050ff4e723e */ /* 0x000fe400030006ff */
[----:B------:R-:W-:Y:S01]  /*4240*/  F2FP.SATFINITE.E4M3.F32.PACK_AB_MERGE_C R141, R132, R81, RZ ;  /* 0x00000051848d723e */ /* 0x000fe200048070ff */
[----:B------:R-:W-:Y:S01]  /*4250*/  FFMA.FTZ R138, R73, R137, -R82 ;  /* 0x00000089498a7223 */ /* 0x000fe20000010852 */
[----:B------:R-:W-:Y:S01]  /*4260*/  F2FP.F16.E4M3.UNPACK_B R73, R51.H1 ;  /* 0x00000033ff49723e */ /* 0x000fe200030006ff */
[----:B------:R-:W-:Y:S01]  /*4270*/  FFMA.FTZ R137, R72, R137, R79 ;  /* 0x0000008948897223 */ /* 0x000fe2000001004f */
[-C--:B------:R-:W-:Y:S01]  /*4280*/  F2FP.F16.E4M3.UNPACK_B R81, R83.reuse.H1 ;  /* 0x00000053ff51723e */ /* 0x080fe200030006ff */
[----:B------:R-:W-:Y:S01]  /*4290*/  HADD2.F32 R79, -RZ, R78.H1_H1 ;  /* 0x3000004eff4f7230 */ /* 0x000fe20000004100 */
        /* <DEDUP_REMOVED lines=16> */
[----:B------:R-:W-:Y:S01]  /*43a0*/  FMUL.FTZ R82, R72, R82 ;  /* 0x0000005248527220 */ /* 0x000fe20000410000 */
[----:B------:R-:W-:-:S02]  /*43b0*/  HADD2.F32 R83, -RZ, R83.H0_H0 ;  /* 0x20000053ff537230 */ /* 0x000fc40000004100 */
[-C--:B------:R-:W-:Y:S01]  /*43c0*/  FFMA.FTZ R139, R72, R74.reuse, -R139 ;  /* 0x0000004a488b7223 */ /* 0x080fe2000001088b */
[--C-:B------:R-:W-:Y:S02]  /*43d0*/  HADD2.F32 R72, -RZ, R51.reuse.H0_H0 ;  /* 0x20000033ff487230 */ /* 0x100fe40000004100 */
[----:B------:R-:W-:Y:S01]  /*43e0*/  FFMA.FTZ R82, R73, R74, R82 ;  /* 0x0000004a49527223 */ /* 0x000fe20000010052 */
[----:B------:R-:W-:Y:S02]  /*43f0*/  HADD2.F32 R73, -RZ, R51.H1_H1 ;  /* 0x30000033ff497230 */ /* 0x000fe40000004100 */
[----:B------:R-:W-:Y:S01]  /*4400*/  FFMA.FTZ R79, R75, R79, R132 ;  /* 0x0000004f4b4f7223 */ /* 0x000fe20000010084 */
[--C-:B------:R-:W-:Y:S01]  /*4410*/  HADD2.F32 R51, -RZ, R50.reuse.H0_H0 ;  /* 0x20000032ff337230 */ /* 0x100fe20000004100 */
[----:B------:R-:W-:Y:S01]  /*4420*/  F2FP.SATFINITE.E4M3.F32.PACK_AB_MERGE_C R48, R137, R138, R141 ;  /* 0x0000008a8930723e */ /* 0x000fe2000480708d */
[----:B------:R-:W-:Y:S01]  /*4430*/  HADD2.F32 R50, -RZ, R50.H1_H1 ;  /* 0x30000032ff327230 */ /* 0x000fe20000004100 */
[----:B------:R-:W-:Y:S01]  /*4440*/  F2FP.SATFINITE.E4M3.F32.PACK_AB_MERGE_C R82, R82, R139, RZ ;  /* 0x0000008b5252723e */ /* 0x000fe200048070ff */
[----:B------:R-:W-:Y:S01]  /*4450*/  HADD2.F32 R81, -RZ, R81.H0_H0 ;  /* 0x20000051ff517230 */ /* 0x000fe20000004100 */
[----:B------:R-:W-:Y:S01]  /*4460*/  F2FP.SATFINITE.E4M3.F32.PACK_AB_MERGE_C R79, R79, R140, RZ ;  /* 0x0000008c4f4f723e */ /* 0x000fe200048070ff */
[----:B------:R-:W-:-:S02]  /*4470*/  HADD2.F32 R78, -RZ, R78.H0_H0 ;  /* 0x2000004eff4e7230 */ /* 0x000fc40000004100 */
        /* <DEDUP_REMOVED lines=11> */
.L_x_379:
[----:B------:R-:W-:Y:S05]  /*4530*/  BSYNC B3 ;  /* 0x0000000000037941 */ /* 0x000fea0003800000 */
.L_x_378:
[----:B------:R-:W-:Y:S02]  /*4540*/  ULDC.64 UR4, c[0x0][0x2e8] ;  /* 0x0000ba0000047ab9 */ /* 0x000fe40000000a00 */
[----:B------:R-:W-:-:S04]  /*4550*/  IADD3 R72, P2, P3, R77, UR4, R102 ;  /* 0x000000044d487c10 */ /* 0x000fc8000fb5e066 */
[----:B------:R-:W-:-:S05]  /*4560*/  IADD3.X R73, R76, UR5, R41, P2, P3 ;  /* 0x000000054c497c10 */ /* 0x000fca00097e6429 */
[----:B--2---:R3:W-:Y:S04]  /*4570*/  STG.E.128 desc[UR42][R72.64], R48 ;  /* 0x0000003048007986 */ /* 0x0047e8000c101d2a */
.L_x_377:
[----:B------:R-:W-:Y:S05]  /*4580*/  BSYNC B2 ;  /* 0x0000000000027941 */ /* 0x000fea0003800000 */
.L_x_376:
[----:B------:R-:W-:Y:S05]  /*4590*/  @P1 BRA `(.L_x_375) ;  /* 0x0000000400c01947 */ /* 0x000fea0003800000 */
[----:B0-23--:R0:W2:Y:S01]  /*45a0*/  LDS.128 R48, [R114+0x2d400] ;  /* 0x02d4000072307984 */ /* 0x00d0a20000000c00 */
        /* <DEDUP_REMOVED lines=9> */
[----:B------:R-:W-:Y:S01]  /*4640*/  LOP3.LUT R70, R69, 0xff0000ff, RZ, 0xc0, !PT ;  /* 0xff0000ff45467812 */ /* 0x000fe200078ec0ff */
[----:B------:R-:W-:Y:S01]  /*4650*/  IMAD.SHL.U32 R69, R74, 0x100, RZ ;  /* 0x000001004a457824 */ /* 0x000fe200078e00ff */
[----:B------:R-:W-:Y:S01]  /*4660*/  LOP3.LUT R74, R72, 0xff00, R71, 0xf8, !PT ;  /* 0x0000ff00484a7812 */ /* 0x000fe200078ef847 */
[----:B------:R-:W-:Y:S01]  /*4670*/  IMAD.U32 R71, R73, 0x10000, RZ ;  /* 0x0001000049477824 */ /* 0x000fe200078e00ff */
[----:B--2---:R-:W-:-:S02]  /*4680*/  MOV R68, R48 ;  /* 0x0000003000447202 */ /* 0x004fc40000000f00 */
[----:B------:R-:W-:Y:S01]  /*4690*/  LOP3.LUT R70, R70, 0xff00, R69, 0xf8, !PT ;  /* 0x0000ff0046467812 */ /* 0x000fe200078ef845 */
[----:B------:R-:W-:Y:S01]  /*46a0*/  IMAD.U32 R69, R75, 0x10000, RZ ;  /* 0x000100004b457824 */ /* 0x000fe200078e00ff */
[-C--:B------:R-:W-:Y:S02]  /*46b0*/  F2FP.F16.E4M3.UNPACK_B R48, R49.reuse ;  /* 0x00000031ff30723e */ /* 0x080fe400020006ff */
[-C--:B------:R-:W-:Y:S02]  /*46c0*/  F2FP.F16.E4M3.UNPACK_B R72, R136.reuse.H1 ;  /* 0x00000088ff48723e */ /* 0x080fe400030006ff */
[----:B------:R-:W-:Y:S02]  /*46d0*/  F2FP.F16.E4M3.UNPACK_B R49, R49.H1 ;  /* 0x00000031ff31723e */ /* 0x000fe400030006ff */
[----:B------:R-:W-:Y:S01]  /*46e0*/  LOP3.LUT R78, R74, 0xff0000, R71, 0xf8, !PT ;  /* 0x00ff00004a4e7812 */ /* 0x000fe200078ef847 */
[--C-:B------:R-:W-:Y:S01]  /*46f0*/  HADD2.F32 R75, -RZ, R72.reuse.H1_H1 ;  /* 0x30000048ff4b7230 */ /* 0x100fe20000004100 */
[-C--:B------:R-:W-:Y:S01]  /*4700*/  F2FP.F16.E4M3.UNPACK_B R71, R135.reuse.H1 ;  /* 0x00000087ff47723e */ /* 0x080fe200030006ff */
[----:B------:R-:W-:Y:S01]  /*4710*/  HADD2.F32 R74, -RZ, R72.H0_H0 ;  /* 0x20000048ff4a7230 */ /* 0x000fe20000004100 */
[----:B------:R-:W-:Y:S01]  /*4720*/  LOP3.LUT R73, R70, 0xff0000, R69, 0xf8, !PT ;  /* 0x00ff000046497812 */ /* 0x000fe200078ef845 */
[----:B------:R-:W-:Y:S01]  /*4730*/  HADD2.F32 R70, -RZ, R49.H1_H1 ;  /* 0x30000031ff467230 */ /* 0x000fe20000004100 */
[----:B------:R-:W-:Y:S01]  /*4740*/  F2FP.F16.E4M3.UNPACK_B R136, R136 ;  /* 0x00000088ff88723e */ /* 0x000fe200020006ff */
[----:B------:R-:W-:Y:S01]  /*4750*/  HADD2.F32 R72, -RZ, R71.H0_H0 ;  /* 0x20000047ff487230 */ /* 0x000fe20000004100 */
[----:B------:R-:W-:Y:S01]  /*4760*/  F2FP.F16.E4M3.UNPACK_B R135, R135 ;  /* 0x00000087ff87723e */ /* 0x000fe200020006ff */
[----:B------:R-:W-:-:S02]  /*4770*/  HADD2.F32 R69, -RZ, R48.H1_H1 ;  /* 0x30000030ff457230 */ /* 0x000fc40000004100 */
[-C--:B------:R-:W-:Y:S01]  /*4780*/  FMUL.FTZ R80, R70, R75.reuse ;  /* 0x0000004b46507220 */ /* 0x080fe20000410000 */
[----:B------:R-:W-:Y:S02]  /*4790*/  HADD2.F32 R49, -RZ, R49.H0_H0 ;  /* 0x20000031ff317230 */ /* 0x000fe40000004100 */
[----:B------:R-:W-:Y:S02]  /*47a0*/  HADD2.F32 R71, -RZ, R71.H1_H1 ;  /* 0x30000047ff477230 */ /* 0x000fe40000004100 */
[----:B------:R-:W-:Y:S01]  /*47b0*/  FMUL.FTZ R79, R69, R74 ;  /* 0x0000004a454f7220 */ /* 0x000fe20000410000 */
[----:B------:R-:W-:Y:S02]  /*47c0*/  HADD2.F32 R48, -RZ, R48.H0_H0 ;  /* 0x20000030ff307230 */ /* 0x000fe40000004100 */
[C---:B------:R-:W-:Y:S01]  /*47d0*/  FMUL.FTZ R75, R49.reuse, R75 ;  /* 0x0000004b314b7220 */ /* 0x040fe20000410000 */
[-C--:B------:R-:W-:Y:S01]  /*47e0*/  FFMA.FTZ R82, R49, R71.reuse, -R80 ;  /* 0x0000004731527223 */ /* 0x080fe20000010850 */
[----:B------:R-:W-:Y:S01]  /*47f0*/  F2FP.F16.E4M3.UNPACK_B R49, R68.H1 ;  /* 0x00000044ff31723e */ /* 0x000fe200030006ff */
[C---:B------:R-:W-:Y:S01]  /*4800*/  FMUL.FTZ R74, R48.reuse, R74 ;  /* 0x0000004a304a7220 */ /* 0x040fe20000410000 */
[----:B------:R-:W-:Y:S01]  /*4810*/  F2FP.F16.E4M3.UNPACK_B R68, R68 ;  /* 0x00000044ff44723e */ /* 0x000fe200020006ff */
[-C--:B------:R-:W-:Y:S01]  /*4820*/  FFMA.FTZ R48, R48, R72.reuse, -R79 ;  /* 0x0000004830307223 */ /* 0x080fe2000001084f */
[----:B------:R-:W-:Y:S01]  /*4830*/  FFMA.FTZ R83, R70, R71, R75 ;  /* 0x0000004746537223 */ /* 0x000fe2000001004b */
[----:B------:R-:W-:Y:S01]  /*4840*/  FFMA.FTZ R81, R69, R72, R74 ;  /* 0x0000004845517223 */ /* 0x000fe2000001004a */
[----:B------:R-:W-:-:S02]  /*4850*/  HADD2.F32 R72, -RZ, R136.H1_H1 ;  /* 0x30000088ff487230 */ /* 0x000fc40000004100 */
[--C-:B------:R-:W-:Y:S02]  /*4860*/  HADD2.F32 R69, -RZ, R49.reuse.H0_H0 ;  /* 0x20000031ff457230 */ /* 0x100fe40000004100 */
[----:B------:R-:W-:Y:S02]  /*4870*/  HADD2.F32 R70, -RZ, R49.H1_H1 ;  /* 0x30000031ff467230 */ /* 0x000fe40000004100 */
[----:B------:R-:W-:Y:S02]  /*4880*/  HADD2.F32 R49, -RZ, R68.H0_H0 ;  /* 0x20000044ff317230 */ /* 0x000fe40000004100 */
[-C--:B------:R-:W-:Y:S01]  /*4890*/  FMUL.FTZ R79, R69, R72.reuse ;  /* 0x00000048454f7220 */ /* 0x080fe20000410000 */
[----:B------:R-:W-:Y:S02]  /*48a0*/  HADD2.F32 R136, -RZ, R136.H0_H0 ;  /* 0x20000088ff887230 */ /* 0x000fe40000004100 */
[----:B------:R-:W-:Y:S01]  /*48b0*/  FMUL.FTZ R74, R70, R72 ;  /* 0x00000048464a7220 */ /* 0x000fe20000410000 */
[----:B------:R-:W-:-:S02]  /*48c0*/  HADD2.F32 R68, -RZ, R68.H1_H1 ;  /* 0x30000044ff447230 */ /* 0x000fc40000004100 */
[--C-:B------:R-:W-:Y:S02]  /*48d0*/  HADD2.F32 R71, -RZ, R135.reuse.H1_H1 ;  /* 0x30000087ff477230 */ /* 0x100fe40000004100 */
[-C--:B------:R-:W-:Y:S01]  /*48e0*/  FMUL.FTZ R75, R49, R136.reuse ;  /* 0x00000088314b7220 */ /* 0x080fe20000410000 */
[----:B------:R-:W-:Y:S02]  /*48f0*/  HADD2.F32 R135, -RZ, R135.H0_H0 ;  /* 0x20000087ff877230 */ /* 0x000fe40000004100 */
[----:B------:R-:W-:Y:S01]  /*4900*/  FMUL.FTZ R72, R68, R136 ;  /* 0x0000008844487220 */ /* 0x000fe20000410000 */
[----:B------:R-:W-:Y:S01]  /*4910*/  F2FP.SATFINITE.E4M3.F32.PACK_AB_MERGE_C R136, R83, R82, RZ ;  /* 0x000000525388723e */ /* 0x000fe200048070ff */
[-C--:B------:R-:W-:Y:S01]  /*4920*/  FFMA.FTZ R74, R69, R71.reuse, -R74 ;  /* 0x00000047454a7223 */ /* 0x080fe2000001084a */
[----:B------:R-:W-:Y:S01]  /*4930*/  FFMA.FTZ R79, R70, R71, R79 ;  /* 0x00000047464f7223 */ /* 0x000fe2000001004f */
[-C--:B------:R-:W-:Y:S01]  /*4940*/  FFMA.FTZ R80, R49, R135.reuse, -R72 ;  /* 0x0000008731507223 */ /* 0x080fe20000010848 */
[----:B------:R-:W-:Y:S01]  /*4950*/  FFMA.FTZ R135, R68, R135, R75 ;  /* 0x0000008744877223 */ /* 0x000fe2000001004b */
[----:B------:R-:W-:-:S02]  /*4960*/  F2FP.F16.E4M3.UNPACK_B R68, R51.H1 ;  /* 0x00000033ff44723e */ /* 0x000fc400030006ff */
[----:B------:R-:W-:Y:S02]  /*4970*/  F2FP.SATFINITE.E4M3.F32.PACK_AB_MERGE_C R132, R79, R74, RZ ;  /* 0x0000004a4f84723e */ /* 0x000fe400048070ff */
[----:B------:R-:W-:Y:S01]  /*4980*/  F2FP.F16.E4M3.UNPACK_B R74, R78.H1 ;  /* 0x0000004eff4a723e */ /* 0x000fe200030006ff */
[--C-:B------:R-:W-:Y:S01]  /*4990*/  HADD2.F32 R70, -RZ, R68.reuse.H1_H1 ;  /* 0x30000044ff467230 */ /* 0x100fe20000004100 */
[-C--:B------:R-:W-:Y:S01]  /*49a0*/  F2FP.F16.E4M3.UNPACK_B R71, R73.reuse.H1 ;  /* 0x00000049ff47723e */ /* 0x080fe200030006ff */
[----:B------:R-:W-:Y:S01]  /*49b0*/  HADD2.F32 R69, -RZ, R68.H0_H0 ;  /* 0x20000044ff457230 */ /* 0x000fe20000004100 */
[----:B------:R-:W-:Y:S01]  /*49c0*/  F2FP.F16.E4M3.UNPACK_B R49, R50.H1 ;  /* 0x00000032ff31723e */ /* 0x000fe200030006ff */
[----:B------:R-:W-:Y:S01]  /*49d0*/  HADD2.F32 R79, -RZ, R74.H1_H1 ;  /* 0x3000004aff4f7230 */ /* 0x000fe20000004100 */
[----:B------:R-:W-:Y:S01]  /*49e0*/  F2FP.F16.E4M3.UNPACK_B R78, R78 ;  /* 0x0000004eff4e723e */ /* 0x000fe200020006ff */
[----:B------:R-:W-:Y:S01]  /*49f0*/  HADD2.F32 R72, -RZ, R71.H1_H1 ;  /* 0x30000047ff487230 */ /* 0x000fe20000004100 */
        /* <DEDUP_REMOVED lines=17> */
[----:B------:R-:W-:Y:S02]  /*4b10*/  HADD2.F32 R51, -RZ, R51.H1_H1 ;  /* 0x30000033ff337230 */ /* 0x000fe40000004100 */
[--C-:B------:R-:W-:Y:S01]  /*4b20*/  HADD2.F32 R49, -RZ, R50.reuse.H0_H0 ;  /* 0x20000032ff317230 */ /* 0x100fe20000004100 */
[----:B------:R-:W-:Y:S01]  /*4b30*/  F2FP.SATFINITE.E4M3.F32.PACK_AB_MERGE_C R75, R75, R82, RZ ;  /* 0x000000524b4b723e */ /* 0x000fe200048070ff */
[----:B------:R-:W-:Y:S02]  /*4b40*/  HADD2.F32 R50, -RZ, R50.H1_H1 ;  /* 0x30000032ff327230 */ /* 0x000fe40000004100 */
[----:B------:R-:W-:Y:S01]  /*4b50*/  FMUL.FTZ R79, R51, R74 ;  /* 0x0000004a334f7220 */ /* 0x000fe20000410000 */
[----:B------:R-:W-:-:S02]  /*4b60*/  HADD2.F32 R78, -RZ, R78.H0_H0 ;  /* 0x2000004eff4e7230 */ /* 0x000fc40000004100 */
[----:B------:R-:W-:Y:S01]  /*4b70*/  FMUL.FTZ R74, R68, R74 ;  /* 0x0000004a444a7220 */ /* 0x000fe20000410000 */
[----:B------:R-:W-:Y:S01]  /*4b80*/  HADD2.F32 R71, -RZ, R71.H0_H0 ;  /* 0x20000047ff477230 */ /* 0x000fe20000004100 */
[----:B------:R-:W-:Y:S01]  /*4b90*/  F2FP.SATFINITE.E4M3.F32.PACK_AB_MERGE_C R72, R72, R83, RZ ;  /* 0x000000534848723e */ /* 0x000fe200048070ff */
[----:B------:R-:W-:Y:S02]  /*4ba0*/  HADD2.F32 R73, -RZ, R73.H0_H0 ;  /* 0x20000049ff497230 */ /* 0x000fe40000004100 */
[-C--:B------:R-:W-:Y:S01]  /*4bb0*/  FMUL.FTZ R70, R50, R78.reuse ;  /* 0x0000004e32467220 */ /* 0x080fe20000410000 */
[----:B------:R-:W-:Y:S01]  /*4bc0*/  FMUL.FTZ R69, R49, R78 ;  /* 0x0000004e31457220 */ /* 0x000fe20000410000 */
[-C--:B------:R-:W-:Y:S01]  /*4bd0*/  FFMA.FTZ R79, R68, R71.reuse, -R79 ;  /* 0x00000047444f7223 */ /* 0x080fe2000001084f */
[----:B------:R-:W-:Y:S01]  /*4be0*/  FFMA.FTZ R74, R51, R71, R74 ;  /* 0x00000047334a7223 */ /* 0x000fe2000001004a */
[-C--:B------:R-:W-:Y:S01]  /*4bf0*/  FFMA.FTZ R70, R49, R73.reuse, -R70 ;  /* 0x0000004931467223 */ /* 0x080fe20000010846 */
[----:B------:R-:W-:Y:S01]  /*4c00*/  FFMA.FTZ R69, R50, R73, R69 ;  /* 0x0000004932457223 */ /* 0x000fe20000010045 */
[----:B------:R-:W-:-:S02]  /*4c10*/  F2FP.SATFINITE.E4M3.F32.PACK_AB_MERGE_C R49, R81, R48, R136 ;  /* 0x000000305131723e */ /* 0x000fc40004807088 */
[----:B------:R-:W-:Y:S02]  /*4c20*/  F2FP.SATFINITE.E4M3.F32.PACK_AB_MERGE_C R48, R135, R80, R132 ;  /* 0x000000508730723e */ /* 0x000fe40004807084 */
[----:B------:R-:W-:Y:S02]  /*4c30*/  F2FP.SATFINITE.E4M3.F32.PACK_AB_MERGE_C R50, R69, R70, R75 ;  /* 0x000000464532723e */ /* 0x000fe4000480704b */
[----:B------:R-:W-:-:S07]  /*4c40*/  F2FP.SATFINITE.E4M3.F32.PACK_AB_MERGE_C R51, R74, R79, R72 ;  /* 0x0000004f4a33723e */ /* 0x000fce0004807048 */
.L_x_381:
[----:B------:R-:W-:Y:S05]  /*4c50*/  BSYNC B2 ;  /* 0x0000000000027941 */ /* 0x000fea0003800000 */
.L_x_380:
[----:B------:R-:W-:Y:S02]  /*4c60*/  ULDC.64 UR4, c[0x0][0x2e8] ;  /* 0x0000ba0000047ab9 */ /* 0x000fe40000000a00 */
[----:B------:R-:W-:-:S04]  /*4c70*/  IADD3 R68, P2, P3, R42, UR4, R77 ;  /* 0x000000042a447c10 */ /* 0x000fc8000fb5e04d */
[----:B------:R-:W-:-:S05]  /*4c80*/  IADD3.X R69, R107, UR5, R76, P2, P3 ;  /* 0x000000056b457c10 */ /* 0x000fca00097e644c */
[----:B--2---:R4:W-:Y:S04]  /*4c90*/  STG.E.128 desc[UR42][R68.64], R48 ;  /* 0x0000003044007986 */ /* 0x0049e8000c101d2a */
.L_x_375:
[----:B------:R-:W-:Y:S05]  /*4ca0*/  BSYNC B1 ;  /* 0x0000000000017941 */ /* 0x000fea0003800000 */
.L_x_374:
[----:B------:R-:W-:Y:S01]  /*4cb0*/  ISETP.NE.AND P2, PT, R143, RZ, PT ;  /* 0x000000ff8f00720c */ /* 0x000fe20003f45270 */
[----:B------:R-:W-:-:S12]  /*4cc0*/  BSSY B1, `(.L_x_382) ;  /* 0x00000ec000017945 */ /* 0x000fd80003800000 */
[----:B------:R-:W-:Y:S05]  /*4cd0*/  @P2 BRA `(.L_x_383) ;  /* 0x0000000c00a82947 */ /* 0x000fea0003800000 */
[----:B----4-:R-:W-:Y:S01]  /*4ce0*/  IADD3 R69, P2, P3, R4, R120, R16 ;  /* 0x0000007804457210 */ /* 0x010fe20007b5e010 */
[----:B------:R-:W-:Y:S03]  /*4cf0*/  BSSY B2, `(.L_x_384) ;  /* 0x0000075000027945 */ /* 0x000fe60003800000 */
[----:B------:R-:W-:Y:S01]  /*4d00*/  IADD3.X R68, R32, R123, R17, P2, P3 ;  /* 0x0000007b20447210 */ /* 0x000fe200017e6411 */
[----:B------:R-:W-:Y:S08]  /*4d10*/  @P0 BRA `(.L_x_385) ;  /* 0x0000000400c80947 */ /* 0x000ff00003800000 */
[----:B0-23--:R0:W2:Y:S01]  /*4d20*/  LDS.128 R48, [R114+0x2a400] ;  /* 0x02a4000072307984 */ /* 0x00d0a20000000c00 */
[----:B------:R-:W-:Y:S01]  /*4d30*/  ISETP.GE.AND P2, PT, R18, R122, PT ;  /* 0x0000007a1200720c */ /* 0x000fe20003f46270 */
[----:B------:R-:W-:-:S12]  /*4d40*/  BSSY B3, `(.L_x_386) ;  /* 0x000006b000037945 */ /* 0x000fd80003800000 */
[----:B0-----:R-:W-:Y:S05]  /*4d50*/  @P2 BRA `(.L_x_387) ;  /* 0x0000000400a42947 */ /* 0x001fea0003800000 */
[----:B------:R-:W-:Y:S01]  /*4d60*/  SHF.R.U32.HI R64, RZ, 0x8, R67 ;  /* 0x00000008ff407819 */ /* 0x000fe20000011643 */
[----:B--2---:R-:W-:Y:S01]  /*4d70*/  IMAD.MOV.U32 R66, RZ, RZ, R51 ;  /* 0x000000ffff427224 */ /* 0x004fe200078e0033 */
[--C-:B------:R-:W-:Y:S02]  /*4d80*/  SHF.R.U32.HI R72, RZ, 0x8, R65.reuse ;  /* 0x00000008ff487819 */ /* 0x100fe40000011641 */
[----:B------:R-:W-:Y:S01]  /*4d90*/  SHF.R.U32.HI R74, RZ, 0x10, R65 ;  /* 0x00000010ff4a7819 */ /* 0x000fe20000011641 */
[----:B------:R-:W-:Y:S01]  /*4da0*/  IMAD.SHL.U32 R51, R64, 0x100, RZ ;  /* 0x0000010040337824 */ /* 0x000fe200078e00ff */
[----:B------:R-:W-:Y:S02]  /*4db0*/  LOP3.LUT R71, R65, 0xff0000ff, RZ, 0xc0, !PT ;  /* 0xff0000ff41477812 */ /* 0x000fe400078ec0ff */
[----:B------:R-:W-:Y:S01]  /*4dc0*/  MOV R65, R50 ;  /* 0x0000003200417202 */ /* 0x000fe20000000f00 */
[----:B------:R-:W-:Y:S01]  /*4dd0*/  IMAD.SHL.U32 R50, R72, 0x100, RZ ;  /* 0x0000010048327824 */ /* 0x000fe200078e00ff */
[----:B------:R-:W-:-:S02]  /*4de0*/  LOP3.LUT R70, R67, 0xff0000ff, RZ, 0xc0, !PT ;  /* 0xff0000ff43467812 */ /* 0x000fc400078ec0ff */
[----:B------:R-:W-:Y:S02]  /*4df0*/  SHF.R.U32.HI R73, RZ, 0x10, R67 ;  /* 0x00000010ff497819 */ /* 0x000fe40000011643 */
[----:B------:R-:W-:Y:S01]  /*4e00*/  LOP3.LUT R72, R70, 0xff00, R51, 0xf8, !PT ;  /* 0x0000ff0046487812 */ /* 0x000fe200078ef833 */
[----:B------:R-:W-:Y:S01]  /*4e10*/  IMAD.U32 R51, R74, 0x10000, RZ ;  /* 0x000100004a337824 */ /* 0x000fe200078e00ff */
[----:B------:R-:W-:Y:S02]  /*4e20*/  LOP3.LUT R64, R71, 0xff00, R50, 0xf8, !PT ;  /* 0x0000ff0047407812 */ /* 0x000fe400078ef832 */
[----:B------:R-:W-:Y:S02]  /*4e30*/  SHF.L.U32 R67, R73, 0x10, RZ ;  /* 0x0000001049437819 */ /* 0x000fe400000006ff */
[----:B------:R-:W-:Y:S02]  /*4e40*/  F2FP.F16.E4M3.UNPACK_B R70, R134.H1 ;  /* 0x00000086ff46723e */ /* 0x000fe400030006ff */
[----:B------:R-:W-:-:S02]  /*4e50*/  F2FP.F16.E4M3.UNPACK_B R50, R49 ;  /* 0x00000031ff32723e */ /* 0x000fc400020006ff */
[----:B------:R-:W-:Y:S01]  /*4e60*/  LOP3.LUT R74, R72, 0xff0000, R67, 0xf8, !PT ;  /* 0x00ff0000484a7812 */ /* 0x000fe200078ef843 */
[----:B------:R-:W-:Y:S01]  /*4e70*/  HADD2.F32 R72, -RZ, R70.H0_H0 ;  /* 0x20000046ff487230 */ /* 0x000fe20000004100 */
[----:B------:R-:W-:Y:S01]  /*4e80*/  LOP3.LUT R71, R64, 0xff0000, R51, 0xf8, !PT ;  /* 0x00ff000040477812 */ /* 0x000fe200078ef833 */
[----:B------:R-:W-:Y:S01]  /*4e90*/  HADD2.F32 R51, -RZ, R50.H1_H1 ;  /* 0x30000032ff337230 */ /* 0x000fe20000004100 */
[----:B------:R-:W-:Y:S01]  /*4ea0*/  F2FP.F16.E4M3.UNPACK_B R67, R133.H1 ;  /* 0x00000085ff43723e */ /* 0x000fe200030006ff */
[----:B------:R-:W-:Y:S01]  /*4eb0*/  HADD2.F32 R73, -RZ, R70.H1_H1 ;  /* 0x30000046ff497230 */ /* 0x000fe20000004100 */
[----:B------:R-:W-:Y:S01]  /*4ec0*/  F2FP.F16.E4M3.UNPACK_B R49, R49.H1 ;  /* 0x00000031ff31723e */ /* 0x000fe200030006ff */
[----:B------:R-:W-:Y:S02]  /*4ed0*/  HADD2.F32 R50, -RZ, R50.H0_H0 ;  /* 0x20000032ff327230 */ /* 0x000fe40000004100 */
[----:B------:R-:W-:Y:S01]  /*4ee0*/  FMUL.FTZ R75, R51, R72 ;  /* 0x00000048334b7220 */ /* 0x000fe20000410000 */
[----:B------:R-:W-:Y:S01]  /*4ef0*/  HADD2.F32 R70, -RZ, R67.H0_H0 ;  /* 0x20000043ff467230 */ /* 0x000fe20000004100 */
[----:B------:R-:W-:Y:S01]  /*4f00*/  F2FP.F16.E4M3.UNPACK_B R134, R134 ;  /* 0x00000086ff86723e */ /* 0x000fe200020006ff */
[----:B------:R-:W-:-:S02]  /*4f10*/  HADD2.F32 R64, -RZ, R49.H1_H1 ;  /* 0x30000031ff407230 */ /* 0x000fc40000004100 */
[C---:B------:R-:W-:Y:S01]  /*4f20*/  FMUL.FTZ R72, R50.reuse, R72 ;  /* 0x0000004832487220 */ /* 0x040fe20000410000 */
[----:B------:R-:W-:Y:S02]  /*4f30*/  HADD2.F32 R49, -RZ, R49.H0_H0 ;  /* 0x20000031ff317230 */ /* 0x000fe40000004100 */
[-C--:B------:R-:W-:Y:S01]  /*4f40*/  FFMA.FTZ R77, R50, R70.reuse, -R75 ;  /* 0x00000046324d7223 */ /* 0x080fe2000001084b */
[----:B------:R-:W-:Y:S02]  /*4f50*/  HADD2.F32 R67, -RZ, R67.H1_H1 ;  /* 0x30000043ff437230 */ /* 0x000fe40000004100 */
[CC--:B------:R-:W-:Y:S01]  /*4f60*/  FMUL.FTZ R50, R64.reuse, R73.reuse ;  /* 0x0000004940327220 */ /* 0x0c0fe20000410000 */
[----:B------:R-:W-:Y:S01]  /*4f70*/  FFMA.FTZ R78, R51, R70, R72 ;  /* 0x00000046334e7223 */ /* 0x000fe20000010048 */
[C---:B------:R-:W-:Y:S01]  /*4f80*/  FMUL.FTZ R73, R49.reuse, R73 ;  /* 0x0000004931497220 */ /* 0x040fe20000410000 */
[----:B------:R-:W-:Y:S01]  /*4f90*/  F2FP.F16.E4M3.UNPACK_B R133, R133 ;  /* 0x00000085ff85723e */ /* 0x000fe200020006ff */
[-C--:B------:R-:W-:Y:S01]  /*4fa0*/  FFMA.FTZ R79, R49, R67.reuse, -R50 ;  /* 0x00000043314f7223 */ /* 0x080fe20000010832 */
[-C--:B------:R-:W-:Y:S01]  /*4fb0*/  F2FP.F16.E4M3.UNPACK_B R49, R48.reuse.H1 ;  /* 0x00000030ff31723e */ /* 0x080fe200030006ff */
        /* <DEDUP_REMOVED lines=15> */
[-C--:B------:R-:W-:Y:S01]  /*50b0*/  FFMA.FTZ R73, R50, R64.reuse, -R73 ;  /* 0x0000004032497223 */ /* 0x080fe20000010849 */
[----:B------:R-:W-:Y:S02]  /*50c0*/  FFMA.FTZ R72, R51, R64, R72 ;  /* 0x0000004033487223 */ /* 0x000fe40000010048 */
[-C--:B------:R-:W-:Y:S01]  /*50d0*/  FFMA.FTZ R75, R49, R133.reuse, -R70 ;  /* 0x00000085314b7223 */ /* 0x080fe20000010846 */
[----:B------:R-:W-:Y:S01]  /*50e0*/  F2FP.F16.E4M3.UNPACK_B R49, R66.H1 ;  /* 0x00000042ff31723e */ /* 0x000fe200030006ff */
[----:B------:R-:W-:Y:S01]  /*50f0*/  FFMA.FTZ R76, R48, R133, R67 ;  /* 0x00000085304c7223 */ /* 0x000fe20000010043 */
[----:B------:R-:W-:-:S02]  /*5100*/  F2FP.F16.E4M3.UNPACK_B R70, R74.H1 ;  /* 0x0000004aff46723e */ /* 0x000fc400030006ff */
[----:B------:R-:W-:Y:S01]  /*5110*/  F2FP.SATFINITE.E4M3.F32.PACK_AB_MERGE_C R81, R72, R73, RZ ;  /* 0x000000494851723e */ /* 0x000fe200048070ff */
[--C-:B------:R-:W-:Y:S01]  /*5120*/  HADD2.F32 R51, -RZ, R49.reuse.H1_H1 ;  /* 0x30000031ff337230 */ /* 0x100fe20000004100 */
[----:B------:R-:W-:Y:S01]  /*5130*/  F2FP.F16.E4M3.UNPACK_B R64, R71.H1 ;  /* 0x00000047ff40723e */ /* 0x000fe200030006ff */
[----:B------:R-:W-:Y:S01]  /*5140*/  HADD2.F32 R73, -RZ, R70.H1_H1 ;  /* 0x30000046ff497230 */ /* 0x000fe20000004100 */
[----:B------:R-:W-:Y:S01]  /*5150*/  F2FP.F16.E4M3.UNPACK_B R48, R65.H1 ;  /* 0x00000041ff30723e */ /* 0x000fe200030006ff */
[----:B------:R-:W-:Y:S01]  /*5160*/  HADD2.F32 R50, -RZ, R49.H0_H0 ;  /* 0x20000031ff327230 */ /* 0x000fe20000004100 */
[----:B------:R-:W-:Y:S01]  /*5170*/  F2FP.F16.E4M3.UNPACK_B R74, R74 ;  /* 0x0000004aff4a723e */ /* 0x000fe200020006ff */
[----:B------:R-:W-:Y:S01]  /*5180*/  HADD2.F32 R67, -RZ, R64.H1_H1 ;  /* 0x30000040ff437230 */ /* 0x000fe20000004100 */
[----:B------:R-:W-:Y:S01]  /*5190*/  F2FP.F16.E4M3.UNPACK_B R71, R71 ;  /* 0x00000047ff47723e */ /* 0x000fe200020006ff */
[----:B------:R-:W-:Y:S01]  /*51a0*/  FMUL.FTZ R79, R51, R73 ;  /* 0x00000049334f7220 */ /* 0x000fe20000410000 */
[----:B------:R-:W-:-:S02]  /*51b0*/  HADD2.F32 R49, -RZ, R48.H1_H1 ;  /* 0x30000030ff317230 */ /* 0x000fc40000004100 */
[C---:B------:R-:W-:Y:S01]  /*51c0*/  FMUL.FTZ R80, R50.reuse, R73 ;  /* 0x0000004932507220 */ /* 0x040fe20000410000 */
[----:B------:R-:W-:Y:S02]  /*51d0*/  HADD2.F32 R72, -RZ, R74.H1_H1 ;  /* 0x3000004aff487230 */ /* 0x000fe40000004100 */
[----:B------:R-:W-:Y:S01]  /*51e0*/  FFMA.FTZ R79, R50, R67, -R79 ;  /* 0x00000043324f7223 */ /* 0x000fe2000001084f */
[----:B------:R-:W-:Y:S01]  /*51f0*/  HADD2.F32 R48, -RZ, R48.H0_H0 ;  /* 0x20000030ff307230 */ /* 0x000fe20000004100 */
[----:B------:R-:W-:Y:S01]  /*5200*/  F2FP.F16.E4M3.UNPACK_B R65, R65 ;  /* 0x00000041ff41723e */ /* 0x000fe200020006ff */
        /* <DEDUP_REMOVED lines=10> */
[--C-:B------:R-:W-:Y:S02]  /*52b0*/  HADD2.F32 R49, -RZ, R66.reuse.H0_H0 ;  /* 0x20000042ff317230 */ /* 0x100fe40000004100 */
        /* <DEDUP_REMOVED lines=13> */
[----:B------:R-:W-:-:S02]  /*5390*/  F2FP.SATFINITE.E4M3.F32.PACK_AB_MERGE_C R79, R80, R79, RZ ;  /* 0x0000004f504f723e */ /* 0x000fc400048070ff */
[----:B------:R-:W-:Y:S02]  /*53a0*/  F2FP.SATFINITE.E4M3.F32.PACK_AB_MERGE_C R72, R74, R51, R72 ;  /* 0x000000334a48723e */ /* 0x000fe40004807048 */
[----:B------:R-:W-:Y:S02]  /*53b0*/  F2FP.SATFINITE.E4M3.F32.PACK_AB_MERGE_C R51, R67, R50, R79 ;  /* 0x000000324333723e */ /* 0x000fe4000480704f */
[----:B------:R-:W-:Y:S01]  /*53c0*/  F2FP.SATFINITE.E4M3.F32.PACK_AB_MERGE_C R49, R78, R77, R82 ;  /* 0x0000004d4e31723e */ /* 0x000fe20004807052 */
[----:B------:R-:W-:Y:S01]  /*53d0*/  IMAD.MOV.U32 R50, RZ, RZ, R72 ;  /* 0x000000ffff327224 */ /* 0x000fe200078e0048 */
[----:B------:R-:W-:-:S07]  /*53e0*/  F2FP.SATFINITE.E4M3.F32.PACK_AB_MERGE_C R48, R76, R75, R81 ;  /* 0x0000004b4c30723e */ /* 0x000fce0004807051 */
.L_x_387:
[----:B------:R-:W-:Y:S05]  /*53f0*/  BSYNC B3 ;  /* 0x0000000000037941 */ /* 0x000fea0003800000 */
.L_x_386:
[----:B------:R-:W-:Y:S02]  /*5400*/  ULDC.64 UR4, c[0x0][0x2e8] ;  /* 0x0000ba0000047ab9 */ /* 0x000fe40000000a00 */
[----:B------:R-:W-:-:S04]  /*5410*/  IADD3 R64, P2, P3, R69, UR4, R102 ;  /* 0x0000000445407c10 */ /* 0x000fc8000fb5e066 */
[----:B------:R-:W-:-:S05]  /*5420*/  IADD3.X R65, R68, UR5, R41, P2, P3 ;  /* 0x0000000544417c10 */ /* 0x000fca00097e6429 */
[----:B--2---:R4:W-:Y:S04]  /*5430*/  STG.E.128 desc[UR42][R64.64], R48 ;  /* 0x0000003040007986 */ /* 0x0049e8000c101d2a */
.L_x_385:
[----:B------:R-:W-:Y:S05]  /*5440*/  BSYNC B2 ;  /* 0x0000000000027941 */ /* 0x000fea0003800000 */
.L_x_384:
[----:B------:R-:W-:Y:S05]  /*5450*/  @P1 BRA `(.L_x_383) ;  /* 0x0000000400c81947 */ /* 0x000fea0003800000 */
[----:B0-234-:R0:W2:Y:S01]  /*5460*/  LDS.128 R48, [R114+0x2e400] ;  /* 0x02e4000072307984 */ /* 0x01d0a20000000c00 */
[----:B------:R-:W-:Y:S01]  /*5470*/  ISETP.GE.AND P2, PT, R233, R122, PT ;  /* 0x0000007ae900720c */ /* 0x000fe20003f46270 */
[----:B------:R-:W-:-:S12]  /*5480*/  BSSY B2, `(.L_x_388) ;  /* 0x000006b000027945 */ /* 0x000fd80003800000 */
[----:B0-----:R-:W-:Y:S05]  /*5490*/  @P2 BRA `(.L_x_389) ;  /* 0x0000000400a42947 */ /* 0x001fea0003800000 */
[----:B------:R-:W-:Y:S01]  /*54a0*/  SHF.R.U32.HI R65, RZ, 0x8, R63 ;  /* 0x00000008ff417819 */ /* 0x000fe2000001163f */
[----:B--2---:R-:W-:Y:S01]  /*54b0*/  IMAD.MOV.U32 R62, RZ, RZ, R51 ;  /* 0x000000ffff3e7224 */ /* 0x004fe200078e0033 */
[----:B------:R-:W-:Y:S02]  /*54c0*/  SHF.R.U32.HI R70, RZ, 0x8, R61 ;  /* 0x00000008ff467819 */ /* 0x000fe4000001163d */
[----:B------:R-:W-:Y:S02]  /*54d0*/  LOP3.LUT R64, R63, 0xff0000ff, RZ, 0xc0, !PT ;  /* 0xff0000ff3f407812 */ /* 0x000fe400078ec0ff */
[----:B------:R-:W-:Y:S01]  /*54e0*/  SHF.R.U32.HI R66, RZ, 0x10, R63 ;  /* 0x00000010ff427819 */ /* 0x000fe2000001163f */
[----:B------:R-:W-:Y:S01]  /*54f0*/  IMAD.SHL.U32 R63, R65, 0x100, RZ ;  /* 0x00000100413f7824 */ /* 0x000fe200078e00ff */
[----:B------:R-:W-:Y:S02]  /*5500*/  LOP3.LUT R60, R61, 0xff0000ff, RZ, 0xc0, !PT ;  /* 0xff0000ff3d3c7812 */ /* 0x000fe400078ec0ff */
[----:B------:R-:W-:Y:S01]  /*5510*/  SHF.R.U32.HI R67, RZ, 0x10, R61 ;  /* 0x00000010ff437819 */ /* 0x000fe2000001163d */
[----:B------:R-:W-:Y:S01]  /*5520*/  IMAD.U32 R66, R66, 0x10000, RZ ;  /* 0x0001000042427824 */ /* 0x000fe200078e00ff */
[----:B------:R-:W-:Y:S01]  /*5530*/  SHF.L.U32 R51, R70, 0x8, RZ ;  /* 0x0000000846337819 */ /* 0x000fe200000006ff */
[----:B------:R-:W-:Y:S01]  /*5540*/  IMAD.MOV.U32 R61, RZ, RZ, R50 ;  /* 0x000000ffff3d7224 */ /* 0x000fe200078e0032 */
[----:B------:R-:W-:-:S02]  /*5550*/  LOP3.LUT R63, R64, 0xff00, R63, 0xf8, !PT ;  /* 0x0000ff00403f7812 */ /* 0x000fc400078ef83f */
[----:B------:R-:W-:Y:S01]  /*5560*/  LOP3.LUT R51, R60, 0xff00, R51, 0xf8, !PT ;  /* 0x0000ff003c337812 */ /* 0x000fe200078ef833 */
[----:B------:R-:W-:Y:S01]  /*5570*/  IMAD.U32 R60, R67, 0x10000, RZ ;  /* 0x00010000433c7824 */ /* 0x000fe200078e00ff */
[----:B------:R-:W-:Y:S02]  /*5580*/  F2FP.F16.E4M3.UNPACK_B R64, R127.H1 ;  /* 0x0000007fff40723e */ /* 0x000fe400030006ff */
[-C--:B------:R-:W-:Y:S02]  /*5590*/  F2FP.F16.E4M3.UNPACK_B R50, R49.reuse ;  /* 0x00000031ff32723e */ /* 0x080fe400020006ff */
[----:B------:R-:W-:Y:S01]  /*55a0*/  LOP3.LUT R70, R63, 0xff0000, R66, 0xf8, !PT ;  /* 0x00ff00003f467812 */ /* 0x000fe200078ef842 */
[----:B------:R-:W-:Y:S01]  /*55b0*/  HADD2.F32 R66, -RZ, R64.H0_H0 ;  /* 0x20000040ff427230 */ /* 0x000fe20000004100 */
[----:B------:R-:W-:Y:S01]  /*55c0*/  LOP3.LUT R65, R51, 0xff0000, R60, 0xf8, !PT ;  /* 0x00ff000033417812 */ /* 0x000fe200078ef83c */
[----:B------:R-:W-:Y:S01]  /*55d0*/  HADD2.F32 R51, -RZ, R50.H1_H1 ;  /* 0x30000032ff337230 */ /* 0x000fe20000004100 */
[----:B------:R-:W-:Y:S01]  /*55e0*/  F2FP.F16.E4M3.UNPACK_B R63, R126.H1 ;  /* 0x0000007eff3f723e */ /* 0x000fe200030006ff */
[----:B------:R-:W-:Y:S01]  /*55f0*/  HADD2.F32 R67, -RZ, R64.H1_H1 ;  /* 0x30000040ff437230 */ /* 0x000fe20000004100 */
[----:B------:R-:W-:Y:S01]  /*5600*/  F2FP.F16.E4M3.UNPACK_B R49, R49.H1 ;  /* 0x00000031ff31723e */ /* 0x000fe200030006ff */
[----:B------:R-:W-:-:S02]  /*5610*/  HADD2.F32 R50, -RZ, R50.H0_H0 ;  /* 0x20000032ff327230 */ /* 0x000fc40000004100 */
[CC--:B------:R-:W-:Y:S01]  /*5620*/  FMUL.FTZ R71, R51.reuse, R66.reuse ;  /* 0x0000004233477220 */ /* 0x0c0fe20000410000 */
[----:B------:R-:W-:Y:S01]  /*5630*/  HADD2.F32 R64, -RZ, R63.H0_H0 ;  /* 0x2000003fff407230 */ /* 0x000fe20000004100 */
[----:B------:R-:W-:Y:S01]  /*5640*/  F2FP.F16.E4M3.UNPACK_B R127, R127 ;  /* 0x0000007fff7f723e */ /* 0x000fe200020006ff */
[--C-:B------:R-:W-:Y:S02]  /*5650*/  HADD2.F32 R60, -RZ, R49.reuse.H1_H1 ;  /* 0x30000031ff3c7230 */ /* 0x100fe40000004100 */
        /* <DEDUP_REMOVED lines=16> */
[--C-:B------:R-:W-:Y:S02]  /*5760*/  HADD2.F32 R49, -RZ, R48.reuse.H0_H0 ;  /* 0x20000030ff317230 */ /* 0x100fe40000004100 */
[-C--:B------:R-:W-:Y:S01]  /*5770*/  FMUL.FTZ R66, R50, R63.reuse ;  /* 0x0000003f32427220 */ /* 0x080fe20000410000 */
[----:B------:R-:W-:Y:S02]  /*5780*/  HADD2.F32 R127, -RZ, R127.H0_H0 ;  /* 0x2000007fff7f7230 */ /* 0x000fe40000004100 */
[----:B------:R-:W-:Y:S01]  /*5790*/  FMUL.FTZ R67, R51, R63 ;  /* 0x0000003f33437220 */ /* 0x000fe20000410000 */
[----:B------:R-:W-:-:S02]  /*57a0*/  HADD2.F32 R48, -RZ, R48.H1_H1 ;  /* 0x30000030ff307230 */ /* 0x000fc40000004100 */
[--C-:B------:R-:W-:Y:S02]  /*57b0*/  HADD2.F32 R60, -RZ, R126.reuse.H1_H1 ;  /* 0x3000007eff3c7230 */ /* 0x100fe40000004100 */
[----:B------:R-:W-:Y:S02]  /*57c0*/  HADD2.F32 R126, -RZ, R126.H0_H0 ;  /* 0x2000007eff7e7230 */ /* 0x000fe40000004100 */
[-C--:B------:R-:W-:Y:S01]  /*57d0*/  FMUL.FTZ R64, R48, R127.reuse ;  /* 0x0000007f30407220 */ /* 0x080fe20000410000 */
[----:B------:R-:W-:Y:S01]  /*57e0*/  FMUL.FTZ R127, R49, R127 ;  /* 0x0000007f317f7220 */ /* 0x000fe20000410000 */
[-C--:B------:R-:W-:Y:S01]  /*57f0*/  FFMA.FTZ R67, R50, R60.reuse, -R67 ;  /* 0x0000003c32437223 */ /* 0x080fe20000010843 */
[----:B------:R-:W-:Y:S01]  /*5800*/  FFMA.FTZ R66, R51, R60, R66 ;  /* 0x0000003c33427223 */ /* 0x000fe20000010042 */
[----:B------:R-:W-:Y:S01]  /*5810*/  FFMA.FTZ R71, R49, R126, -R64 ;  /* 0x0000007e31477223 */ /* 0x000fe20000010840 */
        /* <DEDUP_REMOVED lines=46> */
[----:B------:R-:W-:Y:S02]  /*5b00*/  F2FP.SATFINITE.E4M3.F32.PACK_AB_MERGE_C R49, R73, R72, R77 ;  /* 0x000000484931723e */ /* 0x000fe4000480704d */
[----:B------:R-:W-:Y:S02]  /*5b10*/  F2FP.SATFINITE.E4M3.F32.PACK_AB_MERGE_C R48, R126, R71, R76 ;  /* 0x000000477e30723e */ /* 0x000fe4000480704c */
[----:B------:R-:W-:-:S07]  /*5b20*/  MOV R50, R66 ;  /* 0x0000004200327202 */ /* 0x000fce0000000f00 */
.L_x_389:
[----:B------:R-:W-:Y:S05]  /*5b30*/  BSYNC B2 ;  /* 0x0000000000027941 */ /* 0x000fea0003800000 */
.L_x_388:
[----:B------:R-:W-:Y:S02]  /*5b40*/  ULDC.64 UR4, c[0x0][0x2e8] ;  /* 0x0000ba0000047ab9 */ /* 0x000fe40000000a00 */
[----:B------:R-:W-:-:S04]  /*5b50*/  IADD3 R60, P2, P3, R42, UR4, R69 ;  /* 0x000000042a3c7c10 */ /* 0x000fc8000fb5e045 */
[----:B------:R-:W-:-:S05]  /*5b60*/  IADD3.X R61, R107, UR5, R68, P2, P3 ;  /* 0x000000056b3d7c10 */ /* 0x000fca00097e6444 */
[----:B--2---:R0:W-:Y:S04]  /*5b70*/  STG.E.128 desc[UR42][R60.64], R48 ;  /* 0x000000303c007986 */ /* 0x0041e8000c101d2a */
.L_x_383:
[----:B------:R-:W-:Y:S05]  /*5b80*/  BSYNC B1 ;  /* 0x0000000000017941 */ /* 0x000fea0003800000 */
.L_x_382:
[----:B------:R-:W-:Y:S05]  /*5b90*/  @P4 BRA `(.L_x_390) ;  /* 0x0000005800fc4947 */ /* 0x000fea0003800000 */
[----:B------:R-:W-:Y:S01]  /*5ba0*/  IADD3 R121, P2, P3, R31, R120, R16 ;  /* 0x000000781f797210 */ /* 0x000fe20007b5e010 */
[----:B------:R-:W-:Y:S03]  /*5bb0*/  BSSY B1, `(.L_x_391) ;  /* 0x0000074000017945 */ /* 0x000fe60003800000 */
[----:B0-----:R-:W-:Y:S01]  /*5bc0*/  IADD3.X R60, R35, R123, R17, P2, P3 ;  /* 0x0000007b233c7210 */ /* 0x001fe200017e6411 */
[----:B------:R-:W-:Y:S08]  /*5bd0*/  @P0 BRA `(.L_x_392) ;  /* 0x0000000400c40947 */ /* 0x000ff00003800000 */
[----:B--234-:R0:W2:Y:S01]  /*5be0*/  LDS.128 R48, [R114+0x2b400] ;  /* 0x02b4000072307984 */ /* 0x01c0a20000000c00 */
[----:B------:R-:W-:Y:S01]  /*5bf0*/  ISETP.GE.AND P2, PT, R18, R122, PT ;  /* 0x0000007a1200720c */ /* 0x000fe20003f46270 */
[----:B------:R-:W-:-:S12]  /*5c00*/  BSSY B2, `(.L_x_393) ;  /* 0x000006a000027945 */ /* 0x000fd80003800000 */
[----:B0-----:R-:W-:Y:S05]  /*5c10*/  @P2 BRA `(.L_x_394) ;  /* 0x0000000400a02947 */ /* 0x001fea0003800000 */
[----:B------:R-:W-:Y:S01]  /*5c20*/  SHF.R.U32.HI R65, RZ, 0x8, R57 ;  /* 0x00000008ff417819 */ /* 0x000fe20000011639 */
[----:B--2---:R-:W-:Y:S01]  /*5c30*/  IMAD.MOV.U32 R58, RZ, RZ, R51 ;  /* 0x000000ffff3a7224 */ /* 0x004fe200078e0033 */
[----:B------:R-:W-:Y:S02]  /*5c40*/  SHF.R.U32.HI R62, RZ, 0x8, R59 ;  /* 0x00000008ff3e7819 */ /* 0x000fe4000001163b */
[----:B------:R-:W-:Y:S01]  /*5c50*/  LOP3.LUT R56, R57, 0xff0000ff, RZ, 0xc0, !PT ;  /* 0xff0000ff39387812 */ /* 0x000fe200078ec0ff */
[----:B------:R-:W-:Y:S01]  /*5c60*/  IMAD.SHL.U32 R51, R65, 0x100, RZ ;  /* 0x0000010041337824 */ /* 0x000fe200078e00ff */
[----:B------:R-:W-:Y:S01]  /*5c70*/  SHF.R.U32.HI R63, RZ, 0x10, R57 ;  /* 0x00000010ff3f7819 */ /* 0x000fe20000011639 */
[----:B------:R-:W-:Y:S01]  /*5c80*/  IMAD.MOV.U32 R57, RZ, RZ, R50 ;  /* 0x000000ffff397224 */ /* 0x000fe200078e0032 */
[----:B------:R-:W-:Y:S02]  /*5c90*/  SHF.R.U32.HI R64, RZ, 0x10, R59 ;  /* 0x00000010ff407819 */ /* 0x000fe4000001163b */
[----:B------:R-:W-:-:S02]  /*5ca0*/  LOP3.LUT R61, R59, 0xff0000ff, RZ, 0xc0, !PT ;  /* 0xff0000ff3b3d7812 */ /* 0x000fc400078ec0ff */
[----:B------:R-:W-:Y:S01]  /*5cb0*/  SHF.L.U32 R50, R62, 0x8, RZ ;  /* 0x000000083e327819 */ /* 0x000fe200000006ff */
[----:B------:R-:W-:Y:S01]  /*5cc0*/  IMAD.U32 R64, R64, 0x10000, RZ ;  /* 0x0001000040407824 */ /* 0x000fe200078e00ff */
[----:B------:R-:W-:Y:S01]  /*5cd0*/  LOP3.LUT R51, R56, 0xff00, R51, 0xf8, !PT ;  /* 0x0000ff0038337812 */ /* 0x000fe200078ef833 */
[----:B------:R-:W-:Y:S01]  /*5ce0*/  IMAD.U32 R56, R63, 0x10000, RZ ;  /* 0x000100003f387824 */ /* 0x000fe200078e00ff */
[----:B------:R-:W-:Y:S02]  /*5cf0*/  LOP3.LUT R59, R61, 0xff00, R50, 0xf8, !PT ;  /* 0x0000ff003d3b7812 */ /* 0x000fe400078ef832 */
[----:B------:R-:W-:Y:S02]  /*5d00*/  F2FP.F16.E4M3.UNPACK_B R61, R87.H1 ;  /* 0x00000057ff3d723e */ /* 0x000fe400030006ff */
[-C--:B------:R-:W-:Y:S02]  /*5d10*/  F2FP.F16.E4M3.UNPACK_B R50, R49.reuse ;  /* 0x00000031ff32723e */ /* 0x080fe400020006ff */
[----:B------:R-:W-:Y:S01]  /*5d20*/  LOP3.LUT R65, R59, 0xff0000, R64, 0xf8, !PT ;  /* 0x00ff00003b417812 */ /* 0x000fe200078ef840 */
[--C-:B------:R-:W-:Y:S01]  /*5d30*/  HADD2.F32 R63, -RZ, R61.reuse.H0_H0 ;  /* 0x2000003dff3f7230 */ /* 0x100fe20000004100 */
[----:B------:R-:W-:Y:S01]  /*5d40*/  LOP3.LUT R62, R51, 0xff0000, R56, 0xf8, !PT ;  /* 0x00ff0000333e7812 */ /* 0x000fe200078ef838 */
[--C-:B------:R-:W-:Y:S01]  /*5d50*/  HADD2.F32 R51, -RZ, R50.reuse.H1_H1 ;  /* 0x30000032ff337230 */ /* 0x100fe20000004100 */
[----:B------:R-:W-:Y:S01]  /*5d60*/  F2FP.F16.E4M3.UNPACK_B R59, R86.H1 ;  /* 0x00000056ff3b723e */ /* 0x000fe200030006ff */
[----:B------:R-:W-:Y:S01]  /*5d70*/  HADD2.F32 R64, -RZ, R61.H1_H1 ;  /* 0x3000003dff407230 */ /* 0x000fe20000004100 */
[----:B------:R-:W-:Y:S01]  /*5d80*/  F2FP.F16.E4M3.UNPACK_B R49, R49.H1 ;  /* 0x00000031ff31723e */ /* 0x000fe200030006ff */
[----:B------:R-:W-:-:S02]  /*5d90*/  HADD2.F32 R50, -RZ, R50.H0_H0 ;  /* 0x20000032ff327230 */ /* 0x000fc40000004100 */
[C---:B------:R-:W-:Y:S01]  /*5da0*/  FMUL.FTZ R67, R51.reuse, R63 ;  /* 0x0000003f33437220 */ /* 0x040fe20000410000 */
        /* <DEDUP_REMOVED lines=14> */
[----:B------:R-:W-:Y:S01]  /*5e90*/  HADD2.F32 R59, -RZ, R87.H1_H1 ;  /* 0x30000057ff3b7230 */ /* 0x000fe20000004100 */
[----:B------:R-:W-:Y:S01]  /*5ea0*/  F2FP.F16.E4M3.UNPACK_B R48, R48 ;  /* 0x00000030ff30723e */ /* 0x000fe200020006ff */
[----:B------:R-:W-:-:S02]  /*5eb0*/  HADD2.F32 R56, -RZ, R86.H1_H1 ;  /* 0x30000056ff387230 */ /* 0x000fc40000004100 */
[--C-:B------:R-:W-:Y:S01]  /*5ec0*/  HADD2.F32 R51, -RZ, R49.reuse.H1_H1 ;  /* 0x30000031ff337230 */ /* 0x100fe20000004100 */
[----:B------:R-:W-:Y:S01]  /*5ed0*/  F2FP.SATFINITE.E4M3.F32.PACK_AB_MERGE_C R74, R70, R63, RZ ;  /* 0x0000003f464a723e */ /* 0x000fe200048070ff */
[----:B------:R-:W-:Y:S02]  /*5ee0*/  HADD2.F32 R50, -RZ, R49.H0_H0 ;  /* 0x20000031ff327230 */ /* 0x000fe40000004100 */
[--C-:B------:R-:W-:Y:S02]  /*5ef0*/  HADD2.F32 R49, -RZ, R48.reuse.H0_H0 ;  /* 0x20000030ff317230 */ /* 0x100fe40000004100 */
[-C--:B------:R-:W-:Y:S01]  /*5f00*/  FMUL.FTZ R61, R51, R59.reuse ;  /* 0x0000003b333d7220 */ /* 0x080fe20000410000 */
[----:B------:R-:W-:Y:S02]  /*5f10*/  HADD2.F32 R87, -RZ, R87.H0_H0 ;  /* 0x20000057ff577230 */ /* 0x000fe40000004100 */
[----:B------:R-:W-:Y:S01]  /*5f20*/  FMUL.FTZ R66, R50, R59 ;  /* 0x0000003b32427220 */ /* 0x000fe20000410000 */
[----:B------:R-:W-:-:S02]  /*5f30*/  HADD2.F32 R48, -RZ, R48.H1_H1 ;  /* 0x30000030ff307230 */ /* 0x000fc40000004100 */
[-C--:B------:R-:W-:Y:S01]  /*5f40*/  FFMA.FTZ R61, R50, R56.reuse, -R61 ;  /* 0x00000038323d7223 */ /* 0x080fe2000001083d */
[----:B------:R-:W-:Y:S02]  /*5f50*/  HADD2.F32 R86, -RZ, R86.H0_H0 ;  /* 0x20000056ff567230 */ /* 0x000fe40000004100 */
[----:B------:R-:W-:Y:S01]  /*5f60*/  FFMA.FTZ R56, R51, R56, R66 ;  /* 0x0000003833387223 */ /* 0x000fe20000010042 */
[-C--:B------:R-:W-:Y:S01]  /*5f70*/  FMUL.FTZ R64, R48, R87.reuse ;  /* 0x0000005730407220 */ /* 0x080fe20000410000 */
[----:B------:R-:W-:-:S03]  /*5f80*/  FMUL.FTZ R87, R49, R87 ;  /* 0x0000005731577220 */ /* 0x000fc60000410000 */
[----:B------:R-:W-:Y:S01]  /*5f90*/  F2FP.SATFINITE.E4M3.F32.PACK_AB_MERGE_C R73, R56, R61, RZ ;  /* 0x0000003d3849723e */ /* 0x000fe200048070ff */
[----:B------:R-:W-:Y:S01]  /*5fa0*/  FFMA.FTZ R66, R49, R86, -R64 ;  /* 0x0000005631427223 */ /* 0x000fe20000010840 */
[----:B------:R-:W-:Y:S01]  /*5fb0*/  F2FP.F16.E4M3.UNPACK_B R49, R58.H1 ;  /* 0x0000003aff31723e */ /* 0x000fe200030006ff */
[----:B------:R-:W-:Y:S01]  /*5fc0*/  FFMA.FTZ R87, R48, R86, R87 ;  /* 0x0000005630577223 */ /* 0x000fe20000010057 */
[----:B------:R-:W-:Y:S02]  /*5fd0*/  F2FP.F16.E4M3.UNPACK_B R61, R65.H1 ;  /* 0x00000041ff3d723e */ /* 0x000fe400030006ff */
[-C--:B------:R-:W-:Y:S01]  /*5fe0*/  F2FP.F16.E4M3.UNPACK_B R56, R62.reuse.H1 ;  /* 0x0000003eff38723e */ /* 0x080fe200030006ff */
[----:B------:R-:W-:Y:S01]  /*5ff0*/  HADD2.F32 R51, -RZ, R49.H1_H1 ;  /* 0x30000031ff337230 */ /* 0x000fe20000004100 */
[----:B------:R-:W-:Y:S01]  /*6000*/  F2FP.F16.E4M3.UNPACK_B R48, R57.H1 ;  /* 0x00000039ff30723e */ /* 0x000fe200030006ff */
        /* <DEDUP_REMOVED lines=18> */
[----:B------:R-:W-:Y:S02]  /*6130*/  HADD2.F32 R65, -RZ, R65.H0_H0 ;  /* 0x20000041ff417230 */ /* 0x000fe40000004100 */
[----:B------:R-:W-:Y:S01]  /*6140*/  FFMA.FTZ R64, R49, R50, R64 ;  /* 0x0000003231407223 */ /* 0x000fe20000010040 */
[--C-:B------:R-:W-:Y:S02]  /*6150*/  HADD2.F32 R49, -RZ, R58.reuse.H0_H0 ;  /* 0x2000003aff317230 */ /* 0x100fe40000004100 */
[----:B------:R-:W-:Y:S01]  /*6160*/  FFMA.FTZ R72, R51, R59, R70 ;  /* 0x0000003b33487223 */ /* 0x000fe20000010046 */
[--C-:B------:R-:W-:Y:S02]  /*6170*/  HADD2.F32 R48, -RZ, R57.reuse.H0_H0 ;  /* 0x20000039ff307230 */ /* 0x100fe40000004100 */
[----:B------:R-:W-:Y:S01]  /*6180*/  HADD2.F32 R58, -RZ, R58.H1_H1 ;  /* 0x3000003aff3a7230 */ /* 0x000fe20000004100 */
[----:B------:R-:W-:Y:S01]  /*6190*/  F2FP.SATFINITE.E4M3.F32.PACK_AB_MERGE_C R64, R64, R69, RZ ;  /* 0x000000454040723e */ /* 0x000fe200048070ff */
[----:B------:R-:W-:-:S02]  /*61a0*/  HADD2.F32 R57, -RZ, R57.H1_H1 ;  /* 0x30000039ff397230 */ /* 0x000fc40000004100 */
[----:B------:R-:W-:Y:S01]  /*61b0*/  FMUL.FTZ R50, R48, R65 ;  /* 0x0000004130327220 */ /* 0x000fe20000410000 */
[----:B------:R-:W-:Y:S02]  /*61c0*/  HADD2.F32 R62, -RZ, R62.H0_H0 ;  /* 0x2000003eff3e7230 */ /* 0x000fe40000004100 */
[----:B------:R-:W-:Y:S01]  /*61d0*/  FMUL.FTZ R70, R58, R61 ;  /* 0x0000003d3a467220 */ /* 0x000fe20000410000 */
[----:B------:R-:W-:Y:S02]  /*61e0*/  HADD2.F32 R56, -RZ, R56.H0_H0 ;  /* 0x20000038ff387230 */ /* 0x000fe40000004100 */
[----:B------:R-:W-:Y:S01]  /*61f0*/  FMUL.FTZ R51, R57, R65 ;  /* 0x0000004139337220 */ /* 0x000fe20000410000 */
[----:B------:R-:W-:Y:S01]  /*6200*/  FMUL.FTZ R61, R49, R61 ;  /* 0x0000003d313d7220 */ /* 0x000fe20000410000 */
[-C--:B------:R-:W-:Y:S01]  /*6210*/  FFMA.FTZ R50, R57, R62.reuse, R50 ;  /* 0x0000003e39327223 */ /* 0x080fe20000010032 */
[----:B------:R-:W-:Y:S01]  /*6220*/  F2FP.SATFINITE.E4M3.F32.PACK_AB_MERGE_C R71, R72, R71, RZ ;  /* 0x000000474847723e */ /* 0x000fe200048070ff */
[----:B------:R-:W-:Y:S01]  /*6230*/  FFMA.FTZ R51, R48, R62, -R51 ;  /* 0x0000003e30337223 */ /* 0x000fe20000010833 */
[-C--:B------:R-:W-:Y:S01]  /*6240*/  FFMA.FTZ R70, R49, R56.reuse, -R70 ;  /* 0x0000003831467223 */ /* 0x080fe20000010846 */
[----:B------:R-:W-:Y:S01]  /*6250*/  FFMA.FTZ R61, R58, R56, R61 ;  /* 0x000000383a3d7223 */ /* 0x000fe2000001003d */
[----:B------:R-:W-:-:S02]  /*6260*/  F2FP.SATFINITE.E4M3.F32.PACK_AB_MERGE_C R49, R68, R67, R74 ;  /* 0x000000434431723e */ /* 0x000fc4000480704a */
[----:B------:R-:W-:Y:S02]  /*6270*/  F2FP.SATFINITE.E4M3.F32.PACK_AB_MERGE_C R50, R50, R51, R64 ;  /* 0x000000333232723e */ /* 0x000fe40004807040 */
[----:B------:R-:W-:Y:S02]  /*6280*/  F2FP.SATFINITE.E4M3.F32.PACK_AB_MERGE_C R48, R87, R66, R73 ;  /* 0x000000425730723e */ /* 0x000fe40004807049 */
[----:B------:R-:W-:-:S07]  /*6290*/  F2FP.SATFINITE.E4M3.F32.PACK_AB_MERGE_C R51, R61, R70, R71 ;  /* 0x000000463d33723e */ /* 0x000fce0004807047 */
.L_x_394:
[----:B------:R-:W-:Y:S05]  /*62a0*/  BSYNC B2 ;  /* 0x0000000000027941 */ /* 0x000fea0003800000 */
.L_x_393:
[----:B------:R-:W-:Y:S02]  /*62b0*/  ULDC.64 UR4, c[0x0][0x2e8] ;  /* 0x0000ba0000047ab9 */ /* 0x000fe40000000a00 */
[----:B------:R-:W-:-:S04]  /*62c0*/  IADD3 R56, P2, P3, R121, UR4, R102 ;  /* 0x0000000479387c10 */ /* 0x000fc8000fb5e066 */
[----:B------:R-:W-:-:S05]  /*62d0*/  IADD3.X R57, R60, UR5, R41, P2, P3 ;  /* 0x000000053c397c10 */ /* 0x000fca00097e6429 */
[----:B--2---:R0:W-:Y:S04]  /*62e0*/  STG.E.128 desc[UR42][R56.64], R48 ;  /* 0x0000003038007986 */ /* 0x0041e8000c101d2a */
.L_x_392:
[----:B------:R-:W-:Y:S05]  /*62f0*/  BSYNC B1 ;  /* 0x0000000000017941 */ /* 0x000fea0003800000 */
.L_x_391:
[----:B------:R-:W-:Y:S05]  /*6300*/  @P1 BRA `(.L_x_390) ;  /* 0x0000005400201947 */ /* 0x000fea0003800000 */
[----:B0-234-:R0:W2:Y:S01]  /*6310*/  LDS.128 R48, [R114+0x2f400] ;  /* 0x02f4000072307984 */ /* 0x01d0a20000000c00 */
        /* <DEDUP_REMOVED lines=86> */
[--C-:B------:R-:W-:Y:S02]  /*6880*/  HADD2.F32 R49, -RZ, R54.reuse.H0_H0 ;  /* 0x20000036ff317230 */ /* 0x100fe40000004100 */
[----:B------:R-:W-:Y:S01]  /*6890*/  FFMA.FTZ R68, R51, R55, R66 ;  /* 0x0000003733447223 */ /* 0x000fe20000010042 */
[----:B------:R-:W-:Y:S02]  /*68a0*/  HADD2.F32 R53, -RZ, R53.H1_H1 ;  /* 0x30000035ff357230 */ /* 0x000fe40000004100 */
[----:B------:R-:W-:Y:S01]  /*68b0*/  FMUL.FTZ R50, R48, R61 ;  /* 0x0000003d30327220 */ /* 0x000fe20000410000 */
[----:B------:R-:W-:Y:S01]  /*68c0*/  HADD2.F32 R54, -RZ, R54.H1_H1 ;  /* 0x30000036ff367230 */ /* 0x000fe20000004100 */
[----:B------:R-:W-:Y:S01]  /*68d0*/  F2FP.SATFINITE.E4M3.F32.PACK_AB_MERGE_C R58, R58, R59, RZ ;  /* 0x0000003b3a3a723e */ /* 0x000fe200048070ff */
        /* <DEDUP_REMOVED lines=15> */
.L_x_396:
[----:B------:R-:W-:Y:S05]  /*69d0*/  BSYNC B1 ;  /* 0x0000000000017941 */ /* 0x000fea0003800000 */
.L_x_395:
[----:B------:R-:W-:Y:S02]  /*69e0*/  ULDC.64 UR4, c[0x0][0x2e8] ;  /* 0x0000ba0000047ab9 */ /* 0x000fe40000000a00 */
[----:B------:R-:W-:-:S04]  /*69f0*/  IADD3 R52, P2, P3, R42, UR4, R121 ;  /* 0x000000042a347c10 */ /* 0x000fc8000fb5e079 */
[----:B------:R-:W-:-:S05]  /*6a00*/  IADD3.X R53, R107, UR5, R60, P2, P3 ;  /* 0x000000056b357c10 */ /* 0x000fca00097e643c */
[----:B--2---:R0:W-:Y:S01]  /*6a10*/  STG.E.128 desc[UR42][R52.64], R48 ;  /* 0x0000003034007986 */ /* 0x0041e2000c101d2a */
[----:B------:R-:W-:Y:S05]  /*6a20*/  BRA `(.L_x_390) ;  /* 0x0000004c00587947 */ /* 0x000fea0003800000 */
.L_x_354:
[C---:B------:R-:W-:Y:S01]  /*6a30*/  ISETP.GE.AND P5, PT, R23.reuse, R115, PT ;  /* 0x000000731700720c */ /* 0x040fe20003fa6270 */
[C---:B------:R-:W-:Y:S01]  /*6a40*/  VIADD R52, R23.reuse, 0x60 ;  /* 0x0000006017347836 */ /* 0x040fe20000000000 */
[----:B------:R-:W-:Y:S01]  /*6a50*/  P2R R61, PR, RZ, 0x1 ;  /* 0x00000001ff3d7803 */ /* 0x000fe20000000000 */
[C---:B------:R-:W-:Y:S01]  /*6a60*/  VIADD R60, R23.reuse, 0x20 ;  /* 0x00000020173c7836 */ /* 0x040fe20000000000 */
[----:B------:R-:W-:Y:S01]  /*6a70*/  ISETP.GE.OR P5, PT, R16, R122, P5 ;  /* 0x0000007a1000720c */ /* 0x000fe20002fa6670 */
[----:B------:R-:W-:-:S12]  /*6a80*/  VIADD R62, R23, 0x40 ;  /* 0x00000040173e7836 */ /* 0x000fd80000000000 */
[----:B------:R-:W0:Y:S08]  /*6a90*/  @!P5 LDC.64 R56, c[0x0][0x3e8] ;  /* 0x0000fa00ff38db82 */ /* 0x000e300000000a00 */
[----:B------:R-:W1:Y:S01]  /*6aa0*/  @!P5 LDC.64 R58, c[0x0][0x400] ;  /* 0x00010000ff3adb82 */ /* 0x000e620000000a00 */
[----:B0-----:R-:W-:-:S04]  /*6ab0*/  @!P5 IADD3 R56, P2, P3, R96, R56, R48 ;  /* 0x000000386038d210 */ /* 0x001fc80007b5e030 */
[----:B------:R-:W-:Y:S02]  /*6ac0*/  @!P5 IADD3.X R57, R37, R57, R133, P2, P3 ;  /* 0x000000392539d210 */ /* 0x000fe400017e6485 */
[----:B------:R-:W-:-:S04]  /*6ad0*/  ISETP.GE.AND P2, PT, R52, R115, PT ;  /* 0x000000733400720c */ /* 0x000fc80003f46270 */
[----:B------:R-:W-:-:S13]  /*6ae0*/  ISETP.GE.OR P2, PT, R16, R122, P2 ;  /* 0x0000007a1000720c */ /* 0x000fda0001746670 */
[----:B------:R-:W0:Y:S01]  /*6af0*/  @!P2 LDC.64 R52, c[0x0][0x3f8] ;  /* 0x0000fe00ff34ab82 */ /* 0x000e220000000a00 */
[----:B------:R-:W-:Y:S01]  /*6b00*/  @!P2 IMAD.MOV.U32 R49, RZ, RZ, R133 ;  /* 0x000000ffff31a224 */ /* 0x000fe200078e0085 */
[----:B------:R-:W-:-:S06]  /*6b10*/  @!P2 MOV R51, R127 ;  /* 0x0000007f0033a202 */ /* 0x000fcc0000000f00 */
[----:B------:R-:W2:Y:S08]  /*6b20*/  @!P2 LDC.64 R80, c[0x0][0x3e8] ;  /* 0x0000fa00ff50ab82 */ /* 0x000eb00000000a00 */
[----:B------:R-:W3:Y:S01]  /*6b30*/  @!P2 LDC.64 R82, c[0x0][0x400] ;  /* 0x00010000ff52ab82 */ /* 0x000ee20000000a00 */
[----:B0-----:R-:W-:-:S04]  /*6b40*/  @!P2 IMAD.WIDE.U32 R54, R52, 0x60, R48 ;  /* 0x000000603436a825 */ /* 0x001fc800078e0030 */
[----:B------:R-:W-:-:S04]  /*6b50*/  @!P2 IMAD R53, R53, 0x60, RZ ;  /* 0x000000603535a824 */ /* 0x000fc800078e02ff */
[----:B------:R-:W-:Y:S01]  /*6b60*/  @!P2 IMAD.IADD R52, R55, 0x1, R53 ;  /* 0x000000013734a824 */ /* 0x000fe200078e0235 */
[----:B--2---:R-:W-:-:S04]  /*6b70*/  @!P2 IADD3 R80, P3, P4, R96, R80, R54 ;  /* 0x000000506050a210 */ /* 0x004fc80007c7e036 */
[----:B------:R-:W-:Y:S02]  /*6b80*/  @!P2 IADD3.X R81, R37, R81, R52, P3, P4 ;  /* 0x000000512551a210 */ /* 0x000fe40001fe8434 */
[----:B------:R-:W0:Y:S02]  /*6b90*/  @!P2 LDC.64 R52, c[0x0][0x408] ;  /* 0x00010200ff34ab82 */ /* 0x000e240000000a00 */
[----:B0-----:R-:W-:-:S04]  /*6ba0*/  @!P2 IMAD.WIDE.U32 R54, R52, 0x60, R50 ;  /* 0x000000603436a825 */ /* 0x001fc800078e0032 */
[----:B------:R-:W-:Y:S01]  /*6bb0*/  @!P2 IMAD R53, R53, 0x60, RZ ;  /* 0x000000603535a824 */ /* 0x000fe200078e02ff */
[----:B---3--:R-:W-:-:S03]  /*6bc0*/  @!P2 IADD3 R82, P3, P4, R92, R82, R54 ;  /* 0x000000525c52a210 */ /* 0x008fc60007c7e036 */
[----:B------:R-:W-:-:S05]  /*6bd0*/  @!P2 IMAD.IADD R52, R55, 0x1, R53 ;  /* 0x000000013734a824 */ /* 0x000fca00078e0235 */
[----:B------:R-:W-:Y:S02]  /*6be0*/  @!P2 IADD3.X R83, R45, R83, R52, P3, P4 ;  /* 0x000000532d53a210 */ /* 0x000fe40001fe8434 */
[----:B-1----:R-:W-:-:S04]  /*6bf0*/  @!P5 IADD3 R58, P3, P4, R92, R58, R50 ;  /* 0x0000003a5c3ad210 */ /* 0x002fc80007c7e032 */
[----:B------:R-:W-:Y:S02]  /*6c00*/  @!P5 IADD3.X R59, R45, R59, R127, P3, P4 ;  /* 0x0000003b2d3bd210 */ /* 0x000fe40001fe847f */
[----:B------:R-:W-:-:S04]  /*6c10*/  ISETP.GE.AND P4, PT, R60, R115, PT ;  /* 0x000000733c00720c */ /* 0x000fc80003f86270 */
[----:B------:R-:W-:-:S13]  /*6c20*/  ISETP.GE.OR P4, PT, R16, R122, P4 ;  /* 0x0000007a1000720c */ /* 0x000fda0002786670 */
[----:B------:R-:W-:Y:S01]  /*6c30*/  @!P4 IADD3 R55, P3, P6, R96, R48, R15 ;  /* 0x000000306037c210 */ /* 0x000fe20007e7e00f */
[----:B------:R-:W0:Y:S03]  /*6c40*/  @!P4 LDC.64 R64, c[0x0][0x3e8] ;  /* 0x0000fa00ff40cb82 */ /* 0x000e260000000a00 */
[----:B------:R-:W-:Y:S02]  /*6c50*/  @!P4 IADD3.X R60, R37, R133, R26, P3, P6 ;  /* 0x00000085253cc210 */ /* 0x000fe40001fec41a */
[----:B------:R-:W-:-:S03]  /*6c60*/  ISETP.GE.AND P3, PT, R62, R115, PT ;  /* 0x000000733e00720c */ /* 0x000fc60003f66270 */
[----:B------:R-:W1:Y:S01]  /*6c70*/  @!P4 LDC.64 R66, c[0x0][0x400] ;  /* 0x00010000ff42cb82 */ /* 0x000e620000000a00 */
[----:B------:R-:W-:-:S13]  /*6c80*/  ISETP.GE.OR P3, PT, R16, R122, P3 ;  /* 0x0000007a1000720c */ /* 0x000fda0001f66670 */
[----:B------:R-:W-:Y:S01]  /*6c90*/  @!P3 IADD3 R49, P0, P6, R96, R14, R48 ;  /* 0x0000000e6031b210 */ /* 0x000fe20007e1e030 */
[----:B------:R-:W2:Y:S03]  /*6ca0*/  @!P3 LDC.64 R68, c[0x0][0x3e8] ;  /* 0x0000fa00ff44bb82 */ /* 0x000ea60000000a00 */
[----:B------:R-:W-:Y:S02]  /*6cb0*/  @!P3 IADD3.X R52, R37, R21, R133, P0, P6 ;  /* 0x000000152534b210 */ /* 0x000fe400007ec485 */
[----:B------:R-:W-:-:S03]  /*6cc0*/  @!P4 IADD3 R53, P0, P6, R92, R50, R9 ;  /* 0x000000325c35c210 */ /* 0x000fc60007e1e009 */
[----:B------:R-:W3:Y:S01]  /*6cd0*/  @!P3 LDC.64 R84, c[0x0][0x400] ;  /* 0x00010000ff54bb82 */ /* 0x000ee20000000a00 */
[----:B------:R-:W-:Y:S02]  /*6ce0*/  @!P4 IADD3.X R54, R45, R127, R12, P0, P6 ;  /* 0x0000007f2d36c210 */ /* 0x000fe400007ec40c */
[----:B------:R-:W-:-:S04]  /*6cf0*/  @!P3 IADD3 R51, P0, P6, R92, R8, R50 ;  /* 0x000000085c33b210 */ /* 0x000fc80007e1e032 */
[----:B------:R-:W-:Y:S02]  /*6d00*/  @!P3 IADD3.X R48, R45, R11, R127, P0, P6 ;  /* 0x0000000b2d30b210 */ /* 0x000fe400007ec47f */
[----:B0-----:R-:W-:Y:S02]  /*6d10*/  @!P4 IADD3 R64, P6, R55, R64, RZ ;  /* 0x000000403740c210 */ /* 0x001fe40007fde0ff */
[----:B------:R-:W-:Y:S02]  /*6d20*/  CS2R R62, SRZ ;  /* 0x00000000003e7805 */ /* 0x000fe4000001ff00 */
[----:B------:R-:W-:Y:S02]  /*6d30*/  ISETP.NE.AND P0, PT, R61, RZ, PT ;  /* 0x000000ff3d00720c */ /* 0x000fe40003f05270 */
[----:B------:R-:W-:Y:S02]  /*6d40*/  @!P4 IADD3.X R65, R60, R65, RZ, P6, !PT ;  /* 0x000000413c41c210 */ /* 0x000fe400037fe4ff */
[----:B-1----:R-:W-:-:S05]  /*6d50*/  @!P4 IADD3 R66, P6, R53, R66, RZ ;  /* 0x000000423542c210 */ /* 0x002fca0007fde0ff */
[----:B------:R-:W-:Y:S01]  /*6d60*/  @!P4 IMAD.X R67, R54, 0x1, R67, P6 ;  /* 0x000000013643c824 */ /* 0x000fe200030e0643 */
[----:B--2---:R-:W-:Y:S02]  /*6d70*/  @!P3 IADD3 R68, P6, R49, R68, RZ ;  /* 0x000000443144b210 */ /* 0x004fe40007fde0ff */
[----:B------:R-:W-:-:S03]  /*6d80*/  CS2R R54, SRZ ;  /* 0x0000000000367805 */ /* 0x000fc6000001ff00 */
[----:B------:R-:W-:Y:S01]  /*6d90*/  @!P3 IMAD.X R69, R52, 0x1, R69, P6 ;  /* 0x000000013445b824 */ /* 0x000fe200030e0645 */
[----:B---3--:R-:W-:Y:S02]  /*6da0*/  @!P3 IADD3 R84, P6, R51, R84, RZ ;  /* 0x000000543354b210 */ /* 0x008fe40007fde0ff */
[----:B------:R-:W-:Y:S02]  /*6db0*/  CS2R R50, SRZ ;  /* 0x0000000000327805 */ /* 0x000fe4000001ff00 */
[----:B------:R-:W-:Y:S01]  /*6dc0*/  CS2R R52, SRZ ;  /* 0x0000000000347805 */ /* 0x000fe2000001ff00 */
[----:B------:R-:W-:Y:S01]  /*6dd0*/  @!P3 IMAD.X R85, R48, 0x1, R85, P6 ;  /* 0x000000013055b824 */ /* 0x000fe200030e0655 */
[----:B------:R-:W-:Y:S02]  /*6de0*/  CS2R R48, SRZ ;  /* 0x0000000000307805 */ /* 0x000fe4000001ff00 */
[----:B------:R-:W-:Y:S02]  /*6df0*/  CS2R R60, SRZ ;  /* 0x00000000003c7805 */ /* 0x000fe4000001ff00 */
[----:B------:R0:W2:Y:S04]  /*6e00*/  @!P5 LDG.E.128 R52, desc[UR42][R58.64] ;  /* 0x0000002a3a34d981 */ /* 0x0000a8000c1e1d00 */
[----:B------:R1:W3:Y:S04]  /*6e10*/  @!P5 LDG.E.128 R48, desc[UR42][R56.64] ;  /* 0x0000002a3830d981 */ /* 0x0002e8000c1e1d00 */
[----:B------:R4:W5:Y:S01]  /*6e20*/  @!P4 LDG.E.128 R60, desc[UR42][R66.64] ;  /* 0x0000002a423cc981 */ /* 0x000962000c1e1d00 */
[----:B0-----:R-:W-:-:S02]  /*6e30*/  CS2R R58, SRZ ;  /* 0x00000000003a7805 */ /* 0x001fc4000001ff00 */
[----:B-1----:R-:W-:Y:S02]  /*6e40*/  CS2R R56, SRZ ;  /* 0x0000000000387805 */ /* 0x002fe4000001ff00 */
[----:B----4-:R-:W-:-:S04]  /*6e50*/  CS2R R66, SRZ ;  /* 0x0000000000427805 */ /* 0x010fc8000001ff00 */
[----:B------:R0:W4:Y:S01]  /*6e60*/  @!P4 LDG.E.128 R56, desc[UR42][R64.64] ;  /* 0x0000002a4038c981 */ /* 0x000122000c1e1d00 */
[----:B------:R-:W-:Y:S02]  /*6e70*/  CS2R R70, SRZ ;  /* 0x0000000000467805 */ /* 0x000fe4000001ff00 */
[----:B------:R-:W-:Y:S02]  /*6e80*/  CS2R R72, SRZ ;  /* 0x0000000000487805 */ /* 0x000fe4000001ff00 */
[----:B------:R-:W-:Y:S02]  /*6e90*/  CS2R R74, SRZ ;  /* 0x00000000004a7805 */ /* 0x000fe4000001ff00 */
[----:B------:R-:W-:Y:S02]  /*6ea0*/  CS2R R76, SRZ ;  /* 0x00000000004c7805 */ /* 0x000fe4000001ff00 */
[----:B------:R-:W-:Y:S02]  /*6eb0*/  CS2R R78, SRZ ;  /* 0x00000000004e7805 */ /* 0x000fe4000001ff00 */
[----:B------:R-:W4:Y:S01]  /*6ec0*/  @!P2 LDG.E.128 R72, desc[UR42][R80.64] ;  /* 0x0000002a5048a981 */ /* 0x000f22000c1e1d00 */
[----:B0-----:R-:W-:-:S03]  /*6ed0*/  CS2R R64, SRZ ;  /* 0x0000000000407805 */ /* 0x001fc6000001ff00 */
[----:B------:R-:W4:Y:S04]  /*6ee0*/  @!P2 LDG.E.128 R76, desc[UR42][R82.64] ;  /* 0x0000002a524ca981 */ /* 0x000f28000c1e1d00 */
[----:B------:R0:W4:Y:S02]  /*6ef0*/  @!P3 LDG.E.128 R64, desc[UR42][R68.64] ;  /* 0x0000002a4440b981 */ /* 0x000124000c1e1d00 */
[----:B0-----:R-:W-:-:S06]  /*6f00*/  CS2R R68, SRZ ;  /* 0x0000000000447805 */ /* 0x001fcc000001ff00 */
[----:B------:R-:W4:Y:S01]  /*6f10*/  @!P3 LDG.E.128 R68, desc[UR42][R84.64] ;  /* 0x0000002a5444b981 */ /* 0x000f22000c1e1d00 */
[----:B------:R-:W-:-:S06]  /*6f20*/  UISETP.NE.AND UP0, UPT, UR47, 0x3, UPT ;  /* 0x000000032f00788c */ /* 0x000fcc000bf05270 */
[----:B------:R-:W-:Y:S02]  /*6f30*/  PLOP3.LUT P5, PT, PT, PT, UP0, 0x80, 0x0 ;  /* 0x000000000000781c */ /* 0x000fe40003faf008 */
[----:B------:R-:W-:Y:S01]  /*6f40*/  ISETP.GE.AND P2, PT, R16, R122, PT ;  /* 0x0000007a1000720c */ /* 0x000fe20003f46270 */
[----:B--2---:R-:W-:Y:S02]  /*6f50*/  IMAD.MOV.U32 R154, RZ, RZ, R52 ;  /* 0x000000ffff9a7224 */ /* 0x004fe400078e0034 */
[----:B------:R-:W-:Y:S01]  /*6f60*/  IMAD.MOV.U32 R150, RZ, RZ, R54 ;  /* 0x000000ffff967224 */ /* 0x000fe200078e0036 */
[----:B---3--:R-:W-:Y:S01]  /*6f70*/  MOV R151, R48 ;  /* 0x0000003000977202 */ /* 0x008fe20000000f00 */
[----:B------:R-:W-:Y:S02]  /*6f80*/  IMAD.MOV.U32 R148, RZ, RZ, R50 ;  /* 0x000000ffff947224 */ /* 0x000fe400078e0032 */
[----:B-----5:R-:W-:Y:S02]  /*6f90*/  IMAD.MOV.U32 R142, RZ, RZ, R60 ;  /* 0x000000ffff8e7224 */ /* 0x020fe400078e003c */
[----:B------:R-:W-:Y:S01]  /*6fa0*/  IMAD.MOV.U32 R143, RZ, RZ, R62 ;  /* 0x000000ffff8f7224 */ /* 0x000fe200078e003e */
[----:B----4-:R-:W-:Y:S01]  /*6fb0*/  MOV R145, R56 ;  /* 0x0000003800917202 */ /* 0x010fe20000000f00 */
[----:B------:R-:W-:Y:S01]  /*6fc0*/  IMAD.MOV.U32 R144, RZ, RZ, R58 ;  /* 0x000000ffff907224 */ /* 0x000fe200078e003a */
[----:B------:R-:W-:Y:S01]  /*6fd0*/  MOV R132, R72 ;  /* 0x0000004800847202 */ /* 0x000fe20000000f00 */
[----:B------:R-:W-:-:S02]  /*6fe0*/  IMAD.MOV.U32 R133, RZ, RZ, R74 ;  /* 0x000000ffff857224 */ /* 0x000fc400078e004a */
[----:B------:R-:W-:Y:S02]  /*6ff0*/  IMAD.MOV.U32 R134, RZ, RZ, R76 ;  /* 0x000000ffff867224 */ /* 0x000fe400078e004c */
[----:B------:R-:W-:Y:S01]  /*7000*/  IMAD.MOV.U32 R135, RZ, RZ, R78 ;  /* 0x000000ffff877224 */ /* 0x000fe200078e004e */
[----:B------:R-:W-:Y:S01]  /*7010*/  MOV R136, R64 ;  /* 0x0000004000887202 */ /* 0x000fe20000000f00 */
[----:B------:R-:W-:Y:S02]  /*7020*/  IMAD.MOV.U32 R138, RZ, RZ, R66 ;  /* 0x000000ffff8a7224 */ /* 0x000fe400078e0042 */
[----:B------:R-:W-:Y:S02]  /*7030*/  IMAD.MOV.U32 R140, RZ, RZ, R68 ;  /* 0x000000ffff8c7224 */ /* 0x000fe400078e0044 */
[----:B------:R-:W-:Y:S01]  /*7040*/  IMAD.MOV.U32 R141, RZ, RZ, R70 ;  /* 0x000000ffff8d7224 */ /* 0x000fe200078e0046 */
[----:B------:R-:W-:Y:S06]  /*7050*/  @!P5 BRA `(.L_x_397) ;  /* 0x000000000004d947 */ /* 0x000fec0003800000 */
[----:B------:R-:W-:Y:S01]  /*7060*/  BPT.TRAP 0x1 ;  /* 0x000000040000795c */ /* 0x000fe20000300000 */
.L_x_397:
[----:B------:R-:W-:Y:S01]  /*7070*/  LEA R110, R232, R22, 0x3 ;  /* 0x00000016e86e7211 */ /* 0x000fe200078e18ff */
[----:B------:R-:W0:Y:S01]  /*7080*/  LDC R137, c[0x0][0x2f4] ;  /* 0x0000bd00ff897b82 */ /* 0x000e220000000800 */
[----:B------:R-:W-:Y:S01]  /*7090*/  SHF.L.U32 R124, R234, 0x1f, RZ ;  /* 0x0000001fea7c7819 */ /* 0x000fe200000006ff */
[----:B------:R-:W-:Y:S01]  /*70a0*/  IMAD.MOV.U32 R121, RZ, RZ, R123 ;  /* 0x000000ffff797224 */ /* 0x000fe200078e007b */
[----:B------:R-:W-:Y:S02]  /*70b0*/  BSSY B1, `(.L_x_398) ;  /* 0x0000005000017945 */ /* 0x000fe40003800000 */
[----:B------:R-:W1:Y:S03]  /*70c0*/  SYNCS.PHASECHK.TRANS64.TRYWAIT P3, [R110+URZ+0x38890], R124 ;  /* 0x0388907c6e0075a7 */ /* 0x000e66000806017f */
[----:B------:R-:W2:Y:S01]  /*70d0*/  LDC.64 R122, c[0x0][0x300] ;  /* 0x0000c000ff7a7b82 */ /* 0x000ea20000000a00 */
[----:B0-----:R-:W-:Y:S01]  /*70e0*/  IMAD.IADD R139, R137, 0x1, -R112 ;  /* 0x00000001898b7824 */ /* 0x001fe200078e0a70 */
[----:B-1----:R-:W-:Y:S06]  /*70f0*/  @!P3 BRA `(.L_x_399) ;  /* 0x000001d80058b947 */ /* 0x002fec0003800000 */
.L_x_660:
[----:B------:R-:W-:Y:S05]  /*7100*/  BSYNC B1 ;  /* 0x0000000000017941 */ /* 0x000fea0003800000 */
.L_x_398:
[----:B------:R-:W-:Y:S01]  /*7110*/  ISETP.GE.OR P3, PT, R23, R115, P0 ;  /* 0x000000731700720c */ /* 0x000fe20000766670 */
[----:B------:R-:W-:-:S12]  /*7120*/  BSSY B1, `(.L_x_400) ;  /* 0x0000101000017945 */ /* 0x000fd80003800000 */
[----:B------:R-:W-:Y:S05]  /*7130*/  @P3 BRA `(.L_x_401) ;  /* 0x0000000c00fc3947 */ /* 0x000fea0003800000 */
[----:B------:R-:W1:Y:S01]  /*7140*/  S2R R83, SR_TID.X ;  /* 0x0000000000537919 */ /* 0x000e620000002100 */
[----:B------:R-:W-:Y:S01]  /*7150*/  SHF.R.S32.HI R80, RZ, 0x1f, R23 ;  /* 0x0000001fff507819 */ /* 0x000fe20000011417 */
[CC--:B--2---:R-:W-:Y:S01]  /*7160*/  IMAD.WIDE.U32 R126, R23.reuse, R122.reuse, R120 ;  /* 0x0000007a177e7225 */ /* 0x0c4fe200078e0078 */
[----:B------:R-:W-:Y:S01]  /*7170*/  ISETP.NE.AND P6, PT, R0, RZ, PT ;  /* 0x000000ff0000720c */ /* 0x000fe20003fc5270 */
[----:B------:R-:W-:Y:S01]  /*7180*/  BSSY B2, `(.L_x_402) ;  /* 0x00000ef000027945 */ /* 0x000fe20003800000 */
[C---:B------:R-:W-:Y:S01]  /*7190*/  SHF.L.U32 R82, R23.reuse, 0x7, RZ ;  /* 0x0000000717527819 */ /* 0x040fe200000006ff */
[----:B------:R-:W-:Y:S01]  /*71a0*/  IMAD R80, R80, R122, RZ ;  /* 0x0000007a50507224 */ /* 0x000fe200078e02ff */
[----:B------:R-:W-:Y:S02]  /*71b0*/  IADD3 R147, P3, P4, R102, R126, R40 ;  /* 0x0000007e66937210 */ /* 0x000fe40007c7e028 */
[----:B------:R-:W-:Y:S01]  /*71c0*/  LOP3.LUT R82, R82, 0x380, RZ, 0xc0, !PT ;  /* 0x0000038052527812 */ /* 0x000fe200078ec0ff */
[----:B------:R-:W-:Y:S01]  /*71d0*/  IMAD R81, R23, R123, R80 ;  /* 0x0000007b17517224 */ /* 0x000fe200078e0250 */
[----:B------:R-:W-:-:S03]  /*71e0*/  SEL R80, R112, R139, !P6 ;  /* 0x0000008b70507207 */ /* 0x000fc60007000000 */
[----:B------:R-:W-:Y:S01]  /*71f0*/  IMAD.IADD R146, R81, 0x1, R127 ;  /* 0x0000000151927824 */ /* 0x000fe200078e027f */
[----:B------:R-:W-:-:S04]  /*7200*/  SHF.R.S32.HI R81, RZ, 0x1f, R80 ;  /* 0x0000001fff517819 */ /* 0x000fc80000011450 */
[----:B------:R-:W-:Y:S02]  /*7210*/  LEA.HI R80, R81, R80, RZ, 0x5 ;  /* 0x0000005051507211 */ /* 0x000fe400078f28ff */
[----:B------:R-:W-:Y:S02]  /*7220*/  IADD3.X R156, R41, R146, R106, P3, P4 ;  /* 0x00000092299c7210 */ /* 0x000fe40001fe846a */
[----:B------:R-:W-:-:S04]  /*7230*/  LEA.HI.SX32 R80, R80, R105, 0x1b ;  /* 0x0000006950507211 */ /* 0x000fc800078fdaff */
[----:B------:R-:W-:Y:S01]  /*7240*/  SHF.R.S32.HI R81, RZ, 0x1f, R80 ;  /* 0x0000001fff517819 */ /* 0x000fe20000011450 */
[----:B------:R-:W-:-:S03]  /*7250*/  IMAD.SHL.U32 R149, R80, 0x10, RZ ;  /* 0x0000001050957824 */ /* 0x000fc600078e00ff */
[----:B------:R-:W-:Y:S01]  /*7260*/  LEA.HI R81, R81, R80, RZ, 0x3 ;  /* 0x0000005051517211 */ /* 0x000fe200078f18ff */
[----:B-1----:R-:W-:Y:S01]  /*7270*/  VIADD R83, R83, 0xffffff80 ;  /* 0xffffff8053537836 */ /* 0x002fe20000000000 */
[----:B------:R-:W-:-:S03]  /*7280*/  LOP3.LUT R80, R82, 0x70, R149, 0xf8, !PT ;  /* 0x0000007052507812 */ /* 0x000fc600078ef895 */
[----:B------:R-:W-:Y:S01]  /*7290*/  IMAD.SHL.U32 R81, R81, 0x800, RZ ;  /* 0x0000080051517824 */ /* 0x000fe200078e00ff */
[----:B------:R-:W-:-:S04]  /*72a0*/  SHF.R.S32.HI R82, RZ, 0x1f, R83 ;  /* 0x0000001fff527819 */ /* 0x000fc80000011453 */
[----:B------:R-:W-:Y:S01]  /*72b0*/  LEA.HI R82, R82, R83, RZ, 0x6 ;  /* 0x0000005352527211 */ /* 0x000fe200078f30ff */
[----:B------:R-:W-:Y:S01]  /*72c0*/  IMAD.SHL.U32 R83, R23, 0x80, RZ ;  /* 0x0000008017537824 */ /* 0x000fe200078e00ff */
[----:B------:R-:W-:Y:S02]  /*72d0*/  LOP3.LUT R81, R81, 0xffffc000, RZ, 0xc0, !PT ;  /* 0xffffc00051517812 */ /* 0x000fe400078ec0ff */
[----:B------:R-:W-:Y:S02]  /*72e0*/  SHF.L.U32 R82, R82, 0x4, RZ ;  /* 0x0000000452527819 */ /* 0x000fe400000006ff */
[----:B------:R-:W-:Y:S02]  /*72f0*/  LOP3.LUT R83, R83, 0x380, RZ, 0xc0, !PT ;  /* 0x0000038053537812 */ /* 0x000fe400078ec0ff */
[----:B------:R-:W-:Y:S02]  /*7300*/  LOP3.LUT R82, R82, 0xfffffc00, RZ, 0xc0, !PT ;  /* 0xfffffc0052527812 */ /* 0x000fe400078ec0ff */
[----:B------:R-:W-:-:S04]  /*7310*/  SHF.R.U32.HI R83, RZ, 0x3, R83 ;  /* 0x00000003ff537819 */ /* 0x000fc80000011653 */
[----:B------:R-:W-:-:S04]  /*7320*/  LOP3.LUT R80, R80, R83, RZ, 0x3c, !PT ;  /* 0x0000005350507212 */ /* 0x000fc800078e3cff */
[----:B------:R-:W-:Y:S01]  /*7330*/  IADD3 R83, R80, R81, R82 ;  /* 0x0000005150537210 */ /* 0x000fe20007ffe052 */
[----:B------:R-:W-:-:S04]  /*7340*/  IMAD R81, R232, 0x8000, R30 ;  /* 0x00008000e8517824 */ /* 0x000fc800078e021e */
[----:B------:R-:W-:Y:S01]  /*7350*/  IMAD R83, R232, 0x8000, R83 ;  /* 0x00008000e8537824 */ /* 0x000fe200078e0253 */
[----:B------:R-:W-:-:S03]  /*7360*/  IADD3 R81, R22, R81, RZ ;  /* 0x0000005116517210 */ /* 0x000fc60007ffe0ff */
[----:B------:R-:W-:-:S03]  /*7370*/  IMAD.IADD R84, R22, 0x1, R83 ;  /* 0x0000000116547824 */ /* 0x000fc600078e0253 */
[----:B------:R-:W1:Y:S04]  /*7380*/  LDS.128 R80, [R81+0x28400] ;  /* 0x0284000051507984 */ /* 0x000e680000000c00 */
[----:B------:R-:W2:Y:S01]  /*7390*/  LDS.128 R84, [R84+0x28400] ;  /* 0x0284000054547984 */ /* 0x000ea20000000c00 */
[----:B------:R-:W-:Y:S05]  /*73a0*/  @P2 BRA `(.L_x_403) ;  /* 0x0000000c00302947 */ /* 0x000fea0003800000 */
[--C-:B------:R-:W-:Y:S02]  /*73b0*/  SHF.R.U32.HI R163, RZ, 0x8, R49.reuse ;  /* 0x00000008ffa37819 */ /* 0x100fe40000011631 */
[----:B------:R-:W-:Y:S02]  /*73c0*/  LOP3.LUT R48, R49, 0xff0000ff, RZ, 0xc0, !PT ;  /* 0xff0000ff31307812 */ /* 0x000fe400078ec0ff */
[----:B------:R-:W-:Y:S01]  /*73d0*/  SHF.R.U32.HI R162, RZ, 0x10, R49 ;  /* 0x00000010ffa27819 */ /* 0x000fe20000011631 */
[----:B------:R-:W-:Y:S01]  /*73e0*/  IMAD.SHL.U32 R49, R163, 0x100, RZ ;  /* 0x00000100a3317824 */ /* 0x000fe200078e00ff */
[----:B------:R-:W-:Y:S02]  /*73f0*/  SHF.R.U32.HI R160, RZ, 0x8, R51 ;  /* 0x00000008ffa07819 */ /* 0x000fe40000011633 */
[----:B------:R-:W-:Y:S02]  /*7400*/  SHF.R.U32.HI R155, RZ, 0x8, R55 ;  /* 0x00000008ff9b7819 */ /* 0x000fe40000011637 */
[----:B------:R-:W-:-:S02]  /*7410*/  LOP3.LUT R50, R51, 0xff0000ff, RZ, 0xc0, !PT ;  /* 0xff0000ff33327812 */ /* 0x000fc400078ec0ff */
[----:B------:R-:W-:Y:S01]  /*7420*/  SHF.R.U32.HI R159, RZ, 0x10, R51 ;  /* 0x00000010ff9f7819 */ /* 0x000fe20000011633 */
[----:B------:R-:W-:Y:S01]  /*7430*/  IMAD.SHL.U32 R51, R160, 0x100, RZ ;  /* 0x00000100a0337824 */ /* 0x000fe200078e00ff */
[----:B------:R-:W-:Y:S01]  /*7440*/  LOP3.LUT R48, R48, 0xff00, R49, 0xf8, !PT ;  /* 0x0000ff0030307812 */ /* 0x000fe200078ef831 */
[----:B------:R-:W-:Y:S01]  /*7450*/  IMAD.U32 R49, R162, 0x10000, RZ ;  /* 0x00010000a2317824 */ /* 0x000fe200078e00ff */
[----:B------:R-:W-:Y:S02]  /*7460*/  LOP3.LUT R54, R55, 0xff0000ff, RZ, 0xc0, !PT ;  /* 0xff0000ff37367812 */ /* 0x000fe400078ec0ff */
[----:B------:R-:W-:Y:S01]  /*7470*/  SHF.R.U32.HI R161, RZ, 0x10, R55 ;  /* 0x00000010ffa17819 */ /* 0x000fe20000011637 */
[----:B------:R-:W-:Y:S01]  /*7480*/  IMAD.SHL.U32 R55, R155, 0x100, RZ ;  /* 0x000001009b377824 */ /* 0x000fe200078e00ff */
[----:B------:R-:W-:Y:S02]  /*7490*/  SHF.R.U32.HI R158, RZ, 0x8, R53 ;  /* 0x00000008ff9e7819 */ /* 0x000fe40000011635 */
[----:B------:R-:W-:Y:S01]  /*74a0*/  LOP3.LUT R51, R50, 0xff00, R51, 0xf8, !PT ;  /* 0x0000ff0032337812 */ /* 0x000fe200078ef833 */
[----:B------:R-:W-:Y:S01]  /*74b0*/  IMAD.U32 R161, R161, 0x10000, RZ ;  /* 0x00010000a1a17824 */ /* 0x000fe200078e00ff */
[----:B------:R-:W-:Y:S01]  /*74c0*/  LOP3.LUT R50, R48, 0xff0000, R49, 0xf8, !PT ;  /* 0x00ff000030327812 */ /* 0x000fe200078ef831 */
[----:B------:R-:W-:Y:S01]  /*74d0*/  IMAD.U32 R48, R159, 0x10000, RZ ;  /* 0x000100009f307824 */ /* 0x000fe200078e00ff */
[----:B------:R-:W-:-:S02]  /*74e0*/  LOP3.LUT R52, R53, 0xff0000ff, RZ, 0xc0, !PT ;  /* 0xff0000ff35347812 */ /* 0x000fc400078ec0ff */
[----:B------:R-:W-:Y:S02]  /*74f0*/  SHF.R.U32.HI R157, RZ, 0x10, R53 ;  /* 0x00000010ff9d7819 */ /* 0x000fe40000011635 */
[----:B------:R-:W-:Y:S02]  /*7500*/  LOP3.LUT R160, R54, 0xff00, R55, 0xf8, !PT ;  /* 0x0000ff0036a07812 */ /* 0x000fe400078ef837 */
[----:B------:R-:W-:Y:S02]  /*7510*/  SHF.L.U32 R53, R158, 0x8, RZ ;  /* 0x000000089e357819 */ /* 0x000fe400000006ff */
[----:B------:R-:W-:Y:S02]  /*7520*/  F2FP.F16.E4M3.UNPACK_B R159, R154.H1 ;  /* 0x0000009aff9f723e */ /* 0x000fe400030006ff */
[----:B--2---:R-:W-:Y:S02]  /*7530*/  F2FP.F16.E4M3.UNPACK_B R55, R84.H1 ;  /* 0x00000054ff37723e */ /* 0x004fe400030006ff */
[----:B-1----:R-:W-:Y:S01]  /*7540*/  F2FP.F16.E4M3.UNPACK_B R54, R80.H1 ;  /* 0x00000050ff36723e */ /* 0x002fe200030006ff */
[----:B------:R-:W-:Y:S01]  /*7550*/  HADD2.F32 R49, -RZ, R159.H0_H0 ;  /* 0x2000009fff317230 */ /* 0x000fe20000004100 */
[----:B------:R-:W-:Y:S01]  /*7560*/  LOP3.LUT R158, R52, 0xff00, R53, 0xf8, !PT ;  /* 0x0000ff00349e7812 */ /* 0x000fe200078ef835 */
[----:B------:R-:W-:Y:S01]  /*7570*/  HADD2.F32 R53, -RZ, R55.H0_H0 ;  /* 0x20000037ff357230 */ /* 0x000fe20000004100 */
[----:B------:R-:W-:Y:S01]  /*7580*/  F2FP.F16.E4M3.UNPACK_B R155, R151.H1 ;  /* 0x00000097ff9b723e */ /* 0x000fe200030006ff */
[----:B------:R-:W-:Y:S01]  /*7590*/  HADD2.F32 R52, -RZ, R54.H0_H0 ;  /* 0x20000036ff347230 */ /* 0x000fe20000004100 */
[----:B------:R-:W-:Y:S01]  /*75a0*/  LOP3.LUT R48, R51, 0xff0000, R48, 0xf8, !PT ;  /* 0x00ff000033307812 */ /* 0x000fe200078ef830 */
[----:B------:R-:W-:Y:S01]  /*75b0*/  HADD2.F32 R159, -RZ, R159.H1_H1 ;  /* 0x3000009fff9f7230 */ /* 0x000fe20000004100 */
[----:B------:R-:W-:Y:S01]  /*75c0*/  SHF.L.U32 R51, R157, 0x10, RZ ;  /* 0x000000109d337819 */ /* 0x000fe200000006ff */
[----:B------:R-:W-:-:S02]  /*75d0*/  HADD2.F32 R157, -RZ, R155.H0_H0 ;  /* 0x2000009bff9d7230 */ /* 0x000fc40000004100 */
[CC--:B------:R-:W-:Y:S01]  /*75e0*/  FMUL.FTZ R163, R53.reuse, R49.reuse ;  /* 0x0000003135a37220 */ /* 0x0c0fe20000410000 */
[----:B------:R-:W-:Y:S01]  /*75f0*/  FMUL.FTZ R162, R52, R49 ;  /* 0x0000003134a27220 */ /* 0x000fe20000410000 */
[----:B------:R-:W-:Y:S01]  /*7600*/  LOP3.LUT R51, R158, 0xff0000, R51, 0xf8, !PT ;  /* 0x00ff00009e337812 */ /* 0x000fe200078ef833 */
[----:B------:R-:W-:Y:S01]  /*7610*/  HADD2.F32 R158, -RZ, R155.H1_H1 ;  /* 0x3000009bff9e7230 */ /* 0x000fe20000004100 */
[----:B------:R-:W-:Y:S01]  /*7620*/  LOP3.LUT R49, R160, 0xff0000, R161, 0xf8, !PT ;  /* 0x00ff0000a0317812 */ /* 0x000fe200078ef8a1 */
[-C--:B------:R-:W-:Y:S01]  /*7630*/  FFMA.FTZ R52, R52, R157.reuse, -R163 ;  /* 0x0000009d34347223 */ /* 0x080fe200000108a3 */
[----:B------:R-:W-:Y:S01]  /*7640*/  FFMA.FTZ R53, R53, R157, R162 ;  /* 0x0000009d35357223 */ /* 0x000fe200000100a2 */
[----:B------:R-:W-:Y:S01]  /*7650*/  F2FP.F16.E4M3.UNPACK_B R160, R154 ;  /* 0x0000009affa0723e */ /* 0x000fe200020006ff */
[----:B------:R-:W-:Y:S01]  /*7660*/  HADD2.F32 R155, -RZ, R55.H1_H1 ;  /* 0x30000037ff9b7230 */ /* 0x000fe20000004100 */
[----:B------:R-:W-:Y:S01]  /*7670*/  F2FP.F16.E4M3.UNPACK_B R157, R151 ;  /* 0x00000097ff9d723e */ /* 0x000fe200020006ff */
[----:B------:R-:W-:Y:S01]  /*7680*/  HADD2.F32 R54, -RZ, R54.H1_H1 ;  /* 0x30000036ff367230 */ /* 0x000fe20000004100 */
[----:B------:R-:W-:Y:S01]  /*7690*/  F2FP.F16.E4M3.UNPACK_B R84, R84 ;  /* 0x00000054ff54723e */ /* 0x000fe200020006ff */
[----:B------:R-:W-:Y:S01]  /*76a0*/  HADD2.F32 R161, -RZ, R160.H0_H0 ;  /* 0x200000a0ffa17230 */ /* 0x000fe20000004100 */
[----:B------:R-:W-:Y:S01]  /*76b0*/  F2FP.F16.E4M3.UNPACK_B R151, R80 ;  /* 0x00000050ff97723e */ /* 0x000fe200020006ff */
[-C--:B------:R-:W-:Y:S01]  /*76c0*/  FMUL.FTZ R55, R155, R159.reuse ;  /* 0x0000009f9b377220 */ /* 0x080fe20000410000 */
[----:B------:R-:W-:Y:S01]  /*76d0*/  FMUL.FTZ R162, R54, R159 ;  /* 0x0000009f36a27220 */ /* 0x000fe20000410000 */
[----:B------:R-:W-:-:S02]  /*76e0*/  HADD2.F32 R154, -RZ, R84.H0_H0 ;  /* 0x20000054ff9a7230 */ /* 0x000fc40000004100 */
[----:B------:R-:W-:Y:S02]  /*76f0*/  HADD2.F32 R80, -RZ, R151.H0_H0 ;  /* 0x20000097ff507230 */ /* 0x000fe40000004100 */
[-C--:B------:R-:W-:Y:S01]  /*7700*/  FFMA.FTZ R55, R54, R158.reuse, -R55 ;  /* 0x0000009e36377223 */ /* 0x080fe20000010837 */
[----:B------:R-:W-:Y:S01]  /*7710*/  FFMA.FTZ R54, R155, R158, R162 ;  /* 0x0000009e9b367223 */ /* 0x000fe200000100a2 */
[----:B------:R-:W-:Y:S02]  /*7720*/  HADD2.F32 R159, -RZ, R157.H0_H0 ;  /* 0x2000009dff9f7230 */ /* 0x000fe40000004100 */
[-C--:B------:R-:W-:Y:S01]  /*7730*/  FMUL.FTZ R163, R154, R161.reuse ;  /* 0x000000a19aa37220 */ /* 0x080fe20000410000 */
[----:B------:R-:W-:Y:S01]  /*7740*/  FMUL.FTZ R161, R80, R161 ;  /* 0x000000a150a17220 */ /* 0x000fe20000410000 */
[----:B------:R-:W-:Y:S01]  /*7750*/  HADD2.F32 R162, -RZ, R160.H1_H1 ;  /* 0x300000a0ffa27230 */ /* 0x000fe20000004100 */
[----:B------:R-:W-:Y:S01]  /*7760*/  F2FP.F16.E4M3.UNPACK_B R158, R86.H1 ;  /* 0x00000056ff9e723e */ /* 0x000fe200030006ff */
[----:B------:R-:W-:-:S02]  /*7770*/  HADD2.F32 R155, -RZ, R84.H1_H1 ;  /* 0x30000054ff9b7230 */ /* 0x000fc40000004100 */
[-C--:B------:R-:W-:Y:S01]  /*7780*/  FFMA.FTZ R84, R154, R159.reuse, R161 ;  /* 0x0000009f9a547223 */ /* 0x080fe200000100a1 */
[----:B------:R-:W-:Y:S02]  /*7790*/  HADD2.F32 R151, -RZ, R151.H1_H1 ;  /* 0x30000097ff977230 */ /* 0x000fe40000004100 */
[----:B------:R-:W-:Y:S01]  /*77a0*/  FFMA.FTZ R80, R80, R159, -R163 ;  /* 0x0000009f50507223 */ /* 0x000fe200000108a3 */
[----:B------:R-:W-:Y:S02]  /*77b0*/  HADD2.F32 R160, -RZ, R157.H1_H1 ;  /* 0x3000009dffa07230 */ /* 0x000fe40000004100 */
[----:B------:R-:W-:Y:S01]  /*77c0*/  FMUL.FTZ R154, R155, R162 ;  /* 0x000000a29b9a7220 */ /* 0x000fe20000410000 */
[----:B------:R-:W-:Y:S01]  /*77d0*/  F2FP.F16.E4M3.UNPACK_B R157, R150.H1 ;  /* 0x00000096ff9d723e */ /* 0x000fe200030006ff */
[C---:B------:R-:W-:Y:S01]  /*77e0*/  FMUL.FTZ R164, R151.reuse, R162 ;  /* 0x000000a297a47220 */ /* 0x040fe20000410000 */
[----:B------:R-:W-:Y:S01]  /*77f0*/  F2FP.F16.E4M3.UNPACK_B R161, R148.H1 ;  /* 0x00000094ffa1723e */ /* 0x000fe200030006ff */
[----:B------:R-:W-:Y:S01]  /*7800*/  FFMA.FTZ R151, R151, R160, -R154 ;  /* 0x000000a097977223 */ /* 0x000fe2000001089a */
[----:B------:R-:W-:Y:S01]  /*7810*/  F2FP.F16.E4M3.UNPACK_B R154, R82.H1 ;  /* 0x00000052ff9a723e */ /* 0x000fe200030006ff */
[----:B------:R-:W-:-:S02]  /*7820*/  HADD2.F32 R162, -RZ, R157.H0_H0 ;  /* 0x2000009dffa27230 */ /* 0x000fc40000004100 */
[----:B------:R-:W-:Y:S01]  /*7830*/  FFMA.FTZ R155, R155, R160, R164 ;  /* 0x000000a09b9b7223 */ /* 0x000fe200000100a4 */
[----:B------:R-:W-:Y:S01]  /*7840*/  HADD2.F32 R159, -RZ, R158.H0_H0 ;  /* 0x2000009eff9f7230 */ /* 0x000fe20000004100 */
[----:B------:R-:W-:Y:S01]  /*7850*/  F2FP.F16.E4M3.UNPACK_B R82, R82 ;  /* 0x00000052ff52723e */ /* 0x000fe200020006ff */
[----:B------:R-:W-:Y:S01]  /*7860*/  HADD2.F32 R163, -RZ, R157.H1_H1 ;  /* 0x3000009dffa37230 */ /* 0x000fe20000004100 */
[----:B------:R-:W-:Y:S01]  /*7870*/  F2FP.SATFINITE.E4M3.F32.PACK_AB_MERGE_C R53, R54, R53, RZ ;  /* 0x000000353635723e */ /* 0x000fe200048070ff */
[----:B------:R-:W-:Y:S02]  /*7880*/  HADD2.F32 R157, -RZ, R154.H0_H0 ;  /* 0x2000009aff9d7230 */ /* 0x000fe40000004100 */
[----:B------:R-:W-:Y:S01]  /*7890*/  FMUL.FTZ R164, R159, R162 ;  /* 0x000000a29fa47220 */ /* 0x000fe20000410000 */
[----:B------:R-:W-:Y:S01]  /*78a0*/  HADD2.F32 R160, -RZ, R161.H0_H0 ;  /* 0x200000a1ffa07230 */ /* 0x000fe20000004100 */
[----:B------:R-:W-:Y:S01]  /*78b0*/  F2FP.SATFINITE.E4M3.F32.PACK_AB_MERGE_C R52, R55, R52, RZ ;  /* 0x000000343734723e */ /* 0x000fe200048070ff */
[----:B------:R-:W-:-:S02]  /*78c0*/  HADD2.F32 R158, -RZ, R158.H1_H1 ;  /* 0x3000009eff9e7230 */ /* 0x000fc40000004100 */
[C---:B------:R-:W-:Y:S01]  /*78d0*/  FMUL.FTZ R162, R157.reuse, R162 ;  /* 0x000000a29da27220 */ /* 0x040fe20000410000 */
[----:B------:R-:W-:Y:S02]  /*78e0*/  HADD2.F32 R154, -RZ, R154.H1_H1 ;  /* 0x3000009aff9a7230 */ /* 0x000fe40000004100 */
[----:B------:R-:W-:Y:S01]  /*78f0*/  FFMA.FTZ R164, R157, R160, -R164 ;  /* 0x000000a09da47223 */ /* 0x000fe200000108a4 */
[----:B------:R-:W-:Y:S02]  /*7900*/  HADD2.F32 R161, -RZ, R161.H1_H1 ;  /* 0x300000a1ffa17230 */ /* 0x000fe40000004100 */
[-C--:B------:R-:W-:Y:S01]  /*7910*/  FMUL.FTZ R165, R158, R163.reuse ;  /* 0x000000a39ea57220 */ /* 0x080fe20000410000 */
[----:B------:R-:W-:Y:S01]  /*7920*/  F2FP.F16.E4M3.UNPACK_B R157, R150 ;  /* 0x00000096ff9d723e */ /* 0x000fe200020006ff */
[C---:B------:R-:W-:Y:S01]  /*7930*/  FMUL.FTZ R163, R154.reuse, R163 ;  /* 0x000000a39aa37220 */ /* 0x040fe20000410000 */
[----:B------:R-:W-:Y:S01]  /*7940*/  F2FP.F16.E4M3.UNPACK_B R150, R86 ;  /* 0x00000056ff96723e */ /* 0x000fe200020006ff */
[-C--:B------:R-:W-:Y:S01]  /*7950*/  FFMA.FTZ R169, R154, R161.reuse, -R165 ;  /* 0x000000a19aa97223 */ /* 0x080fe200000108a5 */
[----:B------:R-:W-:Y:S01]  /*7960*/  F2FP.F16.E4M3.UNPACK_B R154, R148 ;  /* 0x00000094ff9a723e */ /* 0x000fe200020006ff */
[----:B------:R-:W-:Y:S01]  /*7970*/  FFMA.FTZ R171, R158, R161, R163 ;  /* 0x000000a19eab7223 */ /* 0x000fe200000100a3 */
[----:B------:R-:W-:-:S02]  /*7980*/  HADD2.F32 R161, -RZ, R157.H0_H0 ;  /* 0x2000009dffa17230 */ /* 0x000fc40000004100 */
[----:B------:R-:W-:Y:S01]  /*7990*/  FFMA.FTZ R162, R159, R160, R162 ;  /* 0x000000a09fa27223 */ /* 0x000fe200000100a2 */
[----:B------:R-:W-:Y:S01]  /*79a0*/  HADD2.F32 R148, -RZ, R150.H0_H0 ;  /* 0x20000096ff947230 */ /* 0x000fe20000004100 */
[----:B------:R-:W-:Y:S01]  /*79b0*/  F2FP.F16.E4M3.UNPACK_B R54, R85 ;  /* 0x00000055ff36723e */ /* 0x000fe200020006ff */
[----:B------:R-:W-:Y:S01]  /*79c0*/  HADD2.F32 R163, -RZ, R157.H1_H1 ;  /* 0x3000009dffa37230 */ /* 0x000fe20000004100 */
[----:B------:R-:W-:Y:S01]  /*79d0*/  F2FP.F16.E4M3.UNPACK_B R55, R51 ;  /* 0x00000033ff37723e */ /* 0x000fe200020006ff */
[----:B------:R-:W-:Y:S02]  /*79e0*/  HADD2.F32 R86, -RZ, R82.H0_H0 ;  /* 0x20000052ff567230 */ /* 0x000fe40000004100 */
[----:B------:R-:W-:Y:S01]  /*79f0*/  FMUL.FTZ R165, R148, R161 ;  /* 0x000000a194a57220 */ /* 0x000fe20000410000 */
[----:B------:R-:W-:Y:S01]  /*7a00*/  HADD2.F32 R150, -RZ, R150.H1_H1 ;  /* 0x30000096ff967230 */ /* 0x000fe20000004100 */
[----:B------:R-:W-:Y:S01]  /*7a10*/  F2FP.SATFINITE.E4M3.F32.PACK_AB_MERGE_C R84, R155, R84, R53 ;  /* 0x000000549b54723e */ /* 0x000fe20004807035 */
[----:B------:R-:W-:-:S02]  /*7a20*/  HADD2.F32 R82, -RZ, R82.H1_H1 ;  /* 0x30000052ff527230 */ /* 0x000fc40000004100 */
[----:B------:R-:W-:Y:S01]  /*7a30*/  FMUL.FTZ R161, R86, R161 ;  /* 0x000000a156a17220 */ /* 0x000fe20000410000 */
[--C-:B------:R-:W-:Y:S02]  /*7a40*/  HADD2.F32 R157, -RZ, R154.reuse.H0_H0 ;  /* 0x2000009aff9d7230 */ /* 0x100fe40000004100 */
[-C--:B------:R-:W-:Y:S01]  /*7a50*/  FMUL.FTZ R167, R150, R163.reuse ;  /* 0x000000a396a77220 */ /* 0x080fe20000410000 */
[----:B------:R-:W-:Y:S02]  /*7a60*/  HADD2.F32 R159, -RZ, R154.H1_H1 ;  /* 0x3000009aff9f7230 */ /* 0x000fe40000004100 */
[----:B------:R-:W-:Y:S01]  /*7a70*/  FMUL.FTZ R163, R82, R163 ;  /* 0x000000a352a37220 */ /* 0x000fe20000410000 */
[----:B------:R-:W-:Y:S01]  /*7a80*/  F2FP.F16.E4M3.UNPACK_B R53, R81 ;  /* 0x00000051ff35723e */ /* 0x000fe200020006ff */
[-C--:B------:R-:W-:Y:S01]  /*7a90*/  FFMA.FTZ R165, R86, R157.reuse, -R165 ;  /* 0x0000009d56a57223 */ /* 0x080fe200000108a5 */
[----:B------:R-:W-:Y:S01]  /*7aa0*/  FFMA.FTZ R86, R148, R157, R161 ;  /* 0x0000009d94567223 */ /* 0x000fe200000100a1 */
[----:B------:R-:W-:Y:S01]  /*7ab0*/  FFMA.FTZ R163, R150, R159, R163 ;  /* 0x0000009f96a37223 */ /* 0x000fe200000100a3 */
[----:B------:R-:W-:Y:S01]  /*7ac0*/  F2FP.SATFINITE.E4M3.F32.PACK_AB_MERGE_C R80, R151, R80, R52 ;  /* 0x000000509750723e */ /* 0x000fe20004807034 */
[----:B------:R-:W-:Y:S01]  /*7ad0*/  HADD2.F32 R148, -RZ, R54.H0_H0 ;  /* 0x20000036ff947230 */ /* 0x000fe20000004100 */
[----:B------:R-:W-:Y:S01]  /*7ae0*/  F2FP.F16.E4M3.UNPACK_B R150, R50 ;  /* 0x00000032ff96723e */ /* 0x000fe200020006ff */
[----:B------:R-:W-:Y:S01]  /*7af0*/  HADD2.F32 R155, -RZ, R55.H0_H0 ;  /* 0x20000037ff9b7230 */ /* 0x000fe20000004100 */
[----:B------:R-:W-:Y:S01]  /*7b00*/  F2FP.F16.E4M3.UNPACK_B R81, R81.H1 ;  /* 0x00000051ff51723e */ /* 0x000fe200030006ff */
[----:B------:R-:W-:Y:S01]  /*7b10*/  HADD2.F32 R52, -RZ, R53.H0_H0 ;  /* 0x20000035ff347230 */ /* 0x000fe20000004100 */
[----:B------:R-:W-:Y:S01]  /*7b20*/  F2FP.F16.E4M3.UNPACK_B R85, R85.H1 ;  /* 0x00000055ff55723e */ /* 0x000fe200030006ff */
[----:B------:R-:W-:-:S02]  /*7b30*/  HADD2.F32 R151, -RZ, R150.H0_H0 ;  /* 0x20000096ff977230 */ /* 0x000fc40000004100 */
[-C--:B------:R-:W-:Y:S01]  /*7b40*/  FMUL.FTZ R157, R148, R155.reuse ;  /* 0x0000009b949d7220 */ /* 0x080fe20000410000 */
[----:B------:R-:W-:Y:S02]  /*7b50*/  HADD2.F32 R54, -RZ, R54.H1_H1 ;  /* 0x30000036ff367230 */ /* 0x000fe40000004100 */
[C---:B------:R-:W-:Y:S01]  /*7b60*/  FMUL.FTZ R155, R52.reuse, R155 ;  /* 0x0000009b349b7220 */ /* 0x040fe20000410000 */
[----:B------:R-:W-:Y:S02]  /*7b70*/  HADD2.F32 R154, -RZ, R55.H1_H1 ;  /* 0x30000037ff9a7230 */ /* 0x000fe40000004100 */
[-C--:B------:R-:W-:Y:S01]  /*7b80*/  FFMA.FTZ R52, R52, R151.reuse, -R157 ;  /* 0x0000009734347223 */ /* 0x080fe2000001089d */
[----:B------:R-:W-:Y:S02]  /*7b90*/  HADD2.F32 R55, -RZ, R53.H1_H1 ;  /* 0x30000035ff377230 */ /* 0x000fe40000004100 */
[----:B------:R-:W-:Y:S01]  /*7ba0*/  FFMA.FTZ R53, R148, R151, R155 ;  /* 0x0000009794357223 */ /* 0x000fe2000001009b */
[----:B------:R-:W-:-:S02]  /*7bb0*/  HADD2.F32 R150, -RZ, R150.H1_H1 ;  /* 0x30000096ff967230 */ /* 0x000fc40000004100 */
[CC--:B------:R-:W-:Y:S01]  /*7bc0*/  FMUL.FTZ R148, R54.reuse, R154.reuse ;  /* 0x0000009a36947220 */ /* 0x0c0fe20000410000 */
[----:B------:R-:W-:Y:S01]  /*7bd0*/  F2FP.F16.E4M3.UNPACK_B R151, R51.H1 ;  /* 0x00000033ff97723e */ /* 0x000fe200030006ff */
[C---:B------:R-:W-:Y:S01]  /*7be0*/  FMUL.FTZ R155, R55.reuse, R154 ;  /* 0x0000009a379b7220 */ /* 0x040fe20000410000 */
[----:B------:R-:W-:Y:S02]  /*7bf0*/  HADD2.F32 R51, -RZ, R81.H0_H0 ;  /* 0x20000051ff337230 */ /* 0x000fe40000004100 */
[----:B------:R-:W-:Y:S01]  /*7c00*/  FFMA.FTZ R55, R55, R150, -R148 ;  /* 0x0000009637377223 */ /* 0x000fe20000010894 */
[----:B------:R-:W-:Y:S01]  /*7c10*/  HADD2.F32 R148, -RZ, R85.H0_H0 ;  /* 0x20000055ff947230 */ /* 0x000fe20000004100 */
[----:B------:R-:W-:Y:S01]  /*7c20*/  F2FP.F16.E4M3.UNPACK_B R50, R50.H1 ;  /* 0x00000032ff32723e */ /* 0x000fe200030006ff */
[----:B------:R-:W-:Y:S02]  /*7c30*/  HADD2.F32 R154, -RZ, R151.H0_H0 ;  /* 0x20000097ff9a7230 */ /* 0x000fe40000004100 */
[----:B------:R-:W-:Y:S01]  /*7c40*/  FFMA.FTZ R54, R54, R150, R155 ;  /* 0x0000009636367223 */ /* 0x000fe2000001009b */
[----:B------:R-:W-:Y:S01]  /*7c50*/  HADD2.F32 R85, -RZ, R85.H1_H1 ;  /* 0x30000055ff557230 */ /* 0x000fe20000004100 */
[----:B------:R-:W-:Y:S01]  /*7c60*/  F2FP.SATFINITE.E4M3.F32.PACK_AB_MERGE_C R162, R171, R162, RZ ;  /* 0x000000a2aba2723e */ /* 0x000fe200048070ff */
[----:B------:R-:W-:-:S02]  /*7c70*/  HADD2.F32 R158, -RZ, R151.H1_H1 ;  /* 0x30000097ff9e7230 */ /* 0x000fc40000004100 */
[CC--:B------:R-:W-:Y:S01]  /*7c80*/  FMUL.FTZ R160, R148.reuse, R154.reuse ;  /* 0x0000009a94a07220 */ /* 0x0c0fe20000410000 */
[--C-:B------:R-:W-:Y:S02]  /*7c90*/  HADD2.F32 R150, -RZ, R50.reuse.H0_H0 ;  /* 0x20000032ff967230 */ /* 0x100fe40000004100 */
[----:B------:R-:W-:Y:S01]  /*7ca0*/  FMUL.FTZ R151, R51, R154 ;  /* 0x0000009a33977220 */ /* 0x000fe20000410000 */
[----:B------:R-:W-:Y:S01]  /*7cb0*/  HADD2.F32 R81, -RZ, R81.H1_H1 ;  /* 0x30000051ff517230 */ /* 0x000fe20000004100 */
[----:B------:R-:W-:Y:S01]  /*7cc0*/  F2FP.SATFINITE.E4M3.F32.PACK_AB_MERGE_C R86, R163, R86, R162 ;  /* 0x00000056a356723e */ /* 0x000fe200048070a2 */
[----:B------:R-:W-:Y:S02]  /*7cd0*/  HADD2.F32 R154, -RZ, R50.H1_H1 ;  /* 0x30000032ff9a7230 */ /* 0x000fe40000004100 */
[----:B------:R-:W-:Y:S01]  /*7ce0*/  FMUL.FTZ R50, R85, R158 ;  /* 0x0000009e55327220 */ /* 0x000fe20000410000 */
[-C--:B------:R-:W-:Y:S01]  /*7cf0*/  FFMA.FTZ R161, R148, R150.reuse, R151 ;  /* 0x0000009694a17223 */ /* 0x080fe20000010097 */
[----:B------:R-:W-:Y:S01]  /*7d00*/  F2FP.F16.E4M3.UNPACK_B R148, R87 ;  /* 0x00000057ff94723e */ /* 0x000fe200020006ff */
[----:B------:R-:W-:Y:S01]  /*7d10*/  FFMA.FTZ R160, R51, R150, -R160 ;  /* 0x0000009633a07223 */ /* 0x000fe200000108a0 */
[C---:B------:R-:W-:Y:S01]  /*7d20*/  FFMA.FTZ R163, R81.reuse, R154, -R50 ;  /* 0x0000009a51a37223 */ /* 0x040fe20000010832 */
[----:B------:R-:W-:Y:S01]  /*7d30*/  F2FP.F16.E4M3.UNPACK_B R50, R83 ;  /* 0x00000053ff32723e */ /* 0x000fe200020006ff */
[----:B------:R-:W-:Y:S01]  /*7d40*/  FFMA.FTZ R82, R82, R159, -R167 ;  /* 0x0000009f52527223 */ /* 0x000fe200000108a7 */
[----:B------:R-:W-:Y:S01]  /*7d50*/  F2FP.F16.E4M3.UNPACK_B R87, R87.H1 ;  /* 0x00000057ff57723e */ /* 0x000fe200030006ff */
[----:B------:R-:W-:Y:S01]  /*7d60*/  FMUL.FTZ R158, R81, R158 ;  /* 0x0000009e519e7220 */ /* 0x000fe20000410000 */
[----:B------:R-:W-:Y:S01]  /*7d70*/  F2FP.F16.E4M3.UNPACK_B R157, R49.H1 ;  /* 0x00000031ff9d723e */ /* 0x000fe200030006ff */
[----:B------:R-:W-:Y:S01]  /*7d80*/  HADD2.F32 R51, -RZ, R50.H0_H0 ;  /* 0x20000032ff337230 */ /* 0x000fe20000004100 */
[----:B------:R-:W-:Y:S01]  /*7d90*/  F2FP.F16.E4M3.UNPACK_B R83, R83.H1 ;  /* 0x00000053ff53723e */ /* 0x000fe200030006ff */
[----:B------:R-:W-:Y:S01]  /*7da0*/  FFMA.FTZ R162, R85, R154, R158 ;  /* 0x0000009a55a27223 */ /* 0x000fe2000001009e */
[----:B------:R-:W-:Y:S01]  /*7db0*/  F2FP.F16.E4M3.UNPACK_B R155, R49 ;  /* 0x00000031ff9b723e */ /* 0x000fe200020006ff */
[----:B------:R-:W-:Y:S01]  /*7dc0*/  HADD2.F32 R159, -RZ, R157.H0_H0 ;  /* 0x2000009dff9f7230 */ /* 0x000fe20000004100 */
[-C--:B------:R-:W-:Y:S01]  /*7dd0*/  F2FP.F16.E4M3.UNPACK_B R49, R48.reuse ;  /* 0x00000030ff31723e */ /* 0x080fe200020006ff */
[----:B------:R-:W-:Y:S01]  /*7de0*/  HADD2.F32 R81, -RZ, R83.H0_H0 ;  /* 0x20000053ff517230 */ /* 0x000fe20000004100 */
[----:B------:R-:W-:Y:S01]  /*7df0*/  F2FP.F16.E4M3.UNPACK_B R150, R48.H1 ;  /* 0x00000030ff96723e */ /* 0x000fe200030006ff */
[----:B------:R-:W-:Y:S01]  /*7e00*/  HADD2.F32 R48, -RZ, R87.H0_H0 ;  /* 0x20000057ff307230 */ /* 0x000fe20000004100 */
[----:B------:R-:W-:Y:S01]  /*7e10*/  F2FP.SATFINITE.E4M3.F32.PACK_AB_MERGE_C R164, R169, R164, RZ ;  /* 0x000000a4a9a4723e */ /* 0x000fe200048070ff */
[----:B------:R-:W-:Y:S01]  /*7e20*/  HADD2.F32 R85, -RZ, R148.H0_H0 ;  /* 0x20000094ff557230 */ /* 0x000fe20000004100 */
[----:B------:R-:W-:Y:S01]  /*7e30*/  F2FP.SATFINITE.E4M3.F32.PACK_AB_MERGE_C R160, R163, R160, RZ ;  /* 0x000000a0a3a0723e */ /* 0x000fe200048070ff */
[----:B------:R-:W-:-:S02]  /*7e40*/  HADD2.F32 R158, -RZ, R155.H0_H0 ;  /* 0x2000009bff9e7230 */ /* 0x000fc40000004100 */
[-C--:B------:R-:W-:Y:S01]  /*7e50*/  FMUL.FTZ R166, R48, R159.reuse ;  /* 0x0000009f30a67220 */ /* 0x080fe20000410000 */
[----:B------:R-:W-:Y:S02]  /*7e60*/  HADD2.F32 R151, -RZ, R150.H0_H0 ;  /* 0x20000096ff977230 */ /* 0x000fe40000004100 */
[----:B------:R-:W-:Y:S01]  /*7e70*/  FMUL.FTZ R159, R81, R159 ;  /* 0x0000009f519f7220 */ /* 0x000fe20000410000 */
[----:B------:R-:W-:Y:S01]  /*7e80*/  F2FP.SATFINITE.E4M3.F32.PACK_AB_MERGE_C R82, R82, R165, R164 ;  /* 0x000000a55252723e */ /* 0x000fe200048070a4 */
[----:B------:R-:W-:Y:S02]  /*7e90*/  HADD2.F32 R154, -RZ, R49.H0_H0 ;  /* 0x20000031ff9a7230 */ /* 0x000fe40000004100 */
[-C--:B------:R-:W-:Y:S01]  /*7ea0*/  FMUL.FTZ R164, R85, R158.reuse ;  /* 0x0000009e55a47220 */ /* 0x080fe20000410000 */
[----:B------:R-:W-:Y:S01]  /*7eb0*/  FFMA.FTZ R159, R48, R151, R159 ;  /* 0x00000097309f7223 */ /* 0x000fe2000001009f */
[----:B------:R-:W-:Y:S01]  /*7ec0*/  FMUL.FTZ R158, R51, R158 ;  /* 0x0000009e339e7220 */ /* 0x000fe20000410000 */
[----:B------:R-:W-:-:S02]  /*7ed0*/  HADD2.F32 R87, -RZ, R87.H1_H1 ;  /* 0x30000057ff577230 */ /* 0x000fc40000004100 */
[-C--:B------:R-:W-:Y:S01]  /*7ee0*/  FFMA.FTZ R164, R51, R154.reuse, -R164 ;  /* 0x0000009a33a47223 */ /* 0x080fe200000108a4 */
[----:B------:R-:W-:Y:S02]  /*7ef0*/  HADD2.F32 R48, -RZ, R157.H1_H1 ;  /* 0x3000009dff307230 */ /* 0x000fe40000004100 */
[----:B------:R-:W-:Y:S01]  /*7f00*/  FFMA.FTZ R158, R85, R154, R158 ;  /* 0x0000009a559e7223 */ /* 0x000fe2000001009e */
[----:B------:R-:W-:Y:S02]  /*7f10*/  HADD2.F32 R83, -RZ, R83.H1_H1 ;  /* 0x30000053ff537230 */ /* 0x000fe40000004100 */
[----:B------:R-:W-:Y:S01]  /*7f20*/  FFMA.FTZ R166, R81, R151, -R166 ;  /* 0x0000009751a67223 */ /* 0x000fe200000108a6 */
[----:B------:R-:W-:Y:S02]  /*7f30*/  HADD2.F32 R148, -RZ, R148.H1_H1 ;  /* 0x30000094ff947230 */ /* 0x000fe40000004100 */
[----:B------:R-:W-:Y:S01]  /*7f40*/  FMUL.FTZ R154, R87, R48 ;  /* 0x00000030579a7220 */ /* 0x000fe20000410000 */
[----:B------:R-:W-:-:S02]  /*7f50*/  HADD2.F32 R155, -RZ, R155.H1_H1 ;  /* 0x3000009bff9b7230 */ /* 0x000fc40000004100 */
[----:B------:R-:W-:Y:S01]  /*7f60*/  FMUL.FTZ R48, R83, R48 ;  /* 0x0000003053307220 */ /* 0x000fe20000410000 */
[----:B------:R-:W-:Y:S01]  /*7f70*/  HADD2.F32 R50, -RZ, R50.H1_H1 ;  /* 0x30000032ff327230 */ /* 0x000fe20000004100 */
[----:B------:R-:W-:Y:S01]  /*7f80*/  F2FP.SATFINITE.E4M3.F32.PACK_AB_MERGE_C R161, R162, R161, RZ ;  /* 0x000000a1a2a1723e */ /* 0x000fe200048070ff */
[----:B------:R-:W-:Y:S02]  /*7f90*/  HADD2.F32 R150, -RZ, R150.H1_H1 ;  /* 0x30000096ff967230 */ /* 0x000fe40000004100 */
[-C--:B------:R-:W-:Y:S01]  /*7fa0*/  FMUL.FTZ R51, R148, R155.reuse ;  /* 0x0000009b94337220 */ /* 0x080fe20000410000 */
[----:B------:R-:W-:Y:S02]  /*7fb0*/  HADD2.F32 R49, -RZ, R49.H1_H1 ;  /* 0x30000031ff317230 */ /* 0x000fe40000004100 */
[C---:B------:R-:W-:Y:S01]  /*7fc0*/  FMUL.FTZ R155, R50.reuse, R155 ;  /* 0x0000009b329b7220 */ /* 0x040fe20000410000 */
[----:B------:R-:W-:Y:S01]  /*7fd0*/  F2FP.SATFINITE.E4M3.F32.PACK_AB_MERGE_C R81, R55, R52, R160 ;  /* 0x000000343751723e */ /* 0x000fe200048070a0 */
[-C--:B------:R-:W-:Y:S01]  /*7fe0*/  FFMA.FTZ R83, R83, R150.reuse, -R154 ;  /* 0x0000009653537223 */ /* 0x080fe2000001089a */
[----:B------:R-:W-:Y:S01]  /*7ff0*/  FFMA.FTZ R48, R87, R150, R48 ;  /* 0x0000009657307223 */ /* 0x000fe20000010030 */
[-C--:B------:R-:W-:Y:S01]  /*8000*/  FFMA.FTZ R51, R50, R49.reuse, -R51 ;  /* 0x0000003132337223 */ /* 0x080fe20000010833 */
[----:B------:R-:W-:Y:S01]  /*8010*/  FFMA.FTZ R155, R148, R49, R155 ;  /* 0x00000031949b7223 */ /* 0x000fe2000001009b */
[----:B------:R-:W-:-:S02]  /*8020*/  F2FP.SATFINITE.E4M3.F32.PACK_AB_MERGE_C R85, R54, R53, R161 ;  /* 0x000000353655723e */ /* 0x000fc400048070a1 */
[----:B------:R-:W-:Y:S02]  /*8030*/  F2FP.SATFINITE.E4M3.F32.PACK_AB_MERGE_C R83, R83, R166, RZ ;  /* 0x000000a65353723e */ /* 0x000fe400048070ff */
[----:B------:R-:W-:Y:S02]  /*8040*/  F2FP.SATFINITE.E4M3.F32.PACK_AB_MERGE_C R48, R48, R159, RZ ;  /* 0x0000009f3030723e */ /* 0x000fe400048070ff */
[----:B------:R-:W-:Y:S02]  /*8050*/  F2FP.SATFINITE.E4M3.F32.PACK_AB_MERGE_C R83, R51, R164, R83 ;  /* 0x000000a43353723e */ /* 0x000fe40004807053 */
[----:B------:R-:W-:-:S07]  /*8060*/  F2FP.SATFINITE.E4M3.F32.PACK_AB_MERGE_C R87, R155, R158, R48 ;  /* 0x0000009e9b57723e */ /* 0x000fce0004807030 */
.L_x_403:
[----:B------:R-:W-:Y:S05]  /*8070*/  BSYNC B2 ;  /* 0x0000000000027941 */ /* 0x000fea0003800000 */
.L_x_402:
[----:B------:R-:W-:Y:S01]  /*8080*/  ISETP.GE.AND P3, PT, R149, R137, PT ;  /* 0x000000899500720c */ /* 0x000fe20003f66270 */
[----:B------:R-:W-:-:S12]  /*8090*/  ULDC.64 UR4, c[0x0][0x2e8] ;  /* 0x0000ba0000047ab9 */ /* 0x000fd80000000a00 */
[--C-:B------:R-:W-:Y:S02]  /*80a0*/  @!P3 SHF.R.S32.HI R48, RZ, 0x1f, R149.reuse ;  /* 0x0000001fff30b819 */ /* 0x100fe40000011495 */
[----:B------:R-:W-:-:S04]  /*80b0*/  @!P3 IADD3 R50, P4, P6, R102, R126, R149 ;  /* 0x0000007e6632b210 */ /* 0x000fc80007e9e095 */
[----:B------:R-:W-:Y:S02]  /*80c0*/  @!P3 IADD3.X R146, R41, R146, R48, P4, P6 ;  /* 0x000000922992b210 */ /* 0x000fe400027ec430 */
[----:B------:R-:W-:-:S04]  /*80d0*/  IADD3 R48, P4, R147, UR4, RZ ;  /* 0x0000000493307c10 */ /* 0x000fc8000ff9e0ff */
[----:B------:R-:W-:Y:S02]  /*80e0*/  IADD3.X R49, R156, UR5, RZ, P4, !PT ;  /* 0x000000059c317c10 */ /* 0x000fe4000a7fe4ff */
[----:B------:R-:W-:-:S03]  /*80f0*/  @!P3 IADD3 R50, P4, R50, UR4, RZ ;  /* 0x000000043232bc10 */ /* 0x000fc6000ff9e0ff */
[----:B-1----:R1:W-:Y:S01]  /*8100*/  STG.E.128 desc[UR42][R48.64], R80 ;  /* 0x0000005030007986 */ /* 0x0023e2000c101d2a */
[----:B------:R-:W-:-:S05]  /*8110*/  @!P3 IADD3.X R51, R146, UR5, RZ, P4, !PT ;  /* 0x000000059233bc10 */ /* 0x000fca000a7fe4ff */
[----:B--2---:R1:W-:Y:S04]  /*8120*/  @!P3 STG.E.128 desc[UR42][R50.64], R84 ;  /* 0x000000543200b986 */ /* 0x0043e8000c101d2a */
.L_x_401:
[----:B------:R-:W-:Y:S05]  /*8130*/  BSYNC B1 ;  /* 0x0000000000017941 */ /* 0x000fea0003800000 */
.L_x_400:
[----:B-1----:R-:W-:Y:S01]  /*8140*/  VIADD R49, R23, 0x20 ;  /* 0x0000002017317836 */ /* 0x002fe20000000000 */
[----:B------:R-:W-:Y:S04]  /*8150*/  BSSY B1, `(.L_x_404) ;  /* 0x0000105000017945 */ /* 0x000fe80003800000 */
[----:B------:R-:W-:-:S13]  /*8160*/  ISETP.GE.OR P3, PT, R49, R115, P0 ;  /* 0x000000733100720c */ /* 0x000fda0000766670 */
[----:B------:R-:W-:Y:S05]  /*8170*/  @P3 BRA `(.L_x_405) ;  /* 0x0000001000083947 */ /* 0x000fea0003800000 */
[----:B------:R-:W3:Y:S01]  /*8180*/  LDL R50, [R1+0x28] ;  /* 0x0000280001327983 */ /* 0x000ee20000100800 */
[-C--:B--2---:R-:W-:Y:S01]  /*8190*/  IMAD R48, R118, R122.reuse, RZ ;  /* 0x0000007a76307224 */ /* 0x084fe200078e02ff */
[----:B------:R-:W-:Y:S01]  /*81a0*/  ISETP.NE.AND P6, PT, R0, RZ, PT ;  /* 0x000000ff0000720c */ /* 0x000fe20003fc5270 */
[C---:B------:R-:W-:Y:S01]  /*81b0*/  IMAD.WIDE.U32 R80, R49.reuse, R122, R120 ;  /* 0x0000007a31507225 */ /* 0x040fe200078e0078 */
[----:B------:R-:W-:Y:S03]  /*81c0*/  BSSY B2, `(.L_x_406) ;  /* 0x00000f2000027945 */ /* 0x000fe60003800000 */
[----:B------:R-:W-:Y:S01]  /*81d0*/  IMAD R49, R49, R123, R48 ;  /* 0x0000007b31317224 */ /* 0x000fe200078e0230 */
[----:B------:R-:W-:Y:S01]  /*81e0*/  SEL R48, R112, R139, !P6 ;  /* 0x0000008b70307207 */ /* 0x000fe20007000000 */
[----:B------:R-:W-:Y:S01]  /*81f0*/  VIADD R51, R23, 0x20 ;  /* 0x0000002017337836 */ /* 0x000fe20000000000 */
[----:B------:R-:W-:Y:S01]  /*8200*/  IADD3 R83, P3, P4, R102, R80, R40 ;  /* 0x0000005066537210 */ /* 0x000fe20007c7e028 */
[----:B------:R-:W-:Y:S01]  /*8210*/  IMAD.IADD R82, R81, 0x1, R49 ;  /* 0x0000000151527824 */ /* 0x000fe200078e0231 */
[----:B------:R-:W-:Y:S01]  /*8220*/  SHF.R.S32.HI R49, RZ, 0x1f, R48 ;  /* 0x0000001fff317819 */ /* 0x000fe20000011430 */
[----:B------:R-:W-:-:S02]  /*8230*/  VIADD R52, R23, 0x20 ;  /* 0x0000002017347836 */ /* 0x000fc40000000000 */
[----:B------:R-:W-:Y:S01]  /*8240*/  IMAD.SHL.U32 R51, R51, 0x80, RZ ;  /* 0x0000008033337824 */ /* 0x000fe200078e00ff */
[----:B------:R-:W-:Y:S02]  /*8250*/  LEA.HI R48, R49, R48, RZ, 0x5 ;  /* 0x0000003031307211 */ /* 0x000fe400078f28ff */
[----:B------:R-:W-:Y:S02]  /*8260*/  SHF.L.U32 R52, R52, 0x7, RZ ;  /* 0x0000000734347819 */ /* 0x000fe400000006ff */
[----:B------:R-:W-:Y:S02]  /*8270*/  LEA.HI.SX32 R48, R48, R105, 0x1b ;  /* 0x0000006930307211 */ /* 0x000fe400078fdaff */
[----:B------:R-:W-:Y:S02]  /*8280*/  LOP3.LUT R52, R52, 0x380, RZ, 0xc0, !PT ;  /* 0x0000038034347812 */ /* 0x000fe400078ec0ff */
[----:B------:R-:W-:Y:S02]  /*8290*/  SHF.R.S32.HI R49, RZ, 0x1f, R48 ;  /* 0x0000001fff317819 */ /* 0x000fe40000011430 */
[----:B------:R-:W-:-:S02]  /*82a0*/  SHF.L.U32 R85, R48, 0x4, RZ ;  /* 0x0000000430557819 */ /* 0x000fc400000006ff */
[----:B------:R-:W-:Y:S02]  /*82b0*/  LEA.HI R49, R49, R48, RZ, 0x3 ;  /* 0x0000003031317211 */ /* 0x000fe400078f18ff */
[----:B------:R-:W-:Y:S02]  /*82c0*/  LOP3.LUT R51, R51, 0x380, RZ, 0xc0, !PT ;  /* 0x0000038033337812 */ /* 0x000fe400078ec0ff */
[----:B------:R-:W-:Y:S01]  /*82d0*/  LOP3.LUT R48, R52, 0x70, R85, 0xf8, !PT ;  /* 0x0000007034307812 */ /* 0x000fe200078ef855 */
[----:B------:R-:W-:Y:S01]  /*82e0*/  IMAD.SHL.U32 R49, R49, 0x800, RZ ;  /* 0x0000080031317824 */ /* 0x000fe200078e00ff */
[----:B------:R-:W-:Y:S02]  /*82f0*/  SHF.R.U32.HI R51, RZ, 0x3, R51 ;  /* 0x00000003ff337819 */ /* 0x000fe40000011633 */
[----:B------:R-:W-:Y:S02]  /*8300*/  IADD3.X R86, R41, R82, R106, P3, P4 ;  /* 0x0000005229567210 */ /* 0x000fe40001fe846a */
[----:B------:R-:W-:-:S02]  /*8310*/  LOP3.LUT R48, R48, R51, RZ, 0x3c, !PT ;  /* 0x0000003330307212 */ /* 0x000fc400078e3cff */
[----:B------:R-:W-:-:S04]  /*8320*/  LOP3.LUT R49, R49, 0xffffc000, RZ, 0xc0, !PT ;  /* 0xffffc00031317812 */ /* 0x000fc800078ec0ff */
[----:B---3--:R-:W-:Y:S01]  /*8330*/  IADD3 R51, R48, R49, R50 ;  /* 0x0000003130337210 */ /* 0x008fe20007ffe032 */
[----:B------:R-:W-:-:S04]  /*8340*/  IMAD R49, R232, 0x8000, R29 ;  /* 0x00008000e8317824 */ /* 0x000fc800078e021d */
[----:B------:R-:W-:Y:S01]  /*8350*/  IMAD R51, R232, 0x8000, R51 ;  /* 0x00008000e8337824 */ /* 0x000fe200078e0233 */
[----:B------:R-:W-:-:S03]  /*8360*/  IADD3 R49, R22, R49, RZ ;  /* 0x0000003116317210 */ /* 0x000fc60007ffe0ff */
[----:B------:R-:W-:-:S03]  /*8370*/  IMAD.IADD R52, R22, 0x1, R51 ;  /* 0x0000000116347824 */ /* 0x000fc600078e0233 */
[----:B------:R-:W1:Y:S04]  /*8380*/  LDS.128 R48, [R49+0x28400] ;  /* 0x0284000031307984 */ /* 0x000e680000000c00 */
[----:B------:R-:W2:Y:S01]  /*8390*/  LDS.128 R52, [R52+0x28400] ;  /* 0x0284000034347984 */ /* 0x000ea20000000c00 */
[----:B------:R-:W-:Y:S05]  /*83a0*/  @P2 BRA `(.L_x_407) ;  /* 0x0000000c004c2947 */ /* 0x000fea0003800000 */
[----:B------:R-:W-:Y:S01]  /*83b0*/  SHF.R.U32.HI R149, RZ, 0x8, R57 ;  /* 0x00000008ff957819 */ /* 0x000fe20000011639 */
[----:B-1----:R-:W-:Y:S01]  /*83c0*/  IMAD.MOV.U32 R60, RZ, RZ, R48 ;  /* 0x000000ffff3c7224 */ /* 0x002fe200078e0030 */
[----:B------:R-:W-:Y:S01]  /*83d0*/  LOP3.LUT R87, R57, 0xff0000ff, RZ, 0xc0, !PT ;  /* 0xff0000ff39577812 */ /* 0x000fe200078ec0ff */
[----:B------:R-:W-:Y:S01]  /*83e0*/  IMAD.MOV.U32 R56, RZ, RZ, R49 ;  /* 0x000000ffff387224 */ /* 0x000fe200078e0031 */
[----:B------:R-:W-:Y:S01]  /*83f0*/  SHF.R.U32.HI R147, RZ, 0x8, R59 ;  /* 0x00000008ff937819 */ /* 0x000fe2000001163b */
[----:B------:R-:W-:Y:S01]  /*8400*/  IMAD.SHL.U32 R48, R149, 0x100, RZ ;  /* 0x0000010095307824 */ /* 0x000fe200078e00ff */
[----:B------:R-:W-:Y:S02]  /*8410*/  SHF.R.U32.HI R84, RZ, 0x8, R63 ;  /* 0x00000008ff547819 */ /* 0x000fe4000001163f */
[----:B------:R-:W-:Y:S02]  /*8420*/  SHF.R.U32.HI R148, RZ, 0x10, R59 ;  /* 0x00000010ff947819 */ /* 0x000fe4000001163b */
[----:B------:R-:W-:Y:S01]  /*8430*/  LOP3.LUT R87, R87, 0xff00, R48, 0xf8, !PT ;  /* 0x0000ff0057577812 */ /* 0x000fe200078ef830 */
[----:B------:R-:W-:Y:S01]  /*8440*/  IMAD.SHL.U32 R48, R147, 0x100, RZ ;  /* 0x0000010093307824 */ /* 0x000fe200078e00ff */
[----:B--2---:R-:W-:Y:S01]  /*8450*/  MOV R62, R52 ;  /* 0x00000034003e7202 */ /* 0x004fe20000000f00 */
[----:B------:R-:W-:Y:S01]  /*8460*/  IMAD.SHL.U32 R52, R84, 0x100, RZ ;  /* 0x0000010054347824 */ /* 0x000fe200078e00ff */
[----:B------:R-:W-:-:S02]  /*8470*/  LOP3.LUT R59, R59, 0xff0000ff, RZ, 0xc0, !PT ;  /* 0xff0000ff3b3b7812 */ /* 0x000fc400078ec0ff */
[--C-:B------:R-:W-:Y:S02]  /*8480*/  SHF.R.U32.HI R146, RZ, 0x10, R61.reuse ;  /* 0x00000010ff927819 */ /* 0x100fe4000001163d */
[----:B------:R-:W-:Y:S02]  /*8490*/  SHF.R.U32.HI R127, RZ, 0x8, R61 ;  /* 0x00000008ff7f7819 */ /* 0x000fe4000001163d */
[----:B------:R-:W-:Y:S02]  /*84a0*/  LOP3.LUT R58, R61, 0xff0000ff, RZ, 0xc0, !PT ;  /* 0xff0000ff3d3a7812 */ /* 0x000fe400078ec0ff */
[----:B------:R-:W-:Y:S02]  /*84b0*/  LOP3.LUT R61, R63, 0xff0000ff, RZ, 0xc0, !PT ;  /* 0xff0000ff3f3d7812 */ /* 0x000fe400078ec0ff */
[----:B------:R-:W-:Y:S01]  /*84c0*/  SHF.R.U32.HI R150, RZ, 0x10, R57 ;  /* 0x00000010ff967819 */ /* 0x000fe20000011639 */
[----:B------:R-:W-:Y:S01]  /*84d0*/  IMAD.MOV.U32 R57, RZ, RZ, R50 ;  /* 0x000000ffff397224 */ /* 0x000fe200078e0032 */
[----:B------:R-:W-:Y:S01]  /*84e0*/  LOP3.LUT R59, R59, 0xff00, R48, 0xf8, !PT ;  /* 0x0000ff003b3b7812 */ /* 0x000fe200078ef830 */
[----:B------:R-:W-:Y:S01]  /*84f0*/  IMAD.U32 R48, R148, 0x10000, RZ ;  /* 0x0001000094307824 */ /* 0x000fe200078e00ff */
[----:B------:R-:W-:Y:S01]  /*8500*/  SHF.R.U32.HI R126, RZ, 0x10, R63 ;  /* 0x00000010ff7e7819 */ /* 0x000fe2000001163f */
[----:B------:R-:W-:Y:S01]  /*8510*/  IMAD.U32 R50, R150, 0x10000, RZ ;  /* 0x0001000096327824 */ /* 0x000fe200078e00ff */
[----:B------:R-:W-:-:S02]  /*8520*/  SHF.L.U32 R49, R127, 0x8, RZ ;  /* 0x000000087f317819 */ /* 0x000fc400000006ff */
[----:B------:R-:W-:Y:S01]  /*8530*/  LOP3.LUT R149, R61, 0xff00, R52, 0xf8, !PT ;  /* 0x0000ff003d957812 */ /* 0x000fe200078ef834 */
[----:B------:R-:W-:Y:S01]  /*8540*/  IMAD.U32 R126, R126, 0x10000, RZ ;  /* 0x000100007e7e7824 */ /* 0x000fe200078e00ff */
[----:B------:R-:W-:Y:S02]  /*8550*/  F2FP.F16.E4M3.UNPACK_B R127, R142.H1 ;  /* 0x0000008eff7f723e */ /* 0x000fe400030006ff */
[----:B------:R-:W-:Y:S02]  /*8560*/  F2FP.F16.E4M3.UNPACK_B R63, R62.H1 ;  /* 0x0000003eff3f723e */ /* 0x000fe400030006ff */
[----:B------:R-:W-:Y:S02]  /*8570*/  F2FP.F16.E4M3.UNPACK_B R61, R60.H1 ;  /* 0x0000003cff3d723e */ /* 0x000fe400030006ff */
[----:B------:R-:W-:Y:S01]  /*8580*/  LOP3.LUT R147, R58, 0xff00, R49, 0xf8, !PT ;  /* 0x0000ff003a937812 */ /* 0x000fe200078ef831 */
[----:B------:R-:W-:Y:S01]  /*8590*/  HADD2.F32 R49, -RZ, R127.H0_H0 ;  /* 0x2000007fff317230 */ /* 0x000fe20000004100 */
[----:B------:R-:W-:Y:S01]  /*85a0*/  LOP3.LUT R48, R59, 0xff0000, R48, 0xf8, !PT ;  /* 0x00ff00003b307812 */ /* 0x000fe200078ef830 */
[----:B------:R-:W-:Y:S01]  /*85b0*/  HADD2.F32 R59, -RZ, R63.H0_H0 ;  /* 0x2000003fff3b7230 */ /* 0x000fe20000004100 */
[----:B------:R-:W-:Y:S01]  /*85c0*/  F2FP.F16.E4M3.UNPACK_B R84, R145.H1 ;  /* 0x00000091ff54723e */ /* 0x000fe200030006ff */
[--C-:B------:R-:W-:Y:S01]  /*85d0*/  HADD2.F32 R58, -RZ, R61.reuse.H0_H0 ;  /* 0x2000003dff3a7230 */ /* 0x100fe20000004100 */
[----:B------:R-:W-:Y:S01]  /*85e0*/  LOP3.LUT R50, R87, 0xff0000, R50, 0xf8, !PT ;  /* 0x00ff000057327812 */ /* 0x000fe200078ef832 */
[----:B------:R-:W-:Y:S01]  /*85f0*/  HADD2.F32 R61, -RZ, R61.H1_H1 ;  /* 0x3000003dff3d7230 */ /* 0x000fe20000004100 */
[----:B------:R-:W-:Y:S01]  /*8600*/  SHF.L.U32 R52, R146, 0x10, RZ ;  /* 0x0000001092347819 */ /* 0x000fe200000006ff */
[----:B------:R-:W-:-:S02]  /*8610*/  HADD2.F32 R87, -RZ, R84.H0_H0 ;  /* 0x20000054ff577230 */ /* 0x000fc40000004100 */
[-C--:B------:R-:W-:Y:S01]  /*8620*/  FMUL.FTZ R151, R59, R49.reuse ;  /* 0x000000313b977220 */ /* 0x080fe20000410000 */
[C---:B------:R-:W-:Y:S01]  /*8630*/  FMUL.FTZ R146, R58.reuse, R49 ;  /* 0x000000313a927220 */ /* 0x040fe20000410000 */
[----:B------:R-:W-:Y:S01]  /*8640*/  LOP3.LUT R49, R149, 0xff0000, R126, 0xf8, !PT ;  /* 0x00ff000095317812 */ /* 0x000fe200078ef87e */
[----:B------:R-:W-:Y:S02]  /*8650*/  HADD2.F32 R126, -RZ, R84.H1_H1 ;  /* 0x30000054ff7e7230 */ /* 0x000fe40000004100 */
[-C--:B------:R-:W-:Y:S01]  /*8660*/  FFMA.FTZ R58, R58, R87.reuse, -R151 ;  /* 0x000000573a3a7223 */ /* 0x080fe20000010897 */
[----:B------:R-:W-:Y:S01]  /*8670*/  FFMA.FTZ R59, R59, R87, R146 ;  /* 0x000000573b3b7223 */ /* 0x000fe20000010092 */
[----:B------:R-:W-:Y:S01]  /*8680*/  HADD2.F32 R84, -RZ, R127.H1_H1 ;  /* 0x3000007fff547230 */ /* 0x000fe20000004100 */
[----:B------:R-:W-:Y:S01]  /*8690*/  F2FP.F16.E4M3.UNPACK_B R142, R142 ;  /* 0x0000008eff8e723e */ /* 0x000fe200020006ff */
[----:B------:R-:W-:Y:S01]  /*86a0*/  HADD2.F32 R87, -RZ, R63.H1_H1 ;  /* 0x3000003fff577230 */ /* 0x000fe20000004100 */
[----:B------:R-:W-:-:S02]  /*86b0*/  F2FP.F16.E4M3.UNPACK_B R63, R62 ;  /* 0x0000003eff3f723e */ /* 0x000fc400020006ff */
[----:B------:R-:W-:Y:S01]  /*86c0*/  F2FP.F16.E4M3.UNPACK_B R60, R60 ;  /* 0x0000003cff3c723e */ /* 0x000fe200020006ff */
[-C--:B------:R-:W-:Y:S01]  /*86d0*/  FMUL.FTZ R148, R61, R84.reuse ;  /* 0x000000543d947220 */ /* 0x080fe20000410000 */
[----:B------:R-:W-:Y:S01]  /*86e0*/  FMUL.FTZ R146, R87, R84 ;  /* 0x0000005457927220 */ /* 0x000fe20000410000 */
[----:B------:R-:W-:Y:S01]  /*86f0*/  F2FP.F16.E4M3.UNPACK_B R145, R145 ;  /* 0x00000091ff91723e */ /* 0x000fe200020006ff */
[----:B------:R-:W-:Y:S01]  /*8700*/  HADD2.F32 R127, -RZ, R142.H0_H0 ;  /* 0x2000008eff7f7230 */ /* 0x000fe20000004100 */
[----:B------:R-:W-:Y:S01]  /*8710*/  LOP3.LUT R52, R147, 0xff0000, R52, 0xf8, !PT ;  /* 0x00ff000093347812 */ /* 0x000fe200078ef834 */
[----:B------:R-:W-:Y:S02]  /*8720*/  HADD2.F32 R84, -RZ, R63.H0_H0 ;  /* 0x2000003fff547230 */ /* 0x000fe40000004100 */
[-C--:B------:R-:W-:Y:S01]  /*8730*/  FFMA.FTZ R150, R87, R126.reuse, R148 ;  /* 0x0000007e57967223 */ /* 0x080fe20000010094 */
[----:B------:R-:W-:Y:S02]  /*8740*/  HADD2.F32 R62, -RZ, R60.H0_H0 ;  /* 0x2000003cff3e7230 */ /* 0x000fe40000004100 */
[----:B------:R-:W-:Y:S01]  /*8750*/  FFMA.FTZ R61, R61, R126, -R146 ;  /* 0x0000007e3d3d7223 */ /* 0x000fe20000010892 */
        /* <DEDUP_REMOVED lines=12> */
[----:B------:R-:W-:Y:S01]  /*8820*/  F2FP.F16.E4M3.UNPACK_B R84, R54.H1 ;  /* 0x00000036ff54723e */ /* 0x000fe200030006ff */
[----:B------:R-:W-:Y:S01]  /*8830*/  FFMA.FTZ R142, R60, R145, -R87 ;  /* 0x000000913c8e7223 */ /* 0x000fe20000010857 */
[----:B------:R-:W-:Y:S01]  /*8840*/  F2FP.F16.E4M3.UNPACK_B R60, R57.H1 ;  /* 0x00000039ff3c723e */ /* 0x000fe200030006ff */
[----:B------:R-:W-:Y:S01]  /*8850*/  FFMA.FTZ R149, R63, R145, R148 ;  /* 0x000000913f957223 */ /* 0x000fe20000010094 */
[--C-:B------:R-:W-:Y:S01]  /*8860*/  HADD2.F32 R127, -RZ, R62.reuse.H0_H0 ;  /* 0x2000003eff7f7230 */ /* 0x100fe20000004100 */
[-C--:B------:R-:W-:Y:S01]  /*8870*/  F2FP.F16.E4M3.UNPACK_B R126, R144.reuse.H1 ;  /* 0x00000090ff7e723e */ /* 0x080fe200030006ff */
[----:B------:R-:W-:Y:S01]  /*8880*/  HADD2.F32 R145, -RZ, R62.H1_H1 ;  /* 0x3000003eff917230 */ /* 0x000fe20000004100 */
[----:B------:R-:W-:Y:S01]  /*8890*/  F2FP.F16.E4M3.UNPACK_B R143, R143 ;  /* 0x0000008fff8f723e */ /* 0x000fe200020006ff */
[----:B------:R-:W-:Y:S01]  /*88a0*/  HADD2.F32 R87, -RZ, R84.H0_H0 ;  /* 0x20000054ff577230 */ /* 0x000fe20000004100 */
[----:B------:R-:W-:Y:S01]  /*88b0*/  F2FP.F16.E4M3.UNPACK_B R57, R57 ;  /* 0x00000039ff39723e */ /* 0x000fe200020006ff */
[----:B------:R-:W-:Y:S01]  /*88c0*/  HADD2.F32 R62, -RZ, R60.H0_H0 ;  /* 0x2000003cff3e7230 */ /* 0x000fe20000004100 */
[----:B------:R-:W-:Y:S01]  /*88d0*/  F2FP.F16.E4M3.UNPACK_B R144, R144 ;  /* 0x00000090ff90723e */ /* 0x000fe200020006ff */
[----:B------:R-:W-:-:S02]  /*88e0*/  HADD2.F32 R84, -RZ, R84.H1_H1 ;  /* 0x30000054ff547230 */ /* 0x000fc40000004100 */
[-C--:B------:R-:W-:Y:S01]  /*88f0*/  FMUL.FTZ R151, R87, R127.reuse ;  /* 0x0000007f57977220 */ /* 0x080fe20000410000 */
[----:B------:R-:W-:Y:S02]  /*8900*/  HADD2.F32 R60, -RZ, R60.H1_H1 ;  /* 0x3000003cff3c7230 */ /* 0x000fe40000004100 */
[----:B------:R-:W-:Y:S01]  /*8910*/  FMUL.FTZ R148, R62, R127 ;  /* 0x0000007f3e947220 */ /* 0x000fe20000410000 */
[--C-:B------:R-:W-:Y:S02]  /*8920*/  HADD2.F32 R127, -RZ, R126.reuse.H1_H1 ;  /* 0x3000007eff7f7230 */ /* 0x100fe40000004100 */
[-C--:B------:R-:W-:Y:S01]  /*8930*/  FMUL.FTZ R155, R84, R145.reuse ;  /* 0x00000091549b7220 */ /* 0x080fe20000410000 */
[----:B------:R-:W-:Y:S02]  /*8940*/  HADD2.F32 R63, -RZ, R126.H0_H0 ;  /* 0x2000007eff3f7230 */ /* 0x000fe40000004100 */
[C---:B------:R-:W-:Y:S01]  /*8950*/  FMUL.FTZ R145, R60.reuse, R145 ;  /* 0x000000913c917220 */ /* 0x040fe20000410000 */
[----:B------:R-:W-:Y:S01]  /*8960*/  F2FP.SATFINITE.E4M3.F32.PACK_AB_MERGE_C R58, R61, R58, RZ ;  /* 0x0000003a3d3a723e */ /* 0x000fe200048070ff */
[----:B------:R-:W-:Y:S01]  /*8970*/  FFMA.FTZ R154, R60, R127, -R155 ;  /* 0x0000007f3c9a7223 */ /* 0x000fe2000001089b */
[----:B------:R-:W-:Y:S01]  /*8980*/  F2FP.F16.E4M3.UNPACK_B R60, R54 ;  /* 0x00000036ff3c723e */ /* 0x000fe200020006ff */
[-C--:B------:R-:W-:Y:S01]  /*8990*/  FFMA.FTZ R151, R62, R63.reuse, -R151 ;  /* 0x0000003f3e977223 */ /* 0x080fe20000010897 */
[----:B------:R-:W-:Y:S01]  /*89a0*/  FFMA.FTZ R148, R87, R63, R148 ;  /* 0x0000003f57947223 */ /* 0x000fe20000010094 */
[----:B------:R-:W-:-:S02]  /*89b0*/  HADD2.F32 R87, -RZ, R143.H0_H0 ;  /* 0x2000008fff577230 */ /* 0x000fc40000004100 */
[----:B------:R-:W-:Y:S01]  /*89c0*/  FFMA.FTZ R145, R84, R127, R145 ;  /* 0x0000007f54917223 */ /* 0x000fe20000010091 */
[--C-:B------:R-:W-:Y:S01]  /*89d0*/  HADD2.F32 R62, -RZ, R60.reuse.H0_H0 ;  /* 0x2000003cff3e7230 */ /* 0x100fe20000004100 */
[----:B------:R-:W-:Y:S01]  /*89e0*/  F2FP.F16.E4M3.UNPACK_B R61, R56 ;  /* 0x00000038ff3d723e */ /* 0x000fe200020006ff */
[----:B------:R-:W-:Y:S01]  /*89f0*/  HADD2.F32 R54, -RZ, R57.H0_H0 ;  /* 0x20000039ff367230 */ /* 0x000fe20000004100 */
[----:B------:R-:W-:Y:S01]  /*8a00*/  F2FP.SATFINITE.E4M3.F32.PACK_AB_MERGE_C R150, R150, R59, RZ ;  /* 0x0000003b9696723e */ /* 0x000fe200048070ff */
[----:B------:R-:W-:Y:S02]  /*8a10*/  HADD2.F32 R143, -RZ, R143.H1_H1 ;  /* 0x3000008fff8f7230 */ /* 0x000fe40000004100 */
[-C--:B------:R-:W-:Y:S01]  /*8a20*/  FMUL.FTZ R127, R62, R87.reuse ;  /* 0x000000573e7f7220 */ /* 0x080fe20000410000 */
[----:B------:R-:W-:Y:S02]  /*8a30*/  HADD2.F32 R60, -RZ, R60.H1_H1 ;  /* 0x3000003cff3c7230 */ /* 0x000fe40000004100 */
[----:B------:R-:W-:Y:S01]  /*8a40*/  FMUL.FTZ R87, R54, R87 ;  /* 0x0000005736577220 */ /* 0x000fe20000410000 */
[----:B------:R-:W-:Y:S01]  /*8a50*/  HADD2.F32 R63, -RZ, R144.H0_H0 ;  /* 0x20000090ff3f7230 */ /* 0x000fe20000004100 */
[----:B------:R-:W-:Y:S01]  /*8a60*/  F2FP.SATFINITE.E4M3.F32.PACK_AB_MERGE_C R151, R154, R151, RZ ;  /* 0x000000979a97723e */ /* 0x000fe200048070ff */
[----:B------:R-:W-:-:S02]  /*8a70*/  HADD2.F32 R57, -RZ, R57.H1_H1 ;  /* 0x30000039ff397230 */ /* 0x000fc40000004100 */
[----:B------:R-:W-:Y:S01]  /*8a80*/  FMUL.FTZ R126, R60, R143 ;  /* 0x0000008f3c7e7220 */ /* 0x000fe20000410000 */
[----:B------:R-:W-:Y:S02]  /*8a90*/  HADD2.F32 R144, -RZ, R144.H1_H1 ;  /* 0x30000090ff907230 */ /* 0x000fe40000004100 */
[-C--:B------:R-:W-:Y:S01]  /*8aa0*/  FFMA.FTZ R54, R54, R63.reuse, -R127 ;  /* 0x0000003f36367223 */ /* 0x080fe2000001087f */
[----:B------:R-:W-:Y:S01]  /*8ab0*/  FFMA.FTZ R84, R62, R63, R87 ;  /* 0x0000003f3e547223 */ /* 0x000fe20000010057 */
[C---:B------:R-:W-:Y:S01]  /*8ac0*/  FMUL.FTZ R143, R57.reuse, R143 ;  /* 0x0000008f398f7220 */ /* 0x040fe20000410000 */
[----:B------:R-:W-:Y:S01]  /*8ad0*/  F2FP.F16.E4M3.UNPACK_B R62, R53 ;  /* 0x00000035ff3e723e */ /* 0x000fe200020006ff */
[----:B------:R-:W-:Y:S01]  /*8ae0*/  FFMA.FTZ R57, R57, R144, -R126 ;  /* 0x0000009039397223 */ /* 0x000fe2000001087e */
[----:B------:R-:W-:Y:S01]  /*8af0*/  F2FP.F16.E4M3.UNPACK_B R127, R52 ;  /* 0x00000034ff7f723e */ /* 0x000fe200020006ff */
[----:B------:R-:W-:Y:S01]  /*8b00*/  FFMA.FTZ R143, R60, R144, R143 ;  /* 0x000000903c8f7223 */ /* 0x000fe2000001008f */
[----:B------:R-:W-:Y:S01]  /*8b10*/  F2FP.SATFINITE.E4M3.F32.PACK_AB_MERGE_C R59, R142, R147, R58 ;  /* 0x000000938e3b723e */ /* 0x000fe2000480703a */
[--C-:B------:R-:W-:Y:S01]  /*8b20*/  HADD2.F32 R63, -RZ, R62.reuse.H0_H0 ;  /* 0x2000003eff3f7230 */ /* 0x100fe20000004100 */
[----:B------:R-:W-:Y:S01]  /*8b30*/  F2FP.F16.E4M3.UNPACK_B R87, R50 ;  /* 0x00000032ff57723e */ /* 0x000fe200020006ff */
[----:B------:R-:W-:Y:S01]  /*8b40*/  HADD2.F32 R142, -RZ, R127.H0_H0 ;  /* 0x2000007fff8e7230 */ /* 0x000fe20000004100 */
[----:B------:R-:W-:Y:S01]  /*8b50*/  F2FP.SATFINITE.E4M3.F32.PACK_AB_MERGE_C R145, R145, R148, RZ ;  /* 0x000000949191723e */ /* 0x000fe200048070ff */
[----:B------:R-:W-:Y:S01]  /*8b60*/  HADD2.F32 R60, -RZ, R61.H0_H0 ;  /* 0x2000003dff3c7230 */ /* 0x000fe20000004100 */
[----:B------:R-:W-:Y:S01]  /*8b70*/  F2FP.SATFINITE.E4M3.F32.PACK_AB_MERGE_C R57, R57, R54, R151 ;  /* 0x000000363939723e */ /* 0x000fe20004807097 */
[----:B------:R-:W-:Y:S01]  /*8b80*/  HADD2.F32 R126, -RZ, R87.H0_H0 ;  /* 0x20000057ff7e7230 */ /* 0x000fe20000004100 */
[----:B------:R-:W-:Y:S01]  /*8b90*/  F2FP.SATFINITE.E4M3.F32.PACK_AB_MERGE_C R54, R143, R84, R145 ;  /* 0x000000548f36723e */ /* 0x000fe20004807091 */
[----:B------:R-:W-:Y:S01]  /*8ba0*/  FMUL.FTZ R143, R63, R142 ;  /* 0x0000008e3f8f7220 */ /* 0x000fe20000410000 */
[----:B------:R-:W-:-:S02]  /*8bb0*/  HADD2.F32 R84, -RZ, R62.H1_H1 ;  /* 0x3000003eff547230 */ /* 0x000fc40000004100 */
[C---:B------:R-:W-:Y:S01]  /*8bc0*/  FMUL.FTZ R142, R60.reuse, R142 ;  /* 0x0000008e3c8e7220 */ /* 0x040fe20000410000 */
[----:B------:R-:W-:Y:S02]  /*8bd0*/  HADD2.F32 R127, -RZ, R127.H1_H1 ;  /* 0x3000007fff7f7230 */ /* 0x000fe40000004100 */
[-C--:B------:R-:W-:Y:S01]  /*8be0*/  FFMA.FTZ R60, R60, R126.reuse, -R143 ;  /* 0x0000007e3c3c7223 */ /* 0x080fe2000001088f */
[----:B------:R-:W-:Y:S02]  /*8bf0*/  HADD2.F32 R62, -RZ, R61.H1_H1 ;  /* 0x3000003dff3e7230 */ /* 0x000fe40000004100 */
[----:B------:R-:W-:Y:S01]  /*8c00*/  FFMA.FTZ R61, R63, R126, R142 ;  /* 0x0000007e3f3d7223 */ /* 0x000fe2000001008e */
[----:B------:R-:W-:Y:S02]  /*8c10*/  HADD2.F32 R87, -RZ, R87.H1_H1 ;  /* 0x30000057ff577230 */ /* 0x000fe40000004100 */
[----:B------:R-:W-:Y:S01]  /*8c20*/  FMUL.FTZ R143, R84, R127 ;  /* 0x0000007f548f7220 */ /* 0x000fe20000410000 */
[----:B------:R-:W-:Y:S01]  /*8c30*/  F2FP.F16.E4M3.UNPACK_B R63, R53.H1 ;  /* 0x00000035ff3f723e */ /* 0x000fe200030006ff */
[C---:B------:R-:W-:Y:S01]  /*8c40*/  FMUL.FTZ R127, R62.reuse, R127 ;  /* 0x0000007f3e7f7220 */ /* 0x040fe20000410000 */
[----:B------:R-:W-:Y:S01]  /*8c50*/  F2FP.F16.E4M3.UNPACK_B R56, R56.H1 ;  /* 0x00000038ff38723e */ /* 0x000fe200030006ff */
[-C--:B------:R-:W-:Y:S01]  /*8c60*/  FFMA.FTZ R53, R62, R87.reuse, -R143 ;  /* 0x000000573e357223 */ /* 0x080fe2000001088f */
[----:B------:R-:W-:Y:S01]  /*8c70*/  F2FP.F16.E4M3.UNPACK_B R126, R52.H1 ;  /* 0x00000034ff7e723e */ /* 0x000fe200030006ff */
[----:B------:R-:W-:Y:S01]  /*8c80*/  FFMA.FTZ R52, R84, R87, R127 ;  /* 0x0000005754347223 */ /* 0x000fe2000001007f */
[--C-:B------:R-:W-:Y:S01]  /*8c90*/  HADD2.F32 R84, -RZ, R63.reuse.H0_H0 ;  /* 0x2000003fff547230 */ /* 0x100fe20000004100 */
[----:B------:R-:W-:Y:S01]  /*8ca0*/  F2FP.F16.E4M3.UNPACK_B R50, R50.H1 ;  /* 0x00000032ff32723e */ /* 0x000fe200030006ff */
[----:B------:R-:W-:Y:S01]  /*8cb0*/  HADD2.F32 R62, -RZ, R56.H0_H0 ;  /* 0x20000038ff3e7230 */ /* 0x000fe20000004100 */
[----:B------:R-:W-:Y:S01]  /*8cc0*/  F2FP.SATFINITE.E4M3.F32.PACK_AB_MERGE_C R58, R149, R146, R150 ;  /* 0x00000092953a723e */ /* 0x000fe20004807096 */
[----:B------:R-:W-:-:S02]  /*8cd0*/  HADD2.F32 R63, -RZ, R63.H1_H1 ;  /* 0x3000003fff3f7230 */ /* 0x000fc40000004100 */
[--C-:B------:R-:W-:Y:S02]  /*8ce0*/  HADD2.F32 R142, -RZ, R126.reuse.H1_H1 ;  /* 0x3000007eff8e7230 */ /* 0x100fe40000004100 */
[----:B------:R-:W-:Y:S02]  /*8cf0*/  HADD2.F32 R127, -RZ, R126.H0_H0 ;  /* 0x2000007eff7f7230 */ /* 0x000fe40000004100 */
[----:B------:R-:W-:Y:S02]  /*8d00*/  HADD2.F32 R56, -RZ, R56.H1_H1 ;  /* 0x30000038ff387230 */ /* 0x000fe40000004100 */
[----:B------:R-:W-:Y:S01]  /*8d10*/  FMUL.FTZ R145, R63, R142 ;  /* 0x0000008e3f917220 */ /* 0x000fe20000410000 */
[--C-:B------:R-:W-:Y:S02]  /*8d20*/  HADD2.F32 R87, -RZ, R50.reuse.H0_H0 ;  /* 0x20000032ff577230 */ /* 0x100fe40000004100 */
[----:B------:R-:W-:Y:S01]  /*8d30*/  FMUL.FTZ R143, R84, R127 ;  /* 0x0000007f548f7220 */ /* 0x000fe20000410000 */
[----:B------:R-:W-:-:S02]  /*8d40*/  HADD2.F32 R126, -RZ, R50.H1_H1 ;  /* 0x30000032ff7e7230 */ /* 0x000fc40000004100 */
[----:B------:R-:W-:Y:S01]  /*8d50*/  FMUL.FTZ R142, R56, R142 ;  /* 0x0000008e388e7220 */ /* 0x000fe20000410000 */
[C---:B------:R-:W-:Y:S01]  /*8d60*/  FMUL.FTZ R127, R62.reuse, R127 ;  /* 0x0000007f3e7f7220 */ /* 0x040fe20000410000 */
[----:B------:R-:W-:Y:S01]  /*8d70*/  FFMA.FTZ R146, R62, R87, -R143 ;  /* 0x000000573e927223 */ /* 0x000fe2000001088f */
[----:B------:R-:W-:Y:S01]  /*8d80*/  F2FP.F16.E4M3.UNPACK_B R143, R49.H1 ;  /* 0x00000031ff8f723e */ /* 0x000fe200030006ff */
[-C--:B------:R-:W-:Y:S01]  /*8d90*/  FFMA.FTZ R148, R63, R126.reuse, R142 ;  /* 0x0000007e3f947223 */ /* 0x080fe2000001008e */
[----:B------:R-:W-:Y:S01]  /*8da0*/  F2FP.F16.E4M3.UNPACK_B R63, R55.H1 ;  /* 0x00000037ff3f723e */ /* 0x000fe200030006ff */
[----:B------:R-:W-:Y:S01]  /*8db0*/  FFMA.FTZ R147, R84, R87, R127 ;  /* 0x0000005754937223 */ /* 0x000fe2000001007f */
[----:B------:R-:W-:Y:S01]  /*8dc0*/  F2FP.F16.E4M3.UNPACK_B R50, R51 ;  /* 0x00000033ff32723e */ /* 0x000fe200020006ff */
[----:B------:R-:W-:Y:S01]  /*8dd0*/  FFMA.FTZ R149, R56, R126, -R145 ;  /* 0x0000007e38957223 */ /* 0x000fe20000010891 */
[----:B------:R-:W-:Y:S01]  /*8de0*/  F2FP.F16.E4M3.UNPACK_B R142, R49 ;  /* 0x00000031ff8e723e */ /* 0x000fe200020006ff */
[----:B------:R-:W-:Y:S01]  /*8df0*/  HADD2.F32 R145, -RZ, R143.H0_H0 ;  /* 0x2000008fff917230 */ /* 0x000fe20000004100 */
[----:B------:R-:W-:Y:S01]  /*8e00*/  F2FP.F16.E4M3.UNPACK_B R62, R55 ;  /* 0x00000037ff3e723e */ /* 0x000fe200020006ff */
[----:B------:R-:W-:Y:S01]  /*8e10*/  HADD2.F32 R55, -RZ, R50.H0_H0 ;  /* 0x20000032ff377230 */ /* 0x000fe20000004100 */
[----:B------:R-:W-:Y:S01]  /*8e20*/  F2FP.F16.E4M3.UNPACK_B R51, R51.H1 ;  /* 0x00000033ff33723e */ /* 0x000fe200030006ff */
[----:B------:R-:W-:Y:S01]  /*8e30*/  HADD2.F32 R144, -RZ, R142.H0_H0 ;  /* 0x2000008eff907230 */ /* 0x000fe20000004100 */
[-C--:B------:R-:W-:Y:S01]  /*8e40*/  F2FP.F16.E4M3.UNPACK_B R49, R48.reuse ;  /* 0x00000030ff31723e */ /* 0x080fe200020006ff */
[----:B------:R-:W-:Y:S01]  /*8e50*/  HADD2.F32 R84, -RZ, R62.H0_H0 ;  /* 0x2000003eff547230 */ /* 0x000fe20000004100 */
[----:B------:R-:W-:Y:S01]  /*8e60*/  F2FP.F16.E4M3.UNPACK_B R87, R48.H1 ;  /* 0x00000030ff57723e */ /* 0x000fe200030006ff */
[----:B------:R-:W-:-:S02]  /*8e70*/  HADD2.F32 R48, -RZ, R63.H0_H0 ;  /* 0x2000003fff307230 */ /* 0x000fc40000004100 */
[-C--:B------:R-:W-:Y:S01]  /*8e80*/  FMUL.FTZ R151, R55, R144.reuse ;  /* 0x0000009037977220 */ /* 0x080fe20000410000 */
[----:B------:R-:W-:Y:S02]  /*8e90*/  HADD2.F32 R56, -RZ, R51.H0_H0 ;  /* 0x20000033ff387230 */ /* 0x000fe40000004100 */
[----:B------:R-:W-:Y:S01]  /*8ea0*/  FMUL.FTZ R150, R84, R144 ;  /* 0x0000009054967220 */ /* 0x000fe20000410000 */
[----:B------:R-:W-:Y:S02]  /*8eb0*/  HADD2.F32 R127, -RZ, R87.H0_H0 ;  /* 0x20000057ff7f7230 */ /* 0x000fe40000004100 */
[-C--:B------:R-:W-:Y:S01]  /*8ec0*/  FMUL.FTZ R155, R48, R145.reuse ;  /* 0x00000091309b7220 */ /* 0x080fe20000410000 */
[----:B------:R-:W-:Y:S02]  /*8ed0*/  HADD2.F32 R126, -RZ, R49.H0_H0 ;  /* 0x20000031ff7e7230 */ /* 0x000fe40000004100 */
[----:B------:R-:W-:Y:S01]  /*8ee0*/  FMUL.FTZ R145, R56, R145 ;  /* 0x0000009138917220 */ /* 0x000fe20000410000 */
[----:B------:R-:W-:-:S02]  /*8ef0*/  HADD2.F32 R63, -RZ, R63.H1_H1 ;  /* 0x3000003fff3f7230 */ /* 0x000fc40000004100 */
[-C--:B------:R-:W-:Y:S01]  /*8f00*/  FFMA.FTZ R155, R56, R127.reuse, -R155 ;  /* 0x0000007f389b7223 */ /* 0x080fe2000001089b */
[----:B------:R-:W-:Y:S02]  /*8f10*/  HADD2.F32 R56, -RZ, R143.H1_H1 ;  /* 0x3000008fff387230 */ /* 0x000fe40000004100 */
[-C--:B------:R-:W-:Y:S01]  /*8f20*/  FFMA.FTZ R150, R55, R126.reuse, -R150 ;  /* 0x0000007e37967223 */ /* 0x080fe20000010896 */
[----:B------:R-:W-:Y:S02]  /*8f30*/  HADD2.F32 R51, -RZ, R51.H1_H1 ;  /* 0x30000033ff337230 */ /* 0x000fe40000004100 */
[----:B------:R-:W-:Y:S01]  /*8f40*/  FFMA.FTZ R151, R84, R126, R151 ;  /* 0x0000007e54977223 */ /* 0x000fe20000010097 */
[----:B------:R-:W-:Y:S01]  /*8f50*/  FFMA.FTZ R145, R48, R127, R145 ;  /* 0x0000007f30917223 */ /* 0x000fe20000010091 */
        /* <DEDUP_REMOVED lines=9> */
[----:B------:R-:W-:Y:S01]  /*8ff0*/  FMUL.FTZ R55, R50, R55 ;  /* 0x0000003732377220 */ /* 0x000fe20000410000 */
[----:B------:R-:W-:Y:S01]  /*9000*/  F2FP.SATFINITE.E4M3.F32.PACK_AB_MERGE_C R147, R148, R147, RZ ;  /* 0x000000939493723e */ /* 0x000fe200048070ff */
[-C--:B------:R-:W-:Y:S01]  /*9010*/  FFMA.FTZ R84, R51, R48.reuse, -R84 ;  /* 0x0000003033547223 */ /* 0x080fe20000010854 */
[----:B------:R-:W-:Y:S01]  /*9020*/  FFMA.FTZ R56, R63, R48, R56 ;  /* 0x000000303f387223 */ /* 0x000fe20000010038 */
[-C--:B------:R-:W-:Y:S01]  /*9030*/  FFMA.FTZ R87, R50, R49.reuse, -R87 ;  /* 0x0000003132577223 */ /* 0x080fe20000010857 */
[----:B------:R-:W-:Y:S01]  /*9040*/  FFMA.FTZ R62, R62, R49, R55 ;  /* 0x000000313e3e7223 */ /* 0x000fe20000010037 */
[----:B------:R-:W-:Y:S01]  /*9050*/  F2FP.SATFINITE.E4M3.F32.PACK_AB_MERGE_C R49, R53, R60, R146 ;  /* 0x0000003c3531723e */ /* 0x000fe20004807092 */
[----:B------:R-:W-:Y:S01]  /*9060*/  IMAD.MOV.U32 R48, RZ, RZ, R59 ;  /* 0x000000ffff307224 */ /* 0x000fe200078e003b */
[----:B------:R-:W-:-:S02]  /*9070*/  F2FP.SATFINITE.E4M3.F32.PACK_AB_MERGE_C R84, R84, R155, RZ ;  /* 0x0000009b5454723e */ /* 0x000fc400048070ff */
[----:B------:R-:W-:Y:S02]  /*9080*/  F2FP.SATFINITE.E4M3.F32.PACK_AB_MERGE_C R56, R56, R145, RZ ;  /* 0x000000913838723e */ /* 0x000fe400048070ff */
[----:B------:R-:W-:Y:S01]  /*9090*/  F2FP.SATFINITE.E4M3.F32.PACK_AB_MERGE_C R53, R52, R61, R147 ;  /* 0x0000003d3435723e */ /* 0x000fe20004807093 */
[----:B------:R-:W-:Y:S01]  /*90a0*/  IMAD.MOV.U32 R52, RZ, RZ, R58 ;  /* 0x000000ffff347224 */ /* 0x000fe200078e003a */
[----:B------:R-:W-:Y:S02]  /*90b0*/  F2FP.SATFINITE.E4M3.F32.PACK_AB_MERGE_C R51, R87, R150, R84 ;  /* 0x000000965733723e */ /* 0x000fe40004807054 */
[----:B------:R-:W-:Y:S02]  /*90c0*/  F2FP.SATFINITE.E4M3.F32.PACK_AB_MERGE_C R55, R62, R151, R56 ;  /* 0x000000973e37723e */ /* 0x000fe40004807038 */
[----:B------:R-:W-:-:S07]  /*90d0*/  MOV R50, R57 ;  /* 0x0000003900327202 */ /* 0x000fce0000000f00 */
.L_x_407:
[----:B------:R-:W-:Y:S05]  /*90e0*/  BSYNC B2 ;  /* 0x0000000000027941 */ /* 0x000fea0003800000 */
.L_x_406:
        /* <DEDUP_REMOVED lines=11> */
.L_x_405:
[----:B------:R-:W-:Y:S05]  /*91a0*/  BSYNC B1 ;  /* 0x0000000000017941 */ /* 0x000fea0003800000 */
.L_x_404:
[----:B-1----:R-:W-:Y:S01]  /*91b0*/  VIADD R49, R23, 0x40 ;  /* 0x0000004017317836 */ /* 0x002fe20000000000 */
[----:B------:R-:W-:Y:S04]  /*91c0*/  BSSY B1, `(.L_x_408) ;  /* 0x0000106000017945 */ /* 0x000fe80003800000 */
[----:B------:R-:W-:-:S13]  /*91d0*/  ISETP.GE.OR P3, PT, R49, R115, P0 ;  /* 0x000000733100720c */ /* 0x000fda0000766670 */
[----:B------:R-:W-:Y:S05]  /*91e0*/  @P3 BRA `(.L_x_409) ;  /* 0x00000010000c3947 */ /* 0x000fea0003800000 */
[----:B------:R-:W3:Y:S01]  /*91f0*/  LDL R50, [R1+0x24] ;  /* 0x0000240001327983 */ /* 0x000ee20000100800 */
[-C--:B--2---:R-:W-:Y:S01]  /*9200*/  IMAD R48, R117, R122.reuse, RZ ;  /* 0x0000007a75307224 */ /* 0x084fe200078e02ff */
[----:B------:R-:W-:Y:S01]  /*9210*/  ISETP.NE.AND P6, PT, R0, RZ, PT ;  /* 0x000000ff0000720c */ /* 0x000fe20003fc5270 */
[----:B------:R-:W-:Y:S01]  /*9220*/  IMAD.WIDE.U32 R56, R49, R122, R120 ;  /* 0x0000007a31387225 */ /* 0x000fe200078e0078 */
[----:B------:R-:W-:Y:S01]  /*9230*/  IADD3 R51, R23, 0x40, RZ ;  /* 0x0000004017337810 */ /* 0x000fe20007ffe0ff */
[----:B------:R-:W-:Y:S02]  /*9240*/  BSSY B2, `(.L_x_410) ;  /* 0x00000f2000027945 */ /* 0x000fe40003800000 */
[----:B------:R-:W-:Y:S01]  /*9250*/  IMAD R49, R49, R123, R48 ;  /* 0x0000007b31317224 */ /* 0x000fe200078e0230 */
[----:B------:R-:W-:Y:S01]  /*9260*/  SEL R48, R112, R139, !P6 ;  /* 0x0000008b70307207 */ /* 0x000fe20007000000 */
[----:B------:R-:W-:Y:S01]  /*9270*/  VIADD R52, R23, 0x40 ;  /* 0x0000004017347836 */ /* 0x000fe20000000000 */
[----:B------:R-:W-:Y:S01]  /*9280*/  IADD3 R59, P3, P4, R102, R56, R40 ;  /* 0x00000038663b7210 */ /* 0x000fe20007c7e028 */
[----:B------:R-:W-:Y:S01]  /*9290*/  IMAD.IADD R58, R57, 0x1, R49 ;  /* 0x00000001393a7824 */ /* 0x000fe200078e0231 */
[----:B------:R-:W-:Y:S01]  /*92a0*/  SHF.R.S32.HI R49, RZ, 0x1f, R48 ;  /* 0x0000001fff317819 */ /* 0x000fe20000011430 */
[----:B------:R-:W-:-:S02]  /*92b0*/  IMAD.SHL.U32 R51, R51, 0x80, RZ ;  /* 0x0000008033337824 */ /* 0x000fc400078e00ff */
[----:B------:R-:W-:Y:S01]  /*92c0*/  IMAD.SHL.U32 R52, R52, 0x80, RZ ;  /* 0x0000008034347824 */ /* 0x000fe200078e00ff */
[----:B------:R-:W-:Y:S02]  /*92d0*/  LEA.HI R48, R49, R48, RZ, 0x5 ;  /* 0x0000003031307211 */ /* 0x000fe400078f28ff */
[----:B------:R-:W-:Y:S02]  /*92e0*/  LOP3.LUT R51, R51, 0x380, RZ, 0xc0, !PT ;  /* 0x0000038033337812 */ /* 0x000fe400078ec0ff */
[----:B------:R-:W-:Y:S02]  /*92f0*/  LEA.HI.SX32 R48, R48, R105, 0x1b ;  /* 0x0000006930307211 */ /* 0x000fe400078fdaff */
[----:B------:R-:W-:Y:S02]  /*9300*/  LOP3.LUT R52, R52, 0x380, RZ, 0xc0, !PT ;  /* 0x0000038034347812 */ /* 0x000fe400078ec0ff */
[----:B------:R-:W-:Y:S01]  /*9310*/  SHF.R.S32.HI R49, RZ, 0x1f, R48 ;  /* 0x0000001fff317819 */ /* 0x000fe20000011430 */
[----:B------:R-:W-:Y:S01]  /*9320*/  IMAD.SHL.U32 R61, R48, 0x10, RZ ;  /* 0x00000010303d7824 */ /* 0x000fe200078e00ff */
[----:B------:R-:W-:-:S02]  /*9330*/  SHF.R.U32.HI R51, RZ, 0x3, R51 ;  /* 0x00000003ff337819 */ /* 0x000fc40000011633 */
[----:B------:R-:W-:Y:S02]  /*9340*/  LEA.HI R49, R49, R48, RZ, 0x3 ;  /* 0x0000003031317211 */ /* 0x000fe400078f18ff */
[----:B------:R-:W-:Y:S02]  /*9350*/  LOP3.LUT R48, R52, 0x70, R61, 0xf8, !PT ;  /* 0x0000007034307812 */ /* 0x000fe400078ef83d */
[----:B------:R-:W-:Y:S02]  /*9360*/  SHF.L.U32 R49, R49, 0xb, RZ ;  /* 0x0000000b31317819 */ /* 0x000fe400000006ff */
[----:B------:R-:W-:Y:S02]  /*9370*/  LOP3.LUT R48, R48, R51, RZ, 0x3c, !PT ;  /* 0x0000003330307212 */ /* 0x000fe400078e3cff */
[----:B------:R-:W-:Y:S02]  /*9380*/  LOP3.LUT R49, R49, 0xffffc000, RZ, 0xc0, !PT ;  /* 0xffffc00031317812 */ /* 0x000fe400078ec0ff */
[----:B------:R-:W-:-:S02]  /*9390*/  IADD3.X R80, R41, R58, R106, P3, P4 ;  /* 0x0000003a29507210 */ /* 0x000fc40001fe846a */
[----:B---3--:R-:W-:Y:S01]  /*93a0*/  IADD3 R51, R48, R49, R50 ;  /* 0x0000003130337210 */ /* 0x008fe20007ffe032 */
[----:B------:R-:W-:-:S04]  /*93b0*/  IMAD R49, R232, 0x8000, R28 ;  /* 0x00008000e8317824 */ /* 0x000fc800078e021c */
[----:B------:R-:W-:Y:S02]  /*93c0*/  IMAD R51, R232, 0x8000, R51 ;  /* 0x00008000e8337824 */ /* 0x000fe400078e0233 */
[----:B------:R-:W-:-:S03]  /*93d0*/  IMAD.IADD R49, R22, 0x1, R49 ;  /* 0x0000000116317824 */ /* 0x000fc600078e0231 */
[----:B------:R-:W-:-:S03]  /*93e0*/  IADD3 R52, R22, R51, RZ ;  /* 0x0000003316347210 */ /* 0x000fc60007ffe0ff */
[----:B------:R-:W1:Y:S04]  /*93f0*/  LDS.128 R48, [R49+0x28400] ;  /* 0x0284000031307984 */ /* 0x000e680000000c00 */
[----:B------:R-:W2:Y:S01]  /*9400*/  LDS.128 R52, [R52+0x28400] ;  /* 0x0284000034347984 */ /* 0x000ea20000000c00 */
[----:B------:R-:W-:Y:S05]  /*9410*/  @P2 BRA `(.L_x_411) ;  /* 0x0000000c00502947 */ /* 0x000fea0003800000 */
[--C-:B------:R-:W-:Y:S01]  /*9420*/  SHF.R.U32.HI R60, RZ, 0x8, R65.reuse ;  /* 0x00000008ff3c7819 */ /* 0x100fe20000011641 */
[----:B--2---:R-:W-:Y:S01]  /*9430*/  IMAD.MOV.U32 R68, RZ, RZ, R52 ;  /* 0x000000ffff447224 */ /* 0x004fe200078e0034 */
[----:B------:R-:W-:Y:S01]  /*9440*/  LOP3.LUT R63, R65, 0xff0000ff, RZ, 0xc0, !PT ;  /* 0xff0000ff413f7812 */ /* 0x000fe200078ec0ff */
[----:B------:R-:W-:Y:S01]  /*9450*/  IMAD.MOV.U32 R62, RZ, RZ, R54 ;  /* 0x000000ffff3e7224 */ /* 0x000fe200078e0036 */
[----:B------:R-:W-:Y:S01]  /*9460*/  SHF.R.U32.HI R87, RZ, 0x10, R65 ;  /* 0x00000010ff577819 */ /* 0x000fe20000011641 */
[----:B-1----:R-:W-:Y:S01]  /*9470*/  IMAD.MOV.U32 R65, RZ, RZ, R48 ;  /* 0x000000ffff417224 */ /* 0x002fe200078e0030 */
[----:B------:R-:W-:Y:S01]  /*9480*/  SHF.R.U32.HI R82, RZ, 0x8, R69 ;  /* 0x00000008ff527819 */ /* 0x000fe20000011645 */
[----:B------:R-:W-:Y:S01]  /*9490*/  IMAD.SHL.U32 R48, R60, 0x100, RZ ;  /* 0x000001003c307824 */ /* 0x000fe200078e00ff */
[----:B------:R-:W-:Y:S02]  /*94a0*/  SHF.R.U32.HI R86, RZ, 0x8, R67 ;  /* 0x00000008ff567819 */ /* 0x000fe40000011643 */
[----:B------:R-:W-:-:S02]  /*94b0*/  LOP3.LUT R66, R69, 0xff0000ff, RZ, 0xc0, !PT ;  /* 0xff0000ff45427812 */ /* 0x000fc400078ec0ff */
[----:B------:R-:W-:Y:S01]  /*94c0*/  LOP3.LUT R48, R63, 0xff00, R48, 0xf8, !PT ;  /* 0x0000ff003f307812 */ /* 0x000fe200078ef830 */
[----:B------:R-:W-:Y:S01]  /*94d0*/  IMAD.U32 R63, R87, 0x10000, RZ ;  /* 0x00010000573f7824 */ /* 0x000fe200078e00ff */
[----:B------:R-:W-:Y:S01]  /*94e0*/  SHF.R.U32.HI R84, RZ, 0x10, R69 ;  /* 0x00000010ff547819 */ /* 0x000fe20000011645 */
[----:B------:R-:W-:Y:S01]  /*94f0*/  IMAD.SHL.U32 R69, R82, 0x100, RZ ;  /* 0x0000010052457824 */ /* 0x000fe200078e00ff */
[----:B------:R-:W-:Y:S02]  /*9500*/  LOP3.LUT R64, R67, 0xff0000ff, RZ, 0xc0, !PT ;  /* 0xff0000ff43407812 */ /* 0x000fe400078ec0ff */
[----:B------:R-:W-:Y:S01]  /*9510*/  SHF.R.U32.HI R85, RZ, 0x10, R67 ;  /* 0x00000010ff557819 */ /* 0x000fe20000011643 */
[----:B------:R-:W-:Y:S01]  /*9520*/  IMAD.SHL.U32 R67, R86, 0x100, RZ ;  /* 0x0000010056437824 */ /* 0x000fe200078e00ff */
[----:B------:R-:W-:Y:S02]  /*9530*/  SHF.R.U32.HI R81, RZ, 0x8, R71 ;  /* 0x00000008ff517819 */ /* 0x000fe40000011647 */
[----:B------:R-:W-:-:S02]  /*9540*/  LOP3.LUT R70, R71, 0xff0000ff, RZ, 0xc0, !PT ;  /* 0xff0000ff47467812 */ /* 0x000fc400078ec0ff */
[----:B------:R-:W-:Y:S02]  /*9550*/  SHF.R.U32.HI R83, RZ, 0x10, R71 ;  /* 0x00000010ff537819 */ /* 0x000fe40000011647 */
[----:B------:R-:W-:Y:S01]  /*9560*/  LOP3.LUT R52, R48, 0xff0000, R63, 0xf8, !PT ;  /* 0x00ff000030347812 */ /* 0x000fe200078ef83f */
[----:B------:R-:W-:Y:S01]  /*9570*/  IMAD.U32 R63, R85, 0x10000, RZ ;  /* 0x00010000553f7824 */ /* 0x000fe200078e00ff */
[----:B------:R-:W-:Y:S02]  /*9580*/  SHF.L.U32 R71, R81, 0x8, RZ ;  /* 0x0000000851477819 */ /* 0x000fe400000006ff */
[----:B------:R-:W-:Y:S02]  /*9590*/  LOP3.LUT R54, R66, 0xff00, R69, 0xf8, !PT ;  /* 0x0000ff0042367812 */ /* 0x000fe400078ef845 */
[----:B------:R-:W-:Y:S02]  /*95a0*/  LOP3.LUT R64, R64, 0xff00, R67, 0xf8, !PT ;  /* 0x0000ff0040407812 */ /* 0x000fe400078ef843 */
[----:B------:R-:W-:-:S02]  /*95b0*/  F2FP.F16.E4M3.UNPACK_B R81, R140.H1 ;  /* 0x0000008cff51723e */ /* 0x000fc400030006ff */
[----:B------:R-:W-:Y:S02]  /*95c0*/  F2FP.F16.E4M3.UNPACK_B R69, R68.H1 ;  /* 0x00000044ff45723e */ /* 0x000fe400030006ff */
[----:B------:R-:W-:Y:S02]  /*95d0*/  F2FP.F16.E4M3.UNPACK_B R66, R65.H1 ;  /* 0x00000041ff42723e */ /* 0x000fe400030006ff */
[----:B------:R-:W-:Y:S01]  /*95e0*/  MOV R60, R50 ;  /* 0x00000032003c7202 */ /* 0x000fe20000000f00 */
[----:B------:R-:W-:Y:S01]  /*95f0*/  HADD2.F32 R50, -RZ, R81.H0_H0 ;  /* 0x20000051ff327230 */ /* 0x000fe20000004100 */
[----:B------:R-:W-:Y:S01]  /*9600*/  LOP3.LUT R48, R64, 0xff0000, R63, 0xf8, !PT ;  /* 0x00ff000040307812 */ /* 0x000fe200078ef83f */
[----:B------:R-:W-:Y:S01]  /*9610*/  HADD2.F32 R64, -RZ, R69.H0_H0 ;  /* 0x20000045ff407230 */ /* 0x000fe20000004100 */
[----:B------:R-:W-:Y:S01]  /*9620*/  F2FP.F16.E4M3.UNPACK_B R67, R136.H1 ;  /* 0x00000088ff43723e */ /* 0x000fe200030006ff */
[----:B------:R-:W-:Y:S01]  /*9630*/  HADD2.F32 R63, -RZ, R66.H0_H0 ;  /* 0x20000042ff3f7230 */ /* 0x000fe20000004100 */
[----:B------:R-:W-:Y:S01]  /*9640*/  LOP3.LUT R82, R70, 0xff00, R71, 0xf8, !PT ;  /* 0x0000ff0046527812 */ /* 0x000fe200078ef847 */
[----:B------:R-:W-:Y:S01]  /*9650*/  IMAD.U32 R71, R84, 0x10000, RZ ;  /* 0x0001000054477824 */ /* 0x000fe200078e00ff */
[----:B------:R-:W-:Y:S01]  /*9660*/  SHF.L.U32 R83, R83, 0x10, RZ ;  /* 0x0000001053537819 */ /* 0x000fe200000006ff */
[----:B------:R-:W-:-:S02]  /*9670*/  HADD2.F32 R70, -RZ, R67.H0_H0 ;  /* 0x20000043ff467230 */ /* 0x000fc40000004100 */
[-C--:B------:R-:W-:Y:S01]  /*9680*/  FMUL.FTZ R84, R64, R50.reuse ;  /* 0x0000003240547220 */ /* 0x080fe20000410000 */
[C---:B------:R-:W-:Y:S01]  /*9690*/  FMUL.FTZ R85, R63.reuse, R50 ;  /* 0x000000323f557220 */ /* 0x040fe20000410000 */
[----:B------:R-:W-:Y:S01]  /*96a0*/  LOP3.LUT R54, R54, 0xff0000, R71, 0xf8, !PT ;  /* 0x00ff000036367812 */ /* 0x000fe200078ef847 */
[----:B------:R-:W-:Y:S01]  /*96b0*/  HADD2.F32 R71, -RZ, R67.H1_H1 ;  /* 0x30000043ff477230 */ /* 0x000fe20000004100 */
[----:B------:R-:W-:Y:S01]  /*96c0*/  LOP3.LUT R50, R82, 0xff0000, R83, 0xf8, !PT ;  /* 0x00ff000052327812 */ /* 0x000fe200078ef853 */
[-C--:B------:R-:W-:Y:S01]  /*96d0*/  FFMA.FTZ R63, R63, R70.reuse, -R84 ;  /* 0x000000463f3f7223 */ /* 0x080fe20000010854 */
[----:B------:R-:W-:Y:S01]  /*96e0*/  FFMA.FTZ R64, R64, R70, R85 ;  /* 0x0000004640407223 */ /* 0x000fe20000010055 */
[----:B------:R-:W-:Y:S01]  /*96f0*/  HADD2.F32 R82, -RZ, R81.H1_H1 ;  /* 0x30000051ff527230 */ /* 0x000fe20000004100 */
        /* <DEDUP_REMOVED lines=15> */
[----:B------:R-:W-:Y:S02]  /*97f0*/  HADD2.F32 R140, -RZ, R140.H1_H1 ;  /* 0x3000008cff8c7230 */ /* 0x000fe40000004100 */
[----:B------:R-:W-:Y:S01]  /*9800*/  FMUL.FTZ R71, R69, R81 ;  /* 0x0000005145477220 */ /* 0x000fe20000410000 */
[----:B------:R-:W-:-:S02]  /*9810*/  HADD2.F32 R68, -RZ, R68.H1_H1 ;  /* 0x30000044ff447230 */ /* 0x000fc40000004100 */
[-C--:B------:R-:W-:Y:S01]  /*9820*/  FFMA.FTZ R83, R69, R67.reuse, R70 ;  /* 0x0000004345537223 */ /* 0x080fe20000010046 */
[----:B------:R-:W-:Y:S02]  /*9830*/  HADD2.F32 R65, -RZ, R65.H1_H1 ;  /* 0x30000041ff417230 */ /* 0x000fe40000004100 */
[----:B------:R-:W-:Y:S01]  /*9840*/  FFMA.FTZ R81, R66, R67, -R71 ;  /* 0x0000004342517223 */ /* 0x000fe20000010847 */
[----:B------:R-:W-:Y:S02]  /*9850*/  HADD2.F32 R136, -RZ, R136.H1_H1 ;  /* 0x30000088ff887230 */ /* 0x000fe40000004100 */
[-C--:B------:R-:W-:Y:S01]  /*9860*/  FMUL.FTZ R70, R68, R140.reuse ;  /* 0x0000008c44467220 */ /* 0x080fe20000410000 */
[----:B------:R-:W-:Y:S01]  /*9870*/  F2FP.F16.E4M3.UNPACK_B R66, R141.H1 ;  /* 0x0000008dff42723e */ /* 0x000fe200030006ff */
[C---:B------:R-:W-:Y:S01]  /*9880*/  FMUL.FTZ R85, R65.reuse, R140 ;  /* 0x0000008c41557220 */ /* 0x040fe20000410000 */
[----:B------:R-:W-:Y:S01]  /*9890*/  F2FP.F16.E4M3.UNPACK_B R67, R62.H1 ;  /* 0x0000003eff43723e */ /* 0x000fe200030006ff */
[----:B------:R-:W-:Y:S01]  /*98a0*/  FFMA.FTZ R84, R65, R136, -R70 ;  /* 0x0000008841547223 */ /* 0x000fe20000010846 */
[----:B------:R-:W-:Y:S01]  /*98b0*/  F2FP.F16.E4M3.UNPACK_B R70, R138.H1 ;  /* 0x0000008aff46723e */ /* 0x000fe200030006ff */
[----:B------:R-:W-:Y:S01]  /*98c0*/  HADD2.F32 R71, -RZ, R66.H0_H0 ;  /* 0x20000042ff477230 */ /* 0x000fe20000004100 */
[----:B------:R-:W-:Y:S01]  /*98d0*/  F2FP.F16.E4M3.UNPACK_B R65, R60.H1 ;  /* 0x0000003cff41723e */ /* 0x000fe200030006ff */
[----:B------:R-:W-:-:S02]  /*98e0*/  HADD2.F32 R69, -RZ, R67.H0_H0 ;  /* 0x20000043ff457230 */ /* 0x000fc40000004100 */
[----:B------:R-:W-:Y:S01]  /*98f0*/  FFMA.FTZ R136, R68, R136, R85 ;  /* 0x0000008844887223 */ /* 0x000fe20000010055 */
[----:B------:R-:W-:Y:S01]  /*9900*/  HADD2.F32 R82, -RZ, R66.H1_H1 ;  /* 0x30000042ff527230 */ /* 0x000fe20000004100 */
[----:B------:R-:W-:Y:S01]  /*9910*/  F2FP.F16.E4M3.UNPACK_B R141, R141 ;  /* 0x0000008dff8d723e */ /* 0x000fe200020006ff */
[----:B------:R-:W-:Y:S02]  /*9920*/  HADD2.F32 R66, -RZ, R65.H0_H0 ;  /* 0x20000041ff427230 */ /* 0x000fe40000004100 */
[-C--:B------:R-:W-:Y:S01]  /*9930*/  FMUL.FTZ R85, R69, R71.reuse ;  /* 0x0000004745557220 */ /* 0x080fe20000410000 */
[----:B------:R-:W-:Y:S01]  /*9940*/  HADD2.F32 R68, -RZ, R70.H0_H0 ;  /* 0x20000046ff447230 */ /* 0x000fe20000004100 */
[----:B------:R-:W-:Y:S01]  /*9950*/  F2FP.F16.E4M3.UNPACK_B R60, R60 ;  /* 0x0000003cff3c723e */ /* 0x000fe200020006ff */
[----:B------:R-:W-:Y:S02]  /*9960*/  HADD2.F32 R67, -RZ, R67.H1_H1 ;  /* 0x30000043ff437230 */ /* 0x000fe40000004100 */
[----:B------:R-:W-:Y:S01]  /*9970*/  FMUL.FTZ R140, R66, R71 ;  /* 0x00000047428c7220 */ /* 0x000fe20000410000 */
[----:B------:R-:W-:-:S02]  /*9980*/  HADD2.F32 R65, -RZ, R65.H1_H1 ;  /* 0x30000041ff417230 */ /* 0x000fc40000004100 */
[----:B------:R-:W-:Y:S01]  /*9990*/  FFMA.FTZ R126, R66, R68, -R85 ;  /* 0x00000044427e7223 */ /* 0x000fe20000010855 */
[----:B------:R-:W-:Y:S02]  /*99a0*/  HADD2.F32 R70, -RZ, R70.H1_H1 ;  /* 0x30000046ff467230 */ /* 0x000fe40000004100 */
[----:B------:R-:W-:Y:S01]  /*99b0*/  FMUL.FTZ R66, R67, R82 ;  /* 0x0000005243427220 */ /* 0x000fe20000410000 */
[----:B------:R-:W-:Y:S01]  /*99c0*/  FFMA.FTZ R140, R69, R68, R140 ;  /* 0x00000044458c7223 */ /* 0x000fe2000001008c */
[C---:B------:R-:W-:Y:S01]  /*99d0*/  FMUL.FTZ R82, R65.reuse, R82 ;  /* 0x0000005241527220 */ /* 0x040fe20000410000 */
[--C-:B------:R-:W-:Y:S02]  /*99e0*/  HADD2.F32 R69, -RZ, R141.reuse.H0_H0 ;  /* 0x2000008dff457230 */ /* 0x100fe40000004100 */
[----:B------:R-:W-:Y:S01]  /*99f0*/  FFMA.FTZ R127, R65, R70, -R66 ;  /* 0x00000046417f7223 */ /* 0x000fe20000010842 */
[----:B------:R-:W-:Y:S01]  /*9a00*/  F2FP.F16.E4M3.UNPACK_B R65, R62 ;  /* 0x0000003eff41723e */ /* 0x000fe200020006ff */
[--C-:B------:R-:W-:Y:S01]  /*9a10*/  HADD2.F32 R62, -RZ, R60.reuse.H0_H0 ;  /* 0x2000003cff3e7230 */ /* 0x100fe20000004100 */
[----:B------:R-:W-:Y:S01]  /*9a20*/  F2FP.F16.E4M3.UNPACK_B R138, R138 ;  /* 0x0000008aff8a723e */ /* 0x000fe200020006ff */
[----:B------:R-:W-:Y:S01]  /*9a30*/  FFMA.FTZ R143, R67, R70, R82 ;  /* 0x00000046438f7223 */ /* 0x000fe20000010052 */
[----:B------:R-:W-:Y:S01]  /*9a40*/  HADD2.F32 R141, -RZ, R141.H1_H1 ;  /* 0x3000008dff8d7230 */ /* 0x000fe20000004100 */
[----:B------:R-:W-:Y:S01]  /*9a50*/  F2FP.SATFINITE.E4M3.F32.PACK_AB_MERGE_C R63, R86, R63, RZ ;  /* 0x0000003f563f723e */ /* 0x000fe200048070ff */
[--C-:B------:R-:W-:Y:S01]  /*9a60*/  HADD2.F32 R66, -RZ, R65.reuse.H0_H0 ;  /* 0x20000041ff427230 */ /* 0x100fe20000004100 */
[----:B------:R-:W-:Y:S01]  /*9a70*/  F2FP.SATFINITE.E4M3.F32.PACK_AB_MERGE_C R87, R87, R64, RZ ;  /* 0x000000405757723e */ /* 0x000fe200048070ff */
[----:B------:R-:W-:Y:S01]  /*9a80*/  HADD2.F32 R65, -RZ, R65.H1_H1 ;  /* 0x30000041ff417230 */ /* 0x000fe20000004100 */
[----:B------:R-:W-:Y:S01]  /*9a90*/  F2FP.SATFINITE.E4M3.F32.PACK_AB_MERGE_C R64, R84, R81, R63 ;  /* 0x000000515440723e */ /* 0x000fe2000480703f */
[----:B------:R-:W-:-:S02]  /*9aa0*/  HADD2.F32 R60, -RZ, R60.H1_H1 ;  /* 0x3000003cff3c7230 */ /* 0x000fc40000004100 */
[-C--:B------:R-:W-:Y:S01]  /*9ab0*/  FMUL.FTZ R71, R66, R69.reuse ;  /* 0x0000004542477220 */ /* 0x080fe20000410000 */
[--C-:B------:R-:W-:Y:S02]  /*9ac0*/  HADD2.F32 R67, -RZ, R138.reuse.H0_H0 ;  /* 0x2000008aff437230 */ /* 0x100fe40000004100 */
[----:B------:R-:W-:Y:S01]  /*9ad0*/  FMUL.FTZ R69, R62, R69 ;  /* 0x000000453e457220 */ /* 0x000fe20000410000 */
[----:B------:R-:W-:Y:S02]  /*9ae0*/  HADD2.F32 R138, -RZ, R138.H1_H1 ;  /* 0x3000008aff8a7230 */ /* 0x000fe40000004100 */
[CC--:B------:R-:W-:Y:S01]  /*9af0*/  FMUL.FTZ R85, R65.reuse, R141.reuse ;  /* 0x0000008d41557220 */ /* 0x0c0fe20000410000 */
[----:B------:R-:W-:Y:S01]  /*9b00*/  FMUL.FTZ R68, R60, R141 ;  /* 0x0000008d3c447220 */ /* 0x000fe20000410000 */
[-C--:B------:R-:W-:Y:S01]  /*9b10*/  FFMA.FTZ R62, R62, R67.reuse, -R71 ;  /* 0x000000433e3e7223 */ /* 0x080fe20000010847 */
[----:B------:R-:W-:Y:S01]  /*9b20*/  FFMA.FTZ R69, R66, R67, R69 ;  /* 0x0000004342457223 */ /* 0x000fe20000010045 */
[----:B------:R-:W-:Y:S01]  /*9b30*/  F2FP.F16.E4M3.UNPACK_B R67, R53 ;  /* 0x00000035ff43723e */ /* 0x000fe200020006ff */
[----:B------:R-:W-:Y:S01]  /*9b40*/  FFMA.FTZ R85, R60, R138, -R85 ;  /* 0x0000008a3c557223 */ /* 0x000fe20000010855 */
[----:B------:R-:W-:Y:S01]  /*9b50*/  F2FP.F16.E4M3.UNPACK_B R81, R54 ;  /* 0x00000036ff51723e */ /* 0x000fe200020006ff */
[----:B------:R-:W-:Y:S01]  /*9b60*/  FFMA.FTZ R60, R65, R138, R68 ;  /* 0x0000008a413c7223 */ /* 0x000fe20000010044 */
[----:B------:R-:W-:Y:S01]  /*9b70*/  F2FP.F16.E4M3.UNPACK_B R66, R49 ;  /* 0x00000031ff42723e */ /* 0x000fe200020006ff */
[----:B------:R-:W-:Y:S01]  /*9b80*/  HADD2.F32 R68, -RZ, R67.H0_H0 ;  /* 0x20000043ff447230 */ /* 0x000fe20000004100 */
[----:B------:R-:W-:Y:S01]  /*9b90*/  F2FP.SATFINITE.E4M3.F32.PACK_AB_MERGE_C R140, R143, R140, RZ ;  /* 0x0000008c8f8c723e */ /* 0x000fe200048070ff */
[----:B------:R-:W-:Y:S01]  /*9ba0*/  HADD2.F32 R82, -RZ, R81.H0_H0 ;  /* 0x20000051ff527230 */ /* 0x000fe20000004100 */
[----:B------:R-:W-:Y:S01]  /*9bb0*/  F2FP.F16.E4M3.UNPACK_B R70, R52 ;  /* 0x00000034ff46723e */ /* 0x000fe200020006ff */
[----:B------:R-:W-:Y:S01]  /*9bc0*/  HADD2.F32 R65, -RZ, R66.H0_H0 ;  /* 0x20000042ff417230 */ /* 0x000fe20000004100 */
[----:B------:R-:W-:Y:S01]  /*9bd0*/  F2FP.SATFINITE.E4M3.F32.PACK_AB_MERGE_C R60, R60, R69, R140 ;  /* 0x000000453c3c723e */ /* 0x000fe2000480708c */
[----:B------:R-:W-:-:S02]  /*9be0*/  HADD2.F32 R69, -RZ, R67.H1_H1 ;  /* 0x30000043ff457230 */ /* 0x000fc40000004100 */
[-C--:B------:R-:W-:Y:S01]  /*9bf0*/  FMUL.FTZ R84, R68, R82.reuse ;  /* 0x0000005244547220 */ /* 0x080fe20000410000 */
[----:B------:R-:W-:Y:S02]  /*9c00*/  HADD2.F32 R71, -RZ, R70.H0_H0 ;  /* 0x20000046ff477230 */ /* 0x000fe40000004100 */
[C---:B------:R-:W-:Y:S01]  /*9c10*/  FMUL.FTZ R67, R65.reuse, R82 ;  /* 0x0000005241437220 */ /* 0x040fe20000410000 */
[----:B------:R-:W-:Y:S01]  /*9c20*/  HADD2.F32 R81, -RZ, R81.H1_H1 ;  /* 0x30000051ff517230 */ /* 0x000fe20000004100 */
[----:B------:R-:W-:Y:S01]  /*9c30*/  F2FP.SATFINITE.E4M3.F32.PACK_AB_MERGE_C R63, R136, R83, R87 ;  /* 0x00000053883f723e */ /* 0x000fe20004807057 */
[----:B------:R-:W-:Y:S02]  /*9c40*/  HADD2.F32 R66, -RZ, R66.H1_H1 ;  /* 0x30000042ff427230 */ /* 0x000fe40000004100 */
[-C--:B------:R-:W-:Y:S01]  /*9c50*/  FFMA.FTZ R65, R65, R71.reuse, -R84 ;  /* 0x0000004741417223 */ /* 0x080fe20000010854 */
[----:B------:R-:W-:Y:S01]  /*9c60*/  FFMA.FTZ R83, R68, R71, R67 ;  /* 0x0000004744537223 */ /* 0x000fe20000010043 */
[----:B------:R-:W-:-:S02]  /*9c70*/  HADD2.F32 R70, -RZ, R70.H1_H1 ;  /* 0x30000046ff467230 */ /* 0x000fc40000004100 */
[CC--:B------:R-:W-:Y:S01]  /*9c80*/  FMUL.FTZ R71, R69.reuse, R81.reuse ;  /* 0x0000005145477220 */ /* 0x0c0fe20000410000 */
[C---:B------:R-:W-:Y:S01]  /*9c90*/  FMUL.FTZ R68, R66.reuse, R81 ;  /* 0x0000005142447220 */ /* 0x040fe20000410000 */
[----:B------:R-:W-:Y:S02]  /*9ca0*/  F2FP.F16.E4M3.UNPACK_B R49, R49.H1 ;  /* 0x00000031ff31723e */ /* 0x000fe400030006ff */
[-C--:B------:R-:W-:Y:S01]  /*9cb0*/  FFMA.FTZ R84, R66, R70.reuse, -R71 ;  /* 0x0000004642547223 */ /* 0x080fe20000010847 */
[----:B------:R-:W-:Y:S01]  /*9cc0*/  F2FP.F16.E4M3.UNPACK_B R67, R53.H1 ;  /* 0x00000035ff43723e */ /* 0x000fe200030006ff */
[----:B------:R-:W-:Y:S01]  /*9cd0*/  FFMA.FTZ R86, R69, R70, R68 ;  /* 0x0000004645567223 */ /* 0x000fe20000010044 */
[----:B------:R-:W-:Y:S01]  /*9ce0*/  F2FP.F16.E4M3.UNPACK_B R66, R54.H1 ;  /* 0x00000036ff42723e */ /* 0x000fe200030006ff */
[----:B------:R-:W-:Y:S01]  /*9cf0*/  HADD2.F32 R53, -RZ, R49.H0_H0 ;  /* 0x20000031ff357230 */ /* 0x000fe20000004100 */
[----:B------:R-:W-:Y:S01]  /*9d00*/  F2FP.F16.E4M3.UNPACK_B R52, R52.H1 ;  /* 0x00000034ff34723e */ /* 0x000fe200030006ff */
[--C-:B------:R-:W-:Y:S01]  /*9d10*/  HADD2.F32 R54, -RZ, R67.reuse.H0_H0 ;  /* 0x20000043ff367230 */ /* 0x100fe20000004100 */
[----:B------:R-:W-:Y:S01]  /*9d20*/  F2FP.SATFINITE.E4M3.F32.PACK_AB_MERGE_C R126, R127, R126, RZ ;  /* 0x0000007e7f7e723e */ /* 0x000fe200048070ff */
[--C-:B------:R-:W-:Y:S01]  /*9d30*/  HADD2.F32 R68, -RZ, R66.reuse.H0_H0 ;  /* 0x20000042ff447230 */ /* 0x100fe20000004100 */
[----:B------:R-:W-:Y:S01]  /*9d40*/  F2FP.F16.E4M3.UNPACK_B R71, R50.H1 ;  /* 0x00000032ff47723e */ /* 0x000fe200030006ff */
[----:B------:R-:W-:Y:S01]  /*9d50*/  HADD2.F32 R67, -RZ, R67.H1_H1 ;  /* 0x30000043ff437230 */ /* 0x000fe20000004100 */
[----:B------:R-:W-:Y:S01]  /*9d60*/  F2FP.SATFINITE.E4M3.F32.PACK_AB_MERGE_C R62, R85, R62, R126 ;  /* 0x0000003e553e723e */ /* 0x000fe2000480707e */
[----:B------:R-:W-:-:S02]  /*9d70*/  HADD2.F32 R70, -RZ, R66.H1_H1 ;  /* 0x30000042ff467230 */ /* 0x000fc40000004100 */
[CC--:B------:R-:W-:Y:S01]  /*9d80*/  FMUL.FTZ R82, R54.reuse, R68.reuse ;  /* 0x0000004436527220 */ /* 0x0c0fe20000410000 */
[----:B------:R-:W-:Y:S02]  /*9d90*/  HADD2.F32 R49, -RZ, R49.H1_H1 ;  /* 0x30000031ff317230 */ /* 0x000fe40000004100 */
[----:B------:R-:W-:Y:S01]  /*9da0*/  FMUL.FTZ R69, R53, R68 ;  /* 0x0000004435457220 */ /* 0x000fe20000410000 */
[--C-:B------:R-:W-:Y:S02]  /*9db0*/  HADD2.F32 R66, -RZ, R52.reuse.H0_H0 ;  /* 0x20000034ff427230 */ /* 0x100fe40000004100 */
[-C--:B------:R-:W-:Y:S01]  /*9dc0*/  FMUL.FTZ R68, R67, R70.reuse ;  /* 0x0000004643447220 */ /* 0x080fe20000410000 */
[----:B------:R-:W-:Y:S02]  /*9dd0*/  HADD2.F32 R52, -RZ, R52.H1_H1 ;  /* 0x30000034ff347230 */ /* 0x000fe40000004100 */
[----:B------:R-:W-:Y:S01]  /*9de0*/  FMUL.FTZ R70, R49, R70 ;  /* 0x0000004631467220 */ /* 0x000fe20000410000 */
[----:B------:R-:W-:Y:S01]  /*9df0*/  FFMA.FTZ R87, R54, R66, R69 ;  /* 0x0000004236577223 */ /* 0x000fe20000010045 */
[----:B------:R-:W-:-:S02]  /*9e00*/  F2FP.F16.E4M3.UNPACK_B R54, R55 ;  /* 0x00000037ff36723e */ /* 0x000fc400020006ff */
[----:B------:R-:W-:Y:S01]  /*9e10*/  FFMA.FTZ R136, R67, R52, R70 ;  /* 0x0000003443887223 */ /* 0x000fe20000010046 */
[----:B------:R-:W-:Y:S01]  /*9e20*/  F2FP.F16.E4M3.UNPACK_B R70, R50 ;  /* 0x00000032ff46723e */ /* 0x000fe200020006ff */
[----:B------:R-:W-:Y:S01]  /*9e30*/  FFMA.FTZ R126, R49, R52, -R68 ;  /* 0x00000034317e7223 */ /* 0x000fe20000010844 */
[-C--:B------:R-:W-:Y:S01]  /*9e40*/  F2FP.F16.E4M3.UNPACK_B R49, R51.reuse ;  /* 0x00000033ff31723e */ /* 0x080fe200020006ff */
[----:B------:R-:W-:Y:S01]  /*9e50*/  FFMA.FTZ R85, R53, R66, -R82 ;  /* 0x0000004235557223 */ /* 0x000fe20000010852 */
[----:B------:R-:W-:Y:S01]  /*9e60*/  F2FP.F16.E4M3.UNPACK_B R51, R51.H1 ;  /* 0x00000033ff33723e */ /* 0x000fe200030006ff */
[----:B------:R-:W-:Y:S01]  /*9e70*/  HADD2.F32 R66, -RZ, R54.H0_H0 ;  /* 0x20000036ff427230 */ /* 0x000fe20000004100 */
[-C--:B------:R-:W-:Y:S01]  /*9e80*/  F2FP.F16.E4M3.UNPACK_B R50, R48.reuse ;  /* 0x00000030ff32723e */ /* 0x080fe200020006ff */
[----:B------:R-:W-:Y:S01]  /*9e90*/  HADD2.F32 R81, -RZ, R70.H0_H0 ;  /* 0x20000046ff517230 */ /* 0x000fe20000004100 */
[----:B------:R-:W-:Y:S01]  /*9ea0*/  F2FP.F16.E4M3.UNPACK_B R55, R55.H1 ;  /* 0x00000037ff37723e */ /* 0x000fe200030006ff */
[----:B------:R-:W-:Y:S01]  /*9eb0*/  HADD2.F32 R52, -RZ, R49.H0_H0 ;  /* 0x20000031ff347230 */ /* 0x000fe20000004100 */
[----:B------:R-:W-:Y:S01]  /*9ec0*/  F2FP.F16.E4M3.UNPACK_B R67, R48.H1 ;  /* 0x00000030ff43723e */ /* 0x000fe200030006ff */
[----:B------:R-:W-:-:S02]  /*9ed0*/  HADD2.F32 R53, -RZ, R51.H0_H0 ;  /* 0x20000033ff357230 */ /* 0x000fc40000004100 */
[-C--:B------:R-:W-:Y:S01]  /*9ee0*/  FMUL.FTZ R127, R66, R81.reuse ;  /* 0x00000051427f7220 */ /* 0x080fe20000410000 */
[----:B------:R-:W-:Y:S02]  /*9ef0*/  HADD2.F32 R82, -RZ, R71.H0_H0 ;  /* 0x20000047ff527230 */ /* 0x000fe40000004100 */
[----:B------:R-:W-:Y:S01]  /*9f00*/  FMUL.FTZ R81, R52, R81 ;  /* 0x0000005134517220 */ /* 0x000fe20000410000 */
[----:B------:R-:W-:Y:S01]  /*9f10*/  HADD2.F32 R69, -RZ, R50.H0_H0 ;  /* 0x20000032ff457230 */ /* 0x000fe20000004100 */
[----:B------:R-:W-:Y:S01]  /*9f20*/  F2FP.SATFINITE.E4M3.F32.PACK_AB_MERGE_C R85, R126, R85, RZ ;  /* 0x000000557e55723e */ /* 0x000fe200048070ff */
[----:B------:R-:W-:Y:S02]  /*9f30*/  HADD2.F32 R48, -RZ, R55.H0_H0 ;  /* 0x20000037ff307230 */ /* 0x000fe40000004100 */
[----:B------:R-:W-:Y:S01]  /*9f40*/  FMUL.FTZ R141, R53, R82 ;  /* 0x00000052358d7220 */ /* 0x000fe20000410000 */
[----:B------:R-:W-:Y:S02]  /*9f50*/  HADD2.F32 R68, -RZ, R67.H0_H0 ;  /* 0x20000043ff447230 */ /* 0x000fe40000004100 */
[----:B------:R-:W-:Y:S01]  /*9f60*/  FFMA.FTZ R127, R52, R69, -R127 ;  /* 0x00000045347f7223 */ /* 0x000fe2000001087f */
[----:B------:R-:W-:-:S02]  /*9f70*/  HADD2.F32 R55, -RZ, R55.H1_H1 ;  /* 0x30000037ff377230 */ /* 0x000fc40000004100 */
[C---:B------:R-:W-:Y:S01]  /*9f80*/  FMUL.FTZ R138, R48.reuse, R82 ;  /* 0x00000052308a7220 */ /* 0x040fe20000410000 */
[----:B------:R-:W-:Y:S02]  /*9f90*/  HADD2.F32 R52, -RZ, R71.H1_H1 ;  /* 0x30000047ff347230 */ /* 0x000fe40000004100 */
[-C--:B------:R-:W-:Y:S01]  /*9fa0*/  FFMA.FTZ R141, R48, R68.reuse, R141 ;  /* 0x00000044308d7223 */ /* 0x080fe2000001008d */
[----:B------:R-:W-:Y:S02]  /*9fb0*/  HADD2.F32 R51, -RZ, R51.H1_H1 ;  /* 0x30000033ff337230 */ /* 0x000fe40000004100 */
[----:B------:R-:W-:Y:S01]  /*9fc0*/  FFMA.FTZ R81, R66, R69, R81 ;  /* 0x0000004542517223 */ /* 0x000fe20000010051 */
[----:B------:R-:W-:Y:S02]  /*9fd0*/  HADD2.F32 R54, -RZ, R54.H1_H1 ;  /* 0x30000036ff367230 */ /* 0x000fe40000004100 */
[----:B------:R-:W-:Y:S01]  /*9fe0*/  FFMA.FTZ R138, R53, R68, -R138 ;  /* 0x00000044358a7223 */ /* 0x000fe2000001088a */
[----:B------:R-:W-:-:S02]  /*9ff0*/  HADD2.F32 R70, -RZ, R70.H1_H1 ;  /* 0x30000046ff467230 */ /* 0x000fc40000004100 */
[-C--:B------:R-:W-:Y:S01]  /*a000*/  FMUL.FTZ R66, R55, R52.reuse ;  /* 0x0000003437427220 */ /* 0x080fe20000410000 */
[----:B------:R-:W-:Y:S02]  /*a010*/  HADD2.F32 R49, -RZ, R49.H1_H1 ;  /* 0x30000031ff317230 */ /* 0x000fe40000004100 */
[----:B------:R-:W-:Y:S01]  /*a020*/  FMUL.FTZ R68, R51, R52 ;  /* 0x0000003433447220 */ /* 0x000fe20000410000 */
        /* <DEDUP_REMOVED lines=15> */
[----:B------:R-:W-:Y:S01]  /*a120*/  F2FP.SATFINITE.E4M3.F32.PACK_AB_MERGE_C R55, R50, R81, R68 ;  /* 0x000000513237723e */ /* 0x000fe20004807044 */
[----:B------:R-:W-:Y:S01]  /*a130*/  IMAD.MOV.U32 R50, RZ, RZ, R62 ;  /* 0x000000ffff327224 */ /* 0x000fe200078e003e */
[----:B------:R-:W-:Y:S02]  /*a140*/  F2FP.SATFINITE.E4M3.F32.PACK_AB_MERGE_C R53, R86, R83, R87 ;  /* 0x000000535635723e */ /* 0x000fe40004807057 */
[----:B------:R-:W-:-:S07]  /*a150*/  MOV R54, R60 ;  /* 0x0000003c00367202 */ /* 0x000fce0000000f00 */
.L_x_411:
[----:B------:R-:W-:Y:S05]  /*a160*/  BSYNC B2 ;  /* 0x0000000000027941 */ /* 0x000fea0003800000 */
.L_x_410:
        /* <DEDUP_REMOVED lines=11> */
.L_x_409:
[----:B------:R-:W-:Y:S05]  /*a220*/  BSYNC B1 ;  /* 0x0000000000017941 */ /* 0x000fea0003800000 */
.L_x_408:
[----:B-1----:R-:W-:Y:S02]  /*a230*/  VIADD R49, R23, 0x60 ;  /* 0x0000006017317836 */ /* 0x002fe40000000000 */
[-C--:B--2---:R-:W-:Y:S02]  /*a240*/  IMAD R48, R116, R122.reuse, RZ ;  /* 0x0000007a74307224 */ /* 0x084fe400078e02ff */
[C---:B------:R-:W-:Y:S01]  /*a250*/  IMAD.WIDE.U32 R120, R49.reuse, R122, R120 ;  /* 0x0000007a31787225 */ /* 0x040fe200078e0078 */
[----:B------:R-:W-:-:S03]  /*a260*/  ISETP.GE.OR P3, PT, R49, R115, P0 ;  /* 0x000000733100720c */ /* 0x000fc60000766670 */
[----:B------:R-:W-:-:S10]  /*a270*/  IMAD R123, R49, R123, R48 ;  /* 0x0000007b317b7224 */ /* 0x000fd400078e0230 */
[----:B------:R-:W-:Y:S05]  /*a280*/  @P3 BRA `(.L_x_390) ;  /* 0x0000001400403947 */ /* 0x000fea0003800000 */
[----:B------:R-:W2:Y:S01]  /*a290*/  LDL R50, [R1+0x20] ;  /* 0x0000200001327983 */ /* 0x000ea20000100800 */
[----:B------:R-:W1:Y:S01]  /*a2a0*/  LDC.64 R56, c[0x0][0x2e8] ;  /* 0x0000ba00ff387b82 */ /* 0x000e620000000a00 */
[----:B------:R-:W-:Y:S01]  /*a2b0*/  IMAD.IADD R60, R121, 0x1, R123 ;  /* 0x00000001793c7824 */ /* 0x000fe200078e027b */
[----:B------:R-:W-:Y:S01]  /*a2c0*/  IADD3 R59, P3, P4, R102, R120, R40 ;  /* 0x00000078663b7210 */ /* 0x000fe20007c7e028 */
[----:B------:R-:W-:Y:S01]  /*a2d0*/  BSSY B1, `(.L_x_412) ;  /* 0x00000ed000017945 */ /* 0x000fe20003800000 */
[----:B------:R-:W-:Y:S02]  /*a2e0*/  ISETP.NE.AND P6, PT, R0, RZ, PT ;  /* 0x000000ff0000720c */ /* 0x000fe40003fc5270 */
[----:B------:R-:W-:Y:S02]  /*a2f0*/  IADD3.X R48, R41, R60, R106, P3, P4 ;  /* 0x0000003c29307210 */ /* 0x000fe40001fe846a */
[----:B------:R-:W-:Y:S02]  /*a300*/  SEL R139, R112, R139, !P6 ;  /* 0x0000008b708b7207 */ /* 0x000fe40007000000 */
[----:B------:R-:W-:-:S02]  /*a310*/  SHF.R.U32.HI R51, RZ, 0x3, R237 ;  /* 0x00000003ff337819 */ /* 0x000fc400000116ed */
[----:B-1----:R-:W-:-:S05]  /*a320*/  IADD3 R58, P3, R59, R56, RZ ;  /* 0x000000383b3a7210 */ /* 0x002fca0007f7e0ff */
[----:B------:R-:W-:Y:S01]  /*a330*/  IMAD.X R59, R48, 0x1, R57, P3 ;  /* 0x00000001303b7824 */ /* 0x000fe200018e0639 */
[----:B------:R-:W-:-:S04]  /*a340*/  SHF.R.S32.HI R48, RZ, 0x1f, R139 ;  /* 0x0000001fff307819 */ /* 0x000fc8000001148b */
[----:B------:R-:W-:-:S04]  /*a350*/  LEA.HI R48, R48, R139, RZ, 0x5 ;  /* 0x0000008b30307211 */ /* 0x000fc800078f28ff */
[----:B------:R-:W-:-:S04]  /*a360*/  LEA.HI.SX32 R48, R48, R105, 0x1b ;  /* 0x0000006930307211 */ /* 0x000fc800078fdaff */
[----:B------:R-:W-:Y:S02]  /*a370*/  SHF.R.S32.HI R49, RZ, 0x1f, R48 ;  /* 0x0000001fff317819 */ /* 0x000fe40000011430 */
[----:B------:R-:W-:Y:S02]  /*a380*/  SHF.L.U32 R61, R48, 0x4, RZ ;  /* 0x00000004303d7819 */ /* 0x000fe400000006ff */
[----:B------:R-:W-:Y:S02]  /*a390*/  LEA.HI R49, R49, R48, RZ, 0x3 ;  /* 0x0000003031317211 */ /* 0x000fe400078f18ff */
[----:B------:R-:W-:-:S03]  /*a3a0*/  LOP3.LUT R48, R237, 0x70, R61, 0xf8, !PT ;  /* 0x00000070ed307812 */ /* 0x000fc600078ef83d */
[----:B------:R-:W-:Y:S01]  /*a3b0*/  IMAD.SHL.U32 R49, R49, 0x800, RZ ;  /* 0x0000080031317824 */ /* 0x000fe200078e00ff */
[----:B------:R-:W-:-:S04]  /*a3c0*/  LOP3.LUT R48, R48, R51, RZ, 0x3c, !PT ;  /* 0x0000003330307212 */ /* 0x000fc800078e3cff */
[----:B------:R-:W-:-:S04]  /*a3d0*/  LOP3.LUT R49, R49, 0xffffc000, RZ, 0xc0, !PT ;  /* 0xffffc00031317812 */ /* 0x000fc800078ec0ff */
[----:B--2---:R-:W-:Y:S01]  /*a3e0*/  IADD3 R51, R48, R49, R50 ;  /* 0x0000003130337210 */ /* 0x004fe20007ffe032 */
        /* <DEDUP_REMOVED lines=10> */
[----:B--2---:R-:W-:Y:S01]  /*a490*/  IMAD.MOV.U32 R66, RZ, RZ, R52 ;  /* 0x000000ffff427224 */ /* 0x004fe200078e0034 */
[----:B------:R-:W-:Y:S01]  /*a4a0*/  SHF.R.U32.HI R70, RZ, 0x8, R75 ;  /* 0x00000008ff467819 */ /* 0x000fe2000001164b */
[----:B------:R-:W-:Y:S01]  /*a4b0*/  IMAD.MOV.U32 R69, RZ, RZ, R54 ;  /* 0x000000ffff457224 */ /* 0x000fe200078e0036 */
[----:B------:R-:W-:Y:S01]  /*a4c0*/  SHF.L.U32 R48, R65, 0x8, RZ ;  /* 0x0000000841307819 */ /* 0x000fe200000006ff */
[----:B------:R-:W-:Y:S01]  /*a4d0*/  IMAD.MOV.U32 R65, RZ, RZ, R50 ;  /* 0x000000ffff417224 */ /* 0x000fe200078e0032 */
[----:B------:R-:W-:Y:S02]  /*a4e0*/  SHF.R.U32.HI R71, RZ, 0x10, R73 ;  /* 0x00000010ff477819 */ /* 0x000fe40000011649 */
[----:B------:R-:W-:Y:S01]  /*a4f0*/  LOP3.LUT R63, R63, 0xff00, R48, 0xf8, !PT ;  /* 0x0000ff003f3f7812 */ /* 0x000fe200078ef830 */
[----:B------:R-:W-:Y:S01]  /*a500*/  IMAD.SHL.U32 R48, R70, 0x100, RZ ;  /* 0x0000010046307824 */ /* 0x000fe200078e00ff */
[----:B------:R-:W-:Y:S01]  /*a510*/  SHF.R.U32.HI R72, RZ, 0x10, R75 ;  /* 0x00000010ff487819 */ /* 0x000fe2000001164b */
[----:B------:R-:W-:Y:S01]  /*a520*/  IMAD.U32 R52, R71, 0x10000, RZ ;  /* 0x0001000047347824 */ /* 0x000fe200078e00ff */
[----:B------:R-:W-:-:S02]  /*a530*/  LOP3.LUT R67, R75, 0xff0000ff, RZ, 0xc0, !PT ;  /* 0xff0000ff4b437812 */ /* 0x000fc400078ec0ff */
[----:B------:R-:W-:Y:S02]  /*a540*/  SHF.R.U32.HI R68, RZ, 0x8, R77 ;  /* 0x00000008ff447819 */ /* 0x000fe4000001164d */
[----:B------:R-:W-:Y:S01]  /*a550*/  LOP3.LUT R71, R67, 0xff00, R48, 0xf8, !PT ;  /* 0x0000ff0043477812 */ /* 0x000fe200078ef830 */
[----:B------:R-:W-:Y:S01]  /*a560*/  IMAD.U32 R48, R72, 0x10000, RZ ;  /* 0x0001000048307824 */ /* 0x000fe200078e00ff */
[----:B------:R-:W-:Y:S02]  /*a570*/  LOP3.LUT R73, R77, 0xff0000ff, RZ, 0xc0, !PT ;  /* 0xff0000ff4d497812 */ /* 0x000fe400078ec0ff */
[----:B------:R-:W-:Y:S02]  /*a580*/  SHF.R.U32.HI R64, RZ, 0x8, R79 ;  /* 0x00000008ff407819 */ /* 0x000fe4000001164f */
[----:B------:R-:W-:Y:S02]  /*a590*/  SHF.L.U32 R50, R68, 0x8, RZ ;  /* 0x0000000844327819 */ /* 0x000fe400000006ff */
[----:B------:R-:W-:Y:S01]  /*a5a0*/  LOP3.LUT R52, R63, 0xff0000, R52, 0xf8, !PT ;  /* 0x00ff00003f347812 */ /* 0x000fe200078ef834 */
[----:B------:R-:W-:Y:S01]  /*a5b0*/  IMAD.SHL.U32 R54, R64, 0x100, RZ ;  /* 0x0000010040367824 */ /* 0x000fe200078e00ff */
[----:B------:R-:W-:-:S02]  /*a5c0*/  F2FP.F16.E4M3.UNPACK_B R72, R134.H1 ;  /* 0x00000086ff48723e */ /* 0x000fc400030006ff */
[----:B------:R-:W-:Y:S02]  /*a5d0*/  F2FP.F16.E4M3.UNPACK_B R67, R66.H1 ;  /* 0x00000042ff43723e */ /* 0x000fe400030006ff */
[----:B------:R-:W-:Y:S02]  /*a5e0*/  F2FP.F16.E4M3.UNPACK_B R63, R62.H1 ;  /* 0x0000003eff3f723e */ /* 0x000fe400030006ff */
[----:B------:R-:W-:Y:S01]  /*a5f0*/  SHF.R.U32.HI R74, RZ, 0x10, R79 ;  /* 0x00000010ff4a7819 */ /* 0x000fe2000001164f */
[----:B------:R-:W-:Y:S01]  /*a600*/  HADD2.F32 R68, -RZ, R67.H0_H0 ;  /* 0x20000043ff447230 */ /* 0x000fe20000004100 */
[----:B------:R-:W-:Y:S01]  /*a610*/  LOP3.LUT R75, R73, 0xff00, R50, 0xf8, !PT ;  /* 0x0000ff00494b7812 */ /* 0x000fe200078ef832 */
[----:B------:R-:W-:Y:S01]  /*a620*/  HADD2.F32 R73, -RZ, R72.H0_H0 ;  /* 0x20000048ff497230 */ /* 0x000fe20000004100 */
[----:B------:R-:W-:Y:S01]  /*a630*/  SHF.R.U32.HI R76, RZ, 0x10, R77 ;  /* 0x00000010ff4c7819 */ /* 0x000fe2000001164d */
[----:B------:R-:W-:Y:S01]  /*a640*/  HADD2.F32 R64, -RZ, R63.H0_H0 ;  /* 0x2000003fff407230 */ /* 0x000fe20000004100 */
[----:B------:R-:W-:Y:S01]  /*a650*/  F2FP.F16.E4M3.UNPACK_B R70, R132.H1 ;  /* 0x00000084ff46723e */ /* 0x000fe200030006ff */
[----:B------:R-:W-:Y:S01]  /*a660*/  IMAD.U32 R50, R74, 0x10000, RZ ;  /* 0x000100004a327824 */ /* 0x000fe200078e00ff */
[----:B------:R-:W-:Y:S01]  /*a670*/  LOP3.LUT R77, R79, 0xff0000ff, RZ, 0xc0, !PT ;  /* 0xff0000ff4f4d7812 */ /* 0x000fe200078ec0ff */
[-C--:B------:R-:W-:Y:S01]  /*a680*/  FMUL.FTZ R79, R68, R73.reuse ;  /* 0x00000049444f7220 */ /* 0x080fe20000410000 */
[----:B------:R-:W-:Y:S01]  /*a690*/  LOP3.LUT R48, R71, 0xff0000, R48, 0xf8, !PT ;  /* 0x00ff000047307812 */ /* 0x000fe200078ef830 */
[----:B------:R-:W-:Y:S01]  /*a6a0*/  HADD2.F32 R71, -RZ, R70.H0_H0 ;  /* 0x20000046ff477230 */ /* 0x000fe20000004100 */
[----:B------:R-:W-:Y:S01]  /*a6b0*/  LOP3.LUT R77, R77, 0xff00, R54, 0xf8, !PT ;  /* 0x0000ff004d4d7812 */ /* 0x000fe200078ef836 */
[----:B------:R-:W-:Y:S01]  /*a6c0*/  FMUL.FTZ R73, R64, R73 ;  /* 0x0000004940497220 */ /* 0x000fe20000410000 */
[----:B------:R-:W-:-:S02]  /*a6d0*/  SHF.L.U32 R54, R76, 0x10, RZ ;  /* 0x000000104c367819 */ /* 0x000fc400000006ff */
[----:B------:R-:W-:Y:S01]  /*a6e0*/  LOP3.LUT R50, R77, 0xff0000, R50, 0xf8, !PT ;  /* 0x00ff00004d327812 */ /* 0x000fe200078ef832 */
[-C--:B------:R-:W-:Y:S01]  /*a6f0*/  FFMA.FTZ R77, R68, R71.reuse, R73 ;  /* 0x00000047444d7223 */ /* 0x080fe20000010049 */
[----:B------:R-:W-:Y:S01]  /*a700*/  FFMA.FTZ R79, R64, R71, -R79 ;  /* 0x00000047404f7223 */ /* 0x000fe2000001084f */
[----:B------:R-:W-:Y:S01]  /*a710*/  HADD2.F32 R73, -RZ, R72.H1_H1 ;  /* 0x30000048ff497230 */ /* 0x000fe20000004100 */
[----:B------:R-:W-:Y:S01]  /*a720*/  F2FP.F16.E4M3.UNPACK_B R134, R134 ;  /* 0x00000086ff86723e */ /* 0x000fe200020006ff */
[----:B------:R-:W-:Y:S01]  /*a730*/  HADD2.F32 R68, -RZ, R67.H1_H1 ;  /* 0x30000043ff447230 */ /* 0x000fe20000004100 */
[----:B------:R-:W-:Y:S01]  /*a740*/  F2FP.F16.E4M3.UNPACK_B R66, R66 ;  /* 0x00000042ff42723e */ /* 0x000fe200020006ff */
[----:B------:R-:W-:Y:S01]  /*a750*/  HADD2.F32 R64, -RZ, R63.H1_H1 ;  /* 0x3000003fff407230 */ /* 0x000fe20000004100 */
[----:B------:R-:W-:Y:S01]  /*a760*/  F2FP.F16.E4M3.UNPACK_B R62, R62 ;  /* 0x0000003eff3e723e */ /* 0x000fe200020006ff */
[----:B------:R-:W-:Y:S01]  /*a770*/  HADD2.F32 R71, -RZ, R70.H1_H1 ;  /* 0x30000046ff477230 */ /* 0x000fe20000004100 */
[----:B------:R-:W-:Y:S01]  /*a780*/  LOP3.LUT R54, R75, 0xff0000, R54, 0xf8, !PT ;  /* 0x00ff00004b367812 */ /* 0x000fe200078ef836 */
[----:B------:R-:W-:Y:S01]  /*a790*/  FMUL.FTZ R75, R68, R73 ;  /* 0x00000049444b7220 */ /* 0x000fe20000410000 */
[----:B------:R-:W-:Y:S01]  /*a7a0*/  F2FP.F16.E4M3.UNPACK_B R132, R132 ;  /* 0x00000084ff84723e */ /* 0x000fe200020006ff */
[----:B------:R-:W-:-:S02]  /*a7b0*/  HADD2.F32 R70, -RZ, R134.H0_H0 ;  /* 0x20000086ff467230 */ /* 0x000fc40000004100 */
[C---:B------:R-:W-:Y:S01]  /*a7c0*/  FMUL.FTZ R73, R64.reuse, R73 ;  /* 0x0000004940497220 */ /* 0x040fe20000410000 */
[----:B------:R-:W-:Y:S02]  /*a7d0*/  HADD2.F32 R67, -RZ, R66.H0_H0 ;  /* 0x20000042ff437230 */ /* 0x000fe40000004100 */
[-C--:B------:R-:W-:Y:S01]  /*a7e0*/  FFMA.FTZ R78, R64, R71.reuse, -R75 ;  /* 0x00000047404e7223 */ /* 0x080fe2000001084b */
[----:B------:R-:W-:Y:S02]  /*a7f0*/  HADD2.F32 R63, -RZ, R62.H0_H0 ;  /* 0x2000003eff3f7230 */ /* 0x000fe40000004100 */
[----:B------:R-:W-:Y:S01]  /*a800*/  FFMA.FTZ R80, R68, R71, R73 ;  /* 0x0000004744507223 */ /* 0x000fe20000010049 */
[----:B------:R-:W-:Y:S02]  /*a810*/  HADD2.F32 R64, -RZ, R132.H0_H0 ;  /* 0x20000084ff407230 */ /* 0x000fe40000004100 */
        /* <DEDUP_REMOVED lines=27> */
[-C--:B------:R-:W-:Y:S01]  /*a9d0*/  FFMA.FTZ R81, R63, R66.reuse, -R70 ;  /* 0x000000423f517223 */ /* 0x080fe20000010846 */
[----:B------:R-:W-:Y:S02]  /*a9e0*/  HADD2.F32 R63, -RZ, R68.H1_H1 ;  /* 0x30000044ff3f7230 */ /* 0x000fe40000004100 */
[----:B------:R-:W-:Y:S01]  /*a9f0*/  FMUL.FTZ R85, R64, R71 ;  /* 0x0000004740557220 */ /* 0x000fe20000410000 */
[----:B------:R-:W-:Y:S01]  /*aa00*/  F2FP.F16.E4M3.UNPACK_B R69, R69 ;  /* 0x00000045ff45723e */ /* 0x000fe200020006ff */
[C---:B------:R-:W-:Y:S01]  /*aa10*/  FMUL.FTZ R71, R62.reuse, R71 ;  /* 0x000000473e477220 */ /* 0x040fe20000410000 */
[----:B------:R-:W-:Y:S01]  /*aa20*/  FFMA.FTZ R83, R67, R66, R72 ;  /* 0x0000004243537223 */ /* 0x000fe20000010048 */
[----:B------:R-:W-:Y:S01]  /*aa30*/  FFMA.FTZ R84, R62, R63, -R85 ;  /* 0x0000003f3e547223 */ /* 0x000fe20000010855 */
[----:B------:R-:W-:Y:S01]  /*aa40*/  F2FP.F16.E4M3.UNPACK_B R133, R133 ;  /* 0x00000085ff85723e */ /* 0x000fe200020006ff */
[----:B------:R-:W-:Y:S01]  /*aa50*/  FFMA.FTZ R86, R64, R63, R71 ;  /* 0x0000003f40567223 */ /* 0x000fe20000010047 */
[----:B------:R-:W-:-:S02]  /*aa60*/  HADD2.F32 R67, -RZ, R135.H0_H0 ;  /* 0x20000087ff437230 */ /* 0x000fc40000004100 */
[----:B------:R-:W-:Y:S01]  /*aa70*/  HADD2.F32 R62, -RZ, R65.H0_H0 ;  /* 0x20000041ff3e7230 */ /* 0x000fe20000004100 */
[----:B------:R-:W-:Y:S01]  /*aa80*/  F2FP.SATFINITE.E4M3.F32.PACK_AB_MERGE_C R81, R84, R81, RZ ;  /* 0x000000515451723e */ /* 0x000fe200048070ff */
[----:B------:R-:W-:Y:S01]  /*aa90*/  HADD2.F32 R63, -RZ, R69.H0_H0 ;  /* 0x20000045ff3f7230 */ /* 0x000fe20000004100 */
[----:B------:R-:W-:Y:S01]  /*aaa0*/  F2FP.SATFINITE.E4M3.F32.PACK_AB_MERGE_C R83, R86, R83, RZ ;  /* 0x000000535653723e */ /* 0x000fe200048070ff */
[----:B------:R-:W-:Y:S02]  /*aab0*/  HADD2.F32 R68, -RZ, R135.H1_H1 ;  /* 0x30000087ff447230 */ /* 0x000fe40000004100 */
[-C--:B------:R-:W-:Y:S01]  /*aac0*/  FMUL.FTZ R70, R62, R67.reuse ;  /* 0x000000433e467220 */ /* 0x080fe20000410000 */
[----:B------:R-:W-:Y:S02]  /*aad0*/  HADD2.F32 R69, -RZ, R69.H1_H1 ;  /* 0x30000045ff457230 */ /* 0x000fe40000004100 */
[----:B------:R-:W-:Y:S01]  /*aae0*/  FMUL.FTZ R71, R63, R67 ;  /* 0x000000433f477220 */ /* 0x000fe20000410000 */
[----:B------:R-:W-:-:S02]  /*aaf0*/  HADD2.F32 R65, -RZ, R65.H1_H1 ;  /* 0x30000041ff417230 */ /* 0x000fc40000004100 */
[--C-:B------:R-:W-:Y:S02]  /*ab00*/  HADD2.F32 R64, -RZ, R133.reuse.H0_H0 ;  /* 0x20000085ff407230 */ /* 0x100fe40000004100 */
[-C--:B------:R-:W-:Y:S01]  /*ab10*/  FMUL.FTZ R82, R69, R68.reuse ;  /* 0x0000004445527220 */ /* 0x080fe20000410000 */
[----:B------:R-:W-:Y:S02]  /*ab20*/  HADD2.F32 R66, -RZ, R133.H1_H1 ;  /* 0x30000085ff427230 */ /* 0x000fe40000004100 */
[----:B------:R-:W-:Y:S01]  /*ab30*/  FMUL.FTZ R68, R65, R68 ;  /* 0x0000004441447220 */ /* 0x000fe20000410000 */
[-C--:B------:R-:W-:Y:S01]  /*ab40*/  FFMA.FTZ R67, R62, R64.reuse, -R71 ;  /* 0x000000403e437223 */ /* 0x080fe20000010847 */
[----:B------:R-:W-:Y:S01]  /*ab50*/  FFMA.FTZ R72, R63, R64, R70 ;  /* 0x000000403f487223 */ /* 0x000fe20000010046 */
[-C--:B------:R-:W-:Y:S01]  /*ab60*/  FFMA.FTZ R64, R65, R66.reuse, -R82 ;  /* 0x0000004241407223 */ /* 0x080fe20000010852 */
[----:B------:R-:W-:Y:S01]  /*ab70*/  FFMA.FTZ R65, R69, R66, R68 ;  /* 0x0000004245417223 */ /* 0x000fe20000010044 */
[----:B------:R-:W-:-:S02]  /*ab80*/  F2FP.SATFINITE.E4M3.F32.PACK_AB_MERGE_C R63, R80, R77, RZ ;  /* 0x0000004d503f723e */ /* 0x000fc400048070ff */
[----:B------:R-:W-:Y:S02]  /*ab90*/  F2FP.F16.E4M3.UNPACK_B R68, R53 ;  /* 0x00000035ff44723e */ /* 0x000fe400020006ff */
[----:B------:R-:W-:Y:S02]  /*aba0*/  F2FP.F16.E4M3.UNPACK_B R71, R54 ;  /* 0x00000036ff47723e */ /* 0x000fe400020006ff */
[----:B------:R-:W-:Y:S01]  /*abb0*/  F2FP.F16.E4M3.UNPACK_B R66, R49 ;  /* 0x00000031ff42723e */ /* 0x000fe200020006ff */
[--C-:B------:R-:W-:Y:S01]  /*abc0*/  HADD2.F32 R69, -RZ, R68.reuse.H0_H0 ;  /* 0x20000044ff457230 */ /* 0x100fe20000004100 */
[----:B------:R-:W-:Y:S01]  /*abd0*/  F2FP.SATFINITE.E4M3.F32.PACK_AB_MERGE_C R63, R75, R74, R63 ;  /* 0x0000004a4b3f723e */ /* 0x000fe2000480703f */
[--C-:B------:R-:W-:Y:S01]  /*abe0*/  HADD2.F32 R74, -RZ, R71.reuse.H0_H0 ;  /* 0x20000047ff4a7230 */ /* 0x100fe20000004100 */
[----:B------:R-:W-:Y:S01]  /*abf0*/  F2FP.SATFINITE.E4M3.F32.PACK_AB_MERGE_C R62, R78, R79, RZ ;  /* 0x0000004f4e3e723e */ /* 0x000fe200048070ff */
[----:B------:R-:W-:Y:S01]  /*ac00*/  HADD2.F32 R68, -RZ, R68.H1_H1 ;  /* 0x30000044ff447230 */ /* 0x000fe20000004100 */
[----:B------:R-:W-:Y:S01]  /*ac10*/  F2FP.F16.E4M3.UNPACK_B R70, R52 ;  /* 0x00000034ff46723e */ /* 0x000fe200020006ff */
[----:B------:R-:W-:Y:S01]  /*ac20*/  HADD2.F32 R71, -RZ, R71.H1_H1 ;  /* 0x30000047ff477230 */ /* 0x000fe20000004100 */
[----:B------:R-:W-:Y:S01]  /*ac30*/  F2FP.SATFINITE.E4M3.F32.PACK_AB_MERGE_C R64, R64, R67, R81 ;  /* 0x000000434040723e */ /* 0x000fe20004807051 */
[----:B------:R-:W-:Y:S01]  /*ac40*/  HADD2.F32 R67, -RZ, R66.H0_H0 ;  /* 0x20000042ff437230 */ /* 0x000fe20000004100 */
[----:B------:R-:W-:Y:S01]  /*ac50*/  F2FP.SATFINITE.E4M3.F32.PACK_AB_MERGE_C R62, R76, R73, R62 ;  /* 0x000000494c3e723e */ /* 0x000fe2000480703e */
[----:B------:R-:W-:Y:S01]  /*ac60*/  FMUL.FTZ R76, R69, R74 ;  /* 0x0000004a454c7220 */ /* 0x000fe20000410000 */
[----:B------:R-:W-:Y:S01]  /*ac70*/  F2FP.SATFINITE.E4M3.F32.PACK_AB_MERGE_C R65, R65, R72, R83 ;  /* 0x000000484141723e */ /* 0x000fe20004807053 */
[----:B------:R-:W-:-:S02]  /*ac80*/  HADD2.F32 R72, -RZ, R70.H0_H0 ;  /* 0x20000046ff487230 */ /* 0x000fc40000004100 */
[----:B------:R-:W-:Y:S01]  /*ac90*/  FMUL.FTZ R74, R67, R74 ;  /* 0x0000004a434a7220 */ /* 0x000fe20000410000 */
[----:B------:R-:W-:Y:S02]  /*aca0*/  HADD2.F32 R66, -RZ, R66.H1_H1 ;  /* 0x30000042ff427230 */ /* 0x000fe40000004100 */
[----:B------:R-:W-:Y:S01]  /*acb0*/  FMUL.FTZ R73, R68, R71 ;  /* 0x0000004744497220 */ /* 0x000fe20000410000 */
[----:B------:R-:W-:Y:S01]  /*acc0*/  F2FP.F16.E4M3.UNPACK_B R49, R49.H1 ;  /* 0x00000031ff31723e */ /* 0x000fe200030006ff */
[-C--:B------:R-:W-:Y:S01]  /*acd0*/  FFMA.FTZ R74, R69, R72.reuse, R74 ;  /* 0x00000048454a7223 */ /* 0x080fe2000001004a */
[----:B------:R-:W-:Y:S02]  /*ace0*/  HADD2.F32 R69, -RZ, R70.H1_H1 ;  /* 0x30000046ff457230 */ /* 0x000fe40000004100 */
[----:B------:R-:W-:Y:S01]  /*acf0*/  FFMA.FTZ R76, R67, R72, -R76 ;  /* 0x00000048434c7223 */ /* 0x000fe2000001084c */
[----:B------:R-:W-:Y:S01]  /*ad00*/  FMUL.FTZ R71, R66, R71 ;  /* 0x0000004742477220 */ /* 0x000fe20000410000 */
[----:B------:R-:W-:Y:S01]  /*ad10*/  F2FP.F16.E4M3.UNPACK_B R67, R53.H1 ;  /* 0x00000035ff43723e */ /* 0x000fe200030006ff */
[----:B------:R-:W-:-:S02]  /*ad20*/  HADD2.F32 R53, -RZ, R49.H0_H0 ;  /* 0x20000031ff357230 */ /* 0x000fc40000004100 */
[-C--:B------:R-:W-:Y:S01]  /*ad30*/  FFMA.FTZ R75, R66, R69.reuse, -R73 ;  /* 0x00000045424b7223 */ /* 0x080fe20000010849 */
[----:B------:R-:W-:Y:S01]  /*ad40*/  F2FP.F16.E4M3.UNPACK_B R66, R54.H1 ;  /* 0x00000036ff42723e */ /* 0x000fe200030006ff */
[----:B------:R-:W-:Y:S01]  /*ad50*/  FFMA.FTZ R77, R68, R69, R71 ;  /* 0x00000045444d7223 */ /* 0x000fe20000010047 */
[--C-:B------:R-:W-:Y:S01]  /*ad60*/  HADD2.F32 R54, -RZ, R67.reuse.H0_H0 ;  /* 0x20000043ff367230 */ /* 0x100fe20000004100 */
[----:B------:R-:W-:Y:S01]  /*ad70*/  F2FP.F16.E4M3.UNPACK_B R52, R52.H1 ;  /* 0x00000034ff34723e */ /* 0x000fe200030006ff */
[----:B------:R-:W-:Y:S01]  /*ad80*/  HADD2.F32 R67, -RZ, R67.H1_H1 ;  /* 0x30000043ff437230 */ /* 0x000fe20000004100 */
[----:B------:R-:W-:Y:S01]  /*ad90*/  F2FP.F16.E4M3.UNPACK_B R71, R50.H1 ;  /* 0x00000032ff47723e */ /* 0x000fe200030006ff */
[--C-:B------:R-:W-:Y:S02]  /*ada0*/  HADD2.F32 R68, -RZ, R66.reuse.H0_H0 ;  /* 0x20000042ff447230 */ /* 0x100fe40000004100 */
[----:B------:R-:W-:Y:S02]  /*adb0*/  HADD2.F32 R70, -RZ, R66.H1_H1 ;  /* 0x30000042ff467230 */ /* 0x000fe40000004100 */
[----:B------:R-:W-:-:S02]  /*adc0*/  HADD2.F32 R49, -RZ, R49.H1_H1 ;  /* 0x30000031ff317230 */ /* 0x000fc40000004100 */
[CC--:B------:R-:W-:Y:S01]  /*add0*/  FMUL.FTZ R72, R54.reuse, R68.reuse ;  /* 0x0000004436487220 */ /* 0x0c0fe20000410000 */
[--C-:B------:R-:W-:Y:S02]  /*ade0*/  HADD2.F32 R66, -RZ, R52.reuse.H0_H0 ;  /* 0x20000034ff427230 */ /* 0x100fe40000004100 */
[----:B------:R-:W-:Y:S01]  /*adf0*/  FMUL.FTZ R69, R53, R68 ;  /* 0x0000004435457220 */ /* 0x000fe20000410000 */
[----:B------:R-:W-:Y:S02]  /*ae00*/  HADD2.F32 R52, -RZ, R52.H1_H1 ;  /* 0x30000034ff347230 */ /* 0x000fe40000004100 */
[-C--:B------:R-:W-:Y:S01]  /*ae10*/  FMUL.FTZ R68, R67, R70.reuse ;  /* 0x0000004643447220 */ /* 0x080fe20000410000 */
[C---:B------:R-:W-:Y:S01]  /*ae20*/  FMUL.FTZ R70, R49.reuse, R70 ;  /* 0x0000004631467220 */ /* 0x040fe20000410000 */
[----:B------:R-:W-:Y:S01]  /*ae30*/  FFMA.FTZ R79, R54, R66, R69 ;  /* 0x00000042364f7223 */ /* 0x000fe20000010045 */
[----:B------:R-:W-:Y:S01]  /*ae40*/  F2FP.F16.E4M3.UNPACK_B R54, R55 ;  /* 0x00000037ff36723e */ /* 0x000fe200020006ff */
[-C--:B------:R-:W-:Y:S01]  /*ae50*/  FFMA.FTZ R81, R49, R52.reuse, -R68 ;  /* 0x0000003431517223 */ /* 0x080fe20000010844 */
[----:B------:R-:W-:Y:S01]  /*ae60*/  FFMA.FTZ R80, R67, R52, R70 ;  /* 0x0000003443507223 */ /* 0x000fe20000010046 */
[----:B------:R-:W-:Y:S01]  /*ae70*/  F2FP.F16.E4M3.UNPACK_B R70, R50 ;  /* 0x00000032ff46723e */ /* 0x000fe200020006ff */
[----:B------:R-:W-:Y:S01]  /*ae80*/  FFMA.FTZ R78, R53, R66, -R72 ;  /* 0x00000042354e7223 */ /* 0x000fe20000010848 */
[-C--:B------:R-:W-:Y:S01]  /*ae90*/  F2FP.F16.E4M3.UNPACK_B R49, R51.reuse ;  /* 0x00000033ff31723e */ /* 0x080fe200020006ff */
[----:B------:R-:W-:Y:S01]  /*aea0*/  HADD2.F32 R66, -RZ, R54.H0_H0 ;  /* 0x20000036ff427230 */ /* 0x000fe20000004100 */
        /* <DEDUP_REMOVED lines=10> */
[C---:B------:R-:W-:Y:S01]  /*af50*/  FMUL.FTZ R73, R52.reuse, R73 ;  /* 0x0000004934497220 */ /* 0x040fe20000410000 */
        /* <DEDUP_REMOVED lines=17> */
[CC--:B------:R-:W-:Y:S01]  /*b070*/  FMUL.FTZ R52, R54.reuse, R70.reuse ;  /* 0x0000004636347220 */ /* 0x0c0fe20000410000 */
[----:B------:R-:W-:Y:S02]  /*b080*/  HADD2.F32 R50, -RZ, R50.H1_H1 ;  /* 0x30000032ff327230 */ /* 0x000fe40000004100 */
[----:B------:R-:W-:Y:S01]  /*b090*/  FMUL.FTZ R53, R49, R70 ;  /* 0x0000004631357220 */ /* 0x000fe20000410000 */
[----:B------:R-:W-:Y:S01]  /*b0a0*/  F2FP.SATFINITE.E4M3.F32.PACK_AB_MERGE_C R78, R81, R78, RZ ;  /* 0x0000004e514e723e */ /* 0x000fe200048070ff */
[-C--:B------:R-:W-:Y:S01]  /*b0b0*/  FFMA.FTZ R51, R51, R48.reuse, -R66 ;  /* 0x0000003033337223 */ /* 0x080fe20000010842 */
[----:B------:R-:W-:Y:S01]  /*b0c0*/  FFMA.FTZ R68, R55, R48, R68 ;  /* 0x0000003037447223 */ /* 0x000fe20000010044 */
[-C--:B------:R-:W-:Y:S01]  /*b0d0*/  FFMA.FTZ R52, R49, R50.reuse, -R52 ;  /* 0x0000003231347223 */ /* 0x080fe20000010834 */
[----:B------:R-:W-:Y:S01]  /*b0e0*/  FFMA.FTZ R50, R54, R50, R53 ;  /* 0x0000003236327223 */ /* 0x000fe20000010035 */
[----:B------:R-:W-:Y:S01]  /*b0f0*/  F2FP.SATFINITE.E4M3.F32.PACK_AB_MERGE_C R79, R80, R79, RZ ;  /* 0x0000004f504f723e */ /* 0x000fe200048070ff */
[----:B------:R-:W-:Y:S01]  /*b100*/  IMAD.MOV.U32 R48, RZ, RZ, R62 ;  /* 0x000000ffff307224 */ /* 0x000fe200078e003e */
[----:B------:R-:W-:Y:S01]  /*b110*/  F2FP.SATFINITE.E4M3.F32.PACK_AB_MERGE_C R51, R51, R82, RZ ;  /* 0x000000523333723e */ /* 0x000fe200048070ff */
[----:B------:R-:W-:Y:S01]  /*b120*/  IMAD.MOV.U32 R54, RZ, RZ, R65 ;  /* 0x000000ffff367224 */ /* 0x000fe200078e0041 */
[----:B------:R-:W-:-:S02]  /*b130*/  F2FP.SATFINITE.E4M3.F32.PACK_AB_MERGE_C R68, R68, R85, RZ ;  /* 0x000000554444723e */ /* 0x000fc400048070ff */
[----:B------:R-:W-:Y:S01]  /*b140*/  F2FP.SATFINITE.E4M3.F32.PACK_AB_MERGE_C R51, R52, R83, R51 ;  /* 0x000000533433723e */ /* 0x000fe20004807033 */
[----:B------:R-:W-:Y:S01]  /*b150*/  IMAD.MOV.U32 R52, RZ, RZ, R63 ;  /* 0x000000ffff347224 */ /* 0x000fe200078e003f */
[----:B------:R-:W-:Y:S02]  /*b160*/  F2FP.SATFINITE.E4M3.F32.PACK_AB_MERGE_C R55, R50, R73, R68 ;  /* 0x000000493237723e */ /* 0x000fe40004807044 */
[----:B------:R-:W-:Y:S02]  /*b170*/  F2FP.SATFINITE.E4M3.F32.PACK_AB_MERGE_C R49, R75, R76, R78 ;  /* 0x0000004c4b31723e */ /* 0x000fe4000480704e */
[----:B------:R-:W-:Y:S02]  /*b180*/  F2FP.SATFINITE.E4M3.F32.PACK_AB_MERGE_C R53, R77, R74, R79 ;  /* 0x0000004a4d35723e */ /* 0x000fe4000480704f */
[----:B------:R-:W-:-:S07]  /*b190*/  MOV R50, R64 ;  /* 0x0000004000327202 */ /* 0x000fce0000000f00 */
.L_x_413:
[----:B------:R-:W-:Y:S05]  /*b1a0*/  BSYNC B1 ;  /* 0x0000000000017941 */ /* 0x000fea0003800000 */
.L_x_412:
[----:B-1----:R3:W-:Y:S01]  /*b1b0*/  STG.E.128 desc[UR42][R58.64], R48 ;  /* 0x000000303a007986 */ /* 0x0027e2000c101d2a */
[----:B------:R-:W-:-:S13]  /*b1c0*/  ISETP.GE.AND P2, PT, R61, R137, PT ;  /* 0x000000893d00720c */ /* 0x000fda0003f46270 */
[----:B------:R-:W-:Y:S05]  /*b1d0*/  @P2 BRA `(.L_x_390) ;  /* 0x00000004006c2947 */ /* 0x000fea0003800000 */
[--C-:B---3--:R-:W-:Y:S02]  /*b1e0*/  SHF.R.S32.HI R48, RZ, 0x1f, R61.reuse ;  /* 0x0000001fff307819 */ /* 0x108fe4000001143d */
[----:B------:R-:W-:-:S04]  /*b1f0*/  IADD3 R61, P2, P3, R102, R120, R61 ;  /* 0x00000078663d7210 */ /* 0x000fc80007b5e03d */
[----:B------:R-:W-:Y:S02]  /*b200*/  IADD3.X R60, R41, R60, R48, P2, P3 ;  /* 0x0000003c293c7210 */ /* 0x000fe400017e6430 */
[----:B------:R-:W-:-:S05]  /*b210*/  IADD3 R56, P2, R61, R56, RZ ;  /* 0x000000383d387210 */ /* 0x000fca0007f5e0ff */
[----:B------:R-:W-:-:S05]  /*b220*/  IMAD.X R57, R60, 0x1, R57, P2 ;  /* 0x000000013c397824 */ /* 0x000fca00010e0639 */
[----:B--2---:R4:W-:Y:S01]  /*b230*/  STG.E.128 desc[UR42][R56.64], R52 ;  /* 0x0000003438007986 */ /* 0x0049e2000c101d2a */
[----:B------:R-:W-:Y:S05]  /*b240*/  BRA `(.L_x_390) ;  /* 0x0000000400507947 */ /* 0x000fea0003800000 */
.L_x_353:
[----:B------:R-:W-:-:S06]  /*b250*/  UISETP.NE.AND UP0, UPT, UR47, 0x3, UPT ;  /* 0x000000032f00788c */ /* 0x000fcc000bf05270 */
[----:B------:R-:W-:-:S13]  /*b260*/  PLOP3.LUT P5, PT, PT, PT, UP0, 0x80, 0x0 ;  /* 0x000000000000781c */ /* 0x000fda0003faf008 */
[----:B------:R-:W-:Y:S05]  /*b270*/  @!P5 BRA `(.L_x_414) ;  /* 0x000000000004d947 */ /* 0x000fea0003800000 */
[----:B------:R-:W-:Y:S01]  /*b280*/  BPT.TRAP 0x1 ;  /* 0x000000040000795c */ /* 0x000fe20000300000 */
.L_x_414:
[----:B------:R-:W-:Y:S01]  /*b290*/  IMAD R110, R232, 0x8, R22 ;  /* 0x00000008e86e7824 */ /* 0x000fe200078e0216 */
[----:B------:R-:W-:Y:S01]  /*b2a0*/  SHF.L.U32 R124, R234, 0x1f, RZ ;  /* 0x0000001fea7c7819 */ /* 0x000fe200000006ff */
[----:B------:R-:W-:Y:S01]  /*b2b0*/  IMAD R115, R25, -0x80, R2 ;  /* 0xffffff8019737824 */ /* 0x000fe200078e0202 */
[----:B------:R-:W-:Y:S01]  /*b2c0*/  BSSY B1, `(.L_x_415) ;  /* 0x0000006000017945 */ /* 0x000fe20003800000 */
[----:B------:R-:W-:Y:S01]  /*b2d0*/  SHF.R.S32.HI R48, RZ, 0x1f, R25 ;  /* 0x0000001fff307819 */ /* 0x000fe20000011419 */
[----:B------:R-:W0:Y:S01]  /*b2e0*/  SYNCS.PHASECHK.TRANS64.TRYWAIT P2, [R110+URZ+0x38890], R124 ;  /* 0x0388907c6e0075a7 */ /* 0x000e22000804017f */
[----:B------:R-:W-:Y:S01]  /*b2f0*/  IMAD R49, R3, R25, RZ ;  /* 0x0000001903317224 */ /* 0x000fe200078e02ff */
[----:B------:R-:W-:Y:S01]  /*b300*/  VIMNMX R115, R115, 0x80, PT ;  /* 0x0000008073737848 */ /* 0x000fe20003fe0100 */
[----:B0-----:R-:W-:Y:S06]  /*b310*/  @!P2 BRA `(.L_x_416) ;  /* 0x0000019400e4a947 */ /* 0x001fec0003800000 */
.L_x_661:
[----:B------:R-:W-:Y:S05]  /*b320*/  BSYNC B1 ;  /* 0x0000000000017941 */ /* 0x000fea0003800000 */
.L_x_415:
[----:B------:R-:W-:Y:S01]  /*b330*/  ISETP.GE.AND P2, PT, R23, R115, PT ;  /* 0x000000731700720c */ /* 0x000fe20003f46270 */
[----:B------:R-:W-:Y:S01]  /*b340*/  IMAD R49, R48, R129, R49 ;  /* 0x0000008130317224 */ /* 0x000fe200078e0231 */
[----:B------:R-:W-:Y:S01]  /*b350*/  BSSY B1, `(.L_x_417) ;  /* 0x000000e000017945 */ /* 0x000fe20003800000 */
[----:B------:R-:W-:-:S05]  /*b360*/  IMAD.WIDE.U32 R56, R129, R25, RZ ;  /* 0x0000001981387225 */ /* 0x000fca00078e00ff */
[----:B------:R-:W-:-:S05]  /*b370*/  IADD3 R63, R49, R57, RZ ;  /* 0x00000039313f7210 */ /* 0x000fca0007ffe0ff */
[----:B------:R-:W-:Y:S05]  /*b380*/  @P2 BRA `(.L_x_418) ;  /* 0x0000000000282947 */ /* 0x000fea0003800000 */
[----:B------:R-:W1:Y:S01]  /*b390*/  @!P0 LDS.128 R48, [R114+0x28400] ;  /* 0x0284000072308984 */ /* 0x000e620000000c00 */
[----:B------:R-:W2:Y:S03]  /*b3a0*/  @!P0 LDC.64 R58, c[0x0][0x2e8] ;  /* 0x0000ba00ff3a8b82 */ /* 0x000ea60000000a00 */
[----:B------:R-:W3:Y:S05]  /*b3b0*/  @!P1 LDS.128 R52, [R114+0x2c400] ;  /* 0x02c4000072349984 */ /* 0x000eea0000000c00 */
[----:B------:R-:W4:Y:S01]  /*b3c0*/  @!P1 LDC.64 R60, c[0x0][0x2e8] ;  /* 0x0000ba00ff3c9b82 */ /* 0x000f220000000a00 */
[----:B--2---:R-:W-:-:S04]  /*b3d0*/  @!P0 IADD3 R58, P2, P3, R56, R58, R39 ;  /* 0x0000003a383a8210 */ /* 0x004fc80007b5e027 */
[----:B------:R-:W-:Y:S02]  /*b3e0*/  @!P0 IADD3.X R59, R63, R59, R44, P2, P3 ;  /* 0x0000003b3f3b8210 */ /* 0x000fe400017e642c */
[----:B----4-:R-:W-:-:S04]  /*b3f0*/  @!P1 IADD3 R60, P2, P3, R43, R60, R56 ;  /* 0x0000003c2b3c9210 */ /* 0x010fc80007b5e038 */
[----:B------:R-:W-:Y:S01]  /*b400*/  @!P1 IADD3.X R61, R108, R61, R63, P2, P3 ;  /* 0x0000003d6c3d9210 */ /* 0x000fe200017e643f */
[----:B-1----:R1:W-:Y:S04]  /*b410*/  @!P0 STG.E.128 desc[UR42][R58.64], R48 ;  /* 0x000000303a008986 */ /* 0x0023e8000c101d2a */
[----:B---3--:R1:W-:Y:S04]  /*b420*/  @!P1 STG.E.128 desc[UR42][R60.64], R52 ;  /* 0x000000343c009986 */ /* 0x0083e8000c101d2a */
.L_x_418:
[----:B------:R-:W-:Y:S05]  /*b430*/  BSYNC B1 ;  /* 0x0000000000017941 */ /* 0x000fea0003800000 */
.L_x_417:
[----:B-1----:R-:W-:Y:S01]  /*b440*/  VIADD R48, R23, 0x20 ;  /* 0x0000002017307836 */ /* 0x002fe20000000000 */
[----:B------:R-:W-:Y:S04]  /*b450*/  BSSY B1, `(.L_x_419) ;  /* 0x000000f000017945 */ /* 0x000fe80003800000 */
[----:B------:R-:W-:-:S13]  /*b460*/  ISETP.GE.AND P2, PT, R48, R115, PT ;  /* 0x000000733000720c */ /* 0x000fda0003f46270 */
[----:B------:R-:W-:Y:S05]  /*b470*/  @P2 BRA `(.L_x_420) ;  /* 0x0000000000302947 */ /* 0x000fea0003800000 */
[----:B------:R-:W1:Y:S01]  /*b480*/  @!P0 LDC.64 R58, c[0x0][0x2e8] ;  /* 0x0000ba00ff3a8b82 */ /* 0x000e620000000a00 */
[----:B------:R-:W-:Y:S01]  /*b490*/  IADD3 R48, P2, R90, R56, RZ ;  /* 0x000000385a307210 */ /* 0x000fe20007f5e0ff */
[----:B------:R-:W-:Y:S04]  /*b4a0*/  @!P1 LDS.128 R52, [R114+0x2d400] ;  /* 0x02d4000072349984 */ /* 0x000fe80000000c00 */
[----:B------:R-:W-:Y:S02]  /*b4b0*/  IMAD.X R49, R63, 0x1, R91, P2 ;  /* 0x000000013f317824 */ /* 0x000fe400010e065b */
[----:B------:R-:W2:Y:S01]  /*b4c0*/  @!P1 LDC.64 R60, c[0x0][0x2e8] ;  /* 0x0000ba00ff3c9b82 */ /* 0x000ea20000000a00 */
[----:B-1----:R-:W-:-:S04]  /*b4d0*/  @!P0 IADD3 R58, P2, P3, R48, R58, R39 ;  /* 0x0000003a303a8210 */ /* 0x002fc80007b5e027 */
[----:B------:R-:W-:Y:S02]  /*b4e0*/  @!P0 IADD3.X R59, R49, R59, R44, P2, P3 ;  /* 0x0000003b313b8210 */ /* 0x000fe400017e642c */
[----:B--2---:R-:W-:-:S04]  /*b4f0*/  @!P1 IADD3 R60, P2, P3, R43, R60, R48 ;  /* 0x0000003c2b3c9210 */ /* 0x004fc80007b5e030 */
[----:B------:R-:W-:Y:S02]  /*b500*/  @!P1 IADD3.X R61, R108, R61, R49, P2, P3 ;  /* 0x0000003d6c3d9210 */ /* 0x000fe400017e6431 */
[----:B------:R-:W1:Y:S04]  /*b510*/  @!P0 LDS.128 R48, [R114+0x29400] ;  /* 0x0294000072308984 */ /* 0x000e680000000c00 */
[----:B-1----:R1:W-:Y:S04]  /*b520*/  @!P0 STG.E.128 desc[UR42][R58.64], R48 ;  /* 0x000000303a008986 */ /* 0x0023e8000c101d2a */
[----:B------:R1:W-:Y:S02]  /*b530*/  @!P1 STG.E.128 desc[UR42][R60.64], R52 ;  /* 0x000000343c009986 */ /* 0x0003e4000c101d2a */
.L_x_420:
[----:B------:R-:W-:Y:S05]  /*b540*/  BSYNC B1 ;  /* 0x0000000000017941 */ /* 0x000fea0003800000 */
.L_x_419:
[----:B-1----:R-:W-:Y:S01]  /*b550*/  VIADD R48, R23, 0x40 ;  /* 0x0000004017307836 */ /* 0x002fe20000000000 */
[----:B------:R-:W-:Y:S04]  /*b560*/  BSSY B1, `(.L_x_421) ;  /* 0x000000f000017945 */ /* 0x000fe80003800000 */
[----:B------:R-:W-:-:S13]  /*b570*/  ISETP.GE.AND P2, PT, R48, R115, PT ;  /* 0x000000733000720c */ /* 0x000fda0003f46270 */
[----:B------:R-:W-:Y:S05]  /*b580*/  @P2 BRA `(.L_x_422) ;  /* 0x0000000000302947 */ /* 0x000fea0003800000 */
[----:B------:R-:W1:Y:S01]  /*b590*/  @!P0 LDC.64 R58, c[0x0][0x2e8] ;  /* 0x0000ba00ff3a8b82 */ /* 0x000e620000000a00 */
[----:B------:R-:W-:Y:S01]  /*b5a0*/  LEA R48, P2, R104, R56, 0x6 ;  /* 0x0000003868307211 */ /* 0x000fe200078430ff */
[----:B------:R-:W-:Y:S03]  /*b5b0*/  @!P1 LDS.128 R52, [R114+0x2e400] ;  /* 0x02e4000072349984 */ /* 0x000fe60000000c00 */
[----:B------:R-:W-:-:S03]  /*b5c0*/  IADD3.X R49, R63, R33, RZ, P2, !PT ;  /* 0x000000213f317210 */ /* 0x000fc600017fe4ff */
        /* <DEDUP_REMOVED lines=8> */
.L_x_422:
[----:B------:R-:W-:Y:S05]  /*b650*/  BSYNC B1 ;  /* 0x0000000000017941 */ /* 0x000fea0003800000 */
.L_x_421:
[----:B-1----:R-:W-:-:S05]  /*b660*/  VIADD R48, R23, 0x60 ;  /* 0x0000006017307836 */ /* 0x002fca0000000000 */
[----:B------:R-:W-:-:S13]  /*b670*/  ISETP.GE.AND P2, PT, R48, R115, PT ;  /* 0x000000733000720c */ /* 0x000fda0003f46270 */
[----:B------:R-:W-:Y:S05]  /*b680*/  @P2 BRA `(.L_x_390) ;  /* 0x0000000000402947 */ /* 0x000fea0003800000 */
[----:B------:R-:W1:Y:S01]  /*b690*/  LDC.64 R50, c[0x0][0x300] ;  /* 0x0000c000ff327b82 */ /* 0x000e620000000a00 */
[----:B------:R-:W-:Y:S01]  /*b6a0*/  IMAD.MOV.U32 R58, RZ, RZ, R56 ;  /* 0x000000ffff3a7224 */ /* 0x000fe200078e0038 */
[----:B------:R-:W-:Y:S01]  /*b6b0*/  @!P1 LDS.128 R52, [R114+0x2f400] ;  /* 0x02f4000072349984 */ /* 0x000fe20000000c00 */
[----:B------:R-:W-:-:S05]  /*b6c0*/  IMAD.MOV.U32 R59, RZ, RZ, R63 ;  /* 0x000000ffff3b7224 */ /* 0x000fca00078e003f */
[----:B------:R-:W2:Y:S01]  /*b6d0*/  @!P0 LDC.64 R48, c[0x0][0x2e8] ;  /* 0x0000ba00ff308b82 */ /* 0x000ea20000000a00 */
[----:B-1----:R-:W-:-:S04]  /*b6e0*/  IMAD.WIDE.U32 R58, R50, 0x60, R58 ;  /* 0x00000060323a7825 */ /* 0x002fc800078e003a */
[----:B------:R-:W-:Y:S01]  /*b6f0*/  IMAD R51, R51, 0x60, RZ ;  /* 0x0000006033337824 */ /* 0x000fe200078e02ff */
[----:B--2---:R-:W-:-:S04]  /*b700*/  @!P0 IADD3 R56, P2, P3, R58, R48, R39 ;  /* 0x000000303a388210 */ /* 0x004fc80007b5e027 */
[----:B------:R-:W-:-:S04]  /*b710*/  IADD3 R51, R59, R51, RZ ;  /* 0x000000333b337210 */ /* 0x000fc80007ffe0ff */
[----:B------:R-:W-:Y:S02]  /*b720*/  @!P0 IADD3.X R57, R51, R49, R44, P2, P3 ;  /* 0x0000003133398210 */ /* 0x000fe400017e642c */
[----:B------:R-:W1:Y:S02]  /*b730*/  @!P1 LDC.64 R48, c[0x0][0x2e8] ;  /* 0x0000ba00ff309b82 */ /* 0x000e640000000a00 */
[----:B-1----:R-:W-:-:S04]  /*b740*/  @!P1 IADD3 R58, P2, P3, R43, R48, R58 ;  /* 0x000000302b3a9210 */ /* 0x002fc80007b5e03a */
[----:B------:R-:W-:Y:S02]  /*b750*/  @!P1 IADD3.X R59, R108, R49, R51, P2, P3 ;  /* 0x000000316c3b9210 */ /* 0x000fe400017e6433 */
[----:B------:R-:W1:Y:S04]  /*b760*/  @!P0 LDS.128 R48, [R114+0x2b400] ;  /* 0x02b4000072308984 */ /* 0x000e680000000c00 */
[----:B-1----:R1:W-:Y:S04]  /*b770*/  @!P0 STG.E.128 desc[UR42][R56.64], R48 ;  /* 0x0000003038008986 */ /* 0x0023e8000c101d2a */
[----:B------:R1:W-:Y:S02]  /*b780*/  @!P1 STG.E.128 desc[UR42][R58.64], R52 ;  /* 0x000000343a009986 */ /* 0x0003e4000c101d2a */
.L_x_390:
[----:B------:R-:W-:Y:S05]  /*b790*/  BSYNC B0 ;  /* 0x0000000000007941 */ /* 0x000fea0003800000 */
.L_x_352:
[----:B01234-:R-:W0:Y:S01]  /*b7a0*/  S2R R48, SR_TID.X ;  /* 0x0000000000307919 */ /* 0x01fe220000002100 */
[----:B------:R-:W-:Y:S01]  /*b7b0*/  @!PT LDS RZ, [RZ] ;  /* 0x00000000fffff984 */ /* 0x000fe20000000800 */
[----:B------:R-:W-:Y:S01]  /*b7c0*/  @!PT LDS RZ, [RZ] ;  /* 0x00000000fffff984 */ /* 0x000fe20000000800 */
[----:B------:R-:W-:Y:S01]  /*b7d0*/  @!PT LDS RZ, [RZ] ;  /* 0x00000000fffff984 */ /* 0x000fe20000000800 */
[----:B------:R-:W-:Y:S01]  /*b7e0*/  @!PT LDS RZ, [RZ] ;  /* 0x00000000fffff984 */ /* 0x000fe20000000800 */
[----:B------:R1:W-:Y:S06]  /*b7f0*/  MEMBAR.ALL.CTA ;  /* 0x0000000000007992 */ /* 0x0003ec0000008000 */
[----:B-1----:R-:W1:Y:S01]  /*b800*/  FENCE.VIEW.ASYNC.S ;  /* 0x00000000000073c6 */ /* 0x002e620000000000 */
[----:B------:R-:W-:Y:S05]  /*b810*/  WARPSYNC.ALL ;  /* 0x0000000000007948 */ /* 0x000fea0003800000 */
[----:B------:R-:W-:Y:S01]  /*b820*/  BSSY B0, `(.L_x_423) ;  /* 0x0000009000007945 */ /* 0x000fe20003800000 */
[----:B0-----:R-:W-:Y:S01]  /*b830*/  LOP3.LUT R48, R48, 0x7f, RZ, 0xc0, !PT ;  /* 0x0000007f30307812 */ /* 0x001fe200078ec0ff */
[----:B-1----:R0:W-:Y:S03]  /*b840*/  BAR.SYNC.DEFER_BLOCKING R128, 0x80 ;  /* 0x000200800000751d */ /* 0x0021e60000010000 */
[----:B------:R-:W-:-:S13]  /*b850*/  ISETP.NE.AND P2, PT, R48, RZ, PT ;  /* 0x000000ff3000720c */ /* 0x000fda0003f45270 */
[----:B------:R-:W-:-:S05]  /*b860*/  @!P2 VIADD R48, R110, 0x388a0 ;  /* 0x000388a06e30a836 */ /* 0x000fca0000000000 */
[----:B------:R-:W-:-:S04]  /*b870*/  @!P2 PRMT R48, RZ, 0x654, R48 ;  /* 0x00000654ff30a816 */ /* 0x000fc80000000030 */
[----:B------:R0:W-:Y:S01]  /*b880*/  @!P2 SYNCS.ARRIVE.TRANS64.RED.A1T0 RZ, [R48+URZ], RZ ;  /* 0x000000ff30ffa9a7 */ /* 0x0001e2000810043f */
[----:B------:R-:W-:Y:S05]  /*b890*/  @!P5 BRA `(.L_x_424) ;  /* 0x000000000004d947 */ /* 0x000fea0003800000 */
[----:B------:R-:W-:Y:S01]  /*b8a0*/  BPT.TRAP 0x1 ;  /* 0x000000040000795c */ /* 0x000fe20000300000 */
.L_x_424:
[----:B------:R-:W-:Y:S05]  /*b8b0*/  BSYNC B0 ;  /* 0x0000000000007941 */ /* 0x000fea0003800000 */
.L_x_423:
[----:B------:R-:W1:Y:S01]  /*b8c0*/  SYNCS.PHASECHK.TRANS64.TRYWAIT P3, [R110+URZ+0x388b0], R124 ;  /* 0x0388b07c6e0075a7 */ /* 0x000e62000806017f */
[----:B------:R-:W-:Y:S01]  /*b8d0*/  ULDC UR41, c[0x0][0x2f4] ;  /* 0x0000bd0000297ab9 */ /* 0x000fe20000000800 */
[----:B------:R-:W-:Y:S01]  /*b8e0*/  ULDC.64 UR36, c[0x0][0x328] ;  /* 0x0000ca0000247ab9 */ /* 0x000fe20000000a00 */
[----:B------:R-:W-:Y:S01]  /*b8f0*/  ULDC.64 UR38, c[0x0][0x318] ;  /* 0x0000c60000267ab9 */ /* 0x000fe20000000a00 */
[----:B------:R-:W-:Y:S04]  /*b900*/  BSSY B0, `(.L_x_425) ;  /* 0x0000002000007945 */ /* 0x000fe80003800000 */
[----:B-1----:R-:W-:Y:S05]  /*b910*/  @!P3 BRA `(.L_x_426) ;  /* 0x000001900078b947 */ /* 0x002fea0003800000 */
.L_x_662:
[----:B------:R-:W-:Y:S05]  /*b920*/  BSYNC B0 ;  /* 0x0000000000007941 */ /* 0x000fea0003800000 */
.L_x_425:
[----:B------:R-:W-:Y:S01]  /*b930*/  ISETP.GE.AND P3, PT, R23, R115, PT ;  /* 0x000000731700720c */ /* 0x000fe20003f66270 */
[----:B------:R-:W-:Y:S01]  /*b940*/  BSSY B0, `(.L_x_427) ;  /* 0x0000010000007945 */ /* 0x000fe20003800000 */
[----:B------:R-:W-:-:S11]  /*b950*/  IMAD.WIDE R52, R25, 0x80, R88 ;  /* 0x0000008019347825 */ /* 0x000fd600078e0258 */
[----:B------:R-:W-:Y:S05]  /*b960*/  @P3 BRA `(.L_x_428) ;  /* 0x0000000000343947 */ /* 0x000fea0003800000 */
[----:B0-----:R-:W-:Y:S02]  /*b970*/  IMAD.MOV.U32 R48, RZ, RZ, R100 ;  /* 0x000000ffff307224 */ /* 0x001fe400078e0064 */
[----:B------:R-:W-:Y:S02]  /*b980*/  IMAD.MOV.U32 R49, RZ, RZ, R109 ;  /* 0x000000ffff317224 */ /* 0x000fe400078e006d */
[----:B------:R-:W-:Y:S02]  /*b990*/  IMAD R51, R53, UR36, RZ ;  /* 0x0000002435337c24 */ /* 0x000fe4000f8e02ff */
[----:B------:R-:W-:-:S04]  /*b9a0*/  IMAD.WIDE.U32 R48, R52, UR36, R48 ;  /* 0x0000002434307c25 */ /* 0x000fc8000f8e0030 */
[----:B------:R-:W-:Y:S01]  /*b9b0*/  IMAD R51, R52, UR37, R51 ;  /* 0x0000002534337c24 */ /* 0x000fe2000f8e0233 */
[----:B------:R-:W-:-:S04]  /*b9c0*/  IADD3 R54, P3, R48, UR38, RZ ;  /* 0x0000002630367c10 */ /* 0x000fc8000ff7e0ff */
[----:B------:R-:W-:Y:S02]  /*b9d0*/  IADD3.X R55, R49, UR39, R51, P3, !PT ;  /* 0x0000002731377c10 */ /* 0x000fe40009ffe433 */
[----:B------:R-:W-:-:S13]  /*b9e0*/  ISETP.GE.AND P3, PT, R16, UR41, PT ;  /* 0x0000002910007c0c */ /* 0x000fda000bf66270 */
[----:B------:R-:W0:Y:S04]  /*b9f0*/  @!P3 LDS.128 R48, [R114+0x10400] ;  /* 0x010400007230b984 */ /* 0x000e280000000c00 */
[----:B0-----:R-:W-:Y:S01]  /*ba00*/  @!P3 STG.E.128 desc[UR42][R54.64], R48 ;  /* 0x000000303600b986 */ /* 0x001fe2000c101d2a */
[----:B------:R-:W-:-:S13]  /*ba10*/  ISETP.GE.AND P3, PT, R6, UR41, PT ;  /* 0x0000002906007c0c */ /* 0x000fda000bf66270 */
[----:B------:R-:W0:Y:S04]  /*ba20*/  @!P3 LDS.128 R48, [R114+0x14400] ;  /* 0x014400007230b984 */ /* 0x000e280000000c00 */
[----:B0-----:R2:W-:Y:S02]  /*ba30*/  @!P3 STG.E.128 desc[UR42][R54.64+0x80], R48 ;  /* 0x000080303600b986 */ /* 0x0015e4000c101d2a */
.L_x_428:
[----:B------:R-:W-:Y:S05]  /*ba40*/  BSYNC B0 ;  /* 0x0000000000007941 */ /* 0x000fea0003800000 */
.L_x_427:
[----:B0-2---:R-:W-:Y:S01]  /*ba50*/  IADD3 R48, R23, 0x20, RZ ;  /* 0x0000002017307810 */ /* 0x005fe20007ffe0ff */
[----:B------:R-:W-:Y:S03]  /*ba60*/  BSSY B0, `(.L_x_429) ;  /* 0x0000012000007945 */ /* 0x000fe60003800000 */
[----:B------:R-:W-:-:S13]  /*ba70*/  ISETP.GE.AND P3, PT, R48, R115, PT ;  /* 0x000000733000720c */ /* 0x000fda0003f66270 */
[----:B------:R-:W-:Y:S05]  /*ba80*/  @P3 BRA `(.L_x_430) ;  /* 0x00000000003c3947 */ /* 0x000fea0003800000 */
[----:B------:R-:W-:Y:S01]  /*ba90*/  IADD3 R51, P3, R52, 0x20, RZ ;  /* 0x0000002034337810 */ /* 0x000fe20007f7e0ff */
[----:B------:R-:W-:Y:S02]  /*baa0*/  IMAD.MOV.U32 R48, RZ, RZ, R100 ;  /* 0x000000ffff307224 */ /* 0x000fe400078e0064 */
[----:B------:R-:W-:Y:S02]  /*bab0*/  IMAD.MOV.U32 R49, RZ, RZ, R109 ;  /* 0x000000ffff317224 */ /* 0x000fe400078e006d */
[----:B------:R-:W-:Y:S02]  /*bac0*/  IMAD.X R50, RZ, RZ, R53, P3 ;  /* 0x000000ffff327224 */ /* 0x000fe400018e0635 */
[----:B------:R-:W-:-:S04]  /*bad0*/  IMAD.WIDE.U32 R48, R51, UR36, R48 ;  /* 0x0000002433307c25 */ /* 0x000fc8000f8e0030 */
[----:B------:R-:W-:Y:S01]  /*bae0*/  IMAD R50, R50, UR36, RZ ;  /* 0x0000002432327c24 */ /* 0x000fe2000f8e02ff */
[----:B------:R-:W-:-:S03]  /*baf0*/  IADD3 R54, P3, R48, UR38, RZ ;  /* 0x0000002630367c10 */ /* 0x000fc6000ff7e0ff */
[----:B------:R-:W-:-:S05]  /*bb00*/  IMAD R51, R51, UR37, R50 ;  /* 0x0000002533337c24 */ /* 0x000fca000f8e0232 */
[----:B------:R-:W-:Y:S02]  /*bb10*/  IADD3.X R55, R49, UR39, R51, P3, !PT ;  /* 0x0000002731377c10 */ /* 0x000fe40009ffe433 */
[----:B------:R-:W-:-:S13]  /*bb20*/  ISETP.GE.AND P3, PT, R16, UR41, PT ;  /* 0x0000002910007c0c */ /* 0x000fda000bf66270 */
[----:B------:R-:W0:Y:S04]  /*bb30*/  @!P3 LDS.128 R48, [R114+0x11400] ;  /* 0x011400007230b984 */ /* 0x000e280000000c00 */
[----:B0-----:R-:W-:Y:S01]  /*bb40*/  @!P3 STG.E.128 desc[UR42][R54.64], R48 ;  /* 0x000000303600b986 */ /* 0x001fe2000c101d2a */
[----:B------:R-:W-:-:S13]  /*bb50*/  ISETP.GE.AND P3, PT, R6, UR41, PT ;  /* 0x0000002906007c0c */ /* 0x000fda000bf66270 */
[----:B------:R-:W0:Y:S04]  /*bb60*/  @!P3 LDS.128 R48, [R114+0x15400] ;  /* 0x015400007230b984 */ /* 0x000e280000000c00 */
[----:B0-----:R0:W-:Y:S02]  /*bb70*/  @!P3 STG.E.128 desc[UR42][R54.64+0x80], R48 ;  /* 0x000080303600b986 */ /* 0x0011e4000c101d2a */
.L_x_430:
[----:B------:R-:W-:Y:S05]  /*bb80*/  BSYNC B0 ;  /* 0x0000000000007941 */ /* 0x000fea0003800000 */
.L_x_429:
[----:B0-----:R-:W-:Y:S01]  /*bb90*/  IADD3 R48, R23, 0x40, RZ ;  /* 0x0000004017307810 */ /* 0x001fe20007ffe0ff */
        /* <DEDUP_REMOVED lines=18> */
.L_x_432:
[----:B------:R-:W-:Y:S05]  /*bcc0*/  BSYNC B0 ;  /* 0x0000000000007941 */ /* 0x000fea0003800000 */
.L_x_431:
        /* <DEDUP_REMOVED lines=9> */
[----:B------:R-:W-:-:S04]  /*bd60*/  IMAD R52, R52, UR36, RZ ;  /* 0x0000002434347c24 */ /* 0x000fc8000f8e02ff */
        /* <DEDUP_REMOVED lines=9> */
.L_x_434:
[----:B------:R-:W-:Y:S05]  /*be00*/  BSYNC B0 ;  /* 0x0000000000007941 */ /* 0x000fea0003800000 */
.L_x_433:
[----:B------:R-:W-:Y:S01]  /*be10*/  @!PT LDS RZ, [RZ] ;  /* 0x00000000fffff984 */ /* 0x000fe20000000800 */
[----:B------:R-:W-:Y:S01]  /*be20*/  @!PT LDS RZ, [RZ] ;  /* 0x00000000fffff984 */ /* 0x000fe20000000800 */
[----:B------:R-:W-:Y:S01]  /*be30*/  @!PT LDS RZ, [RZ] ;  /* 0x00000000fffff984 */ /* 0x000fe20000000800 */
[----:B------:R-:W-:Y:S01]  /*be40*/  @!PT LDS RZ, [RZ] ;  /* 0x00000000fffff984 */ /* 0x000fe20000000800 */
[----:B------:R2:W-:Y:S06]  /*be50*/  MEMBAR.ALL.CTA ;  /* 0x0000000000007992 */ /* 0x0005ec0000008000 */
[----:B--2---:R-:W2:Y:S01]  /*be60*/  FENCE.VIEW.ASYNC.S ;  /* 0x00000000000073c6 */ /* 0x004ea20000000000 */
[----:B-1----:R-:W-:Y:S01]  /*be70*/  @!P2 IADD3 R110, R110, 0x388c0, RZ ;  /* 0x000388c06e6ea810 */ /* 0x002fe20007ffe0ff */
[----:B------:R-:W-:Y:S01]  /*be80*/  VIADD R232, R232, 0x1 ;  /* 0x00000001e8e87836 */ /* 0x000fe20000000000 */
[----:B--2---:R1:W-:Y:S01]  /*be90*/  BAR.SYNC.DEFER_BLOCKING R128, 0x80 ;  /* 0x000200800000751d */ /* 0x0043e20000010000 */
[----:B------:R-:W-:-:S02]  /*bea0*/  ISETP.NE.AND P3, PT, R111, RZ, PT ;  /* 0x000000ff6f00720c */ /* 0x000fc40003f65270 */
[----:B------:R-:W-:-:S04]  /*beb0*/  @!P2 PRMT R110, RZ, 0x654, R110 ;  /* 0x00000654ff6ea816 */ /* 0x000fc8000000006e */
[----:B------:R1:W-:Y:S01]  /*bec0*/  @!P2 SYNCS.ARRIVE.TRANS64.RED.A1T0 RZ, [R110+URZ], RZ ;  /* 0x000000ff6effa9a7 */ /* 0x0003e2000810043f */
[----:B------:R-:W-:-:S04]  /*bed0*/  ISETP.NE.AND P2, PT, R232, 0x2, PT ;  /* 0x00000002e800780c */ /* 0x000fc80003f45270 */
[----:B0-----:R-:W-:Y:S02]  /*bee0*/  SEL R49, RZ, 0x1, P2 ;  /* 0x00000001ff317807 */ /* 0x001fe40001000000 */
[----:B------:R-:W-:Y:S02]  /*bef0*/  SEL R232, R232, RZ, P2 ;  /* 0x000000ffe8e87207 */ /* 0x000fe40001000000 */
[----:B------:R-:W-:Y:S01]  /*bf00*/  LOP3.LUT R234, R234, R49, RZ, 0x3c, !PT ;  /* 0x00000031eaea7212 */ /* 0x000fe200078e3cff */
[----:B-1----:R-:W-:Y:S06]  /*bf10*/  @P3 BRA `(.L_x_435) ;  /* 0xffffff6400683947 */ /* 0x002fec000383ffff */
[----:B------:R-:W0:Y:S01]  /*bf20*/  S2R R48, SR_TID.X ;  /* 0x0000000000307919 */ /* 0x000e220000002100 */
[----:B------:R-:W-:Y:S02]  /*bf30*/  PLOP3.LUT P0, PT, PT, PT, PT, 0x8, 0x0 ;  /* 0x000000000000781c */ /* 0x000fe40003f0e170 */
[----:B0-----:R-:W-:-:S04]  /*bf40*/  SHF.R.U32.HI R48, RZ, 0x7, R48 ;  /* 0x00000007ff307819 */ /* 0x001fc80000011630 */
[----:B------:R-:W-:-:S13]  /*bf50*/  ISETP.NE.AND P3, PT, R48, 0x1, PT ;  /* 0x000000013000780c */ /* 0x000fda0003f65270 */
[----:B------:R-:W-:Y:S06]  /*bf60*/  @!P3 BAR.ARV 0x9, 0x100 ;  /* 0x024400000000bb1d */ /* 0x000fec0000002000 */
.L_x_347:
[----:B------:R-:W-:Y:S05]  /*bf70*/  @P0 BRA `(.L_x_436) ;  /* 0x00000000000c0947 */ /* 0x000fea0003800000 */
[----:B------:R-:W0:Y:S01]  /*bf80*/  FENCE.VIEW.ASYNC.G ;  /* 0x00000000000073c6 */ /* 0x000e220000000100 */
[----:B------:R-:W-:Y:S05]  /*bf90*/  WARPSYNC.ALL ;  /* 0x0000000000007948 */ /* 0x000fea0003800000 */
[----:B0-----:R-:W-:Y:S06]  /*bfa0*/  BAR.ARV 0xc, 0x180 ;  /* 0x0306000000007b1d */ /* 0x001fec0000002000 */
.L_x_436:
[----:B------:R-:W2:Y:S01]  /*bfb0*/  LDL R0, [R1+0x3c] ;  /* 0x00003c0001007983 */ /* 0x000ea20000100800 */
[----:B------:R-:W-:Y:S01]  /*bfc0*/  ULDC.64 UR6, c[0x0][0x998] ;  /* 0x0002660000067ab9 */ /* 0x000fe20000000a00 */
[----:B------:R-:W-:Y:S02]  /*bfd0*/  ULDC.64 UR4, c[0x0][0x990] ;  /* 0x0002640000047ab9 */ /* 0x000fe40000000a00 */
[----:B------:R-:W3:Y:S04]  /*bfe0*/  LDL R3, [R1+0x1c] ;  /* 0x00001c0001037983 */ /* 0x000ee80000100800 */
[----:B------:R-:W4:Y:S01]  /*bff0*/  LDL R14, [R1+0x8] ;  /* 0x00000800010e7983 */ /* 0x000f220000100800 */
[----:B------:R-:W-:Y:S02]  /*c000*/  ISETP.NE.U32.AND P1, PT, RZ, UR6, PT ;  /* 0x00000006ff007c0c */ /* 0x000fe4000bf25070 */
[----:B------:R-:W-:-:S02]  /*c010*/  ISETP.NE.U32.AND P0, PT, RZ, UR4, PT ;  /* 0x00000004ff007c0c */ /* 0x000fc4000bf05070 */
[----:B------:R-:W-:Y:S02]  /*c020*/  ISETP.NE.AND.EX P1, PT, RZ, UR7, PT, P1 ;  /* 0x00000007ff007c0c */ /* 0x000fe4000bf25310 */
[----:B------:R-:W-:-:S11]  /*c030*/  ISETP.NE.AND.EX P0, PT, RZ, UR5, PT, P0 ;  /* 0x00000005ff007c0c */ /* 0x000fd6000bf05300 */
[----:B------:R-:W2:Y:S08]  /*c040*/  @P1 LDC.64 R8, c[0x0][0x9b8] ;  /* 0x00026e00ff081b82 */ /* 0x000eb00000000a00 */
[----:B------:R-:W0:Y:S08]  /*c050*/  @P0 LDC.64 R6, c[0x0][0x9a8] ;  /* 0x00026a00ff060b82 */ /* 0x000e300000000a00 */
[----:B------:R-:W1:Y:S08]  /*c060*/  @P1 LDC.64 R10, c[0x0][0x9c0] ;  /* 0x00027000ff0a1b82 */ /* 0x000e700000000a00 */
[----:B------:R-:W1:Y:S01]  /*c070*/  @P0 LDC.64 R12, c[0x0][0x9b0] ;  /* 0x00026c00ff0c0b82 */ /* 0x000e620000000a00 */
[----:B--2---:R-:W-:-:S02]  /*c080*/  @P1 IMAD R2, R0, R8, RZ ;  /* 0x0000000800021224 */ /* 0x004fc400078e02ff */
[----:B0-----:R-:W-:Y:S02]  /*c090*/  @P0 IMAD R0, R0, R6, RZ ;  /* 0x0000000600000224 */ /* 0x001fe400078e02ff */
[C---:B---3--:R-:W-:Y:S02]  /*c0a0*/  @P1 IMAD R9, R3.reuse, R9, R2 ;  /* 0x0000000903091224 */ /* 0x048fe400078e0202 */
[----:B------:R-:W-:Y:S01]  /*c0b0*/  @P1 IMAD.WIDE.U32 R4, R3, R8, RZ ;  /* 0x0000000803041225 */ /* 0x000fe200078e00ff */
[----:B----4-:R-:W-:-:S03]  /*c0c0*/  @P1 SHF.R.S32.HI R15, RZ, 0x1f, R14 ;  /* 0x0000001fff0f1819 */ /* 0x010fc6000001140e */
[----:B------:R-:W-:Y:S01]  /*c0d0*/  @P1 IMAD.IADD R5, R5, 0x1, R9 ;  /* 0x0000000105051824 */ /* 0x000fe200078e0209 */
[----:B------:R-:W-:Y:S01]  /*c0e0*/  @P0 SHF.R.S32.HI R9, RZ, 0x1f, R14 ;  /* 0x0000001fff090819 */ /* 0x000fe2000001140e */
[C---:B------:R-:W-:Y:S02]  /*c0f0*/  @P0 IMAD R7, R3.reuse, R7, R0 ;  /* 0x0000000703070224 */ /* 0x040fe400078e0200 */
[----:B------:R-:W-:-:S04]  /*c100*/  @P0 IMAD.WIDE.U32 R2, R3, R6, RZ ;  /* 0x0000000603020225 */ /* 0x000fc800078e00ff */
[----:B-1----:R-:W-:Y:S02]  /*c110*/  @P1 IMAD R6, R15, R10, RZ ;  /* 0x0000000a0f061224 */ /* 0x002fe400078e02ff */
[----:B------:R-:W-:Y:S02]  /*c120*/  @P0 IMAD.IADD R3, R3, 0x1, R7 ;  /* 0x0000000103030824 */ /* 0x000fe400078e0207 */
[----:B------:R-:W-:Y:S02]  /*c130*/  @P0 IMAD R0, R9, R12, RZ ;  /* 0x0000000c09000224 */ /* 0x000fe400078e02ff */
[C---:B------:R-:W-:Y:S02]  /*c140*/  @P1 IMAD R11, R14.reuse, R11, R6 ;  /* 0x0000000b0e0b1224 */ /* 0x040fe400078e0206 */
[----:B------:R-:W-:-:S04]  /*c150*/  @P1 IMAD.WIDE.U32 R6, R14, R10, R4 ;  /* 0x0000000a0e061225 */ /* 0x000fc800078e0004 */
[C---:B------:R-:W-:Y:S01]  /*c160*/  @P0 IMAD R9, R14.reuse, R13, R0 ;  /* 0x0000000d0e090224 */ /* 0x040fe200078e0200 */
[----:B------:R-:W-:Y:S01]  /*c170*/  @P1 IADD3 R5, R7, R11, RZ ;  /* 0x0000000b07051210 */ /* 0x000fe20007ffe0ff */
[----:B------:R-:W-:Y:S01]  /*c180*/  @P0 IMAD.WIDE.U32 R2, R14, R12, R2 ;  /* 0x0000000c0e020225 */ /* 0x000fe200078e0002 */
[----:B------:R-:W-:-:S03]  /*c190*/  @P1 LEA R8, P3, R6, UR6, 0x2 ;  /* 0x0000000606081c11 */ /* 0x000fc6000f8610ff */
[----:B------:R-:W-:Y:S01]  /*c1a0*/  @P0 IMAD.IADD R3, R3, 0x1, R9 ;  /* 0x0000000103030824 */ /* 0x000fe200078e0209 */
[----:B------:R-:W-:Y:S01]  /*c1b0*/  @P0 LEA R4, P2, R2, UR4, 0x2 ;  /* 0x0000000402040c11 */ /* 0x000fe2000f8410ff */
[----:B------:R-:W-:Y:S01]  /*c1c0*/  IMAD.MOV.U32 R0, RZ, RZ, 0x3f800000 ;  /* 0x3f800000ff007424 */ /* 0x000fe200078e00ff */
[----:B------:R-:W-:Y:S01]  /*c1d0*/  @P1 LEA.HI.X R9, R6, UR7, R5, 0x2, P3 ;  /* 0x0000000706091c11 */ /* 0x000fe200098f1405 */
[----:B------:R-:W-:Y:S01]  /*c1e0*/  ULDC UR4, c[0x0][0x988] ;  /* 0x0002620000047ab9 */ /* 0x000fe20000000800 */
[----:B------:R-:W-:Y:S01]  /*c1f0*/  @P0 LEA.HI.X R5, R2, UR5, R3, 0x2, P2 ;  /* 0x0000000502050c11 */ /* 0x000fe200090f1403 */
[----:B------:R-:W-:Y:S02]  /*c200*/  IMAD.MOV.U32 R3, RZ, RZ, 0x3f800000 ;  /* 0x3f800000ff037424 */ /* 0x000fe400078e00ff */
[----:B------:R0:W2:Y:S04]  /*c210*/  @P1 LDG.E R0, desc[UR42][R8.64] ;  /* 0x0000002a08001981 */ /* 0x0000a8000c1e1900 */
[----:B------:R1:W2:Y:S01]  /*c220*/  @P0 LDG.E R3, desc[UR42][R4.64] ;  /* 0x0000002a04030981 */ /* 0x0002a2000c1e1900 */
[----:B------:R-:W-:-:S02]  /*c230*/  ISETP.GE.AND P1, PT, R125, 0x1, PT ;  /* 0x000000017d00780c */ /* 0x000fc40003f26270 */
[----:B------:R-:W-:Y:S02]  /*c240*/  CS2R R20, SRZ ;  /* 0x0000000000147805 */ /* 0x000fe4000001ff00 */
[----:B------:R-:W-:Y:S01]  /*c250*/  PLOP3.LUT P0, PT, PT, PT, PT, 0x80, 0x0 ;  /* 0x000000000000781c */ /* 0x000fe20003f0f070 */
[----:B------:R-:W-:Y:S01]  /*c260*/  IMAD.MOV.U32 R151, RZ, RZ, RZ ;  /* 0x000000ffff977224 */ /* 0x000fe200078e00ff */
[----:B------:R-:W-:Y:S02]  /*c270*/  CS2R R138, SRZ ;  /* 0x00000000008a7805 */ /* 0x000fe4000001ff00 */
[----:B------:R-:W-:Y:S01]  /*c280*/  CS2R R120, SRZ ;  /* 0x0000000000787805 */ /* 0x000fe2000001ff00 */
[----:B------:R-:W-:Y:S01]  /*c290*/  IMAD.MOV.U32 R146, RZ, RZ, RZ ;  /* 0x000000ffff927224 */ /* 0x000fe200078e00ff */
[----:B------:R-:W-:Y:S01]  /*c2a0*/  CS2R R134, SRZ ;  /* 0x0000000000867805 */ /* 0x000fe2000001ff00 */
[----:B------:R-:W-:Y:S01]  /*c2b0*/  IMAD.MOV.U32 R124, RZ, RZ, RZ ;  /* 0x000000ffff7c7224 */ /* 0x000fe200078e00ff */
[----:B------:R-:W-:-:S02]  /*c2c0*/  CS2R R116, SRZ ;  /* 0x0000000000747805 */ /* 0x000fc4000001ff00 */
[----:B------:R-:W-:Y:S02]  /*c2d0*/  MOV R112, RZ ;  /* 0x000000ff00707202 */ /* 0x000fe40000000f00 */
[----:B------:R-:W-:Y:S01]  /*c2e0*/  CS2R R104, SRZ ;  /* 0x0000000000687805 */ /* 0x000fe2000001ff00 */
[----:B------:R-:W-:Y:S01]  /*c2f0*/  IMAD.MOV.U32 R142, RZ, RZ, RZ ;  /* 0x000000ffff8e7224 */ /* 0x000fe200078e00ff */
[----:B------:R-:W-:Y:S02]  /*c300*/  CS2R R130, SRZ ;  /* 0x0000000000827805 */ /* 0x000fe4000001ff00 */
[----:B------:R-:W-:Y:S01]  /*c310*/  CS2R R108, SRZ ;  /* 0x00000000006c7805 */ /* 0x000fe2000001ff00 */
[----:B------:R-:W-:Y:S01]  /*c320*/  IMAD.MOV.U32 R159, RZ, RZ, RZ ;  /* 0x000000ffff9f7224 */ /* 0x000fe200078e00ff */
[----:B------:R-:W-:Y:S01]  /*c330*/  CS2R R100, SRZ ;  /* 0x0000000000647805 */ /* 0x000fe2000001ff00 */
[----:B------:R-:W-:Y:S01]  /*c340*/  IMAD.MOV.U32 R157, RZ, RZ, RZ ;  /* 0x000000ffff9d7224 */ /* 0x000fe200078e00ff */
[----:B------:R-:W-:-:S02]  /*c350*/  CS2R R126, SRZ ;  /* 0x00000000007e7805 */ /* 0x000fc4000001ff00 */
[----:B------:R-:W-:Y:S02]  /*c360*/  CS2R R96, SRZ ;  /* 0x0000000000607805 */ /* 0x000fe4000001ff00 */
[----:B------:R-:W-:Y:S02]  /*c370*/  MOV R122, RZ ;  /* 0x000000ff007a7202 */ /* 0x000fe40000000f00 */
[----:B------:R-:W-:Y:S02]  /*c380*/  CS2R R92, SRZ ;  /* 0x00000000005c7805 */ /* 0x000fe4000001ff00 */
[----:B------:R-:W-:Y:S01]  /*c390*/  CS2R R154, SRZ ;  /* 0x00000000009a7805 */ /* 0x000fe2000001ff00 */
[----:B------:R-:W-:Y:S01]  /*c3a0*/  IMAD.MOV.U32 R118, RZ, RZ, RZ ;  /* 0x000000ffff767224 */ /* 0x000fe200078e00ff */
[----:B------:R-:W-:Y:S01]  /*c3b0*/  CS2R R88, SRZ ;  /* 0x0000000000587805 */ /* 0x000fe2000001ff00 */
[----:B------:R-:W-:Y:S01]  /*c3c0*/  IMAD.MOV.U32 R114, RZ, RZ, RZ ;  /* 0x000000ffff727224 */ /* 0x000fe200078e00ff */
[----:B------:R-:W-:-:S02]  /*c3d0*/  CS2R R102, SRZ ;  /* 0x0000000000667805 */ /* 0x000fc4000001ff00 */
[----:B------:R-:W-:Y:S01]  /*c3e0*/  CS2R R84, SRZ ;  /* 0x0000000000547805 */ /* 0x000fe2000001ff00 */
[----:B------:R-:W-:Y:S01]  /*c3f0*/  IMAD.MOV.U32 R110, RZ, RZ, RZ ;  /* 0x000000ffff6e7224 */ /* 0x000fe200078e00ff */
[----:B------:R-:W-:Y:S02]  /*c400*/  CS2R R98, SRZ ;  /* 0x0000000000627805 */ /* 0x000fe4000001ff00 */
[----:B------:R-:W-:Y:S02]  /*c410*/  CS2R R80, SRZ ;  /* 0x0000000000507805 */ /* 0x000fe4000001ff00 */
[----:B------:R-:W-:Y:S01]  /*c420*/  MOV R106, RZ ;  /* 0x000000ff006a7202 */ /* 0x000fe20000000f00 */
[----:B------:R-:W-:Y:S01]  /*c430*/  IMAD.MOV.U32 R91, RZ, RZ, RZ ;  /* 0x000000ffff5b7224 */ /* 0x000fe200078e00ff */
[----:B------:R-:W-:Y:S02]  /*c440*/  CS2R R76, SRZ ;  /* 0x00000000004c7805 */ /* 0x000fe4000001ff00 */
[----:B------:R-:W-:-:S02]  /*c450*/  CS2R R94, SRZ ;  /* 0x00000000005e7805 */ /* 0x000fc4000001ff00 */
[----:B------:R-:W-:Y:S02]  /*c460*/  CS2R R72, SRZ ;  /* 0x0000000000487805 */ /* 0x000fe4000001ff00 */
[----:B------:R-:W-:Y:S02]  /*c470*/  CS2R R74, SRZ ;  /* 0x00000000004a7805 */ /* 0x000fe4000001ff00 */
[----:B------:R-:W-:Y:S01]  /*c480*/  CS2R R68, SRZ ;  /* 0x0000000000447805 */ /* 0x000fe2000001ff00 */
[----:B------:R-:W-:Y:S01]  /*c490*/  IMAD.MOV.U32 R79, RZ, RZ, RZ ;  /* 0x000000ffff4f7224 */ /* 0x000fe200078e00ff */
[----:B------:R-:W-:Y:S01]  /*c4a0*/  CS2R R64, SRZ ;  /* 0x0000000000407805 */ /* 0x000fe2000001ff00 */
[----:B------:R-:W-:Y:S01]  /*c4b0*/  IMAD.MOV.U32 R83, RZ, RZ, RZ ;  /* 0x000000ffff537224 */ /* 0x000fe200078e00ff */
[----:B------:R-:W-:Y:S02]  /*c4c0*/  CS2R R70, SRZ ;  /* 0x0000000000467805 */ /* 0x000fe4000001ff00 */
[----:B------:R-:W-:-:S02]  /*c4d0*/  CS2R R60, SRZ ;  /* 0x00000000003c7805 */ /* 0x000fc4000001ff00 */
[----:B------:R-:W-:Y:S02]  /*c4e0*/  MOV R87, RZ ;  /* 0x000000ff00577202 */ /* 0x000fe40000000f00 */
        /* <DEDUP_REMOVED lines=25> */
[----:B0-----:R-:W-:Y:S02]  /*c680*/  CS2R R8, SRZ ;  /* 0x0000000000087805 */ /* 0x001fe4000001ff00 */
[----:B------:R-:W-:Y:S02]  /*c690*/  CS2R R6, SRZ ;  /* 0x0000000000067805 */ /* 0x000fe4000001ff00 */
[----:B------:R-:W-:Y:S02]  /*c6a0*/  CS2R R140, SRZ ;  /* 0x00000000008c7805 */ /* 0x000fe4000001ff00 */
[----:B------:R-:W-:-:S02]  /*c6b0*/  CS2R R128, SRZ ;  /* 0x0000000000807805 */ /* 0x000fc4000001ff00 */
[----:B-1----:R-:W-:Y:S01]  /*c6c0*/  CS2R R4, SRZ ;  /* 0x0000000000047805 */ /* 0x002fe2000001ff00 */
[----:B--2---:R-:W-:Y:S01]  /*c6d0*/  FMUL.FTZ R2, R3, R0 ;  /* 0x0000000003027220 */ /* 0x004fe20000410000 */
[----:B------:R-:W-:Y:S01]  /*c6e0*/  MOV R0, RZ ;  /* 0x000000ff00007202 */ /* 0x000fe20000000f00 */
[----:B------:R-:W-:Y:S02]  /*c6f0*/  IMAD.MOV.U32 R3, RZ, RZ, RZ ;  /* 0x000000ffff037224 */ /* 0x000fe400078e00ff */
[----:B------:R-:W-:Y:S01]  /*c700*/  FMUL.FTZ R2, R2, UR4 ;  /* 0x0000000402027c20 */ /* 0x000fe20008410000 */
[----:B------:R-:W-:Y:S06]  /*c710*/  @!P1 BRA `(.L_x_437) ;  /* 0x000000d4005c9947 */ /* 0x000fec0003800000 */
[----:B------:R-:W0:Y:S01]  /*c720*/  S2R R26, SR_TID.X ;  /* 0x00000000001a7919 */ /* 0x000e220000002100 */
[----:B------:R-:W-:Y:S01]  /*c730*/  UMOV UR4, 0xffffffff ;  /* 0xffffffff00047882 */ /* 0x000fe20000000000 */
[----:B0-----:R-:W-:-:S05]  /*c740*/  VIADD R26, R26, 0xffffff80 ;  /* 0xffffff801a1a7836 */ /* 0x001fca0000000000 */
[----:B------:R-:W-:-:S04]  /*c750*/  SHF.R.S32.HI R32, RZ, 0x1f, R26 ;  /* 0x0000001fff207819 */ /* 0x000fc8000001141a */
[----:B------:R-:W-:-:S04]  /*c760*/  LEA.HI R13, R32, R26, RZ, 0x7 ;  /* 0x0000001a200d7211 */ /* 0x000fc800078f38ff */
[----:B------:R-:W-:Y:S01]  /*c770*/  SHF.R.S32.HI R13, RZ, 0x7, R13 ;  /* 0x00000007ff0d7819 */ /* 0x000fe2000001140d */
[----:B------:R-:W-:Y:S06]  /*c780*/  BRA.DIV UR4, `(.L_x_438) ;  /* 0x0000018204f07947 */ /* 0x000fec000b800000 */
[----:B------:R0:W1:Y:S02]  /*c790*/  SHFL.IDX PT, R236, R13, RZ, 0x1f ;  /* 0x00001fff0dec7589 */ /* 0x00006400000e0000 */
.L_x_665:
[----:B-1----:R-:W-:-:S04]  /*c7a0*/  LEA.HI R0, R236, R236, RZ, 0x1 ;  /* 0x000000ecec007211 */ /* 0x002fc800078f08ff */
[----:B------:R-:W-:Y:S02]  /*c7b0*/  LOP3.LUT R3, R0, 0x1e, RZ, 0xc0, !PT ;  /* 0x0000001e00037812 */ /* 0x000fe400078ec0ff */
[----:B------:R-:W-:-:S03]  /*c7c0*/  MOV R0, UR46 ;  /* 0x0000002e00007c02 */ /* 0x000fc60008000f00 */
[----:B------:R-:W-:Y:S01]  /*c7d0*/  IMAD.IADD R3, R236, 0x1, -R3 ;  /* 0x00000001ec037824 */ /* 0x000fe200078e0a03 */
[----:B------:R-:W-:-:S04]  /*c7e0*/  LOP3.LUT P0, RZ, R0, 0x3ff, RZ, 0xc0, !PT ;  /* 0x000003ff00ff7812 */ /* 0x000fc8000780c0ff */
[----:B------:R-:W-:Y:S02]  /*c7f0*/  LEA R3, R3, UR46, 0xd ;  /* 0x0000002e03037c11 */ /* 0x000fe4000f8e68ff */
[----:B------:R-:W-:Y:S02]  /*c800*/  P2R R24, PR, RZ, 0x1 ;  /* 0x00000001ff187803 */ /* 0x000fe40000000000 */
[----:B------:R-:W-:-:S04]  /*c810*/  SHF.R.U32.HI R3, RZ, 0x4, R3 ;  /* 0x00000004ff037819 */ /* 0x000fc80000011603 */
[----:B------:R-:W-:Y:S01]  /*c820*/  LOP3.LUT R30, R3, 0x3fff, RZ, 0xc0, !PT ;  /* 0x00003fff031e7812 */ /* 0x000fe200078ec0ff */
[----:B------:R-:W-:Y:S06]  /*c830*/  @!P0 BRA `(.L_x_439) ;  /* 0x0000000000408947 */ /* 0x000fec0003800000 */
[----:B------:R-:W-:Y:S01]  /*c840*/  MOV R0, 0x0 ;  /* 0x0000000000007802 */ /* 0x000fe20000000f00 */
[----:B------:R-:W-:Y:S01]  /*c850*/  ULDC.64 UR4, c[0x4][0xc0] ;  /* 0x0100300000047ab9 */ /* 0x000fe20000000a00 */
[----:B------:R-:W-:Y:S01]  /*c860*/  ULDC.64 UR6, c[0x4][0xc8] ;  /* 0x0100320000067ab9 */ /* 0x000fe20000000a00 */
[----:B------:R-:W-:Y:S01]  /*c870*/  IMAD.U32 R4, RZ, RZ, UR4 ;  /* 0x00000004ff047e24 */ /* 0x000fe2000f8e00ff */
[----:B------:R1:W2:Y:S01]  /*c880*/  LDC.64 R14, c[0x4][R0] ;  /* 0x01000000000e7b82 */ /* 0x0002a20000000a00 */
        /* <DEDUP_REMOVED lines=8> */
[----:B01----:R-:W-:-:S07]  /*c910*/  IMAD.MOV.U32 R13, RZ, RZ, RZ ;  /* 0x000000ffff0d7224 */ /* 0x003fce00078e00ff */
[----:B------:R-:W-:-:S07]  /*c920*/  LEPC R20, `(.L_x_439) ;  /* 0x000000001014794e */ /* 0x000fce0000000000 */
[----:B--2--5:R-:W-:Y:S05]  /*c930*/  CALL.ABS.NOINC R14 ;  /* 0x000000000e007343 */ /* 0x024fea0003c00000 */
.L_x_439:
[----:B------:R-:W-:Y:S02]  /*c940*/  ULDC UR4, c[0x0][0x3f4] ;  /* 0x0000fd0000047ab9 */ /* 0x000fe40000000800 */
[----:B------:R-:W-:-:S13]  /*c950*/  ISETP.LT.AND P0, PT, RZ, UR4, PT ;  /* 0x00000004ff007c0c */ /* 0x000fda000bf01270 */
[----:B------:R-:W-:Y:S05]  /*c960*/  @P0 BRA `(.L_x_440) ;  /* 0x0000000000400947 */ /* 0x000fea0003800000 */
[----:B------:R-:W-:-:S04]  /*c970*/  ULEA.HI UR4, UR45, UR45, URZ, 0x1 ;  /* 0x0000002d2d047291 */ /* 0x000fc8000f8f083f */
[----:B------:R-:W-:-:S04]  /*c980*/  ULOP3.LUT UR4, UR4, 0xfffffffe, URZ, 0xc0, !UPT ;  /* 0xfffffffe04047892 */ /* 0x000fc8000f8ec03f */
[----:B------:R-:W-:-:S06]  /*c990*/  UIADD3 UR4, UR45, -UR4, URZ ;  /* 0x800000042d047290 */ /* 0x000fcc000fffe03f */
[----:B------:R-:W-:-:S05]  /*c9a0*/  IMAD.U32 R3, RZ, RZ, UR4 ;  /* 0x00000004ff037e24 */ /* 0x000fca000f8e00ff */
[----:B------:R-:W-:-:S04]  /*c9b0*/  SHF.L.U32 R3, R3, 0x1f, RZ ;  /* 0x0000001f03037819 */ /* 0x000fc800000006ff */
[----:B------:R1:W2:Y:S03]  /*c9c0*/  SYNCS.PHASECHK.TRANS64.TRYWAIT P0, [R22+URZ+0x38800], R3 ;  /* 0x03880003160075a7 */ /* 0x0002a6000800017f */
[----:B--2---:R-:W-:Y:S05]  /*c9d0*/  @!P0 NANOSLEEP.SYNCS 0x989680 ;  /* 0x009896800000895d */ /* 0x004fea0003900000 */
[----:B------:R-:W2:Y:S01]  /*c9e0*/  @!P0 SYNCS.PHASECHK.TRANS64 P0, [R22+URZ+0x38800], R3 ;  /* 0x03880003160085a7 */ /* 0x000ea2000800007f */
[----:B------:R-:W-:Y:S04]  /*c9f0*/  BSSY B0, `(.L_x_441) ;  /* 0x0000006000007945 */ /* 0x000fe80003800000 */
[----:B--2---:R-:W-:Y:S05]  /*ca00*/  @P0 BRA `(.L_x_442) ;  /* 0x0000000000100947 */ /* 0x004fea0003800000 */
.L_x_443:
[----:B--2---:R2:W3:Y:S02]  /*ca10*/  SYNCS.PHASECHK.TRANS64.TRYWAIT P0, [R22+URZ+0x38800], R3 ;  /* 0x03880003160075a7 */ /* 0x0044e4000800017f */
[----:B---3--:R-:W-:Y:S05]  /*ca20*/  @!P0 NANOSLEEP.SYNCS 0x989680 ;  /* 0x009896800000895d */ /* 0x008fea0003900000 */
[----:B------:R-:W3:Y:S02]  /*ca30*/  @!P0 SYNCS.PHASECHK.TRANS64 P0, [R22+URZ+0x38800], R3 ;  /* 0x03880003160085a7 */ /* 0x000ee4000800007f */
[----:B---3--:R-:W-:Y:S05]  /*ca40*/  @!P0 BRA `(.L_x_443) ;  /* 0xfffffffc00f08947 */ /* 0x008fea000383ffff */
.L_x_442:
[----:B------:R-:W-:Y:S05]  /*ca50*/  BSYNC B0 ;  /* 0x0000000000007941 */ /* 0x000fea0003800000 */
.L_x_441:
[----:B------:R-:W-:Y:S05]  /*ca60*/  BRA `(.L_x_444) ;  /* 0x0000007000947947 */ /* 0x000fea0003800000 */
.L_x_440:
[----:B------:R-:W-:Y:S01]  /*ca70*/  ISETP.NE.AND P0, PT, R24, RZ, PT ;  /* 0x000000ff1800720c */ /* 0x000fe20003f05270 */
[----:B------:R-:W1:Y:S01]  /*ca80*/  LDC.64 R28, c[0x0][0x400] ;  /* 0x00010000ff1c7b82 */ /* 0x000e620000000a00 */
[----:B-----5:R-:W-:Y:S01]  /*ca90*/  SHF.R.S32.HI R0, RZ, 0x1f, R113 ;  /* 0x0000001fff007819 */ /* 0x020fe20000011471 */
[----:B------:R-:W-:Y:S01]  /*caa0*/  ULDC.64 UR4, c[0x0][0x3f8] ;  /* 0x0000fe0000047ab9 */ /* 0x000fe20000000a00 */
[----:B------:R-:W-:-:S03]  /*cab0*/  ULDC.64 UR6, c[0x0][0x408] ;  /* 0x0001020000067ab9 */ /* 0x000fc60000000a00 */
[C---:B------:R-:W-:Y:S02]  /*cac0*/  IMAD R4, R0.reuse, UR4, RZ ;  /* 0x0000000400047c24 */ /* 0x040fe4000f8e02ff */
[----:B------:R-:W2:Y:S01]  /*cad0*/  LDC.64 R24, c[0x0][0x3e8] ;  /* 0x0000fa00ff187b82 */ /* 0x000ea20000000a00 */
[----:B------:R-:W-:Y:S02]  /*cae0*/  IMAD R0, R0, UR6, RZ ;  /* 0x0000000600007c24 */ /* 0x000fe4000f8e02ff */
[C---:B------:R-:W-:Y:S02]  /*caf0*/  IMAD R3, R113.reuse, UR5, R4 ;  /* 0x0000000571037c24 */ /* 0x040fe4000f8e0204 */
[C---:B------:R-:W-:Y:S02]  /*cb00*/  IMAD R27, R113.reuse, UR7, R0 ;  /* 0x00000007711b7c24 */ /* 0x040fe4000f8e0200 */
[----:B-1----:R-:W-:-:S05]  /*cb10*/  IMAD.WIDE.U32 R28, R113, UR6, R28 ;  /* 0x00000006711c7c25 */ /* 0x002fca000f8e001c */
[----:B------:R-:W-:Y:S01]  /*cb20*/  IADD3 R27, R27, R29, RZ ;  /* 0x0000001d1b1b7210 */ /* 0x000fe20007ffe0ff */
[----:B--2---:R-:W-:-:S04]  /*cb30*/  IMAD.WIDE.U32 R24, R113, UR4, R24 ;  /* 0x0000000471187c25 */ /* 0x004fc8000f8e0018 */
[----:B------:R-:W-:Y:S01]  /*cb40*/  IMAD.IADD R26, R3, 0x1, R25 ;  /* 0x00000001031a7824 */ /* 0x000fe200078e0219 */
        /* <DEDUP_REMOVED lines=16> */
[----:B--2---:R-:W-:Y:S05]  /*cc50*/  CALL.ABS.NOINC R14 ;  /* 0x000000000e007343 */ /* 0x004fea0003c00000 */
.L_x_445:
[----:B------:R-:W2:Y:S01]  /*cc60*/  LDL R31, [R1+0x4] ;  /* 0x00000400011f7983 */ /* 0x000ea20000100800 */
[----:B------:R-:W-:Y:S01]  /*cc70*/  ULDC.U8 UR4, c[0x0][0x410] ;  /* 0x0001040000047ab9 */ /* 0x000fe20000000000 */
[----:B------:R-:W-:Y:S01]  /*cc80*/  BSSY B0, `(.L_x_446) ;  /* 0x00006fb000007945 */ /* 0x000fe20003800000 */
[----:B------:R-:W-:Y:S01]  /*cc90*/  ISETP.NE.AND P0, PT, RZ, UR4, PT ;  /* 0x00000004ff007c0c */ /* 0x000fe2000bf05270 */
[----:B--2---:R-:W-:-:S12]  /*cca0*/  IMAD R6, R31, 0x80, R23 ;  /* 0x000000801f067824 */ /* 0x004fd800078e0217 */
[----:B------:R-:W-:Y:S05]  /*ccb0*/  @!P0 BRA `(.L_x_447) ;  /* 0x0000003400a08947 */ /* 0x000fea0003800000 */
[----:B------:R-:W-:-:S03]  /*ccc0*/  UMOV UR4, 0xffffffff ;  /* 0xffffffff00047882 */ /* 0x000fc60000000000 */
[----:B------:R-:W-:Y:S05]  /*ccd0*/  BRA.DIV UR4, `(.L_x_448) ;  /* 0x0000017e04c47947 */ /* 0x000fea000b800000 */
[----:B------:R1:W2:Y:S04]  /*cce0*/  SHFL.IDX PT, R3, R24, RZ, 0x181f ;  /* 0x00181fff18037589 */ /* 0x0002a800000e0000 */
[----:B------:R1:W3:Y:S04]  /*ccf0*/  SHFL.IDX PT, R14, R28, RZ, 0x181f ;  /* 0x00181fff1c0e7589 */ /* 0x0002e800000e0000 */
[----:B------:R1:W4:Y:S04]  /*cd00*/  SHFL.IDX PT, R0, R26, RZ, 0x181f ;  /* 0x00181fff1a007589 */ /* 0x00032800000e0000 */
[----:B------:R1:W0:Y:S02]  /*cd10*/  SHFL.IDX PT, R4, R27, RZ, 0x181f ;  /* 0x00181fff1b047589 */ /* 0x00022400000e0000 */
.L_x_671:
[----:B------:R-:W-:Y:S01]  /*cd20*/  ULDC UR4, c[0x0][0x448] ;  /* 0x0001120000047ab9 */ /* 0x000fe20000000800 */
[----:B------:R-:W-:Y:S01]  /*cd30*/  BSSY B1, `(.L_x_449) ;  /* 0x000001b000017945 */ /* 0x000fe20003800000 */
[----:B------:R-:W-:Y:S01]  /*cd40*/  IMAD R119, R119, UR4, RZ ;  /* 0x0000000477777c24 */ /* 0x000fe2000f8e02ff */
[----:B------:R-:W-:Y:S02]  /*cd50*/  CS2R R10, SRZ ;  /* 0x00000000000a7805 */ /* 0x000fe4000001ff00 */
[----:B------:R-:W-:Y:S02]  /*cd60*/  CS2R R20, SRZ ;  /* 0x0000000000147805 */ /* 0x000fe4000001ff00 */
[----:B0-----:R-:W-:Y:S02]  /*cd70*/  CS2R R12, SRZ ;  /* 0x00000000000c7805 */ /* 0x001fe4000001ff00 */
[----:B------:R-:W-:Y:S02]  /*cd80*/  ISETP.GE.AND P0, PT, R6, R119, PT ;  /* 0x000000770600720c */ /* 0x000fe40003f06270 */
[----:B------:R-:W-:-:S11]  /*cd90*/  CS2R R6, SRZ ;  /* 0x0000000000067805 */ /* 0x000fd6000001ff00 */
[----:B------:R-:W-:Y:S05]  /*cda0*/  @P0 BRA `(.L_x_450) ;  /* 0x00000000004c0947 */ /* 0x000fea0003800000 */
[----:B------:R-:W-:Y:S01]  /*cdb0*/  ULDC UR4, c[0x0][0x3f4] ;  /* 0x0000fd0000047ab9 */ /* 0x000fe20000000800 */
[----:B------:R-:W-:Y:S02]  /*cdc0*/  SHF.R.S32.HI R7, RZ, 0x1f, R233 ;  /* 0x0000001fff077819 */ /* 0x000fe400000114e9 */
[----:B------:R-:W-:Y:S02]  /*cdd0*/  ISETP.GE.AND P4, PT, R18, UR4, PT ;  /* 0x0000000412007c0c */ /* 0x000fe4000bf86270 */
[----:B------:R-:W-:Y:S02]  /*cde0*/  ISETP.GE.AND P5, PT, R233, UR4, PT ;  /* 0x00000004e9007c0c */ /* 0x000fe4000bfa6270 */
[----:B------:R-:W-:Y:S02]  /*cdf0*/  SHF.R.S32.HI R5, RZ, 0x1f, R18 ;  /* 0x0000001fff057819 */ /* 0x000fe40000011412 */
[----:B------:R-:W-:-:S07]  /*ce00*/  CS2R R20, SRZ ;  /* 0x0000000000147805 */ /* 0x000fce000001ff00 */
[CC--:B-1-3--:R-:W-:Y:S02]  /*ce10*/  @!P4 IADD3 R24, P1, R18.reuse, R14.reuse, RZ ;  /* 0x0000000e1218c210 */ /* 0x0cafe40007f3e0ff */
[CC--:B--2---:R-:W-:Y:S02]  /*ce20*/  @!P5 IADD3 R26, P2, R233.reuse, R3.reuse, RZ ;  /* 0x00000003e91ad210 */ /* 0x0c4fe40007f5e0ff */
[----:B------:R-:W-:Y:S02]  /*ce30*/  @!P5 IADD3 R14, P3, R233, R14, RZ ;  /* 0x0000000ee90ed210 */ /* 0x000fe40007f7e0ff */
[----:B------:R-:W-:Y:S01]  /*ce40*/  @!P4 IADD3 R8, P0, R18, R3, RZ ;  /* 0x000000031208c210 */ /* 0x000fe20007f1e0ff */
[--C-:B----4-:R-:W-:Y:S01]  /*ce50*/  @!P5 IMAD.X R27, R0, 0x1, R7.reuse, P2 ;  /* 0x00000001001bd824 */ /* 0x110fe200010e0607 */
[C---:B------:R-:W-:Y:S01]  /*ce60*/  @!P4 IADD3.X R25, R4.reuse, R5, RZ, P1, !PT ;  /* 0x000000050419c210 */ /* 0x040fe20000ffe4ff */
[----:B------:R-:W-:Y:S01]  /*ce70*/  @!P5 IMAD.X R15, R4, 0x1, R7, P3 ;  /* 0x00000001040fd824 */ /* 0x000fe200018e0607 */
[----:B------:R-:W-:Y:S01]  /*ce80*/  CS2R R6, SRZ ;  /* 0x0000000000067805 */ /* 0x000fe2000001ff00 */
[----:B------:R-:W-:-:S02]  /*ce90*/  @!P4 IMAD.X R9, R0, 0x1, R5, P0 ;  /* 0x000000010009c824 */ /* 0x000fc400000e0605 */
[----:B------:R0:W5:Y:S04]  /*cea0*/  @!P4 LD.E.64 R12, desc[UR42][R24.64] ;  /* 0x0000002a180cc980 */ /* 0x000168000c101b00 */
[----:B------:R0:W5:Y:S04]  /*ceb0*/  @!P4 LD.E.64 R10, desc[UR42][R8.64] ;  /* 0x0000002a080ac980 */ /* 0x000168000c101b00 */
[----:B------:R0:W5:Y:S04]  /*cec0*/  @!P5 LD.E.64 R6, desc[UR42][R26.64] ;  /* 0x0000002a1a06d980 */ /* 0x000168000c101b00 */
[----:B------:R0:W5:Y:S02]  /*ced0*/  @!P5 LD.E.64 R20, desc[UR42][R14.64] ;  /* 0x0000002a0e14d980 */ /* 0x000164000c101b00 */
.L_x_450:
[----:B------:R-:W-:Y:S05]  /*cee0*/  BSYNC B1 ;  /* 0x0000000000017941 */ /* 0x000fea0003800000 */
.L_x_449:
[----:B------:R-:W-:Y:S01]  /*cef0*/  ULEA.HI UR4, UR45, UR45, URZ, 0x1 ;  /* 0x0000002d2d047291 */ /* 0x000fe2000f8f083f */
[----:B----45:R-:W-:Y:S01]  /*cf00*/  SHF.R.U32.HI R0, RZ, 0x8, R10 ;  /* 0x00000008ff007819 */ /* 0x030fe2000001160a */
[----:B01----:R-:W-:Y:S01]  /*cf10*/  IMAD R26, R31, -0x80, R119 ;  /* 0xffffff801f1a7824 */ /* 0x003fe200078e0277 */
[----:B------:R-:W-:Y:S01]  /*cf20*/  SHF.R.U32.HI R9, RZ, 0x8, R11 ;  /* 0x00000008ff097819 */ /* 0x000fe2000001160b */
[----:B------:R-:W-:Y:S01]  /*cf30*/  ULOP3.LUT UR4, UR4, 0xfffffffe, URZ, 0xc0, !UPT ;  /* 0xfffffffe04047892 */ /* 0x000fe2000f8ec03f */
[----:B--2---:R-:W-:Y:S01]  /*cf40*/  LOP3.LUT R3, R10, 0xff, RZ, 0xc0, !PT ;  /* 0x000000ff0a037812 */ /* 0x004fe200078ec0ff */
[----:B------:R-:W-:Y:S01]  /*cf50*/  BSSY B1, `(.L_x_451) ;  /* 0x000003b000017945 */ /* 0x000fe20003800000 */
[----:B------:R-:W-:Y:S01]  /*cf60*/  LOP3.LUT R0, R0, 0xff, RZ, 0xc0, !PT ;  /* 0x000000ff00007812 */ /* 0x000fe200078ec0ff */
[----:B------:R-:W-:Y:S01]  /*cf70*/  UIADD3 UR4, UR45, -UR4, URZ ;  /* 0x800000042d047290 */ /* 0x000fe2000fffe03f */
[----:B------:R-:W-:Y:S02]  /*cf80*/  LOP3.LUT R4, R11, 0xff, RZ, 0xc0, !PT ;  /* 0x000000ff0b047812 */ /* 0x000fe400078ec0ff */
[----:B------:R-:W-:-:S02]  /*cf90*/  LOP3.LUT R9, R9, 0xff, RZ, 0xc0, !PT ;  /* 0x000000ff09097812 */ /* 0x000fc400078ec0ff */
[----:B------:R-:W-:Y:S01]  /*cfa0*/  PRMT R5, R0, 0x7604, R3 ;  /* 0x0000760400057816 */ /* 0x000fe20000000003 */
[----:B------:R-:W-:Y:S01]  /*cfb0*/  IMAD.U32 R35, RZ, RZ, UR4 ;  /* 0x00000004ff237e24 */ /* 0x000fe2000f8e00ff */
[----:B------:R-:W-:Y:S02]  /*cfc0*/  SHF.R.U32.HI R0, RZ, 0x8, R6 ;  /* 0x00000008ff007819 */ /* 0x000fe40000011606 */
[----:B------:R-:W-:Y:S02]  /*cfd0*/  SHF.R.U32.HI R15, RZ, 0x8, R7 ;  /* 0x00000008ff0f7819 */ /* 0x000fe40000011607 */
[----:B------:R-:W-:Y:S02]  /*cfe0*/  SHF.L.U32 R35, R35, 0x1f, RZ ;  /* 0x0000001f23237819 */ /* 0x000fe400000006ff */
[----:B------:R-:W-:Y:S02]  /*cff0*/  PRMT R4, R9, 0x7604, R4 ;  /* 0x0000760409047816 */ /* 0x000fe40000000004 */
[----:B------:R-:W0:Y:S01]  /*d000*/  SYNCS.PHASECHK.TRANS64.TRYWAIT P0, [R22+URZ+0x38800], R35 ;  /* 0x03880023160075a7 */ /* 0x000e22000800017f */
[----:B------:R-:W-:-:S02]  /*d010*/  LOP3.LUT R8, R6, 0xff, RZ, 0xc0, !PT ;  /* 0x000000ff06087812 */ /* 0x000fc400078ec0ff */
[----:B------:R-:W-:Y:S02]  /*d020*/  SHF.R.U32.HI R3, RZ, 0x8, R12 ;  /* 0x00000008ff037819 */ /* 0x000fe4000001160c */
[----:B------:R-:W-:Y:S02]  /*d030*/  LOP3.LUT R9, R0, 0xff, RZ, 0xc0, !PT ;  /* 0x000000ff00097812 */ /* 0x000fe400078ec0ff */
[----:B---3--:R-:W-:Y:S02]  /*d040*/  LOP3.LUT R14, R7, 0xff, RZ, 0xc0, !PT ;  /* 0x000000ff070e7812 */ /* 0x008fe400078ec0ff */
[----:B------:R-:W-:Y:S02]  /*d050*/  LOP3.LUT R15, R15, 0xff, RZ, 0xc0, !PT ;  /* 0x000000ff0f0f7812 */ /* 0x000fe400078ec0ff */
[----:B------:R-:W-:Y:S02]  /*d060*/  SHF.R.U32.HI R0, RZ, 0x8, R20 ;  /* 0x00000008ff007819 */ /* 0x000fe40000011614 */
[----:B------:R-:W-:-:S02]  /*d070*/  LOP3.LUT R24, R12, 0xff, RZ, 0xc0, !PT ;  /* 0x000000ff0c187812 */ /* 0x000fc400078ec0ff */
[----:B------:R-:W-:Y:S02]  /*d080*/  LOP3.LUT R3, R3, 0xff, RZ, 0xc0, !PT ;  /* 0x000000ff03037812 */ /* 0x000fe400078ec0ff */
[----:B------:R-:W-:Y:S02]  /*d090*/  PRMT R9, R9, 0x7604, R8 ;  /* 0x0000760409097816 */ /* 0x000fe40000000008 */
[----:B------:R-:W-:Y:S02]  /*d0a0*/  SHF.R.U32.HI R8, RZ, 0x8, R13 ;  /* 0x00000008ff087819 */ /* 0x000fe4000001160d */
[----:B------:R-:W-:Y:S02]  /*d0b0*/  PRMT R14, R15, 0x7604, R14 ;  /* 0x000076040f0e7816 */ /* 0x000fe4000000000e */
[----:B------:R-:W-:Y:S02]  /*d0c0*/  LOP3.LUT R15, R20, 0xff, RZ, 0xc0, !PT ;  /* 0x000000ff140f7812 */ /* 0x000fe400078ec0ff */
[----:B------:R-:W-:-:S02]  /*d0d0*/  LOP3.LUT R0, R0, 0xff, RZ, 0xc0, !PT ;  /* 0x000000ff00007812 */ /* 0x000fc400078ec0ff */
[----:B------:R-:W-:Y:S02]  /*d0e0*/  PRMT R27, R3, 0x7604, R24 ;  /* 0x00007604031b7816 */ /* 0x000fe40000000018 */
[----:B------:R-:W-:Y:S02]  /*d0f0*/  LOP3.LUT R3, R13, 0xff, RZ, 0xc0, !PT ;  /* 0x000000ff0d037812 */ /* 0x000fe400078ec0ff */
[----:B------:R-:W-:Y:S02]  /*d100*/  LOP3.LUT R8, R8, 0xff, RZ, 0xc0, !PT ;  /* 0x000000ff08087812 */ /* 0x000fe400078ec0ff */
[----:B------:R-:W-:Y:S02]  /*d110*/  PRMT R31, R0, 0x7604, R15 ;  /* 0x00007604001f7816 */ /* 0x000fe4000000000f */
[----:B------:R-:W-:Y:S02]  /*d120*/  SHF.R.U32.HI R15, RZ, 0x10, R7 ;  /* 0x00000010ff0f7819 */ /* 0x000fe40000011607 */
[----:B------:R-:W-:-:S02]  /*d130*/  SHF.R.U32.HI R25, RZ, 0x8, R21 ;  /* 0x00000008ff197819 */ /* 0x000fc40000011615 */
[----:B------:R-:W-:Y:S01]  /*d140*/  PRMT R8, R8, 0x7604, R3 ;  /* 0x0000760408087816 */ /* 0x000fe20000000003 */
[----:B------:R-:W-:Y:S01]  /*d150*/  IMAD.U32 R15, R15, 0x10000, RZ ;  /* 0x000100000f0f7824 */ /* 0x000fe200078e00ff */
[----:B------:R-:W-:Y:S02]  /*d160*/  SHF.R.U32.HI R29, RZ, 0x10, R13 ;  /* 0x00000010ff1d7819 */ /* 0x000fe4000001160d */
[----:B------:R-:W-:Y:S02]  /*d170*/  SHF.R.U32.HI R3, RZ, 0x10, R11 ;  /* 0x00000010ff037819 */ /* 0x000fe4000001160b */
[----:B------:R-:W-:Y:S01]  /*d180*/  LOP3.LUT R24, R21, 0xff, RZ, 0xc0, !PT ;  /* 0x000000ff15187812 */ /* 0x000fe200078ec0ff */
[----:B------:R-:W-:Y:S01]  /*d190*/  IMAD.U32 R29, R29, 0x10000, RZ ;  /* 0x000100001d1d7824 */ /* 0x000fe200078e00ff */
[----:B------:R-:W-:Y:S02]  /*d1a0*/  LOP3.LUT R25, R25, 0xff, RZ, 0xc0, !PT ;  /* 0x000000ff19197812 */ /* 0x000fe400078ec0ff */
[----:B------:R-:W-:-:S02]  /*d1b0*/  SHF.R.U32.HI R33, RZ, 0x10, R21 ;  /* 0x00000010ff217819 */ /* 0x000fc40000011615 */
[----:B------:R-:W-:Y:S02]  /*d1c0*/  SHF.L.U32 R3, R3, 0x10, RZ ;  /* 0x0000001003037819 */ /* 0x000fe400000006ff */
[----:B------:R-:W-:Y:S01]  /*d1d0*/  PRMT R24, R25, 0x7604, R24 ;  /* 0x0000760419187816 */ /* 0x000fe20000000018 */
[----:B------:R-:W-:Y:S01]  /*d1e0*/  IMAD.U32 R33, R33, 0x10000, RZ ;  /* 0x0001000021217824 */ /* 0x000fe200078e00ff */
[----:B------:R-:W-:Y:S02]  /*d1f0*/  LOP3.LUT R5, R5, 0xff0000, R10, 0xf8, !PT ;  /* 0x00ff000005057812 */ /* 0x000fe400078ef80a */
[----:B------:R-:W-:Y:S02]  /*d200*/  LOP3.LUT R3, R4, 0xff0000, R3, 0xf8, !PT ;  /* 0x00ff000004037812 */ /* 0x000fe400078ef803 */
[----:B------:R-:W-:Y:S02]  /*d210*/  LOP3.LUT R25, R14, 0xff0000, R15, 0xf8, !PT ;  /* 0x00ff00000e197812 */ /* 0x000fe400078ef80f */
[----:B------:R-:W-:-:S02]  /*d220*/  VIMNMX R0, R26, 0x80, PT ;  /* 0x000000801a007848 */ /* 0x000fc40003fe0100 */
[----:B------:R-:W-:Y:S02]  /*d230*/  LOP3.LUT R29, R8, 0xff0000, R29, 0xf8, !PT ;  /* 0x00ff0000081d7812 */ /* 0x000fe400078ef81d */
[----:B------:R-:W-:Y:S02]  /*d240*/  LOP3.LUT R15, R9, 0xff0000, R6, 0xf8, !PT ;  /* 0x00ff0000090f7812 */ /* 0x000fe400078ef806 */
[----:B------:R-:W-:Y:S02]  /*d250*/  LOP3.LUT R27, R27, 0xff0000, R12, 0xf8, !PT ;  /* 0x00ff00001b1b7812 */ /* 0x000fe400078ef80c */
[----:B------:R-:W-:Y:S02]  /*d260*/  LOP3.LUT R9, R5, 0xff000000, R10, 0xf8, !PT ;  /* 0xff00000005097812 */ /* 0x000fe400078ef80a */
[----:B------:R-:W-:Y:S02]  /*d270*/  LOP3.LUT R10, R3, 0xff000000, R11, 0xf8, !PT ;  /* 0xff000000030a7812 */ /* 0x000fe400078ef80b */
[----:B------:R-:W-:-:S02]  /*d280*/  LOP3.LUT R33, R24, 0xff0000, R33, 0xf8, !PT ;  /* 0x00ff000018217812 */ /* 0x000fc400078ef821 */
[----:B------:R-:W-:Y:S02]  /*d290*/  ISETP.GE.AND P1, PT, R23, R0, PT ;  /* 0x000000001700720c */ /* 0x000fe40003f26270 */
[----:B------:R-:W-:Y:S02]  /*d2a0*/  LOP3.LUT R3, R15, 0xff000000, R6, 0xf8, !PT ;  /* 0xff0000000f037812 */ /* 0x000fe400078ef806 */
[----:B------:R-:W-:Y:S02]  /*d2b0*/  LOP3.LUT R8, R25, 0xff000000, R7, 0xf8, !PT ;  /* 0xff00000019087812 */ /* 0x000fe400078ef807 */
[----:B------:R-:W-:Y:S02]  /*d2c0*/  LOP3.LUT R12, R27, 0xff000000, R12, 0xf8, !PT ;  /* 0xff0000001b0c7812 */ /* 0x000fe400078ef80c */
[----:B------:R-:W-:Y:S02]  /*d2d0*/  LOP3.LUT R14, R29, 0xff000000, R13, 0xf8, !PT ;  /* 0xff0000001d0e7812 */ /* 0x000fe400078ef80d */
[----:B------:R-:W-:Y:S01]  /*d2e0*/  LOP3.LUT R11, R31, 0xff0000, R20, 0xf8, !PT ;  /* 0x00ff00001f0b7812 */ /* 0x000fe200078ef814 */
[----:B0-----:R-:W-:Y:S06]  /*d2f0*/  @!P0 BRA `(.L_x_452) ;  /* 0x0000017800ac8947 */ /* 0x001fec0003800000 */
.L_x_672:
[----:B------:R-:W-:Y:S05]  /*d300*/  BSYNC B1 ;  /* 0x0000000000017941 */ /* 0x000fea0003800000 */
.L_x_451:
[----:B------:R-:W-:Y:S01]  /*d310*/  BSSY B1, `(.L_x_453) ;  /* 0x00000c0000017945 */ /* 0x000fe20003800000 */
[----:B------:R-:W-:Y:S02]  /*d320*/  LOP3.LUT R11, R11, 0xff000000, R20, 0xf8, !PT ;  /* 0xff0000000b0b7812 */ /* 0x000fe400078ef814 */
[----:B------:R-:W-:Y:S01]  /*d330*/  LOP3.LUT R13, R33, 0xff000000, R21, 0xf8, !PT ;  /* 0xff000000210d7812 */ /* 0x000fe200078ef815 */
[----:B------:R-:W-:Y:S06]  /*d340*/  @P1 BRA `(.L_x_454) ;  /* 0x0000000800f01947 */ /* 0x000fec0003800000 */
[----:B------:R1:W5:Y:S01]  /*d350*/  LDL R39, [R1+0x30] ;  /* 0x0000300001277983 */ /* 0x0003620000100800 */
[----:B------:R-:W2:Y:S01]  /*d360*/  LDC R4, c[0x0][0x3f4] ;  /* 0x0000fd00ff047b82 */ /* 0x000ea20000000800 */
[----:B------:R-:W-:Y:S01]  /*d370*/  BSSY B2, `(.L_x_455) ;  /* 0x000005e000027945 */ /* 0x000fe20003800000 */
[-C--:B--2---:R-:W-:Y:S02]  /*d380*/  ISETP.GE.AND P0, PT, R18, R4.reuse, PT ;  /* 0x000000041200720c */ /* 0x084fe40003f06270 */
[----:B------:R-:W-:-:S11]  /*d390*/  ISETP.GE.AND P1, PT, R233, R4, PT ;  /* 0x00000004e900720c */ /* 0x000fd60003f26270 */
[----:B-1----:R-:W-:Y:S05]  /*d3a0*/  @P0 BRA `(.L_x_456) ;  /* 0x0000000400680947 */ /* 0x002fea0003800000 */
[----:B-----5:R-:W1:Y:S01]  /*d3b0*/  LDS.128 R4, [R39+0x20400] ;  /* 0x0204000027047984 */ /* 0x020e620000000c00 */
[----:B------:R-:W-:Y:S02]  /*d3c0*/  F2FP.F16.E4M3.UNPACK_B R28, R12 ;  /* 0x0000000cff1c723e */ /* 0x000fe400020006ff */
[----:B------:R-:W-:-:S03]  /*d3d0*/  F2FP.F16.E4M3.UNPACK_B R26, R9 ;  /* 0x00000009ff1a723e */ /* 0x000fc600020006ff */
[----:B------:R-:W-:Y:S02]  /*d3e0*/  HADD2.F32 R29, -RZ, R28.H1_H1 ;  /* 0x3000001cff1d7230 */ /* 0x000fe40000004100 */
[----:B------:R-:W-:Y:S02]  /*d3f0*/  HADD2.F32 R27, -RZ, R26.H1_H1 ;  /* 0x3000001aff1b7230 */ /* 0x000fe40000004100 */
[----:B------:R-:W-:Y:S02]  /*d400*/  HADD2.F32 R28, -RZ, R28.H0_H0 ;  /* 0x2000001cff1c7230 */ /* 0x000fe40000004100 */
[----:B------:R-:W-:Y:S01]  /*d410*/  HADD2.F32 R26, -RZ, R26.H0_H0 ;  /* 0x2000001aff1a7230 */ /* 0x000fe20000004100 */
[-C--:B-1----:R-:W-:Y:S02]  /*d420*/  F2FP.F16.E4M3.UNPACK_B R15, R4.reuse.H1 ;  /* 0x00000004ff0f723e */ /* 0x082fe400030006ff */
[-C--:B------:R-:W-:Y:S02]  /*d430*/  F2FP.F16.E4M3.UNPACK_B R21, R5.reuse ;  /* 0x00000005ff15723e */ /* 0x080fe400020006ff */
[----:B------:R-:W-:Y:S01]  /*d440*/  F2FP.F16.E4M3.UNPACK_B R24, R5.H1 ;  /* 0x00000005ff18723e */ /* 0x000fe200030006ff */
[--C-:B------:R-:W-:Y:S01]  /*d450*/  HADD2.F32 R20, -RZ, R15.reuse.H0_H0 ;  /* 0x2000000fff147230 */ /* 0x100fe20000004100 */
[----:B------:R-:W-:Y:S01]  /*d460*/  F2FP.F16.E4M3.UNPACK_B R4, R4 ;  /* 0x00000004ff04723e */ /* 0x000fe200020006ff */
[----:B------:R-:W-:Y:S01]  /*d470*/  HADD2.F32 R15, -RZ, R15.H1_H1 ;  /* 0x3000000fff0f7230 */ /* 0x000fe20000004100 */
[----:B------:R-:W-:-:S02]  /*d480*/  F2FP.F16.E4M3.UNPACK_B R25, R6 ;  /* 0x00000006ff19723e */ /* 0x000fc400020006ff */
[----:B------:R-:W-:Y:S02]  /*d490*/  F2FP.F16.E4M3.UNPACK_B R6, R6.H1 ;  /* 0x00000006ff06723e */ /* 0x000fe400030006ff */
[C---:B------:R-:W-:Y:S01]  /*d4a0*/  FMUL.FTZ R5, R15.reuse, R29 ;  /* 0x0000001d0f057220 */ /* 0x040fe20000410000 */
[----:B------:R-:W-:Y:S01]  /*d4b0*/  FMUL.FTZ R32, R15, R27 ;  /* 0x0000001b0f207220 */ /* 0x000fe20000410000 */
[----:B------:R-:W-:Y:S02]  /*d4c0*/  F2FP.F16.E4M3.UNPACK_B R15, R7 ;  /* 0x00000007ff0f723e */ /* 0x000fe400020006ff */
[C---:B------:R-:W-:Y:S01]  /*d4d0*/  FFMA.FTZ R34, R20.reuse, R27, -R5 ;  /* 0x0000001b14227223 */ /* 0x040fe20000010805 */
[--C-:B------:R-:W-:Y:S01]  /*d4e0*/  HADD2.F32 R5, -RZ, R4.reuse.H1_H1 ;  /* 0x30000004ff057230 */ /* 0x100fe20000004100 */
[----:B------:R-:W-:Y:S01]  /*d4f0*/  F2FP.F16.E4M3.UNPACK_B R27, R12.H1 ;  /* 0x0000000cff1b723e */ /* 0x000fe200030006ff */
[----:B0-----:R-:W-:Y:S01]  /*d500*/  FFMA.FTZ R35, R20, R29, R32 ;  /* 0x0000001d14237223 */ /* 0x001fe20000010020 */
[----:B------:R-:W-:Y:S01]  /*d510*/  HADD2.F32 R4, -RZ, R4.H0_H0 ;  /* 0x20000004ff047230 */ /* 0x000fe20000004100 */
[----:B------:R-:W-:Y:S01]  /*d520*/  F2FP.F16.E4M3.UNPACK_B R20, R9.H1 ;  /* 0x00000009ff14723e */ /* 0x000fe200030006ff */
[C---:B------:R-:W-:Y:S01]  /*d530*/  FMUL.FTZ R31, R5.reuse, R28 ;  /* 0x0000001c051f7220 */ /* 0x040fe20000410000 */
[----:B------:R-:W-:Y:S01]  /*d540*/  FMUL.FTZ R33, R5, R26 ;  /* 0x0000001a05217220 */ /* 0x000fe20000410000 */
[----:B------:R-:W-:Y:S01]  /*d550*/  HADD2.F32 R29, -RZ, R27.H1_H1 ;  /* 0x3000001bff1d7230 */ /* 0x000fe20000004100 */
[----:B------:R-:W-:Y:S01]  /*d560*/  F2FP.F16.E4M3.UNPACK_B R7, R7.H1 ;  /* 0x00000007ff07723e */ /* 0x000fe200030006ff */
[----:B------:R-:W-:-:S02]  /*d570*/  HADD2.F32 R5, -RZ, R24.H1_H1 ;  /* 0x30000018ff057230 */ /* 0x000fc40000004100 */
[C---:B------:R-:W-:Y:S01]  /*d580*/  FFMA.FTZ R31, R4.reuse, R26, -R31 ;  /* 0x0000001a041f7223 */ /* 0x040fe2000001081f */
[----:B------:R-:W-:Y:S01]  /*d590*/  FFMA.FTZ R32, R4, R28, R33 ;  /* 0x0000001c04207223 */ /* 0x000fe20000010021 */
[----:B------:R-:W-:Y:S02]  /*d5a0*/  HADD2.F32 R26, -RZ, R20.H1_H1 ;  /* 0x30000014ff1a7230 */ /* 0x000fe40000004100 */
[----:B------:R-:W-:Y:S02]  /*d5b0*/  HADD2.F32 R24, -RZ, R24.H0_H0 ;  /* 0x20000018ff187230 */ /* 0x000fe40000004100 */
[C---:B------:R-:W-:Y:S01]  /*d5c0*/  FMUL.FTZ R33, R5.reuse, R29 ;  /* 0x0000001d05217220 */ /* 0x040fe20000410000 */
[----:B------:R-:W-:Y:S02]  /*d5d0*/  HADD2.F32 R27, -RZ, R27.H0_H0 ;  /* 0x2000001bff1b7230 */ /* 0x000fe40000004100 */
[----:B------:R-:W-:Y:S01]  /*d5e0*/  FMUL.FTZ R5, R5, R26 ;  /* 0x0000001a05057220 */ /* 0x000fe20000410000 */
[----:B------:R-:W-:-:S02]  /*d5f0*/  HADD2.F32 R4, -RZ, R21.H1_H1 ;  /* 0x30000015ff047230 */ /* 0x000fc40000004100 */
[----:B------:R-:W-:Y:S01]  /*d600*/  FFMA.FTZ R33, R24, R26, -R33 ;  /* 0x0000001a18217223 */ /* 0x000fe20000010821 */
[----:B------:R-:W-:Y:S01]  /*d610*/  HADD2.F32 R20, -RZ, R20.H0_H0 ;  /* 0x20000014ff147230 */ /* 0x000fe20000004100 */
[----:B------:R-:W-:Y:S01]  /*d620*/  F2FP.F16.E4M3.UNPACK_B R26, R14 ;  /* 0x0000000eff1a723e */ /* 0x000fe200020006ff */
[----:B------:R-:W-:Y:S02]  /*d630*/  HADD2.F32 R21, -RZ, R21.H0_H0 ;  /* 0x20000015ff157230 */ /* 0x000fe40000004100 */
[----:B------:R-:W-:Y:S01]  /*d640*/  FMUL.FTZ R28, R4, R27 ;  /* 0x0000001b041c7220 */ /* 0x000fe20000410000 */
[----:B------:R-:W-:Y:S01]  /*d650*/  FFMA.FTZ R38, R24, R29, R5 ;  /* 0x0000001d18267223 */ /* 0x000fe20000010005 */
[----:B------:R-:W-:Y:S01]  /*d660*/  F2FP.F16.E4M3.UNPACK_B R24, R10 ;  /* 0x0000000aff18723e */ /* 0x000fe200020006ff */
[-C--:B------:R-:W-:Y:S01]  /*d670*/  FMUL.FTZ R4, R4, R20.reuse ;  /* 0x0000001404047220 */ /* 0x080fe20000410000 */
[----:B------:R-:W-:Y:S01]  /*d680*/  FFMA.FTZ R29, R21, R20, -R28 ;  /* 0x00000014151d7223 */ /* 0x000fe2000001081c */
[----:B------:R-:W-:Y:S01]  /*d690*/  HADD2.F32 R28, -RZ, R26.H1_H1 ;  /* 0x3000001aff1c7230 */ /* 0x000fe20000004100 */
[----:B------:R-:W-:Y:S01]  /*d6a0*/  F2FP.SATFINITE.E4M3.F32.PACK_AB_MERGE_C R33, R38, R33, RZ ;  /* 0x000000212621723e */ /* 0x000fe200048070ff */
[----:B------:R-:W-:-:S02]  /*d6b0*/  HADD2.F32 R5, -RZ, R6.H1_H1 ;  /* 0x30000006ff057230 */ /* 0x000fc40000004100 */
[----:B------:R-:W-:Y:S01]  /*d6c0*/  FFMA.FTZ R36, R21, R27, R4 ;  /* 0x0000001b15247223 */ /* 0x000fe20000010004 */
[----:B------:R-:W-:Y:S02]  /*d6d0*/  HADD2.F32 R20, -RZ, R24.H1_H1 ;  /* 0x30000018ff147230 */ /* 0x000fe40000004100 */
[----:B------:R-:W-:Y:S02]  /*d6e0*/  HADD2.F32 R6, -RZ, R6.H0_H0 ;  /* 0x20000006ff067230 */ /* 0x000fe40000004100 */
[C---:B------:R-:W-:Y:S01]  /*d6f0*/  FMUL.FTZ R21, R5.reuse, R28 ;  /* 0x0000001c05157220 */ /* 0x040fe20000410000 */
[----:B------:R-:W-:Y:S02]  /*d700*/  HADD2.F32 R24, -RZ, R24.H0_H0 ;  /* 0x20000018ff187230 */ /* 0x000fe40000004100 */
[-C--:B------:R-:W-:Y:S01]  /*d710*/  FMUL.FTZ R27, R5, R20.reuse ;  /* 0x00000014051b7220 */ /* 0x080fe20000410000 */
[----:B------:R-:W-:Y:S02]  /*d720*/  HADD2.F32 R26, -RZ, R26.H0_H0 ;  /* 0x2000001aff1a7230 */ /* 0x000fe40000004100 */
[----:B------:R-:W-:Y:S01]  /*d730*/  FFMA.FTZ R37, R6, R20, -R21 ;  /* 0x0000001406257223 */ /* 0x000fe20000010815 */
[--C-:B------:R-:W-:Y:S01]  /*d740*/  HADD2.F32 R4, -RZ, R25.reuse.H1_H1 ;  /* 0x30000019ff047230 */ /* 0x100fe20000004100 */
[----:B------:R-:W-:Y:S01]  /*d750*/  F2FP.F16.E4M3.UNPACK_B R5, R10.H1 ;  /* 0x0000000aff05723e */ /* 0x000fe200030006ff */
[----:B------:R-:W-:-:S02]  /*d760*/  HADD2.F32 R25, -RZ, R25.H0_H0 ;  /* 0x20000019ff197230 */ /* 0x000fc40000004100 */
[----:B------:R-:W-:Y:S01]  /*d770*/  FFMA.FTZ R28, R6, R28, R27 ;  /* 0x0000001c061c7223 */ /* 0x000fe2000001001b */
[C---:B------:R-:W-:Y:S01]  /*d780*/  FMUL.FTZ R20, R4.reuse, R26 ;  /* 0x0000001a04147220 */ /* 0x040fe20000410000 */
[----:B------:R-:W-:Y:S01]  /*d790*/  FMUL.FTZ R21, R4, R24 ;  /* 0x0000001804157220 */ /* 0x000fe20000410000 */
[----:B------:R-:W-:Y:S01]  /*d7a0*/  F2FP.F16.E4M3.UNPACK_B R4, R14.H1 ;  /* 0x0000000eff04723e */ /* 0x000fe200030006ff */
[--C-:B------:R-:W-:Y:S02]  /*d7b0*/  HADD2.F32 R6, -RZ, R5.reuse.H0_H0 ;  /* 0x20000005ff067230 */ /* 0x100fe40000004100 */
[C---:B------:R-:W-:Y:S01]  /*d7c0*/  FFMA.FTZ R27, R25.reuse, R24, -R20 ;  /* 0x00000018191b7223 */ /* 0x040fe20000010814 */
[----:B------:R-:W-:Y:S02]  /*d7d0*/  HADD2.F32 R20, -RZ, R5.H1_H1 ;  /* 0x30000005ff147230 */ /* 0x000fe40000004100 */
[----:B------:R-:W-:Y:S01]  /*d7e0*/  FFMA.FTZ R26, R25, R26, R21 ;  /* 0x0000001a191a7223 */ /* 0x000fe20000010015 */
[----:B------:R-:W-:-:S02]  /*d7f0*/  HADD2.F32 R24, -RZ, R4.H1_H1 ;  /* 0x30000004ff187230 */ /* 0x000fc40000004100 */
[----:B------:R-:W-:Y:S02]  /*d800*/  HADD2.F32 R5, -RZ, R7.H1_H1 ;  /* 0x30000007ff057230 */ /* 0x000fe40000004100 */
[----:B------:R-:W-:Y:S02]  /*d810*/  HADD2.F32 R21, -RZ, R4.H0_H0 ;  /* 0x20000004ff157230 */ /* 0x000fe40000004100 */
[----:B------:R-:W-:Y:S02]  /*d820*/  HADD2.F32 R4, -RZ, R15.H1_H1 ;  /* 0x3000000fff047230 */ /* 0x000fe40000004100 */
[C---:B------:R-:W-:Y:S01]  /*d830*/  FMUL.FTZ R42, R5.reuse, R24 ;  /* 0x00000018052a7220 */ /* 0x040fe20000410000 */
[----:B------:R-:W-:Y:S02]  /*d840*/  HADD2.F32 R7, -RZ, R7.H0_H0 ;  /* 0x20000007ff077230 */ /* 0x000fe40000004100 */
[----:B------:R-:W-:Y:S01]  /*d850*/  FMUL.FTZ R5, R5, R20 ;  /* 0x0000001405057220 */ /* 0x000fe20000410000 */
[----:B------:R-:W-:-:S02]  /*d860*/  HADD2.F32 R15, -RZ, R15.H0_H0 ;  /* 0x2000000fff0f7230 */ /* 0x000fc40000004100 */
[CC--:B------:R-:W-:Y:S01]  /*d870*/  FMUL.FTZ R40, R4.reuse, R21.reuse ;  /* 0x0000001504287220 */ /* 0x0c0fe20000410000 */
[----:B------:R-:W-:Y:S01]  /*d880*/  FMUL.FTZ R4, R4, R6 ;  /* 0x0000000604047220 */ /* 0x000fe20000410000 */
[C---:B------:R-:W-:Y:S01]  /*d890*/  FFMA.FTZ R42, R7.reuse, R20, -R42 ;  /* 0x00000014072a7223 */ /* 0x040fe2000001082a */
[----:B------:R-:W-:Y:S01]  /*d8a0*/  FFMA.FTZ R5, R7, R24, R5 ;  /* 0x0000001807057223 */ /* 0x000fe20000010005 */
[C---:B------:R-:W-:Y:S01]  /*d8b0*/  FFMA.FTZ R7, R15.reuse, R6, -R40 ;  /* 0x000000060f077223 */ /* 0x040fe20000010828 */
[----:B------:R-:W-:Y:S01]  /*d8c0*/  FFMA.FTZ R20, R15, R21, R4 ;  /* 0x000000150f147223 */ /* 0x000fe20000010004 */
[----:B------:R-:W-:Y:S02]  /*d8d0*/  F2FP.SATFINITE.E4M3.F32.PACK_AB_MERGE_C R4, R35, R34, RZ ;  /* 0x000000222304723e */ /* 0x000fe400048070ff */
[----:B------:R-:W-:Y:S02]  /*d8e0*/  F2FP.SATFINITE.E4M3.F32.PACK_AB_MERGE_C R6, R28, R37, RZ ;  /* 0x000000251c06723e */ /* 0x000fe400048070ff */
[----:B------:R-:W-:-:S02]  /*d8f0*/  F2FP.SATFINITE.E4M3.F32.PACK_AB_MERGE_C R42, R5, R42, RZ ;  /* 0x0000002a052a723e */ /* 0x000fc400048070ff */
[----:B------:R-:W-:Y:S02]  /*d900*/  F2FP.SATFINITE.E4M3.F32.PACK_AB_MERGE_C R4, R32, R31, R4 ;  /* 0x0000001f2004723e */ /* 0x000fe40004807004 */
[----:B------:R-:W-:Y:S02]  /*d910*/  F2FP.SATFINITE.E4M3.F32.PACK_AB_MERGE_C R5, R36, R29, R33 ;  /* 0x0000001d2405723e */ /* 0x000fe40004807021 */
[----:B------:R-:W-:Y:S02]  /*d920*/  F2FP.SATFINITE.E4M3.F32.PACK_AB_MERGE_C R6, R26, R27, R6 ;  /* 0x0000001b1a06723e */ /* 0x000fe40004807006 */
[----:B------:R-:W-:-:S05]  /*d930*/  F2FP.SATFINITE.E4M3.F32.PACK_AB_MERGE_C R7, R20, R7, R42 ;  /* 0x000000071407723e */ /* 0x000fca000480702a */
[----:B------:R1:W-:Y:S02]  /*d940*/  STS.128 [R39+0x20400], R4 ;  /* 0x0204000427007388 */ /* 0x0003e40000000c00 */
.L_x_456:
[----:B------:R-:W-:Y:S05]  /*d950*/  BSYNC B2 ;  /* 0x0000000000027941 */ /* 0x000fea0003800000 */
.L_x_455:
[----:B------:R-:W-:Y:S05]  /*d960*/  @P1 BRA `(.L_x_454) ;  /* 0x0000000400681947 */ /* 0x000fea0003800000 */
[----:B-1---5:R-:W1:Y:S01]  /*d970*/  LDS.128 R4, [R39+0x24400] ;  /* 0x0244000027047984 */ /* 0x022e620000000c00 */
        /* <DEDUP_REMOVED lines=61> */
[-C--:B------:R-:W-:Y:S01]  /*dd50*/  FMUL.FTZ R21, R4, R24.reuse ;  /* 0x0000001804157220 */ /* 0x080fe20000410000 */
        /* <DEDUP_REMOVED lines=27> */
.L_x_454:
[----:B------:R-:W-:Y:S05]  /*df10*/  BSYNC B1 ;  /* 0x0000000000017941 */ /* 0x000fea0003800000 */
.L_x_453:
[----:B-12---:R-:W-:Y:S01]  /*df20*/  IADD3 R4, R23, 0x20, RZ ;  /* 0x0000002017047810 */ /* 0x006fe20007ffe0ff */
[----:B------:R-:W-:Y:S03]  /*df30*/  BSSY B1, `(.L_x_457) ;  /* 0x00000bf000017945 */ /* 0x000fe60003800000 */
[----:B------:R-:W-:-:S13]  /*df40*/  ISETP.GE.AND P0, PT, R4, R0, PT ;  /* 0x000000000400720c */ /* 0x000fda0003f06270 */
[----:B------:R-:W-:Y:S05]  /*df50*/  @P0 BRA `(.L_x_458) ;  /* 0x0000000800f00947 */ /* 0x000fea0003800000 */
        /* <DEDUP_REMOVED lines=8> */
[-C--:B------:R-:W-:Y:S02]  /*dfe0*/  F2FP.F16.E4M3.UNPACK_B R29, R12.reuse ;  /* 0x0000000cff1d723e */ /* 0x080fe400020006ff */
[----:B------:R-:W-:Y:S01]  /*dff0*/  F2FP.F16.E4M3.UNPACK_B R33, R12.H1 ;  /* 0x0000000cff21723e */ /* 0x000fe200030006ff */
[----:B------:R-:W-:Y:S01]  /*e000*/  HADD2.F32 R26, -RZ, R28.H1_H1 ;  /* 0x3000001cff1a7230 */ /* 0x000fe20000004100 */
[----:B------:R-:W-:Y:S01]  /*e010*/  F2FP.F16.E4M3.UNPACK_B R36, R14 ;  /* 0x0000000eff24723e */ /* 0x000fe200020006ff */
[----:B------:R-:W-:Y:S02]  /*e020*/  HADD2.F32 R32, -RZ, R29.H1_H1 ;  /* 0x3000001dff207230 */ /* 0x000fe40000004100 */
[----:B------:R-:W-:-:S02]  /*e030*/  HADD2.F32 R34, -RZ, R33.H1_H1 ;  /* 0x30000021ff227230 */ /* 0x000fc40000004100 */
[----:B0-----:R-:W-:Y:S02]  /*e040*/  HADD2.F32 R35, -RZ, R33.H0_H0 ;  /* 0x20000021ff237230 */ /* 0x001fe40000004100 */
[--C-:B------:R-:W-:Y:S02]  /*e050*/  HADD2.F32 R38, -RZ, R36.reuse.H1_H1 ;  /* 0x30000024ff267230 */ /* 0x100fe40000004100 */
[----:B------:R-:W-:Y:S01]  /*e060*/  HADD2.F32 R39, -RZ, R36.H0_H0 ;  /* 0x20000024ff277230 */ /* 0x000fe20000004100 */
[----:B------:R-:W-:-:S05]  /*e070*/  F2FP.F16.E4M3.UNPACK_B R36, R14.H1 ;  /* 0x0000000eff24723e */ /* 0x000fca00030006ff */
[----:B------:R-:W-:Y:S01]  /*e080*/  HADD2.F32 R41, -RZ, R36.H1_H1 ;  /* 0x30000024ff297230 */ /* 0x000fe20000004100 */
[-C--:B-1----:R-:W-:Y:S02]  /*e090*/  F2FP.F16.E4M3.UNPACK_B R15, R4.reuse.H1 ;  /* 0x00000004ff0f723e */ /* 0x082fe400030006ff */
[-C--:B------:R-:W-:Y:S02]  /*e0a0*/  F2FP.F16.E4M3.UNPACK_B R21, R5.reuse ;  /* 0x00000005ff15723e */ /* 0x080fe400020006ff */
[----:B------:R-:W-:Y:S01]  /*e0b0*/  F2FP.F16.E4M3.UNPACK_B R24, R5.H1 ;  /* 0x00000005ff18723e */ /* 0x000fe200030006ff */
[--C-:B------:R-:W-:Y:S01]  /*e0c0*/  HADD2.F32 R20, -RZ, R15.reuse.H0_H0 ;  /* 0x2000000fff147230 */ /* 0x100fe20000004100 */
[----:B------:R-:W-:Y:S01]  /*e0d0*/  F2FP.F16.E4M3.UNPACK_B R4, R4 ;  /* 0x00000004ff04723e */ /* 0x000fe200020006ff */
[----:B------:R-:W-:Y:S01]  /*e0e0*/  HADD2.F32 R15, -RZ, R15.H1_H1 ;  /* 0x3000000fff0f7230 */ /* 0x000fe20000004100 */
[-C--:B------:R-:W-:Y:S02]  /*e0f0*/  F2FP.F16.E4M3.UNPACK_B R25, R6.reuse ;  /* 0x00000006ff19723e */ /* 0x080fe400020006ff */
[----:B------:R-:W-:-:S02]  /*e100*/  F2FP.F16.E4M3.UNPACK_B R6, R6.H1 ;  /* 0x00000006ff06723e */ /* 0x000fc400030006ff */
[-C--:B------:R-:W-:Y:S01]  /*e110*/  FMUL.FTZ R5, R32, R15.reuse ;  /* 0x0000000f20057220 */ /* 0x080fe20000410000 */
[C---:B------:R-:W-:Y:S01]  /*e120*/  FMUL.FTZ R27, R26.reuse, R15 ;  /* 0x0000000f1a1b7220 */ /* 0x040fe20000410000 */
[-C--:B------:R-:W-:Y:S02]  /*e130*/  F2FP.F16.E4M3.UNPACK_B R15, R7.reuse ;  /* 0x00000007ff0f723e */ /* 0x080fe400020006ff */
[-C--:B------:R-:W-:Y:S01]  /*e140*/  FFMA.FTZ R26, R26, R20.reuse, -R5 ;  /* 0x000000141a1a7223 */ /* 0x080fe20000010805 */
[----:B------:R-:W-:Y:S01]  /*e150*/  FFMA.FTZ R31, R32, R20, R27 ;  /* 0x00000014201f7223 */ /* 0x000fe2000001001b */
[----:B------:R-:W-:Y:S01]  /*e160*/  HADD2.F32 R32, -RZ, R29.H0_H0 ;  /* 0x2000001dff207230 */ /* 0x000fe20000004100 */
[----:B------:R-:W-:Y:S01]  /*e170*/  F2FP.F16.E4M3.UNPACK_B R7, R7.H1 ;  /* 0x00000007ff07723e */ /* 0x000fe200030006ff */
[----:B------:R-:W-:Y:S02]  /*e180*/  HADD2.F32 R5, -RZ, R4.H1_H1 ;  /* 0x30000004ff057230 */ /* 0x000fe40000004100 */
[----:B------:R-:W-:Y:S01]  /*e190*/  HADD2.F32 R20, -RZ, R28.H0_H0 ;  /* 0x2000001cff147230 */ /* 0x000fe20000004100 */
[----:B------:R-:W-:Y:S01]  /*e1a0*/  F2FP.F16.E4M3.UNPACK_B R28, R9.H1 ;  /* 0x00000009ff1c723e */ /* 0x000fe200030006ff */
[----:B------:R-:W-:-:S02]  /*e1b0*/  HADD2.F32 R4, -RZ, R4.H0_H0 ;  /* 0x20000004ff047230 */ /* 0x000fc40000004100 */
[-C--:B------:R-:W-:Y:S01]  /*e1c0*/  FMUL.FTZ R27, R32, R5.reuse ;  /* 0x00000005201b7220 */ /* 0x080fe20000410000 */
[C---:B------:R-:W-:Y:S01]  /*e1d0*/  FMUL.FTZ R29, R20.reuse, R5 ;  /* 0x00000005141d7220 */ /* 0x040fe20000410000 */
[--C-:B------:R-:W-:Y:S02]  /*e1e0*/  HADD2.F32 R5, -RZ, R24.reuse.H1_H1 ;  /* 0x30000018ff057230 */ /* 0x100fe40000004100 */
[-C--:B------:R-:W-:Y:S01]  /*e1f0*/  FFMA.FTZ R27, R20, R4.reuse, -R27 ;  /* 0x00000004141b7223 */ /* 0x080fe2000001081b */
[----:B------:R-:W-:Y:S02]  /*e200*/  HADD2.F32 R24, -RZ, R24.H0_H0 ;  /* 0x20000018ff187230 */ /* 0x000fe40000004100 */
[----:B------:R-:W-:Y:S01]  /*e210*/  FFMA.FTZ R20, R32, R4, R29 ;  /* 0x0000000420147223 */ /* 0x000fe2000001001d */
[----:B------:R-:W-:Y:S02]  /*e220*/  HADD2.F32 R32, -RZ, R28.H1_H1 ;  /* 0x3000001cff207230 */ /* 0x000fe40000004100 */
[----:B------:R-:W-:Y:S01]  /*e230*/  FMUL.FTZ R29, R34, R5 ;  /* 0x00000005221d7220 */ /* 0x000fe20000410000 */
[----:B------:R-:W-:-:S02]  /*e240*/  HADD2.F32 R4, -RZ, R21.H1_H1 ;  /* 0x30000015ff047230 */ /* 0x000fc40000004100 */
[----:B------:R-:W-:Y:S02]  /*e250*/  HADD2.F32 R33, -RZ, R28.H0_H0 ;  /* 0x2000001cff217230 */ /* 0x000fe40000004100 */
[C---:B------:R-:W-:Y:S01]  /*e260*/  FMUL.FTZ R5, R32.reuse, R5 ;  /* 0x0000000520057220 */ /* 0x040fe20000410000 */
[----:B------:R-:W-:Y:S01]  /*e270*/  FFMA.FTZ R29, R32, R24, -R29 ;  /* 0x00000018201d7223 */ /* 0x000fe2000001081d */
[----:B------:R-:W-:Y:S02]  /*e280*/  HADD2.F32 R21, -RZ, R21.H0_H0 ;  /* 0x20000015ff157230 */ /* 0x000fe40000004100 */
[----:B------:R-:W-:Y:S01]  /*e290*/  FMUL.FTZ R28, R35, R4 ;  /* 0x00000004231c7220 */ /* 0x000fe20000410000 */
[----:B------:R-:W-:Y:S01]  /*e2a0*/  F2FP.F16.E4M3.UNPACK_B R32, R10 ;  /* 0x0000000aff20723e */ /* 0x000fe200020006ff */
[C---:B------:R-:W-:Y:S01]  /*e2b0*/  FMUL.FTZ R4, R33.reuse, R4 ;  /* 0x0000000421047220 */ /* 0x040fe20000410000 */
[----:B------:R-:W-:Y:S01]  /*e2c0*/  FFMA.FTZ R24, R34, R24, R5 ;  /* 0x0000001822187223 */ /* 0x000fe20000010005 */
[----:B------:R-:W-:Y:S01]  /*e2d0*/  FFMA.FTZ R28, R33, R21, -R28 ;  /* 0x00000015211c7223 */ /* 0x000fe2000001081c */
[----:B------:R-:W-:-:S02]  /*e2e0*/  HADD2.F32 R5, -RZ, R6.H1_H1 ;  /* 0x30000006ff057230 */ /* 0x000fc40000004100 */
[----:B------:R-:W-:Y:S01]  /*e2f0*/  FFMA.FTZ R21, R35, R21, R4 ;  /* 0x0000001523157223 */ /* 0x000fe20000010004 */
[----:B------:R-:W-:Y:S01]  /*e300*/  HADD2.F32 R34, -RZ, R32.H1_H1 ;  /* 0x30000020ff227230 */ /* 0x000fe20000004100 */
[----:B------:R-:W-:Y:S01]  /*e310*/  F2FP.F16.E4M3.UNPACK_B R35, R10.H1 ;  /* 0x0000000aff23723e */ /* 0x000fe200030006ff */
[--C-:B------:R-:W-:Y:S02]  /*e320*/  HADD2.F32 R4, -RZ, R25.reuse.H1_H1 ;  /* 0x30000019ff047230 */ /* 0x100fe40000004100 */
[-C--:B------:R-:W-:Y:S01]  /*e330*/  FMUL.FTZ R33, R38, R5.reuse ;  /* 0x0000000526217220 */ /* 0x080fe20000410000 */
[----:B------:R-:W-:Y:S02]  /*e340*/  HADD2.F32 R6, -RZ, R6.H0_H0 ;  /* 0x20000006ff067230 */ /* 0x000fe40000004100 */
[----:B------:R-:W-:Y:S01]  /*e350*/  FMUL.FTZ R5, R34, R5 ;  /* 0x0000000522057220 */ /* 0x000fe20000410000 */
[----:B------:R-:W-:Y:S02]  /*e360*/  HADD2.F32 R37, -RZ, R32.H0_H0 ;  /* 0x20000020ff257230 */ /* 0x000fe40000004100 */
[----:B------:R-:W-:Y:S01]  /*e370*/  FMUL.FTZ R32, R39, R4 ;  /* 0x0000000427207220 */ /* 0x000fe20000410000 */
[----:B------:R-:W-:-:S02]  /*e380*/  HADD2.F32 R25, -RZ, R25.H0_H0 ;  /* 0x20000019ff197230 */ /* 0x000fc40000004100 */
[-C--:B------:R-:W-:Y:S01]  /*e390*/  FFMA.FTZ R33, R34, R6.reuse, -R33 ;  /* 0x0000000622217223 */ /* 0x080fe20000010821 */
[----:B------:R-:W-:Y:S01]  /*e3a0*/  FFMA.FTZ R34, R38, R6, R5 ;  /* 0x0000000626227223 */ /* 0x000fe20000010005 */
[C---:B------:R-:W-:Y:S01]  /*e3b0*/  FMUL.FTZ R4, R37.reuse, R4 ;  /* 0x0000000425047220 */ /* 0x040fe20000410000 */
[----:B------:R-:W-:Y:S02]  /*e3c0*/  HADD2.F32 R5, -RZ, R7.H1_H1 ;  /* 0x30000007ff057230 */ /* 0x000fe40000004100 */
[-C--:B------:R-:W-:Y:S01]  /*e3d0*/  FFMA.FTZ R6, R37, R25.reuse, -R32 ;  /* 0x0000001925067223 */ /* 0x080fe20000010820 */
[----:B------:R-:W-:Y:S02]  /*e3e0*/  HADD2.F32 R37, -RZ, R35.H1_H1 ;  /* 0x30000023ff257230 */ /* 0x000fe40000004100 */
[----:B------:R-:W-:Y:S01]  /*e3f0*/  FFMA.FTZ R25, R39, R25, R4 ;  /* 0x0000001927197223 */ /* 0x000fe20000010004 */
[----:B------:R-:W-:Y:S02]  /*e400*/  HADD2.F32 R39, -RZ, R36.H0_H0 ;  /* 0x20000024ff277230 */ /* 0x000fe40000004100 */
[----:B------:R-:W-:Y:S01]  /*e410*/  FMUL.FTZ R36, R41, R5 ;  /* 0x0000000529247220 */ /* 0x000fe20000410000 */
[----:B------:R-:W-:-:S02]  /*e420*/  HADD2.F32 R4, -RZ, R15.H1_H1 ;  /* 0x3000000fff047230 */ /* 0x000fc40000004100 */
[----:B------:R-:W-:Y:S01]  /*e430*/  FMUL.FTZ R38, R37, R5 ;  /* 0x0000000525267220 */ /* 0x000fe20000410000 */
[----:B------:R-:W-:Y:S01]  /*e440*/  HADD2.F32 R35, -RZ, R35.H0_H0 ;  /* 0x20000023ff237230 */ /* 0x000fe20000004100 */
[----:B------:R-:W-:Y:S01]  /*e450*/  F2FP.SATFINITE.E4M3.F32.PACK_AB_MERGE_C R24, R24, R29, RZ ;  /* 0x0000001d1818723e */ /* 0x000fe200048070ff */
[----:B------:R-:W-:Y:S02]  /*e460*/  HADD2.F32 R7, -RZ, R7.H0_H0 ;  /* 0x20000007ff077230 */ /* 0x000fe40000004100 */
        /* <DEDUP_REMOVED lines=8> */
[----:B------:R-:W-:-:S02]  /*e4f0*/  F2FP.SATFINITE.E4M3.F32.PACK_AB_MERGE_C R4, R31, R26, RZ ;  /* 0x0000001a1f04723e */ /* 0x000fc400048070ff */
[----:B------:R-:W-:Y:S02]  /*e500*/  F2FP.SATFINITE.E4M3.F32.PACK_AB_MERGE_C R36, R5, R36, RZ ;  /* 0x000000240524723e */ /* 0x000fe400048070ff */
[----:B------:R-:W-:Y:S02]  /*e510*/  F2FP.SATFINITE.E4M3.F32.PACK_AB_MERGE_C R4, R20, R27, R4 ;  /* 0x0000001b1404723e */ /* 0x000fe40004807004 */
[----:B------:R-:W-:Y:S02]  /*e520*/  F2FP.SATFINITE.E4M3.F32.PACK_AB_MERGE_C R5, R21, R28, R24 ;  /* 0x0000001c1505723e */ /* 0x000fe40004807018 */
[----:B------:R-:W-:Y:S02]  /*e530*/  F2FP.SATFINITE.E4M3.F32.PACK_AB_MERGE_C R6, R25, R6, R33 ;  /* 0x000000061906723e */ /* 0x000fe40004807021 */
[----:B------:R-:W-:-:S05]  /*e540*/  F2FP.SATFINITE.E4M3.F32.PACK_AB_MERGE_C R7, R32, R7, R36 ;  /* 0x000000072007723e */ /* 0x000fca0004807024 */
[----:B------:R1:W-:Y:S02]  /*e550*/  STS.128 [R40+0x21400], R4 ;  /* 0x0214000428007388 */ /* 0x0003e40000000c00 */
.L_x_460:
[----:B------:R-:W-:Y:S05]  /*e560*/  BSYNC B2 ;  /* 0x0000000000027941 */ /* 0x000fea0003800000 */
.L_x_459:
[----:B------:R-:W-:Y:S05]  /*e570*/  @P1 BRA `(.L_x_458) ;  /* 0x0000000400681947 */ /* 0x000fea0003800000 */
[----:B-1---5:R-:W1:Y:S01]  /*e580*/  LDS.128 R4, [R40+0x25400] ;  /* 0x0254000028047984 */ /* 0x022e620000000c00 */
        /* <DEDUP_REMOVED lines=89> */
.L_x_458:
[----:B------:R-:W-:Y:S05]  /*eb20*/  BSYNC B1 ;  /* 0x0000000000017941 */ /* 0x000fea0003800000 */
.L_x_457:
[----:B-12---:R-:W-:Y:S01]  /*eb30*/  VIADD R4, R23, 0x40 ;  /* 0x0000004017047836 */ /* 0x006fe20000000000 */
[----:B------:R-:W-:Y:S04]  /*eb40*/  BSSY B1, `(.L_x_461) ;  /* 0x00000bf000017945 */ /* 0x000fe80003800000 */
[----:B------:R-:W-:-:S13]  /*eb50*/  ISETP.GE.AND P0, PT, R4, R0, PT ;  /* 0x000000000400720c */ /* 0x000fda0003f06270 */
[----:B------:R-:W-:Y:S05]  /*eb60*/  @P0 BRA `(.L_x_462) ;  /* 0x0000000800f00947 */ /* 0x000fea0003800000 */
[----:B-----5:R1:W5:Y:S01]  /*eb70*/  LDL R40, [R1+0x30] ;  /* 0x0000300001287983 */ /* 0x0203620000100800 */
        /* <DEDUP_REMOVED lines=95> */
.L_x_464:
[----:B------:R-:W-:Y:S05]  /*f170*/  BSYNC B2 ;  /* 0x0000000000027941 */ /* 0x000fea0003800000 */
.L_x_463:
        /* <DEDUP_REMOVED lines=91> */
.L_x_462:
[----:B------:R-:W-:Y:S05]  /*f730*/  BSYNC B1 ;  /* 0x0000000000017941 */ /* 0x000fea0003800000 */
.L_x_461:
[----:B-12---:R-:W-:-:S05]  /*f740*/  VIADD R4, R23, 0x60 ;  /* 0x0000006017047836 */ /* 0x006fca0000000000 */
        /* <DEDUP_REMOVED lines=10> */
[----:B------:R-:W-:Y:S02]  /*f7f0*/  F2FP.F16.E4M3.UNPACK_B R28, R9 ;  /* 0x00000009ff1c723e */ /* 0x000fe400020006ff */
[-C--:B------:R-:W-:Y:S01]  /*f800*/  F2FP.F16.E4M3.UNPACK_B R34, R14.reuse ;  /* 0x0000000eff22723e */ /* 0x080fe200020006ff */
[----:B------:R-:W-:Y:S01]  /*f810*/  HADD2.F32 R31, -RZ, R29.H1_H1 ;  /* 0x3000001dff1f7230 */ /* 0x000fe20000004100 */
[----:B------:R-:W-:Y:S01]  /*f820*/  F2FP.F16.E4M3.UNPACK_B R14, R14.H1 ;  /* 0x0000000eff0e723e */ /* 0x000fe200030006ff */
[--C-:B------:R-:W-:Y:S02]  /*f830*/  HADD2.F32 R27, -RZ, R28.reuse.H1_H1 ;  /* 0x3000001cff1b7230 */ /* 0x100fe40000004100 */
[----:B------:R-:W-:-:S02]  /*f840*/  HADD2.F32 R28, -RZ, R28.H0_H0 ;  /* 0x2000001cff1c7230 */ /* 0x000fc40000004100 */
[----:B------:R-:W-:Y:S01]  /*f850*/  HADD2.F32 R32, -RZ, R29.H0_H0 ;  /* 0x2000001dff207230 */ /* 0x000fe20000004100 */
[----:B------:R-:W-:Y:S01]  /*f860*/  F2FP.F16.E4M3.UNPACK_B R29, R9.H1 ;  /* 0x00000009ff1d723e */ /* 0x000fe200030006ff */
[--C-:B------:R-:W-:Y:S02]  /*f870*/  HADD2.F32 R36, -RZ, R34.reuse.H1_H1 ;  /* 0x30000022ff247230 */ /* 0x100fe40000004100 */
[----:B0-----:R-:W-:Y:S02]  /*f880*/  HADD2.F32 R35, -RZ, R34.H0_H0 ;  /* 0x20000022ff237230 */ /* 0x001fe40000004100 */
[----:B------:R-:W-:Y:S01]  /*f890*/  HADD2.F32 R37, -RZ, R14.H1_H1 ;  /* 0x3000000eff257230 */ /* 0x000fe20000004100 */
[----:B-1----:R-:W-:Y:S02]  /*f8a0*/  F2FP.F16.E4M3.UNPACK_B R0, R4.H1 ;  /* 0x00000004ff00723e */ /* 0x002fe400030006ff */
[-C--:B------:R-:W-:Y:S02]  /*f8b0*/  F2FP.F16.E4M3.UNPACK_B R21, R6.reuse ;  /* 0x00000006ff15723e */ /* 0x080fe400020006ff */
[----:B------:R-:W-:Y:S01]  /*f8c0*/  F2FP.F16.E4M3.UNPACK_B R24, R6.H1 ;  /* 0x00000006ff18723e */ /* 0x000fe200030006ff */
[--C-:B------:R-:W-:Y:S01]  /*f8d0*/  HADD2.F32 R15, -RZ, R0.reuse.H0_H0 ;  /* 0x20000000ff0f7230 */ /* 0x100fe20000004100 */
[----:B------:R-:W-:Y:S01]  /*f8e0*/  F2FP.F16.E4M3.UNPACK_B R4, R4 ;  /* 0x00000004ff04723e */ /* 0x000fe200020006ff */
[----:B------:R-:W-:Y:S01]  /*f8f0*/  HADD2.F32 R0, -RZ, R0.H1_H1 ;  /* 0x30000000ff007230 */ /* 0x000fe20000004100 */
[----:B------:R-:W-:-:S02]  /*f900*/  F2FP.F16.E4M3.UNPACK_B R20, R5 ;  /* 0x00000005ff14723e */ /* 0x000fc400020006ff */
[----:B------:R-:W-:Y:S02]  /*f910*/  F2FP.F16.E4M3.UNPACK_B R5, R5.H1 ;  /* 0x00000005ff05723e */ /* 0x000fe400030006ff */
[-C--:B------:R-:W-:Y:S01]  /*f920*/  FMUL.FTZ R6, R31, R0.reuse ;  /* 0x000000001f067220 */ /* 0x080fe20000410000 */
[C---:B------:R-:W-:Y:S01]  /*f930*/  FMUL.FTZ R0, R27.reuse, R0 ;  /* 0x000000001b007220 */ /* 0x040fe20000410000 */
[----:B------:R-:W-:Y:S02]  /*f940*/  F2FP.F16.E4M3.UNPACK_B R25, R7 ;  /* 0x00000007ff19723e */ /* 0x000fe400020006ff */
[-C--:B------:R-:W-:Y:S01]  /*f950*/  FFMA.FTZ R26, R27, R15.reuse, -R6 ;  /* 0x0000000f1b1a7223 */ /* 0x080fe20000010806 */
[----:B------:R-:W-:Y:S01]  /*f960*/  FFMA.FTZ R27, R31, R15, R0 ;  /* 0x0000000f1f1b7223 */ /* 0x000fe20000010000 */
[--C-:B------:R-:W-:Y:S01]  /*f970*/  HADD2.F32 R0, -RZ, R4.reuse.H1_H1 ;  /* 0x30000004ff007230 */ /* 0x100fe20000004100 */
[----:B------:R-:W-:Y:S01]  /*f980*/  F2FP.F16.E4M3.UNPACK_B R31, R12.H1 ;  /* 0x0000000cff1f723e */ /* 0x000fe200030006ff */
[----:B------:R-:W-:Y:S01]  /*f990*/  HADD2.F32 R4, -RZ, R4.H0_H0 ;  /* 0x20000004ff047230 */ /* 0x000fe20000004100 */
[----:B------:R-:W-:Y:S01]  /*f9a0*/  F2FP.F16.E4M3.UNPACK_B R7, R7.H1 ;  /* 0x00000007ff07723e */ /* 0x000fe200030006ff */
[----:B------:R-:W-:-:S02]  /*f9b0*/  HADD2.F32 R6, -RZ, R5.H1_H1 ;  /* 0x30000005ff067230 */ /* 0x000fc40000004100 */
[-C--:B------:R-:W-:Y:S01]  /*f9c0*/  FMUL.FTZ R15, R28, R0.reuse ;  /* 0x000000001c0f7220 */ /* 0x080fe20000410000 */
[C---:B------:R-:W-:Y:S01]  /*f9d0*/  FMUL.FTZ R9, R32.reuse, R0 ;  /* 0x0000000020097220 */ /* 0x040fe20000410000 */
[----:B------:R-:W-:Y:S02]  /*f9e0*/  HADD2.F32 R33, -RZ, R31.H1_H1 ;  /* 0x3000001fff217230 */ /* 0x000fe40000004100 */
[-C--:B------:R-:W-:Y:S01]  /*f9f0*/  FFMA.FTZ R12, R32, R4.reuse, R15 ;  /* 0x00000004200c7223 */ /* 0x080fe2000001000f */
[----:B------:R-:W-:Y:S02]  /*fa00*/  HADD2.F32 R15, -RZ, R29.H1_H1 ;  /* 0x3000001dff0f7230 */ /* 0x000fe40000004100 */
[----:B------:R-:W-:Y:S01]  /*fa10*/  FFMA.FTZ R9, R28, R4, -R9 ;  /* 0x000000041c097223 */ /* 0x000fe20000010809 */
[----:B------:R-:W-:Y:S02]  /*fa20*/  HADD2.F32 R5, -RZ, R5.H0_H0 ;  /* 0x20000005ff057230 */ /* 0x000fe40000004100 */
[----:B------:R-:W-:Y:S01]  /*fa30*/  FMUL.FTZ R4, R33, R6 ;  /* 0x0000000621047220 */ /* 0x000fe20000410000 */
[----:B------:R-:W-:-:S02]  /*fa40*/  HADD2.F32 R32, -RZ, R31.H0_H0 ;  /* 0x2000001fff207230 */ /* 0x000fc40000004100 */
[C---:B------:R-:W-:Y:S01]  /*fa50*/  FMUL.FTZ R28, R15.reuse, R6 ;  /* 0x000000060f1c7220 */ /* 0x040fe20000410000 */
[--C-:B------:R-:W-:Y:S02]  /*fa60*/  HADD2.F32 R0, -RZ, R20.reuse.H1_H1 ;  /* 0x30000014ff007230 */ /* 0x100fe40000004100 */
[-C--:B------:R-:W-:Y:S01]  /*fa70*/  FFMA.FTZ R6, R15, R5.reuse, -R4 ;  /* 0x000000050f067223 */ /* 0x080fe20000010804 */
[----:B------:R-:W-:Y:S02]  /*fa80*/  HADD2.F32 R4, -RZ, R29.H0_H0 ;  /* 0x2000001dff047230 */ /* 0x000fe40000004100 */
[----:B------:R-:W-:Y:S01]  /*fa90*/  FFMA.FTZ R31, R33, R5, R28 ;  /* 0x00000005211f7223 */ /* 0x000fe2000001001c */
[----:B------:R-:W-:Y:S02]  /*faa0*/  HADD2.F32 R20, -RZ, R20.H0_H0 ;  /* 0x20000014ff147230 */ /* 0x000fe40000004100 */
[----:B------:R-:W-:Y:S01]  /*fab0*/  FMUL.FTZ R15, R32, R0 ;  /* 0x00000000200f7220 */ /* 0x000fe20000410000 */
[----:B------:R-:W-:Y:S01]  /*fac0*/  F2FP.F16.E4M3.UNPACK_B R28, R10 ;  /* 0x0000000aff1c723e */ /* 0x000fe200020006ff */
[----:B------:R-:W-:Y:S01]  /*fad0*/  FMUL.FTZ R29, R4, R0 ;  /* 0x00000000041d7220 */ /* 0x000fe20000410000 */
[----:B------:R-:W-:-:S02]  /*fae0*/  HADD2.F32 R0, -RZ, R21.H1_H1 ;  /* 0x30000015ff007230 */ /* 0x000fc40000004100 */
[-C--:B------:R-:W-:Y:S01]  /*faf0*/  FFMA.FTZ R5, R4, R20.reuse, -R15 ;  /* 0x0000001404057223 */ /* 0x080fe2000001080f */
[----:B------:R-:W-:Y:S02]  /*fb00*/  HADD2.F32 R4, -RZ, R24.H1_H1 ;  /* 0x30000018ff047230 */ /* 0x000fe40000004100 */
[----:B------:R-:W-:Y:S01]  /*fb10*/  FFMA.FTZ R20, R32, R20, R29 ;  /* 0x0000001420147223 */ /* 0x000fe2000001001d */
[--C-:B------:R-:W-:Y:S01]  /*fb20*/  HADD2.F32 R32, -RZ, R28.reuse.H1_H1 ;  /* 0x3000001cff207230 */ /* 0x100fe20000004100 */
[----:B------:R-:W-:Y:S01]  /*fb30*/  F2FP.SATFINITE.E4M3.F32.PACK_AB_MERGE_C R6, R31, R6, RZ ;  /* 0x000000061f06723e */ /* 0x000fe200048070ff */
[----:B------:R-:W-:Y:S02]  /*fb40*/  HADD2.F32 R33, -RZ, R28.H0_H0 ;  /* 0x2000001cff217230 */ /* 0x000fe40000004100 */
[-C--:B------:R-:W-:Y:S01]  /*fb50*/  FMUL.FTZ R15, R36, R4.reuse ;  /* 0x00000004240f7220 */ /* 0x080fe20000410000 */
[----:B------:R-:W-:Y:S02]  /*fb60*/  HADD2.F32 R24, -RZ, R24.H0_H0 ;  /* 0x20000018ff187230 */ /* 0x000fe40000004100 */
[----:B------:R-:W-:Y:S01]  /*fb70*/  FMUL.FTZ R29, R32, R4 ;  /* 0x00000004201d7220 */ /* 0x000fe20000410000 */
[----:B------:R-:W-:-:S02]  /*fb80*/  HADD2.F32 R21, -RZ, R21.H0_H0 ;  /* 0x20000015ff157230 */ /* 0x000fc40000004100 */
[----:B------:R-:W-:Y:S01]  /*fb90*/  FMUL.FTZ R4, R35, R0 ;  /* 0x0000000023047220 */ /* 0x000fe20000410000 */
[----:B------:R-:W-:Y:S01]  /*fba0*/  F2FP.F16.E4M3.UNPACK_B R28, R10.H1 ;  /* 0x0000000aff1c723e */ /* 0x000fe200030006ff */
[----:B------:R-:W-:Y:S01]  /*fbb0*/  FFMA.FTZ R15, R32, R24, -R15 ;  /* 0x00000018200f7223 */ /* 0x000fe2000001080f */
[C---:B------:R-:W-:Y:S01]  /*fbc0*/  FMUL.FTZ R0, R33.reuse, R0 ;  /* 0x0000000021007220 */ /* 0x040fe20000410000 */
[-C--:B------:R-:W-:Y:S01]  /*fbd0*/  FFMA.FTZ R10, R33, R21.reuse, -R4 ;  /* 0x00000015210a7223 */ /* 0x080fe20000010804 */
[----:B------:R-:W-:Y:S01]  /*fbe0*/  FFMA.FTZ R24, R36, R24, R29 ;  /* 0x0000001824187223 */ /* 0x000fe2000001001d */
[----:B------:R-:W-:Y:S02]  /*fbf0*/  HADD2.F32 R4, -RZ, R7.H1_H1 ;  /* 0x30000007ff047230 */ /* 0x000fe40000004100 */
[----:B------:R-:W-:Y:S01]  /*fc00*/  FFMA.FTZ R21, R35, R21, R0 ;  /* 0x0000001523157223 */ /* 0x000fe20000010000 */
[----:B------:R-:W-:Y:S01]  /*fc10*/  HADD2.F32 R29, -RZ, R28.H1_H1 ;  /* 0x3000001cff1d7230 */ /* 0x000fe20000004100 */
[----:B------:R-:W-:Y:S01]  /*fc20*/  F2FP.SATFINITE.E4M3.F32.PACK_AB_MERGE_C R5, R20, R5, R6 ;  /* 0x000000051405723e */ /* 0x000fe20004807006 */
[----:B------:R-:W-:-:S02]  /*fc30*/  HADD2.F32 R35, -RZ, R14.H0_H0 ;  /* 0x2000000eff237230 */ /* 0x000fc40000004100 */
[-C--:B------:R-:W-:Y:S01]  /*fc40*/  FMUL.FTZ R14, R37, R4.reuse ;  /* 0x00000004250e7220 */ /* 0x080fe20000410000 */
[----:B------:R-:W-:Y:S01]  /*fc50*/  HADD2.F32 R0, -RZ, R25.H1_H1 ;  /* 0x30000019ff007230 */ /* 0x000fe20000004100 */
[----:B------:R-:W-:Y:S01]  /*fc60*/  F2FP.SATFINITE.E4M3.F32.PACK_AB_MERGE_C R15, R24, R15, RZ ;  /* 0x0000000f180f723e */ /* 0x000fe200048070ff */
[----:B------:R-:W-:Y:S02]  /*fc70*/  HADD2.F32 R7, -RZ, R7.H0_H0 ;  /* 0x20000007ff077230 */ /* 0x000fe40000004100 */
[----:B------:R-:W-:Y:S02]  /*fc80*/  HADD2.F32 R33, -RZ, R28.H0_H0 ;  /* 0x2000001cff217230 */ /* 0x000fe40000004100 */
[----:B------:R-:W-:Y:S01]  /*fc90*/  FMUL.FTZ R28, R29, R4 ;  /* 0x000000041d1c7220 */ /* 0x000fe20000410000 */
[----:B------:R-:W-:Y:S02]  /*fca0*/  HADD2.F32 R25, -RZ, R25.H0_H0 ;  /* 0x20000019ff197230 */ /* 0x000fe40000004100 */
[-C--:B------:R-:W-:Y:S01]  /*fcb0*/  FMUL.FTZ R4, R35, R0.reuse ;  /* 0x0000000023047220 */ /* 0x080fe20000410000 */
[-C--:B------:R-:W-:Y:S01]  /*fcc0*/  FFMA.FTZ R14, R29, R7.reuse, -R14 ;  /* 0x000000071d0e7223 */ /* 0x080fe2000001080e */
[----:B------:R-:W-:Y:S01]  /*fcd0*/  FMUL.FTZ R0, R33, R0 ;  /* 0x0000000021007220 */ /* 0x000fe20000410000 */
[----:B------:R-:W-:Y:S01]  /*fce0*/  FFMA.FTZ R29, R37, R7, R28 ;  /* 0x00000007251d7223 */ /* 0x000fe2000001001c */
[-C--:B------:R-:W-:Y:S01]  /*fcf0*/  FFMA.FTZ R7, R33, R25.reuse, -R4 ;  /* 0x0000001921077223 */ /* 0x080fe20000010804 */
[----:B------:R-:W-:Y:S01]  /*fd00*/  F2FP.SATFINITE.E4M3.F32.PACK_AB_MERGE_C R4, R27, R26, RZ ;  /* 0x0000001a1b04723e */ /* 0x000fe200048070ff */
[----:B------:R-:W-:Y:S01]  /*fd10*/  FFMA.FTZ R0, R35, R25, R0 ;  /* 0x0000001923007223 */ /* 0x000fe20000010000 */
[----:B------:R-:W-:-:S02]  /*fd20*/  F2FP.SATFINITE.E4M3.F32.PACK_AB_MERGE_C R6, R21, R10, R15 ;  /* 0x0000000a1506723e */ /* 0x000fc4000480700f */
[----:B------:R-:W-:Y:S02]  /*fd30*/  F2FP.SATFINITE.E4M3.F32.PACK_AB_MERGE_C R14, R29, R14, RZ ;  /* 0x0000000e1d0e723e */ /* 0x000fe400048070ff */
[----:B------:R-:W-:Y:S02]  /*fd40*/  F2FP.SATFINITE.E4M3.F32.PACK_AB_MERGE_C R4, R12, R9, R4 ;  /* 0x000000090c04723e */ /* 0x000fe40004807004 */
[----:B------:R-:W-:-:S05]  /*fd50*/  F2FP.SATFINITE.E4M3.F32.PACK_AB_MERGE_C R7, R0, R7, R14 ;  /* 0x000000070007723e */ /* 0x000fca000480700e */
[----:B------:R1:W-:Y:S02]  /*fd60*/  STS.128 [R38+0x23400], R4 ;  /* 0x0234000426007388 */ /* 0x0003e40000000c00 */
.L_x_467:
[----:B------:R-:W-:Y:S05]  /*fd70*/  BSYNC B1 ;  /* 0x0000000000017941 */ /* 0x000fea0003800000 */
.L_x_466:
[----:B------:R-:W-:Y:S05]  /*fd80*/  @P1 BRA `(.L_x_465) ;  /* 0x0000003c00a81947 */ /* 0x000fea0003800000 */
[----:B-1---5:R-:W1:Y:S01]  /*fd90*/  LDS.128 R4, [R38+0x27400] ;  /* 0x0274000026047984 */ /* 0x022e620000000c00 */
[----:B------:R-:W-:Y:S02]  /*fda0*/  F2FP.F16.E4M3.UNPACK_B R24, R11 ;  /* 0x0000000bff18723e */ /* 0x000fe400020006ff */
[----:B------:R-:W-:Y:S02]  /*fdb0*/  F2FP.F16.E4M3.UNPACK_B R21, R3 ;  /* 0x00000003ff15723e */ /* 0x000fe400020006ff */
[-C--:B------:R-:W-:Y:S01]  /*fdc0*/  F2FP.F16.E4M3.UNPACK_B R29, R13.reuse ;  /* 0x0000000dff1d723e */ /* 0x080fe200020006ff */
[--C-:B------:R-:W-:Y:S01]  /*fdd0*/  HADD2.F32 R25, -RZ, R24.reuse.H1_H1 ;  /* 0x30000018ff197230 */ /* 0x100fe20000004100 */
[----:B------:R-:W-:Y:S01]  /*fde0*/  F2FP.F16.E4M3.UNPACK_B R13, R13.H1 ;  /* 0x0000000dff0d723e */ /* 0x000fe200030006ff */
[----:B------:R-:W-:Y:S02]  /*fdf0*/  HADD2.F32 R15, -RZ, R21.H1_H1 ;  /* 0x30000015ff0f7230 */ /* 0x000fe40000004100 */
[----:B------:R-:W-:-:S02]  /*fe00*/  HADD2.F32 R26, -RZ, R24.H0_H0 ;  /* 0x20000018ff1a7230 */ /* 0x000fc40000004100 */
[----:B------:R-:W-:Y:S01]  /*fe10*/  HADD2.F32 R24, -RZ, R21.H0_H0 ;  /* 0x20000015ff187230 */ /* 0x000fe20000004100 */
[----:B------:R-:W-:Y:S01]  /*fe20*/  F2FP.F16.E4M3.UNPACK_B R21, R3.H1 ;  /* 0x00000003ff15723e */ /* 0x000fe200030006ff */
[----:B------:R-:W-:-:S04]  /*fe30*/  HADD2.F32 R34, -RZ, R29.H1_H1 ;  /* 0x3000001dff227230 */ /* 0x000fc80000004100 */
[----:B------:R-:W-:Y:S01]  /*fe40*/  HADD2.F32 R28, -RZ, R21.H0_H0 ;  /* 0x20000015ff1c7230 */ /* 0x000fe20000004100 */
[-C--:B-1----:R-:W-:Y:S02]  /*fe50*/  F2FP.F16.E4M3.UNPACK_B R0, R4.reuse.H1 ;  /* 0x00000004ff00723e */ /* 0x082fe400030006ff */
[----:B------:R-:W-:Y:S02]  /*fe60*/  F2FP.F16.E4M3.UNPACK_B R4, R4 ;  /* 0x00000004ff04723e */ /* 0x000fe400020006ff */
[-C--:B------:R-:W-:Y:S01]  /*fe70*/  F2FP.F16.E4M3.UNPACK_B R10, R5.reuse ;  /* 0x00000005ff0a723e */ /* 0x080fe200020006ff */
[--C-:B------:R-:W-:Y:S01]  /*fe80*/  HADD2.F32 R9, -RZ, R0.reuse.H0_H0 ;  /* 0x20000000ff097230 */ /* 0x100fe20000004100 */
[----:B------:R-:W-:Y:S01]  /*fe90*/  F2FP.F16.E4M3.UNPACK_B R5, R5.H1 ;  /* 0x00000005ff05723e */ /* 0x000fe200030006ff */
[----:B------:R-:W-:Y:S01]  /*fea0*/  HADD2.F32 R0, -RZ, R0.H1_H1 ;  /* 0x30000000ff007230 */ /* 0x000fe20000004100 */
[-C--:B------:R-:W-:Y:S02]  /*feb0*/  F2FP.F16.E4M3.UNPACK_B R12, R6.reuse ;  /* 0x00000006ff0c723e */ /* 0x080fe400020006ff */
[----:B------:R-:W-:Y:S01]  /*fec0*/  F2FP.F16.E4M3.UNPACK_B R6, R6.H1 ;  /* 0x00000006ff06723e */ /* 0x000fe200030006ff */
[----:B------:R-:W-:-:S02]  /*fed0*/  HADD2.F32 R3, -RZ, R5.H1_H1 ;  /* 0x30000005ff037230 */ /* 0x000fc40000004100 */
[-C--:B------:R-:W-:Y:S01]  /*fee0*/  FMUL.FTZ R20, R25, R0.reuse ;  /* 0x0000000019147220 */ /* 0x080fe20000410000 */
[C---:B------:R-:W-:Y:S01]  /*fef0*/  FMUL.FTZ R0, R15.reuse, R0 ;  /* 0x000000000f007220 */ /* 0x040fe20000410000 */
[----:B------:R-:W-:Y:S01]  /*ff00*/  HADD2.F32 R5, -RZ, R5.H0_H0 ;  /* 0x20000005ff057230 */ /* 0x000fe20000004100 */
[----:B------:R-:W-:Y:S01]  /*ff10*/  F2FP.F16.E4M3.UNPACK_B R14, R7 ;  /* 0x00000007ff0e723e */ /* 0x000fe200020006ff */
[-C--:B------:R-:W-:Y:S01]  /*ff20*/  FFMA.FTZ R20, R15, R9.reuse, -R20 ;  /* 0x000000090f147223 */ /* 0x080fe20000010814 */
[----:B------:R-:W-:Y:S01]  /*ff30*/  FFMA.FTZ R15, R25, R9, R0 ;  /* 0x00000009190f7223 */ /* 0x000fe20000010000 */
[--C-:B------:R-:W-:Y:S01]  /*ff40*/  HADD2.F32 R0, -RZ, R4.reuse.H1_H1 ;  /* 0x30000004ff007230 */ /* 0x100fe20000004100 */
[----:B------:R-:W-:Y:S01]  /*ff50*/  F2FP.F16.E4M3.UNPACK_B R25, R11.H1 ;  /* 0x0000000bff19723e */ /* 0x000fe200030006ff */
[----:B------:R-:W-:Y:S01]  /*ff60*/  HADD2.F32 R4, -RZ, R4.H0_H0 ;  /* 0x20000004ff047230 */ /* 0x000fe20000004100 */
[----:B------:R-:W-:Y:S02]  /*ff70*/  F2FP.F16.E4M3.UNPACK_B R7, R7.H1 ;  /* 0x00000007ff07723e */ /* 0x000fe400030006ff */
[-C--:B------:R-:W-:Y:S01]  /*ff80*/  FMUL.FTZ R9, R26, R0.reuse ;  /* 0x000000001a097220 */ /* 0x080fe20000410000 */
[C---:B------:R-:W-:Y:S01]  /*ff90*/  FMUL.FTZ R11, R24.reuse, R0 ;  /* 0x00000000180b7220 */ /* 0x040fe20000410000 */
[----:B------:R-:W-:Y:S01]  /*ffa0*/  HADD2.F32 R27, -RZ, R25.H1_H1 ;  /* 0x30000019ff1b7230 */ /* 0x000fe20000004100 */
[----:B------:R-:W-:Y:S01]  /*ffb0*/  F2FP.SATFINITE.E4M3.F32.PACK_AB_MERGE_C R15, R15, R20, RZ ;  /* 0x000000140f0f723e */ /* 0x000fe200048070ff */
[-C--:B------:R-:W-:Y:S01]  /*ffc0*/  FFMA.FTZ R9, R24, R4.reuse, -R9 ;  /* 0x0000000418097223 */ /* 0x080fe20000010809 */
[----:B------:R-:W-:Y:S01]  /*ffd0*/  FFMA.FTZ R4, R26, R4, R11 ;  /* 0x000000041a047223 */ /* 0x000fe2000001000b */
[----:B------:R-:W-:-:S02]  /*ffe0*/  HADD2.F32 R11, -RZ, R21.H1_H1 ;  /* 0x30000015ff0b7230 */ /* 0x000fc40000004100 */
[-C--:B------:R-:W-:Y:S01]  /*fff0*/  FMUL.FTZ R24, R27, R3.reuse ;  /* 0x000000031b187220 */ /* 0x080fe20000410000 */
[----:B------:R-:W-:Y:S01]  /*10000*/  HADD2.F32 R32, -RZ, R25.H0_H0 ;  /* 0x20000019ff207230 */ /* 0x000fe20000004100 */
[----:B------:R-:W-:Y:S01]  /*10010*/  F2FP.F16.E4M3.UNPACK_B R25, R8 ;  /* 0x00000008ff19723e */ /* 0x000fe200020006ff */
[--C-:B------:R-:W-:Y:S02]  /*10020*/  HADD2.F32 R0, -RZ, R10.reuse.H1_H1 ;  /* 0x3000000aff007230 */ /* 0x100fe40000004100 */
[C---:B------:R-:W-:Y:S01]  /*10030*/  FMUL.FTZ R26, R11.reuse, R3 ;  /* 0x000000030b1a7220 */ /* 0x040fe20000410000 */
[----:B------:R-:W-:Y:S02]  /*10040*/  HADD2.F32 R10, -RZ, R10.H0_H0 ;  /* 0x2000000aff0a7230 */ /* 0x000fe40000004100 */
[----:B------:R-:W-:Y:S01]  /*10050*/  FFMA.FTZ R24, R11, R5, -R24 ;  /* 0x000000050b187223 */ /* 0x000fe20000010818 */
[----:B------:R-:W-:Y:S01]  /*10060*/  F2FP.SATFINITE.E4M3.F32.PACK_AB_MERGE_C R4, R4, R9, R15 ;  /* 0x000000090404723e */ /* 0x000fe2000480700f */
[-C--:B------:R-:W-:Y:S01]  /*10070*/  FMUL.FTZ R3, R32, R0.reuse ;  /* 0x0000000020037220 */ /* 0x080fe20000410000 */
[----:B------:R-:W-:Y:S01]  /*10080*/  FFMA.FTZ R21, R27, R5, R26 ;  /* 0x000000051b157223 */ /* 0x000fe2000001001a */
[----:B------:R-:W-:Y:S01]  /*10090*/  FMUL.FTZ R11, R28, R0 ;  /* 0x000000001c0b7220 */ /* 0x000fe20000410000 */
[----:B------:R-:W-:-:S02]  /*100a0*/  HADD2.F32 R26, -RZ, R25.H1_H1 ;  /* 0x30000019ff1a7230 */ /* 0x000fc40000004100 */
[-C--:B------:R-:W-:Y:S01]  /*100b0*/  FFMA.FTZ R5, R28, R10.reuse, -R3 ;  /* 0x0000000a1c057223 */ /* 0x080fe20000010803 */
[--C-:B------:R-:W-:Y:S02]  /*100c0*/  HADD2.F32 R3, -RZ, R6.reuse.H1_H1 ;  /* 0x30000006ff037230 */ /* 0x100fe40000004100 */
[----:B------:R-:W-:Y:S01]  /*100d0*/  FFMA.FTZ R10, R32, R10, R11 ;  /* 0x0000000a200a7223 */ /* 0x000fe2000001000b */
[----:B------:R-:W-:Y:S01]  /*100e0*/  HADD2.F32 R6, -RZ, R6.H0_H0 ;  /* 0x20000006ff067230 */ /* 0x000fe20000004100 */
[----:B------:R-:W-:Y:S01]  /*100f0*/  F2FP.SATFINITE.E4M3.F32.PACK_AB_MERGE_C R21, R21, R24, RZ ;  /* 0x000000181515723e */ /* 0x000fe200048070ff */
[----:B------:R-:W-:Y:S02]  /*10100*/  HADD2.F32 R32, -RZ, R29.H0_H0 ;  /* 0x2000001dff207230 */ /* 0x000fe40000004100 */
[-C--:B------:R-:W-:Y:S01]  /*10110*/  FMUL.FTZ R11, R34, R3.reuse ;  /* 0x00000003220b7220 */ /* 0x080fe20000410000 */
[----:B------:R-:W-:Y:S02]  /*10120*/  HADD2.F32 R0, -RZ, R12.H1_H1 ;  /* 0x3000000cff007230 */ /* 0x000fe40000004100 */
[----:B------:R-:W-:Y:S01]  /*10130*/  FMUL.FTZ R27, R26, R3 ;  /* 0x000000031a1b7220 */ /* 0x000fe20000410000 */
[----:B------:R-:W-:-:S02]  /*10140*/  HADD2.F32 R28, -RZ, R25.H0_H0 ;  /* 0x20000019ff1c7230 */ /* 0x000fc40000004100 */
[----:B------:R-:W-:Y:S01]  /*10150*/  FFMA.FTZ R25, R26, R6, -R11 ;  /* 0x000000061a197223 */ /* 0x000fe2000001080b */
[----:B------:R-:W-:Y:S02]  /*10160*/  HADD2.F32 R12, -RZ, R12.H0_H0 ;  /* 0x2000000cff0c7230 */ /* 0x000fe40000004100 */
[----:B------:R-:W-:Y:S01]  /*10170*/  FMUL.FTZ R3, R32, R0 ;  /* 0x0000000020037220 */ /* 0x000fe20000410000 */
[----:B------:R-:W-:Y:S01]  /*10180*/  F2FP.F16.E4M3.UNPACK_B R26, R8.H1 ;  /* 0x00000008ff1a723e */ /* 0x000fe200030006ff */
[----:B------:R-:W-:Y:S01]  /*10190*/  FFMA.FTZ R8, R34, R6, R27 ;  /* 0x0000000622087223 */ /* 0x000fe2000001001b */
[C---:B------:R-:W-:Y:S01]  /*101a0*/  FMUL.FTZ R11, R28.reuse, R0 ;  /* 0x000000001c0b7220 */ /* 0x040fe20000410000 */
[----:B------:R-:W-:Y:S01]  /*101b0*/  FFMA.FTZ R6, R28, R12, -R3 ;  /* 0x0000000c1c067223 */ /* 0x000fe20000010803 */
[----:B------:R-:W-:Y:S01]  /*101c0*/  HADD2.F32 R29, -RZ, R13.H1_H1 ;  /* 0x3000000dff1d7230 */ /* 0x000fe20000004100 */
[----:B------:R-:W-:Y:S01]  /*101d0*/  F2FP.SATFINITE.E4M3.F32.PACK_AB_MERGE_C R5, R10, R5, R21 ;  /* 0x000000050a05723e */ /* 0x000fe20004807015 */
[----:B------:R-:W-:-:S02]  /*101e0*/  HADD2.F32 R3, -RZ, R7.H1_H1 ;  /* 0x30000007ff037230 */ /* 0x000fc40000004100 */
[----:B------:R-:W-:Y:S01]  /*101f0*/  FFMA.FTZ R11, R32, R12, R11 ;  /* 0x0000000c200b7223 */ /* 0x000fe2000001000b */
[----:B------:R-:W-:Y:S01]  /*10200*/  HADD2.F32 R27, -RZ, R26.H1_H1 ;  /* 0x3000001aff1b7230 */ /* 0x000fe20000004100 */
[----:B------:R-:W-:Y:S01]  /*10210*/  F2FP.SATFINITE.E4M3.F32.PACK_AB_MERGE_C R8, R8, R25, RZ ;  /* 0x000000190808723e */ /* 0x000fe200048070ff */
[----:B------:R-:W-:Y:S02]  /*10220*/  HADD2.F32 R32, -RZ, R13.H0_H0 ;  /* 0x2000000dff207230 */ /* 0x000fe40000004100 */
[----:B------:R-:W-:Y:S01]  /*10230*/  FMUL.FTZ R12, R29, R3 ;  /* 0x000000031d0c7220 */ /* 0x000fe20000410000 */
[----:B------:R-:W-:Y:S01]  /*10240*/  HADD2.F32 R0, -RZ, R14.H1_H1 ;  /* 0x3000000eff007230 */ /* 0x000fe20000004100 */
[----:B------:R-:W-:Y:S01]  /*10250*/  F2FP.SATFINITE.E4M3.F32.PACK_AB_MERGE_C R6, R11, R6, R8 ;  /* 0x000000060b06723e */ /* 0x000fe20004807008 */
[----:B------:R-:W-:Y:S02]  /*10260*/  HADD2.F32 R7, -RZ, R7.H0_H0 ;  /* 0x20000007ff077230 */ /* 0x000fe40000004100 */
[----:B------:R-:W-:-:S02]  /*10270*/  HADD2.F32 R28, -RZ, R26.H0_H0 ;  /* 0x2000001aff1c7230 */ /* 0x000fc40000004100 */
[C---:B------:R-:W-:Y:S01]  /*10280*/  FMUL.FTZ R26, R27.reuse, R3 ;  /* 0x000000031b1a7220 */ /* 0x040fe20000410000 */
[----:B------:R-:W-:Y:S02]  /*10290*/  HADD2.F32 R14, -RZ, R14.H0_H0 ;  /* 0x2000000eff0e7230 */ /* 0x000fe40000004100 */
[-C--:B------:R-:W-:Y:S01]  /*102a0*/  FMUL.FTZ R3, R32, R0.reuse ;  /* 0x0000000020037220 */ /* 0x080fe20000410000 */
[-C--:B------:R-:W-:Y:S01]  /*102b0*/  FFMA.FTZ R12, R27, R7.reuse, -R12 ;  /* 0x000000071b0c7223 */ /* 0x080fe2000001080c */
[C---:B------:R-:W-:Y:S01]  /*102c0*/  FMUL.FTZ R13, R28.reuse, R0 ;  /* 0x000000001c0d7220 */ /* 0x040fe20000410000 */
[----:B------:R-:W-:Y:S01]  /*102d0*/  FFMA.FTZ R7, R29, R7, R26 ;  /* 0x000000071d077223 */ /* 0x000fe2000001001a */
[-C--:B------:R-:W-:Y:S02]  /*102e0*/  FFMA.FTZ R3, R28, R14.reuse, -R3 ;  /* 0x0000000e1c037223 */ /* 0x080fe40000010803 */
[----:B------:R-:W-:Y:S02]  /*102f0*/  FFMA.FTZ R14, R32, R14, R13 ;  /* 0x0000000e200e7223 */ /* 0x000fe4000001000d */
[----:B------:R-:W-:-:S04]  /*10300*/  F2FP.SATFINITE.E4M3.F32.PACK_AB_MERGE_C R7, R7, R12, RZ ;  /* 0x0000000c0707723e */ /* 0x000fc800048070ff */
[----:B------:R-:W-:-:S05]  /*10310*/  F2FP.SATFINITE.E4M3.F32.PACK_AB_MERGE_C R7, R14, R3, R7 ;  /* 0x000000030e07723e */ /* 0x000fca0004807007 */
[----:B------:R1:W-:Y:S01]  /*10320*/  STS.128 [R38+0x27400], R4 ;  /* 0x0274000426007388 */ /* 0x0003e20000000c00 */
[----:B------:R-:W-:Y:S05]  /*10330*/  BRA `(.L_x_465) ;  /* 0x00000038003c7947 */ /* 0x000fea0003800000 */
.L_x_447:
[----:B------:R-:W-:-:S03]  /*10340*/  UMOV UR4, 0xffffffff ;  /* 0xffffffff00047882 */ /* 0x000fc60000000000 */
[----:B------:R-:W-:Y:S05]  /*10350*/  BRA.DIV UR4, `(.L_x_468) ;  /* 0x0000014a04a87947 */ /* 0x000fea000b800000 */
[----:B------:R1:W2:Y:S04]  /*10360*/  SHFL.IDX PT, R5, R24, RZ, 0x181f ;  /* 0x00181fff18057589 */ /* 0x0002a800000e0000 */
[----:B------:R1:W3:Y:S04]  /*10370*/  SHFL.IDX PT, R14, R28, RZ, 0x181f ;  /* 0x00181fff1c0e7589 */ /* 0x0002e800000e0000 */
[----:B------:R1:W4:Y:S04]  /*10380*/  SHFL.IDX PT, R3, R26, RZ, 0x181f ;  /* 0x00181fff1a037589 */ /* 0x00032800000e0000 */
[----:B------:R1:W0:Y:S02]  /*10390*/  SHFL.IDX PT, R7, R27, RZ, 0x181f ;  /* 0x00181fff1b077589 */ /* 0x00022400000e0000 */
.L_x_678:
[----:B------:R-:W-:Y:S01]  /*103a0*/  ULDC UR4, c[0x0][0x448] ;  /* 0x0001120000047ab9 */ /* 0x000fe20000000800 */
[----:B------:R-:W-:Y:S01]  /*103b0*/  BSSY B1, `(.L_x_469) ;  /* 0x0000012000017945 */ /* 0x000fe20003800000 */
[----:B------:R-:W-:Y:S01]  /*103c0*/  IMAD R119, R119, UR4, RZ ;  /* 0x0000000477777c24 */ /* 0x000fe2000f8e02ff */
[----:B------:R-:W-:Y:S02]  /*103d0*/  CS2R R8, SRZ ;  /* 0x0000000000087805 */ /* 0x000fe4000001ff00 */
[----:B-1----:R-:W-:Y:S02]  /*103e0*/  CS2R R26, SRZ ;  /* 0x00000000001a7805 */ /* 0x002fe4000001ff00 */
[----:B------:R-:W-:Y:S02]  /*103f0*/  CS2R R24, SRZ ;  /* 0x0000000000187805 */ /* 0x000fe4000001ff00 */
[----:B------:R-:W-:Y:S02]  /*10400*/  CS2R R10, SRZ ;  /* 0x00000000000a7805 */ /* 0x000fe4000001ff00 */
[----:B------:R-:W-:-:S13]  /*10410*/  ISETP.GE.AND P0, PT, R6, R119, PT ;  /* 0x000000770600720c */ /* 0x000fda0003f06270 */
[----:B------:R-:W-:Y:S05]  /*10420*/  @P0 BRA `(.L_x_470) ;  /* 0x0000000000280947 */ /* 0x000fea0003800000 */
[----:B------:R-:W-:Y:S01]  /*10430*/  ULDC UR4, c[0x0][0x3f4] ;  /* 0x0000fd0000047ab9 */ /* 0x000fe20000000800 */
[C---:B--2---:R-:W-:Y:S02]  /*10440*/  IADD3 R4, P0, R16.reuse, R5, RZ ;  /* 0x0000000510047210 */ /* 0x044fe40007f1e0ff */
[----:B------:R-:W-:Y:S02]  /*10450*/  CS2R R8, SRZ ;  /* 0x0000000000087805 */ /* 0x000fe4000001ff00 */
[C---:B------:R-:W-:Y:S02]  /*10460*/  ISETP.GE.AND P2, PT, R16.reuse, UR4, PT ;  /* 0x0000000410007c0c */ /* 0x040fe4000bf46270 */
[----:B---3--:R-:W-:Y:S01]  /*10470*/  IADD3 R14, P1, R16, R14, RZ ;  /* 0x0000000e100e7210 */ /* 0x008fe20007f3e0ff */
[----:B----4-:R-:W-:-:S03]  /*10480*/  IMAD.X R5, R3, 0x1, R17, P0 ;  /* 0x0000000103057824 */ /* 0x010fc600000e0611 */
[----:B0-----:R-:W-:-:S07]  /*10490*/  IADD3.X R15, R7, R17, RZ, P1, !PT ;  /* 0x00000011070f7210 */ /* 0x001fce0000ffe4ff */
[----:B------:R-:W-:Y:S05]  /*104a0*/  @P2 BRA `(.L_x_470) ;  /* 0x0000000000082947 */ /* 0x000fea0003800000 */
[----:B------:R1:W5:Y:S04]  /*104b0*/  LD.E.128 R24, desc[UR42][R4.64] ;  /* 0x0000002a04187980 */ /* 0x000368000c101d00 */
[----:B------:R1:W5:Y:S02]  /*104c0*/  LD.E.128 R8, desc[UR42][R14.64] ;  /* 0x0000002a0e087980 */ /* 0x000364000c101d00 */
.L_x_470:
[----:B------:R-:W-:Y:S05]  /*104d0*/  BSYNC B1 ;  /* 0x0000000000017941 */ /* 0x000fea0003800000 */
.L_x_469:
[----:B-12---:R-:W2:Y:S01]  /*104e0*/  LDL.LU R5, [R1+0x4] ;  /* 0x0000040001057983 */ /* 0x006ea20000300800 */
[----:B------:R-:W-:Y:S01]  /*104f0*/  ULEA.HI UR4, UR45, UR45, URZ, 0x1 ;  /* 0x0000002d2d047291 */ /* 0x000fe2000f8f083f */
[----:B-----5:R-:W-:Y:S01]  /*10500*/  SHF.R.U32.HI R0, RZ, 0x8, R24 ;  /* 0x00000008ff007819 */ /* 0x020fe20000011618 */
[C---:B------:R-:W-:Y:S01]  /*10510*/  VIADD R36, R23.reuse, 0x20 ;  /* 0x0000002017247836 */ /* 0x040fe20000000000 */
[----:B----4-:R-:W-:Y:S01]  /*10520*/  LOP3.LUT R3, R24, 0xff, RZ, 0xc0, !PT ;  /* 0x000000ff18037812 */ /* 0x010fe200078ec0ff */
[----:B------:R-:W-:Y:S01]  /*10530*/  ULOP3.LUT UR4, UR4, 0xfffffffe, URZ, 0xc0, !UPT ;  /* 0xfffffffe04047892 */ /* 0x000fe2000f8ec03f */
[----:B------:R-:W-:Y:S01]  /*10540*/  LOP3.LUT R0, R0, 0xff, RZ, 0xc0, !PT ;  /* 0x000000ff00007812 */ /* 0x000fe200078ec0ff */
[----:B------:R-:W1:Y:S01]  /*10550*/  S2R R34, SR_TID.X ;  /* 0x0000000000227919 */ /* 0x000e620000002100 */
[----:B---3--:R-:W-:Y:S01]  /*10560*/  LOP3.LUT R14, R8, 0xff, RZ, 0xc0, !PT ;  /* 0x000000ff080e7812 */ /* 0x008fe200078ec0ff */
[----:B------:R-:W-:Y:S01]  /*10570*/  UIADD3 UR4, UR45, -UR4, URZ ;  /* 0x800000042d047290 */ /* 0x000fe2000fffe03f */
[----:B0-----:R-:W-:Y:S01]  /*10580*/  SHF.R.U32.HI R7, RZ, 0x8, R25 ;  /* 0x00000008ff077819 */ /* 0x001fe20000011619 */
[----:B------:R-:W-:Y:S01]  /*10590*/  VIADD R37, R23, 0x40 ;  /* 0x0000004017257836 */ /* 0x000fe20000000000 */
[----:B------:R-:W-:Y:S01]  /*105a0*/  LOP3.LUT R4, R25, 0xff, RZ, 0xc0, !PT ;  /* 0x000000ff19047812 */ /* 0x000fe200078ec0ff */
[----:B------:R-:W-:Y:S01]  /*105b0*/  BSSY B1, `(.L_x_471) ;  /* 0x0000043000017945 */ /* 0x000fe20003800000 */
[----:B------:R-:W-:Y:S01]  /*105c0*/  LOP3.LUT R7, R7, 0xff, RZ, 0xc0, !PT ;  /* 0x000000ff07077812 */ /* 0x000fe200078ec0ff */
[----:B------:R-:W-:Y:S01]  /*105d0*/  IMAD.U32 R35, RZ, RZ, UR4 ;  /* 0x00000004ff237e24 */ /* 0x000fe2000f8e00ff */
[----:B------:R-:W-:-:S02]  /*105e0*/  SHF.R.U32.HI R15, RZ, 0x8, R27 ;  /* 0x00000008ff0f7819 */ /* 0x000fc4000001161b */
[----:B------:R-:W-:Y:S02]  /*105f0*/  PRMT R4, R7, 0x7604, R4 ;  /* 0x0000760407047816 */ /* 0x000fe40000000004 */
[----:B------:R-:W-:Y:S02]  /*10600*/  SHF.L.U32 R35, R35, 0x1f, RZ ;  /* 0x0000001f23237819 */ /* 0x000fe400000006ff */
[----:B------:R-:W-:Y:S02]  /*10610*/  LOP3.LUT R12, R27, 0xff, RZ, 0xc0, !PT ;  /* 0x000000ff1b0c7812 */ /* 0x000fe400078ec0ff */
[----:B------:R-:W0:Y:S01]  /*10620*/  SYNCS.PHASECHK.TRANS64.TRYWAIT P4, [R22+URZ+0x38800], R35 ;  /* 0x03880023160075a7 */ /* 0x000e22000808017f */
[----:B------:R-:W-:Y:S02]  /*10630*/  LOP3.LUT R15, R15, 0xff, RZ, 0xc0, !PT ;  /* 0x000000ff0f0f7812 */ /* 0x000fe400078ec0ff */
[----:B------:R-:W-:Y:S02]  /*10640*/  LOP3.LUT R6, R26, 0xff, RZ, 0xc0, !PT ;  /* 0x000000ff1a067812 */ /* 0x000fe400078ec0ff */
[----:B------:R-:W-:-:S02]  /*10650*/  PRMT R12, R15, 0x7604, R12 ;  /* 0x000076040f0c7816 */ /* 0x000fc4000000000c */
[--C-:B------:R-:W-:Y:S02]  /*10660*/  SHF.R.U32.HI R29, RZ, 0x8, R11.reuse ;  /* 0x00000008ff1d7819 */ /* 0x100fe4000001160b */
[----:B------:R-:W-:Y:S02]  /*10670*/  LOP3.LUT R20, R11, 0xff, RZ, 0xc0, !PT ;  /* 0x000000ff0b147812 */ /* 0x000fe400078ec0ff */
[----:B------:R-:W-:Y:S02]  /*10680*/  LOP3.LUT R29, R29, 0xff, RZ, 0xc0, !PT ;  /* 0x000000ff1d1d7812 */ /* 0x000fe400078ec0ff */
[----:B------:R-:W-:Y:S02]  /*10690*/  SHF.R.U32.HI R33, RZ, 0x10, R11 ;  /* 0x00000010ff217819 */ /* 0x000fe4000001160b */
[----:B------:R-:W-:Y:S01]  /*106a0*/  PRMT R20, R29, 0x7604, R20 ;  /* 0x000076041d147816 */ /* 0x000fe20000000014 */
[----:B-1----:R-:W-:Y:S01]  /*106b0*/  VIADD R34, R34, 0xffffff80 ;  /* 0xffffff8022227836 */ /* 0x002fe20000000000 */
[----:B------:R-:W-:Y:S01]  /*106c0*/  SHF.R.U32.HI R29, RZ, 0x10, R9 ;  /* 0x00000010ff1d7819 */ /* 0x000fe20000011609 */
[----:B------:R-:W-:-:S03]  /*106d0*/  IMAD.U32 R33, R33, 0x10000, RZ ;  /* 0x0001000021217824 */ /* 0x000fc600078e00ff */
[----:B------:R-:W-:Y:S02]  /*106e0*/  SHF.L.U32 R29, R29, 0x10, RZ ;  /* 0x000000101d1d7819 */ /* 0x000fe400000006ff */
[----:B------:R-:W-:Y:S02]  /*106f0*/  LOP3.LUT R33, R20, 0xff0000, R33, 0xf8, !PT ;  /* 0x00ff000014217812 */ /* 0x000fe400078ef821 */
[----:B------:R-:W-:Y:S02]  /*10700*/  LEA.HI R32, R32, R34, RZ, 0x3 ;  /* 0x0000002220207211 */ /* 0x000fe400078f18ff */
[----:B------:R-:W-:Y:S01]  /*10710*/  LOP3.LUT R20, R33, 0xff000000, R11, 0xf8, !PT ;  /* 0xff00000021147812 */ /* 0x000fe200078ef80b */
[----:B--2---:R-:W-:Y:S01]  /*10720*/  IMAD R28, R5, -0x80, R119 ;  /* 0xffffff80051c7824 */ /* 0x004fe200078e0277 */
[----:B------:R-:W-:Y:S02]  /*10730*/  PRMT R5, R0, 0x7604, R3 ;  /* 0x0000760400057816 */ /* 0x000fe40000000003 */
[----:B------:R-:W-:-:S02]  /*10740*/  SHF.R.U32.HI R3, RZ, 0x8, R8 ;  /* 0x00000008ff037819 */ /* 0x000fc40000011608 */
[----:B------:R-:W-:Y:S02]  /*10750*/  SHF.R.U32.HI R0, RZ, 0x8, R26 ;  /* 0x00000008ff007819 */ /* 0x000fe4000001161a */
[----:B------:R-:W-:Y:S02]  /*10760*/  LOP3.LUT R3, R3, 0xff, RZ, 0xc0, !PT ;  /* 0x000000ff03037812 */ /* 0x000fe400078ec0ff */
[----:B------:R-:W-:Y:S02]  /*10770*/  LOP3.LUT R7, R0, 0xff, RZ, 0xc0, !PT ;  /* 0x000000ff00077812 */ /* 0x000fe400078ec0ff */
[----:B------:R-:W-:Y:S02]  /*10780*/  PRMT R21, R3, 0x7604, R14 ;  /* 0x0000760403157816 */ /* 0x000fe4000000000e */
[----:B------:R-:W1:Y:S01]  /*10790*/  LDC R3, c[0x0][0x3f4] ;  /* 0x0000fd00ff037b82 */ /* 0x000e620000000800 */
[----:B------:R-:W-:Y:S02]  /*107a0*/  SHF.R.U32.HI R0, RZ, 0x8, R10 ;  /* 0x00000008ff007819 */ /* 0x000fe4000001160a */
[----:B------:R-:W-:-:S02]  /*107b0*/  PRMT R13, R7, 0x7604, R6 ;  /* 0x00007604070d7816 */ /* 0x000fc40000000006 */
[----:B------:R-:W-:Y:S02]  /*107c0*/  LOP3.LUT R14, R10, 0xff, RZ, 0xc0, !PT ;  /* 0x000000ff0a0e7812 */ /* 0x000fe400078ec0ff */
[----:B------:R-:W-:Y:S02]  /*107d0*/  LOP3.LUT R15, R0, 0xff, RZ, 0xc0, !PT ;  /* 0x000000ff000f7812 */ /* 0x000fe400078ec0ff */
[----:B------:R-:W-:Y:S02]  /*107e0*/  SHF.R.U32.HI R7, RZ, 0x8, R9 ;  /* 0x00000008ff077819 */ /* 0x000fe40000011609 */
[----:B------:R-:W-:Y:S02]  /*107f0*/  PRMT R31, R15, 0x7604, R14 ;  /* 0x000076040f1f7816 */ /* 0x000fe4000000000e */
[----:B------:R-:W-:Y:S02]  /*10800*/  LOP3.LUT R6, R9, 0xff, RZ, 0xc0, !PT ;  /* 0x000000ff09067812 */ /* 0x000fe400078ec0ff */
[----:B------:R-:W-:-:S02]  /*10810*/  LOP3.LUT R7, R7, 0xff, RZ, 0xc0, !PT ;  /* 0x000000ff07077812 */ /* 0x000fc400078ec0ff */
[----:B------:R-:W-:Y:S02]  /*10820*/  SHF.R.U32.HI R15, RZ, 0x10, R27 ;  /* 0x00000010ff0f7819 */ /* 0x000fe4000001161b */
[----:B------:R-:W-:Y:S02]  /*10830*/  PRMT R6, R7, 0x7604, R6 ;  /* 0x0000760407067816 */ /* 0x000fe40000000006 */
[----:B------:R-:W-:Y:S01]  /*10840*/  SHF.R.U32.HI R7, RZ, 0x10, R25 ;  /* 0x00000010ff077819 */ /* 0x000fe20000011619 */
[----:B------:R-:W-:Y:S01]  /*10850*/  IMAD.U32 R15, R15, 0x10000, RZ ;  /* 0x000100000f0f7824 */ /* 0x000fe200078e00ff */
[----:B------:R-:W-:Y:S02]  /*10860*/  LOP3.LUT R13, R13, 0xff0000, R26, 0xf8, !PT ;  /* 0x00ff00000d0d7812 */ /* 0x000fe400078ef81a */
[----:B-1----:R-:W-:Y:S01]  /*10870*/  ISETP.GE.AND P0, PT, R16, R3, PT ;  /* 0x000000031000720c */ /* 0x002fe20003f06270 */
[----:B------:R-:W-:Y:S01]  /*10880*/  IMAD.U32 R7, R7, 0x10000, RZ ;  /* 0x0001000007077824 */ /* 0x000fe200078e00ff */
[----:B------:R-:W-:-:S02]  /*10890*/  VIMNMX R28, R28, 0x80, PT ;  /* 0x000000801c1c7848 */ /* 0x000fc40003fe0100 */
[----:B------:R-:W-:Y:S02]  /*108a0*/  LOP3.LUT R15, R12, 0xff0000, R15, 0xf8, !PT ;  /* 0x00ff00000c0f7812 */ /* 0x000fe400078ef80f */
[----:B------:R-:W-:Y:S02]  /*108b0*/  LOP3.LUT R12, R13, 0xff000000, R26, 0xf8, !PT ;  /* 0xff0000000d0c7812 */ /* 0x000fe400078ef81a */
[----:B------:R-:W-:Y:S02]  /*108c0*/  ISETP.GE.OR P2, PT, R36, R28, P0 ;  /* 0x0000001c2400720c */ /* 0x000fe40000746670 */
[----:B------:R-:W-:Y:S02]  /*108d0*/  LOP3.LUT R5, R5, 0xff0000, R24, 0xf8, !PT ;  /* 0x00ff000005057812 */ /* 0x000fe400078ef818 */
[----:B------:R-:W-:Y:S02]  /*108e0*/  LOP3.LUT R26, R15, 0xff000000, R27, 0xf8, !PT ;  /* 0xff0000000f1a7812 */ /* 0x000fe400078ef81b */
[----:B------:R-:W-:-:S02]  /*108f0*/  IADD3 R36, R23, 0x60, RZ ;  /* 0x0000006017247810 */ /* 0x000fc40007ffe0ff */
[----:B------:R-:W-:Y:S02]  /*10900*/  LOP3.LUT R7, R4, 0xff0000, R7, 0xf8, !PT ;  /* 0x00ff000004077812 */ /* 0x000fe400078ef807 */
[----:B------:R-:W-:Y:S02]  /*10910*/  LOP3.LUT R29, R6, 0xff0000, R29, 0xf8, !PT ;  /* 0x00ff0000061d7812 */ /* 0x000fe400078ef81d */
[----:B------:R-:W-:Y:S02]  /*10920*/  LOP3.LUT R13, R21, 0xff0000, R8, 0xf8, !PT ;  /* 0x00ff0000150d7812 */ /* 0x000fe400078ef808 */
[----:B------:R-:W-:Y:S02]  /*10930*/  LOP3.LUT R15, R31, 0xff0000, R10, 0xf8, !PT ;  /* 0x00ff00001f0f7812 */ /* 0x000fe400078ef80a */
[-C--:B------:R-:W-:Y:S02]  /*10940*/  ISETP.GE.OR P3, PT, R23, R28.reuse, P0 ;  /* 0x0000001c1700720c */ /* 0x080fe40000766670 */
[----:B------:R-:W-:-:S02]  /*10950*/  ISETP.GE.OR P1, PT, R37, R28, P0 ;  /* 0x0000001c2500720c */ /* 0x000fc40000726670 */
[----:B------:R-:W-:Y:S02]  /*10960*/  LOP3.LUT R0, R5, 0xff000000, R24, 0xf8, !PT ;  /* 0xff00000005007812 */ /* 0x000fe400078ef818 */
[----:B------:R-:W-:Y:S02]  /*10970*/  ISETP.GE.OR P0, PT, R36, R28, P0 ;  /* 0x0000001c2400720c */ /* 0x000fe40000706670 */
[----:B------:R-:W-:Y:S02]  /*10980*/  LOP3.LUT R24, R7, 0xff000000, R25, 0xf8, !PT ;  /* 0xff00000007187812 */ /* 0x000fe400078ef819 */
[----:B------:R-:W-:Y:S02]  /*10990*/  LOP3.LUT R13, R13, 0xff000000, R8, 0xf8, !PT ;  /* 0xff0000000d0d7812 */ /* 0x000fe400078ef808 */
[----:B------:R-:W-:Y:S02]  /*109a0*/  LOP3.LUT R14, R29, 0xff000000, R9, 0xf8, !PT ;  /* 0xff0000001d0e7812 */ /* 0x000fe400078ef809 */
[----:B------:R-:W-:-:S02]  /*109b0*/  LOP3.LUT R15, R15, 0xff000000, R10, 0xf8, !PT ;  /* 0xff0000000f0f7812 */ /* 0x000fc400078ef80a */
[----:B------:R-:W-:Y:S01]  /*109c0*/  LOP3.LUT R28, R32, 0xfffffff8, RZ, 0xc0, !PT ;  /* 0xfffffff8201c7812 */ /* 0x000fe200078ec0ff */
[----:B0-----:R-:W-:Y:S06]  /*109d0*/  @!P4 BRA `(.L_x_472) ;  /* 0x000001440078c947 */ /* 0x001fec0003800000 */
.L_x_679:
[----:B------:R-:W-:Y:S05]  /*109e0*/  BSYNC B1 ;  /* 0x0000000000017941 */ /* 0x000fea0003800000 */
.L_x_471:
[----:B------:R-:W1:Y:S01]  /*109f0*/  S2R R4, SR_TID.X ;  /* 0x0000000000047919 */ /* 0x000e620000002100 */
[----:B------:R-:W-:Y:S01]  /*10a00*/  BSSY B1, `(.L_x_473) ;  /* 0x00000cc000017945 */ /* 0x000fe20003800000 */
[----:B-1----:R-:W-:-:S04]  /*10a10*/  VIADD R8, R4, 0xffffff80 ;  /* 0xffffff8004087836 */ /* 0x002fc80000000000 */
[----:B------:R-:W-:Y:S01]  /*10a20*/  IMAD.IADD R28, R8, 0x1, -R28 ;  /* 0x00000001081c7824 */ /* 0x000fe200078e0a1c */
[----:B------:R-:W-:Y:S06]  /*10a30*/  @P3 BRA `(.L_x_474) ;  /* 0x0000000c00203947 */ /* 0x000fec0003800000 */
[----:B------:R-:W2:Y:S01]  /*10a40*/  LDL R57, [R1+0x30] ;  /* 0x0000300001397983 */ /* 0x000ea20000100800 */
[----:B------:R-:W-:Y:S02]  /*10a50*/  LEA.HI R4, R3, R28, RZ, 0x1c ;  /* 0x0000001c03047211 */ /* 0x000fe400078fe0ff */
[----:B------:R-:W-:Y:S02]  /*10a60*/  SHF.L.U32 R6, R23, 0x7, RZ ;  /* 0x0000000717067819 */ /* 0x000fe400000006ff */
[----:B------:R-:W-:Y:S01]  /*10a70*/  SHF.R.S32.HI R7, RZ, 0x1f, R4 ;  /* 0x0000001fff077819 */ /* 0x000fe20000011404 */
[----:B------:R-:W-:Y:S01]  /*10a80*/  IMAD.SHL.U32 R5, R4, 0x10, RZ ;  /* 0x0000001004057824 */ /* 0x000fe200078e00ff */
[----:B------:R-:W-:Y:S02]  /*10a90*/  LOP3.LUT R6, R6, 0x380, RZ, 0xc0, !PT ;  /* 0x0000038006067812 */ /* 0x000fe400078ec0ff */
[----:B------:R-:W-:Y:S02]  /*10aa0*/  LEA.HI R7, R7, R4, RZ, 0x3 ;  /* 0x0000000407077211 */ /* 0x000fe400078f18ff */
[----:B------:R-:W-:-:S02]  /*10ab0*/  LOP3.LUT R5, R6, 0x70, R5, 0xf8, !PT ;  /* 0x0000007006057812 */ /* 0x000fc400078ef805 */
[----:B------:R-:W-:Y:S02]  /*10ac0*/  SHF.R.S32.HI R6, RZ, 0x1f, R8 ;  /* 0x0000001fff067819 */ /* 0x000fe40000011408 */
[----:B------:R-:W-:Y:S02]  /*10ad0*/  SHF.L.U32 R7, R7, 0xb, RZ ;  /* 0x0000000b07077819 */ /* 0x000fe400000006ff */
[----:B------:R-:W-:Y:S01]  /*10ae0*/  LEA.HI R6, R6, R8, RZ, 0x6 ;  /* 0x0000000806067211 */ /* 0x000fe200078f30ff */
[----:B------:R-:W-:Y:S01]  /*10af0*/  IMAD.SHL.U32 R8, R23, 0x80, RZ ;  /* 0x0000008017087824 */ /* 0x000fe200078e00ff */
[----:B------:R-:W-:Y:S02]  /*10b00*/  LOP3.LUT R7, R7, 0xffffc000, RZ, 0xc0, !PT ;  /* 0xffffc00007077812 */ /* 0x000fe400078ec0ff */
[----:B------:R-:W-:Y:S01]  /*10b10*/  F2FP.F16.E4M3.UNPACK_B R38, R0.H1 ;  /* 0x00000000ff26723e */ /* 0x000fe200030006ff */
[----:B------:R-:W-:Y:S01]  /*10b20*/  IMAD.SHL.U32 R6, R6, 0x10, RZ ;  /* 0x0000001006067824 */ /* 0x000fe200078e00ff */
[----:B------:R-:W-:-:S02]  /*10b30*/  LOP3.LUT R8, R8, 0x380, RZ, 0xc0, !PT ;  /* 0x0000038008087812 */ /* 0x000fc400078ec0ff */
[-C--:B------:R-:W-:Y:S01]  /*10b40*/  F2FP.F16.E4M3.UNPACK_B R42, R13.reuse.H1 ;  /* 0x0000000dff2a723e */ /* 0x080fe200030006ff */
[----:B------:R-:W-:Y:S01]  /*10b50*/  HADD2.F32 R39, -RZ, R38.H0_H0 ;  /* 0x20000026ff277230 */ /* 0x000fe20000004100 */
[----:B------:R-:W-:Y:S02]  /*10b60*/  SHF.R.U32.HI R8, RZ, 0x3, R8 ;  /* 0x00000003ff087819 */ /* 0x000fe40000011608 */
[----:B------:R-:W-:Y:S01]  /*10b70*/  LOP3.LUT R6, R6, 0xfffffc00, RZ, 0xc0, !PT ;  /* 0xfffffc0006067812 */ /* 0x000fe200078ec0ff */
[----:B------:R-:W-:Y:S01]  /*10b80*/  HADD2.F32 R40, -RZ, R42.H0_H0 ;  /* 0x2000002aff287230 */ /* 0x000fe20000004100 */
[----:B------:R-:W-:Y:S02]  /*10b90*/  LOP3.LUT R4, R5, R8, RZ, 0x3c, !PT ;  /* 0x0000000805047212 */ /* 0x000fe400078e3cff */
[----:B------:R-:W-:Y:S02]  /*10ba0*/  F2FP.F16.E4M3.UNPACK_B R41, R13 ;  /* 0x0000000dff29723e */ /* 0x000fe400020006ff */
[----:B------:R-:W-:-:S05]  /*10bb0*/  IADD3 R21, R4, R7, R6 ;  /* 0x0000000704157210 */ /* 0x000fca0007ffe006 */
[----:B------:R-:W-:-:S05]  /*10bc0*/  IMAD.IADD R21, R22, 0x1, R21 ;  /* 0x0000000116157824 */ /* 0x000fca00078e0215 */
[----:B------:R-:W1:Y:S02]  /*10bd0*/  LDS.128 R8, [R21+0x20400] ;  /* 0x0204000015087984 */ /* 0x000e640000000c00 */
[-C--:B-1----:R-:W-:Y:S02]  /*10be0*/  F2FP.F16.E4M3.UNPACK_B R33, R8.reuse.H1 ;  /* 0x00000008ff21723e */ /* 0x082fe400030006ff */
[-C--:B0-----:R-:W-:Y:S02]  /*10bf0*/  F2FP.F16.E4M3.UNPACK_B R35, R9.reuse ;  /* 0x00000009ff23723e */ /* 0x081fe400020006ff */
[----:B------:R-:W-:Y:S01]  /*10c00*/  F2FP.F16.E4M3.UNPACK_B R36, R9.H1 ;  /* 0x00000009ff24723e */ /* 0x000fe200030006ff */
[--C-:B------:R-:W-:Y:S01]  /*10c10*/  HADD2.F32 R34, -RZ, R33.reuse.H0_H0 ;  /* 0x20000021ff227230 */ /* 0x100fe20000004100 */
[----:B------:R-:W-:Y:S01]  /*10c20*/  F2FP.F16.E4M3.UNPACK_B R8, R8 ;  /* 0x00000008ff08723e */ /* 0x000fe200020006ff */
[----:B------:R-:W-:Y:S01]  /*10c30*/  HADD2.F32 R33, -RZ, R33.H1_H1 ;  /* 0x30000021ff217230 */ /* 0x000fe20000004100 */
[----:B------:R-:W-:-:S02]  /*10c40*/  F2FP.F16.E4M3.UNPACK_B R37, R10 ;  /* 0x0000000aff25723e */ /* 0x000fc400020006ff */
[C---:B------:R-:W-:Y:S01]  /*10c50*/  FMUL.FTZ R9, R34.reuse, R39 ;  /* 0x0000002722097220 */ /* 0x040fe20000410000 */
[----:B------:R-:W-:Y:S01]  /*10c60*/  FMUL.FTZ R44, R34, R40 ;  /* 0x00000028222c7220 */ /* 0x000fe20000410000 */
[----:B------:R-:W-:Y:S02]  /*10c70*/  F2FP.F16.E4M3.UNPACK_B R10, R10.H1 ;  /* 0x0000000aff0a723e */ /* 0x000fe400030006ff */
[-C--:B------:R-:W-:Y:S02]  /*10c80*/  F2FP.F16.E4M3.UNPACK_B R34, R11.reuse ;  /* 0x0000000bff22723e */ /* 0x080fe400020006ff */
[----:B------:R-:W-:Y:S01]  /*10c90*/  F2FP.F16.E4M3.UNPACK_B R11, R11.H1 ;  /* 0x0000000bff0b723e */ /* 0x000fe200030006ff */
[----:B--2---:R-:W0:Y:S02]  /*10ca0*/  LDS.128 R4, [R57+0x20400] ;  /* 0x0204000039047984 */ /* 0x004e240000000c00 */
[-C--:B0-----:R-:W-:Y:S02]  /*10cb0*/  F2FP.F16.E4M3.UNPACK_B R25, R4.reuse ;  /* 0x00000004ff19723e */ /* 0x081fe400020006ff */
[----:B------:R-:W-:-:S02]  /*10cc0*/  F2FP.F16.E4M3.UNPACK_B R4, R4.H1 ;  /* 0x00000004ff04723e */ /* 0x000fc400030006ff */
[-C--:B------:R-:W-:Y:S02]  /*10cd0*/  F2FP.F16.E4M3.UNPACK_B R27, R5.reuse ;  /* 0x00000005ff1b723e */ /* 0x080fe400020006ff */
[----:B------:R-:W-:Y:S01]  /*10ce0*/  F2FP.F16.E4M3.UNPACK_B R29, R5.H1 ;  /* 0x00000005ff1d723e */ /* 0x000fe200030006ff */
[----:B------:R-:W-:Y:S01]  /*10cf0*/  HADD2.F32 R5, -RZ, R4.H0_H0 ;  /* 0x20000004ff057230 */ /* 0x000fe20000004100 */
[-C--:B------:R-:W-:Y:S02]  /*10d00*/  F2FP.F16.E4M3.UNPACK_B R31, R6.reuse ;  /* 0x00000006ff1f723e */ /* 0x080fe400020006ff */
[----:B------:R-:W-:Y:S02]  /*10d10*/  F2FP.F16.E4M3.UNPACK_B R6, R6.H1 ;  /* 0x00000006ff06723e */ /* 0x000fe400030006ff */
[C---:B------:R-:W-:Y:S01]  /*10d20*/  FFMA.FTZ R46, R5.reuse, R40, R9 ;  /* 0x00000028052e7223 */ /* 0x040fe20000010009 */
[----:B------:R-:W-:Y:S01]  /*10d30*/  FFMA.FTZ R45, R5, R39, -R44 ;  /* 0x00000027052d7223 */ /* 0x000fe2000001082c */
[----:B------:R-:W-:Y:S01]  /*10d40*/  HADD2.F32 R40, -RZ, R38.H1_H1 ;  /* 0x30000026ff287230 */ /* 0x000fe20000004100 */
[----:B------:R-:W-:Y:S01]  /*10d50*/  F2FP.F16.E4M3.UNPACK_B R38, R0 ;  /* 0x00000000ff26723e */ /* 0x000fe200020006ff */
[----:B------:R-:W-:Y:S01]  /*10d60*/  HADD2.F32 R44, -RZ, R42.H1_H1 ;  /* 0x3000002aff2c7230 */ /* 0x000fe20000004100 */
[----:B------:R-:W-:Y:S01]  /*10d70*/  F2FP.F16.E4M3.UNPACK_B R32, R7 ;  /* 0x00000007ff20723e */ /* 0x000fe200020006ff */
[----:B------:R-:W-:-:S02]  /*10d80*/  HADD2.F32 R42, -RZ, R41.H0_H0 ;  /* 0x20000029ff2a7230 */ /* 0x000fc40000004100 */
[C---:B------:R-:W-:Y:S01]  /*10d90*/  FMUL.FTZ R43, R33.reuse, R40 ;  /* 0x00000028212b7220 */ /* 0x040fe20000410000 */
[----:B------:R-:W-:Y:S02]  /*10da0*/  HADD2.F32 R9, -RZ, R8.H0_H0 ;  /* 0x20000008ff097230 */ /* 0x000fe40000004100 */
[----:B------:R-:W-:Y:S01]  /*10db0*/  FMUL.FTZ R48, R33, R44 ;  /* 0x0000002c21307220 */ /* 0x000fe20000410000 */
[----:B------:R-:W-:Y:S01]  /*10dc0*/  HADD2.F32 R5, -RZ, R4.H1_H1 ;  /* 0x30000004ff057230 */ /* 0x000fe20000004100 */
[----:B------:R-:W-:Y:S01]  /*10dd0*/  F2FP.F16.E4M3.UNPACK_B R7, R7.H1 ;  /* 0x00000007ff07723e */ /* 0x000fe200030006ff */
[----:B------:R-:W-:Y:S02]  /*10de0*/  HADD2.F32 R39, -RZ, R38.H0_H0 ;  /* 0x20000026ff277230 */ /* 0x000fe40000004100 */
[----:B------:R-:W-:Y:S01]  /*10df0*/  FMUL.FTZ R33, R9, R42 ;  /* 0x0000002a09217220 */ /* 0x000fe20000410000 */
[----:B------:R-:W-:Y:S02]  /*10e00*/  HADD2.F32 R4, -RZ, R25.H0_H0 ;  /* 0x20000019ff047230 */ /* 0x000fe40000004100 */
[C---:B------:R-:W-:Y:S01]  /*10e10*/  FFMA.FTZ R47, R5.reuse, R44, R43 ;  /* 0x0000002c052f7223 */ /* 0x040fe2000001002b */
[----:B------:R-:W-:Y:S01]  /*10e20*/  FFMA.FTZ R48, R5, R40, -R48 ;  /* 0x0000002805307223 */ /* 0x000fe20000010830 */
[----:B------:R-:W-:Y:S01]  /*10e30*/  FMUL.FTZ R9, R9, R39 ;  /* 0x0000002709097220 */ /* 0x000fe20000410000 */
[----:B------:R-:W-:-:S02]  /*10e40*/  HADD2.F32 R5, -RZ, R36.H0_H0 ;  /* 0x20000024ff057230 */ /* 0x000fc40000004100 */
[C---:B------:R-:W-:Y:S01]  /*10e50*/  FFMA.FTZ R43, R4.reuse, R39, -R33 ;  /* 0x00000027042b7223 */ /* 0x040fe20000010821 */
[----:B------:R-:W-:Y:S01]  /*10e60*/  F2FP.F16.E4M3.UNPACK_B R39, R14.H1 ;  /* 0x0000000eff27723e */ /* 0x000fe200030006ff */
[----:B------:R-:W-:Y:S01]  /*10e70*/  FFMA.FTZ R42, R4, R42, R9 ;  /* 0x0000002a042a7223 */ /* 0x000fe20000010009 */
[----:B------:R-:W-:Y:S01]  /*10e80*/  F2FP.F16.E4M3.UNPACK_B R9, R24.H1 ;  /* 0x00000018ff09723e */ /* 0x000fe200030006ff */
[----:B------:R-:W-:Y:S02]  /*10e90*/  HADD2.F32 R41, -RZ, R41.H1_H1 ;  /* 0x30000029ff297230 */ /* 0x000fe40000004100 */
[----:B------:R-:W-:Y:S02]  /*10ea0*/  HADD2.F32 R40, -RZ, R39.H0_H0 ;  /* 0x20000027ff287230 */ /* 0x000fe40000004100 */
[----:B------:R-:W-:Y:S02]  /*10eb0*/  HADD2.F32 R8, -RZ, R8.H1_H1 ;  /* 0x30000008ff087230 */ /* 0x000fe40000004100 */
[----:B------:R-:W-:-:S02]  /*10ec0*/  HADD2.F32 R38, -RZ, R38.H1_H1 ;  /* 0x30000026ff267230 */ /* 0x000fc40000004100 */
[C---:B------:R-:W-:Y:S01]  /*10ed0*/  FMUL.FTZ R49, R5.reuse, R40 ;  /* 0x0000002805317220 */ /* 0x040fe20000410000 */
[----:B------:R-:W-:Y:S02]  /*10ee0*/  HADD2.F32 R33, -RZ, R9.H0_H0 ;  /* 0x20000009ff217230 */ /* 0x000fe40000004100 */
[C---:B------:R-:W-:Y:S01]  /*10ef0*/  FMUL.FTZ R44, R8.reuse, R41 ;  /* 0x00000029082c7220 */ /* 0x040fe20000410000 */
[----:B------:R-:W-:Y:S02]  /*10f00*/  HADD2.F32 R4, -RZ, R29.H0_H0 ;  /* 0x2000001dff047230 */ /* 0x000fe40000004100 */
[----:B------:R-:W-:Y:S01]  /*10f10*/  FMUL.FTZ R8, R8, R38 ;  /* 0x0000002608087220 */ /* 0x000fe20000410000 */
[----:B------:R-:W-:Y:S02]  /*10f20*/  HADD2.F32 R25, -RZ, R25.H1_H1 ;  /* 0x30000019ff197230 */ /* 0x000fe40000004100 */
[----:B------:R-:W-:Y:S01]  /*10f30*/  FMUL.FTZ R5, R5, R33 ;  /* 0x0000002105057220 */ /* 0x000fe20000410000 */
[----:B------:R-:W-:-:S02]  /*10f40*/  HADD2.F32 R39, -RZ, R39.H1_H1 ;  /* 0x30000027ff277230 */ /* 0x000fc40000004100 */
[C---:B------:R-:W-:Y:S01]  /*10f50*/  FFMA.FTZ R50, R4.reuse, R33, -R49 ;  /* 0x0000002104327223 */ /* 0x040fe20000010831 */
[----:B------:R-:W-:Y:S01]  /*10f60*/  F2FP.F16.E4M3.UNPACK_B R33, R14 ;  /* 0x0000000eff21723e */ /* 0x000fe200020006ff */
[C---:B------:R-:W-:Y:S01]  /*10f70*/  FFMA.FTZ R44, R25.reuse, R38, -R44 ;  /* 0x00000026192c7223 */ /* 0x040fe2000001082c */
[----:B------:R-:W-:Y:S01]  /*10f80*/  FFMA.FTZ R41, R25, R41, R8 ;  /* 0x0000002919297223 */ /* 0x000fe20000010008 */
[----:B------:R-:W-:Y:S01]  /*10f90*/  HADD2.F32 R36, -RZ, R36.H1_H1 ;  /* 0x30000024ff247230 */ /* 0x000fe20000004100 */
[----:B------:R-:W-:Y:S01]  /*10fa0*/  F2FP.F16.E4M3.UNPACK_B R8, R24 ;  /* 0x00000018ff08723e */ /* 0x000fe200020006ff */
[----:B------:R-:W-:Y:S02]  /*10fb0*/  HADD2.F32 R25, -RZ, R9.H1_H1 ;  /* 0x30000009ff197230 */ /* 0x000fe40000004100 */
[----:B------:R-:W-:Y:S01]  /*10fc0*/  FFMA.FTZ R51, R4, R40, R5 ;  /* 0x0000002804337223 */ /* 0x000fe20000010005 */
[----:B------:R-:W-:Y:S02]  /*10fd0*/  HADD2.F32 R38, -RZ, R33.H0_H0 ;  /* 0x20000021ff267230 */ /* 0x000fe40000004100 */
[----:B------:R-:W-:Y:S01]  /*10fe0*/  FMUL.FTZ R40, R36, R39 ;  /* 0x0000002724287220 */ /* 0x000fe20000410000 */
[----:B------:R-:W-:-:S02]  /*10ff0*/  HADD2.F32 R5, -RZ, R35.H0_H0 ;  /* 0x20000023ff057230 */ /* 0x000fc40000004100 */
[-C--:B------:R-:W-:Y:S01]  /*11000*/  FMUL.FTZ R36, R36, R25.reuse ;  /* 0x0000001924247220 */ /* 0x080fe20000410000 */
[----:B------:R-:W-:Y:S02]  /*11010*/  HADD2.F32 R29, -RZ, R29.H1_H1 ;  /* 0x3000001dff1d7230 */ /* 0x000fe40000004100 */
[----:B------:R-:W-:Y:S02]  /*11020*/  HADD2.F32 R9, -RZ, R8.H0_H0 ;  /* 0x20000008ff097230 */ /* 0x000fe40000004100 */
[----:B------:R-:W-:Y:S01]  /*11030*/  FMUL.FTZ R49, R5, R38 ;  /* 0x0000002605317220 */ /* 0x000fe20000410000 */
[----:B------:R-:W-:Y:S02]  /*11040*/  HADD2.F32 R4, -RZ, R27.H0_H0 ;  /* 0x2000001bff047230 */ /* 0x000fe40000004100 */
[C---:B------:R-:W-:Y:S01]  /*11050*/  FFMA.FTZ R53, R29.reuse, R25, -R40 ;  /* 0x000000191d357223 */ /* 0x040fe20000010828 */
[----:B------:R-:W-:Y:S01]  /*11060*/  FFMA.FTZ R52, R29, R39, R36 ;  /* 0x000000271d347223 */ /* 0x000fe20000010024 */
[----:B------:R-:W-:Y:S01]  /*11070*/  FMUL.FTZ R5, R5, R9 ;  /* 0x0000000905057220 */ /* 0x000fe20000410000 */
[----:B------:R-:W-:Y:S01]  /*11080*/  F2FP.F16.E4M3.UNPACK_B R29, R15.H1 ;  /* 0x0000000fff1d723e */ /* 0x000fe200030006ff */
[C---:B------:R-:W-:Y:S01]  /*11090*/  FFMA.FTZ R49, R4.reuse, R9, -R49 ;  /* 0x0000000904317223 */ /* 0x040fe20000010831 */
[----:B------:R-:W-:Y:S01]  /*110a0*/  F2FP.F16.E4M3.UNPACK_B R9, R12.H1 ;  /* 0x0000000cff09723e */ /* 0x000fe200030006ff */
[----:B------:R-:W-:Y:S01]  /*110b0*/  FFMA.FTZ R38, R4, R38, R5 ;  /* 0x0000002604267223 */ /* 0x000fe20000010005 */
[----:B------:R-:W-:-:S02]  /*110c0*/  HADD2.F32 R36, -RZ, R33.H1_H1 ;  /* 0x30000021ff247230 */ /* 0x000fc40000004100 */
[----:B------:R-:W-:Y:S02]  /*110d0*/  HADD2.F32 R33, -RZ, R29.H0_H0 ;  /* 0x2000001dff217230 */ /* 0x000fe40000004100 */
[----:B------:R-:W-:Y:S02]  /*110e0*/  HADD2.F32 R5, -RZ, R10.H0_H0 ;  /* 0x2000000aff057230 */ /* 0x000fe40000004100 */
[----:B------:R-:W-:Y:S02]  /*110f0*/  HADD2.F32 R35, -RZ, R35.H1_H1 ;  /* 0x30000023ff237230 */ /* 0x000fe40000004100 */
[----:B------:R-:W-:Y:S02]  /*11100*/  HADD2.F32 R8, -RZ, R8.H1_H1 ;  /* 0x30000008ff087230 */ /* 0x000fe40000004100 */
[----:B------:R-:W-:Y:S01]  /*11110*/  FMUL.FTZ R39, R5, R33 ;  /* 0x0000002105277220 */ /* 0x000fe20000410000 */
[----:B------:R-:W-:Y:S02]  /*11120*/  HADD2.F32 R25, -RZ, R9.H0_H0 ;  /* 0x20000009ff197230 */ /* 0x000fe40000004100 */
[----:B------:R-:W-:Y:S01]  /*11130*/  FMUL.FTZ R40, R35, R36 ;  /* 0x0000002423287220 */ /* 0x000fe20000410000 */
[----:B------:R-:W-:-:S02]  /*11140*/  HADD2.F32 R4, -RZ, R6.H0_H0 ;  /* 0x20000006ff047230 */ /* 0x000fc40000004100 */
[-C--:B------:R-:W-:Y:S01]  /*11150*/  FMUL.FTZ R35, R35, R8.reuse ;  /* 0x0000000823237220 */ /* 0x080fe20000410000 */
[----:B------:R-:W-:Y:S02]  /*11160*/  HADD2.F32 R27, -RZ, R27.H1_H1 ;  /* 0x3000001bff1b7230 */ /* 0x000fe40000004100 */
[-C--:B------:R-:W-:Y:S01]  /*11170*/  FMUL.FTZ R54, R5, R25.reuse ;  /* 0x0000001905367220 */ /* 0x080fe20000410000 */
[----:B------:R-:W-:Y:S02]  /*11180*/  HADD2.F32 R29, -RZ, R29.H1_H1 ;  /* 0x3000001dff1d7230 */ /* 0x000fe40000004100 */
[C---:B------:R-:W-:Y:S01]  /*11190*/  FFMA.FTZ R39, R4.reuse, R25, -R39 ;  /* 0x0000001904277223 */ /* 0x040fe20000010827 */
[----:B------:R-:W-:Y:S01]  /*111a0*/  HADD2.F32 R10, -RZ, R10.H1_H1 ;  /* 0x3000000aff0a7230 */ /* 0x000fe20000004100 */
[----:B------:R-:W-:Y:S01]  /*111b0*/  F2FP.F16.E4M3.UNPACK_B R25, R15 ;  /* 0x0000000fff19723e */ /* 0x000fe200020006ff */
[----:B------:R-:W-:Y:S02]  /*111c0*/  HADD2.F32 R9, -RZ, R9.H1_H1 ;  /* 0x30000009ff097230 */ /* 0x000fe40000004100 */
[C---:B------:R-:W-:Y:S01]  /*111d0*/  FFMA.FTZ R40, R27.reuse, R8, -R40 ;  /* 0x000000081b287223 */ /* 0x040fe20000010828 */
[----:B------:R-:W-:Y:S01]  /*111e0*/  FFMA.FTZ R35, R27, R36, R35 ;  /* 0x000000241b237223 */ /* 0x000fe20000010023 */
[----:B------:R-:W-:Y:S01]  /*111f0*/  FFMA.FTZ R33, R4, R33, R54 ;  /* 0x0000002104217223 */ /* 0x000fe20000010036 */
[----:B------:R-:W-:Y:S01]  /*11200*/  HADD2.F32 R6, -RZ, R6.H1_H1 ;  /* 0x30000006ff067230 */ /* 0x000fe20000004100 */
[----:B------:R-:W-:Y:S01]  /*11210*/  F2FP.F16.E4M3.UNPACK_B R8, R12 ;  /* 0x0000000cff08723e */ /* 0x000fe200020006ff */
[C---:B------:R-:W-:Y:S01]  /*11220*/  FMUL.FTZ R27, R10.reuse, R29 ;  /* 0x0000001d0a1b7220 */ /* 0x040fe20000410000 */
[----:B------:R-:W-:Y:S01]  /*11230*/  FMUL.FTZ R4, R10, R9 ;  /* 0x000000090a047220 */ /* 0x000fe20000410000 */
[----:B------:R-:W-:-:S02]  /*11240*/  HADD2.F32 R10, -RZ, R25.H0_H0 ;  /* 0x20000019ff0a7230 */ /* 0x000fc40000004100 */
[----:B------:R-:W-:Y:S02]  /*11250*/  HADD2.F32 R5, -RZ, R37.H0_H0 ;  /* 0x20000025ff057230 */ /* 0x000fe40000004100 */
[C---:B------:R-:W-:Y:S01]  /*11260*/  FFMA.FTZ R58, R6.reuse, R9, -R27 ;  /* 0x00000009063a7223 */ /* 0x040fe2000001081b */
[----:B------:R-:W-:Y:S01]  /*11270*/  FFMA.FTZ R60, R6, R29, R4 ;  /* 0x0000001d063c7223 */ /* 0x000fe20000010004 */
[----:B------:R-:W-:Y:S02]  /*11280*/  HADD2.F32 R6, -RZ, R8.H0_H0 ;  /* 0x20000008ff067230 */ /* 0x000fe40000004100 */
[----:B------:R-:W-:Y:S02]  /*11290*/  HADD2.F32 R4, -RZ, R31.H0_H0 ;  /* 0x2000001fff047230 */ /* 0x000fe40000004100 */
[C---:B------:R-:W-:Y:S01]  /*112a0*/  FMUL.FTZ R9, R5.reuse, R10 ;  /* 0x0000000a05097220 */ /* 0x040fe20000410000 */
[----:B------:R-:W-:Y:S02]  /*112b0*/  HADD2.F32 R36, -RZ, R25.H1_H1 ;  /* 0x30000019ff247230 */ /* 0x000fe40000004100 */
[----:B------:R-:W-:Y:S01]  /*112c0*/  FMUL.FTZ R5, R5, R6 ;  /* 0x0000000605057220 */ /* 0x000fe20000410000 */
[----:B------:R-:W-:-:S02]  /*112d0*/  HADD2.F32 R37, -RZ, R37.H1_H1 ;  /* 0x30000025ff257230 */ /* 0x000fc40000004100 */
[C---:B------:R-:W-:Y:S01]  /*112e0*/  FFMA.FTZ R25, R4.reuse, R6, -R9 ;  /* 0x0000000604197223 */ /* 0x040fe20000010809 */
[----:B------:R-:W-:Y:S01]  /*112f0*/  HADD2.F32 R8, -RZ, R8.H1_H1 ;  /* 0x30000008ff087230 */ /* 0x000fe20000004100 */
[----:B------:R-:W-:Y:S01]  /*11300*/  F2FP.F16.E4M3.UNPACK_B R9, R20.H1 ;  /* 0x00000014ff09723e */ /* 0x000fe200030006ff */
[----:B------:R-:W-:Y:S02]  /*11310*/  HADD2.F32 R31, -RZ, R31.H1_H1 ;  /* 0x3000001fff1f7230 */ /* 0x000fe40000004100 */
[----:B------:R-:W-:Y:S01]  /*11320*/  FFMA.FTZ R27, R4, R10, R5 ;  /* 0x0000000a041b7223 */ /* 0x000fe20000010005 */
[C---:B------:R-:W-:Y:S01]  /*11330*/  FMUL.FTZ R6, R37.reuse, R36 ;  /* 0x0000002425067220 */ /* 0x040fe20000410000 */
[----:B------:R-:W-:Y:S01]  /*11340*/  F2FP.F16.E4M3.UNPACK_B R4, R26.H1 ;  /* 0x0000001aff04723e */ /* 0x000fe200030006ff */
[-C--:B------:R-:W-:Y:S01]  /*11350*/  FMUL.FTZ R37, R37, R8.reuse ;  /* 0x0000000825257220 */ /* 0x080fe20000410000 */
[----:B------:R-:W-:Y:S02]  /*11360*/  HADD2.F32 R10, -RZ, R9.H0_H0 ;  /* 0x20000009ff0a7230 */ /* 0x000fe40000004100 */
[----:B------:R-:W-:Y:S01]  /*11370*/  FFMA.FTZ R54, R31, R8, -R6 ;  /* 0x000000081f367223 */ /* 0x000fe20000010806 */
[----:B------:R-:W-:-:S02]  /*11380*/  HADD2.F32 R5, -RZ, R11.H0_H0 ;  /* 0x2000000bff057230 */ /* 0x000fc40000004100 */
[----:B------:R-:W-:Y:S01]  /*11390*/  FFMA.FTZ R56, R31, R36, R37 ;  /* 0x000000241f387223 */ /* 0x000fe20000010025 */
[--C-:B------:R-:W-:Y:S02]  /*113a0*/  HADD2.F32 R6, -RZ, R4.reuse.H0_H0 ;  /* 0x20000004ff067230 */ /* 0x100fe40000004100 */
[----:B------:R-:W-:Y:S02]  /*113b0*/  HADD2.F32 R8, -RZ, R4.H1_H1 ;  /* 0x30000004ff087230 */ /* 0x000fe40000004100 */
[C---:B------:R-:W-:Y:S01]  /*113c0*/  FMUL.FTZ R29, R5.reuse, R10 ;  /* 0x0000000a051d7220 */ /* 0x040fe20000410000 */
[----:B------:R-:W-:Y:S02]  /*113d0*/  HADD2.F32 R4, -RZ, R7.H0_H0 ;  /* 0x20000007ff047230 */ /* 0x000fe40000004100 */
[----:B------:R-:W-:Y:S02]  /*113e0*/  HADD2.F32 R36, -RZ, R9.H1_H1 ;  /* 0x30000009ff247230 */ /* 0x000fe40000004100 */
[----:B------:R-:W-:Y:S01]  /*113f0*/  FMUL.FTZ R9, R5, R6 ;  /* 0x0000000605097220 */ /* 0x000fe20000410000 */
[----:B------:R-:W-:-:S02]  /*11400*/  HADD2.F32 R11, -RZ, R11.H1_H1 ;  /* 0x3000000bff0b7230 */ /* 0x000fc40000004100 */
[C---:B------:R-:W-:Y:S01]  /*11410*/  FFMA.FTZ R37, R4.reuse, R6, -R29 ;  /* 0x0000000604257223 */ /* 0x040fe2000001081d */
[----:B------:R-:W-:Y:S01]  /*11420*/  HADD2.F32 R7, -RZ, R7.H1_H1 ;  /* 0x30000007ff077230 */ /* 0x000fe20000004100 */
[----:B------:R-:W-:Y:S01]  /*11430*/  F2FP.F16.E4M3.UNPACK_B R5, R26 ;  /* 0x0000001aff05723e */ /* 0x000fe200020006ff */
[----:B------:R-:W-:Y:S01]  /*11440*/  FFMA.FTZ R55, R4, R10, R9 ;  /* 0x0000000a04377223 */ /* 0x000fe20000010009 */
[C---:B------:R-:W-:Y:S01]  /*11450*/  FMUL.FTZ R6, R11.reuse, R36 ;  /* 0x000000240b067220 */ /* 0x040fe20000410000 */
[----:B------:R-:W-:Y:S01]  /*11460*/  FMUL.FTZ R11, R11, R8 ;  /* 0x000000080b0b7220 */ /* 0x000fe20000410000 */
[----:B------:R-:W-:Y:S02]  /*11470*/  F2FP.F16.E4M3.UNPACK_B R4, R20 ;  /* 0x00000014ff04723e */ /* 0x000fe400020006ff */
[C---:B------:R-:W-:Y:S01]  /*11480*/  FFMA.FTZ R62, R7.reuse, R8, -R6 ;  /* 0x00000008073e7223 */ /* 0x040fe20000010806 */
[----:B------:R-:W-:Y:S01]  /*11490*/  FFMA.FTZ R36, R7, R36, R11 ;  /* 0x0000002407247223 */ /* 0x000fe2000001000b */
[----:B------:R-:W-:-:S02]  /*114a0*/  HADD2.F32 R6, -RZ, R5.H0_H0 ;  /* 0x20000005ff067230 */ /* 0x000fc40000004100 */
[----:B------:R-:W-:Y:S02]  /*114b0*/  HADD2.F32 R7, -RZ, R5.H1_H1 ;  /* 0x30000005ff077230 */ /* 0x000fe40000004100 */
[----:B------:R-:W-:Y:S01]  /*114c0*/  HADD2.F32 R8, -RZ, R4.H0_H0 ;  /* 0x20000004ff087230 */ /* 0x000fe20000004100 */
[----:B------:R-:W-:Y:S01]  /*114d0*/  F2FP.SATFINITE.E4M3.F32.PACK_AB_MERGE_C R36, R36, R55, RZ ;  /* 0x000000372424723e */ /* 0x000fe200048070ff */
[----:B------:R-:W-:Y:S02]  /*114e0*/  HADD2.F32 R5, -RZ, R34.H0_H0 ;  /* 0x20000022ff057230 */ /* 0x000fe40000004100 */
[----:B------:R-:W-:Y:S02]  /*114f0*/  HADD2.F32 R9, -RZ, R4.H1_H1 ;  /* 0x30000004ff097230 */ /* 0x000fe40000004100 */
[----:B------:R-:W-:Y:S02]  /*11500*/  HADD2.F32 R34, -RZ, R34.H1_H1 ;  /* 0x30000022ff227230 */ /* 0x000fe40000004100 */
[----:B------:R-:W-:Y:S01]  /*11510*/  FMUL.FTZ R11, R5, R8 ;  /* 0x00000008050b7220 */ /* 0x000fe20000410000 */
[----:B------:R-:W-:-:S02]  /*11520*/  HADD2.F32 R4, -RZ, R32.H0_H0 ;  /* 0x20000020ff047230 */ /* 0x000fc40000004100 */
[-C--:B------:R-:W-:Y:S01]  /*11530*/  FMUL.FTZ R5, R5, R6.reuse ;  /* 0x0000000605057220 */ /* 0x080fe20000410000 */
[----:B------:R-:W-:Y:S02]  /*11540*/  HADD2.F32 R32, -RZ, R32.H1_H1 ;  /* 0x30000020ff207230 */ /* 0x000fe40000004100 */
[C---:B------:R-:W-:Y:S01]  /*11550*/  FMUL.FTZ R31, R34.reuse, R9 ;  /* 0x00000009221f7220 */ /* 0x040fe20000410000 */
[-C--:B------:R-:W-:Y:S01]  /*11560*/  FMUL.FTZ R10, R34, R7.reuse ;  /* 0x00000007220a7220 */ /* 0x080fe20000410000 */
[C---:B------:R-:W-:Y:S01]  /*11570*/  FFMA.FTZ R11, R4.reuse, R6, -R11 ;  /* 0x00000006040b7223 */ /* 0x040fe2000001080b */
[----:B------:R-:W-:Y:S01]  /*11580*/  FFMA.FTZ R29, R4, R8, R5 ;  /* 0x00000008041d7223 */ /* 0x000fe20000010005 */
[C---:B------:R-:W-:Y:S01]  /*11590*/  FFMA.FTZ R34, R32.reuse, R7, -R31 ;  /* 0x0000000720227223 */ /* 0x040fe2000001081f */
[----:B------:R-:W-:Y:S01]  /*115a0*/  FFMA.FTZ R32, R32, R9, R10 ;  /* 0x0000000920207223 */ /* 0x000fe2000001000a */
[----:B------:R-:W-:Y:S02]  /*115b0*/  F2FP.SATFINITE.E4M3.F32.PACK_AB_MERGE_C R4, R48, R45, RZ ;  /* 0x0000002d3004723e */ /* 0x000fe400048070ff */
[----:B------:R-:W-:-:S02]  /*115c0*/  F2FP.SATFINITE.E4M3.F32.PACK_AB_MERGE_C R5, R53, R50, RZ ;  /* 0x000000323505723e */ /* 0x000fc400048070ff */
[----:B------:R-:W-:Y:S02]  /*115d0*/  F2FP.SATFINITE.E4M3.F32.PACK_AB_MERGE_C R6, R58, R39, RZ ;  /* 0x000000273a06723e */ /* 0x000fe400048070ff */
[----:B------:R-:W-:Y:S02]  /*115e0*/  F2FP.SATFINITE.E4M3.F32.PACK_AB_MERGE_C R7, R62, R37, RZ ;  /* 0x000000253e07723e */ /* 0x000fe400048070ff */
[----:B------:R-:W-:Y:S02]  /*115f0*/  F2FP.SATFINITE.E4M3.F32.PACK_AB_MERGE_C R8, R47, R46, RZ ;  /* 0x0000002e2f08723e */ /* 0x000fe400048070ff */
[----:B------:R-:W-:Y:S02]  /*11600*/  F2FP.SATFINITE.E4M3.F32.PACK_AB_MERGE_C R9, R52, R51, RZ ;  /* 0x000000333409723e */ /* 0x000fe400048070ff */
[----:B------:R-:W-:Y:S02]  /*11610*/  F2FP.SATFINITE.E4M3.F32.PACK_AB_MERGE_C R10, R60, R33, RZ ;  /* 0x000000213c0a723e */ /* 0x000fe400048070ff */
[----:B------:R-:W-:-:S02]  /*11620*/  F2FP.SATFINITE.E4M3.F32.PACK_AB_MERGE_C R4, R44, R43, R4 ;  /* 0x0000002b2c04723e */ /* 0x000fc40004807004 */
[----:B------:R-:W-:Y:S02]  /*11630*/  F2FP.SATFINITE.E4M3.F32.PACK_AB_MERGE_C R5, R40, R49, R5 ;  /* 0x000000312805723e */ /* 0x000fe40004807005 */
[----:B------:R-:W-:Y:S02]  /*11640*/  F2FP.SATFINITE.E4M3.F32.PACK_AB_MERGE_C R6, R54, R25, R6 ;  /* 0x000000193606723e */ /* 0x000fe40004807006 */
[----:B------:R-:W-:Y:S02]  /*11650*/  F2FP.SATFINITE.E4M3.F32.PACK_AB_MERGE_C R7, R34, R11, R7 ;  /* 0x0000000b2207723e */ /* 0x000fe40004807007 */
[----:B------:R-:W-:Y:S02]  /*11660*/  F2FP.SATFINITE.E4M3.F32.PACK_AB_MERGE_C R8, R41, R42, R8 ;  /* 0x0000002a2908723e */ /* 0x000fe40004807008 */
[----:B------:R-:W-:Y:S01]  /*11670*/  F2FP.SATFINITE.E4M3.F32.PACK_AB_MERGE_C R9, R35, R38, R9 ;  /* 0x000000262309723e */ /* 0x000fe20004807009 */
[----:B------:R1:W-:Y:S01]  /*11680*/  STS.128 [R57+0x20400], R4 ;  /* 0x0204000439007388 */ /* 0x0003e20000000c00 */
[----:B------:R-:W-:-:S02]  /*11690*/  F2FP.SATFINITE.E4M3.F32.PACK_AB_MERGE_C R10, R56, R27, R10 ;  /* 0x0000001b380a723e */ /* 0x000fc4000480700a */
[----:B------:R-:W-:-:S05]  /*116a0*/  F2FP.SATFINITE.E4M3.F32.PACK_AB_MERGE_C R11, R32, R29, R36 ;  /* 0x0000001d200b723e */ /* 0x000fca0004807024 */
[----:B------:R1:W-:Y:S02]  /*116b0*/  STS.128 [R21+0x20400], R8 ;  /* 0x0204000815007388 */ /* 0x0003e40000000c00 */
.L_x_474:
[----:B------:R-:W-:Y:S05]  /*116c0*/  BSYNC B1 ;  /* 0x0000000000017941 */ /* 0x000fea0003800000 */
.L_x_473:
[----:B------:R-:W-:Y:S04]  /*116d0*/  BSSY B1, `(.L_x_475) ;  /* 0x00000c9000017945 */ /* 0x000fe80003800000 */
[----:B------:R-:W-:Y:S05]  /*116e0*/  @P2 BRA `(.L_x_476) ;  /* 0x0000000c001c2947 */ /* 0x000fea0003800000 */
[----:B-1----:R-:W2:Y:S04]  /*116f0*/  LDL R6, [R1+0x28] ;  /* 0x0000280001067983 */ /* 0x002ea80000100800 */
[----:B------:R-:W3:Y:S01]  /*11700*/  LDL R57, [R1+0x64] ;  /* 0x0000640001397983 */ /* 0x000ee20000100800 */
[----:B------:R-:W-:Y:S01]  /*11710*/  LEA.HI R4, R3, R28, RZ, 0x1c ;  /* 0x0000001c03047211 */ /* 0x000fe200078fe0ff */
[C---:B------:R-:W-:Y:S01]  /*11720*/  VIADD R8, R23.reuse, 0x20 ;  /* 0x0000002017087836 */ /* 0x040fe20000000000 */
[----:B------:R-:W-:Y:S01]  /*11730*/  F2FP.F16.E4M3.UNPACK_B R41, R0.H1 ;  /* 0x00000000ff29723e */ /* 0x000fe200030006ff */
[----:B------:R-:W-:Y:S01]  /*11740*/  VIADD R9, R23, 0x20 ;  /* 0x0000002017097836 */ /* 0x000fe20000000000 */
[----:B------:R-:W-:Y:S01]  /*11750*/  SHF.R.S32.HI R7, RZ, 0x1f, R4 ;  /* 0x0000001fff077819 */ /* 0x000fe20000011404 */
[----:B------:R-:W-:Y:S01]  /*11760*/  IMAD.SHL.U32 R5, R4, 0x10, RZ ;  /* 0x0000001004057824 */ /* 0x000fe200078e00ff */
[----:B------:R-:W-:Y:S01]  /*11770*/  SHF.L.U32 R8, R8, 0x7, RZ ;  /* 0x0000000708087819 */ /* 0x000fe200000006ff */
[----:B------:R-:W-:Y:S01]  /*11780*/  IMAD.SHL.U32 R9, R9, 0x80, RZ ;  /* 0x0000008009097824 */ /* 0x000fe200078e00ff */
[----:B------:R-:W-:Y:S01]  /*11790*/  LEA.HI R7, R7, R4, RZ, 0x3 ;  /* 0x0000000407077211 */ /* 0x000fe200078f18ff */
[--C-:B------:R-:W-:Y:S01]  /*117a0*/  HADD2.F32 R39, -RZ, R41.reuse.H0_H0 ;  /* 0x20000029ff277230 */ /* 0x100fe20000004100 */
[----:B------:R-:W-:Y:S01]  /*117b0*/  LOP3.LUT R8, R8, 0x380, RZ, 0xc0, !PT ;  /* 0x0000038008087812 */ /* 0x000fe200078ec0ff */
[----:B------:R-:W-:Y:S01]  /*117c0*/  HADD2.F32 R41, -RZ, R41.H1_H1 ;  /* 0x30000029ff297230 */ /* 0x000fe20000004100 */
[----:B------:R-:W-:Y:S01]  /*117d0*/  LOP3.LUT R9, R9, 0x380, RZ, 0xc0, !PT ;  /* 0x0000038009097812 */ /* 0x000fe200078ec0ff */
[----:B------:R-:W-:Y:S01]  /*117e0*/  IMAD.SHL.U32 R7, R7, 0x800, RZ ;  /* 0x0000080007077824 */ /* 0x000fe200078e00ff */
[----:B------:R-:W-:-:S02]  /*117f0*/  SHF.R.U32.HI R8, RZ, 0x3, R8 ;  /* 0x00000003ff087819 */ /* 0x000fc40000011608 */
[----:B------:R-:W-:Y:S02]  /*11800*/  LOP3.LUT R4, R9, 0x70, R5, 0xf8, !PT ;  /* 0x0000007009047812 */ /* 0x000fe400078ef805 */
[----:B------:R-:W-:Y:S02]  /*11810*/  LOP3.LUT R7, R7, 0xffffc000, RZ, 0xc0, !PT ;  /* 0xffffc00007077812 */ /* 0x000fe400078ec0ff */
[----:B------:R-:W-:Y:S02]  /*11820*/  LOP3.LUT R4, R4, R8, RZ, 0x3c, !PT ;  /* 0x0000000804047212 */ /* 0x000fe400078e3cff */
[-C--:B------:R-:W-:Y:S02]  /*11830*/  F2FP.F16.E4M3.UNPACK_B R42, R13.reuse.H1 ;  /* 0x0000000dff2a723e */ /* 0x080fe400030006ff */
[----:B------:R-:W-:Y:S02]  /*11840*/  F2FP.F16.E4M3.UNPACK_B R47, R13 ;  /* 0x0000000dff2f723e */ /* 0x000fe400020006ff */
[----:B------:R-:W-:Y:S01]  /*11850*/  F2FP.F16.E4M3.UNPACK_B R51, R14 ;  /* 0x0000000eff33723e */ /* 0x000fe200020006ff */
[----:B------:R-:W-:-:S02]  /*11860*/  HADD2.F32 R43, -RZ, R42.H0_H0 ;  /* 0x2000002aff2b7230 */ /* 0x000fc40000004100 */
[----:B------:R-:W-:Y:S02]  /*11870*/  HADD2.F32 R45, -RZ, R42.H1_H1 ;  /* 0x3000002aff2d7230 */ /* 0x000fe40000004100 */
[--C-:B------:R-:W-:Y:S02]  /*11880*/  HADD2.F32 R48, -RZ, R47.reuse.H0_H0 ;  /* 0x2000002fff307230 */ /* 0x100fe40000004100 */
[----:B------:R-:W-:Y:S02]  /*11890*/  HADD2.F32 R47, -RZ, R47.H1_H1 ;  /* 0x3000002fff2f7230 */ /* 0x000fe40000004100 */
[--C-:B------:R-:W-:Y:S02]  /*118a0*/  HADD2.F32 R52, -RZ, R51.reuse.H0_H0 ;  /* 0x20000033ff347230 */ /* 0x100fe40000004100 */
[----:B------:R-:W-:Y:S01]  /*118b0*/  HADD2.F32 R51, -RZ, R51.H1_H1 ;  /* 0x30000033ff337230 */ /* 0x000fe20000004100 */
[----:B--2---:R-:W-:-:S04]  /*118c0*/  IADD3 R21, R4, R7, R6 ;  /* 0x0000000704157210 */ /* 0x004fc80007ffe006 */
[----:B------:R-:W-:Y:S01]  /*118d0*/  IADD3 R21, R22, R21, RZ ;  /* 0x0000001516157210 */ /* 0x000fe20007ffe0ff */
[----:B---3--:R-:W1:Y:S04]  /*118e0*/  LDS.128 R4, [R57+0x20400] ;  /* 0x0204000039047984 */ /* 0x008e680000000c00 */
[----:B------:R-:W2:Y:S01]  /*118f0*/  LDS.128 R8, [R21+0x20400] ;  /* 0x0204000015087984 */ /* 0x000ea20000000c00 */
[-C--:B-1----:R-:W-:Y:S02]  /*11900*/  F2FP.F16.E4M3.UNPACK_B R25, R4.reuse ;  /* 0x00000004ff19723e */ /* 0x082fe400020006ff */
[----:B------:R-:W-:Y:S02]  /*11910*/  F2FP.F16.E4M3.UNPACK_B R4, R4.H1 ;  /* 0x00000004ff04723e */ /* 0x000fe400030006ff */
[----:B--2---:R-:W-:-:S02]  /*11920*/  F2FP.F16.E4M3.UNPACK_B R33, R8.H1 ;  /* 0x00000008ff21723e */ /* 0x004fc400030006ff */
[-C--:B------:R-:W-:Y:S02]  /*11930*/  F2FP.F16.E4M3.UNPACK_B R27, R5.reuse ;  /* 0x00000005ff1b723e */ /* 0x080fe400020006ff */
[----:B------:R-:W-:Y:S01]  /*11940*/  F2FP.F16.E4M3.UNPACK_B R29, R5.H1 ;  /* 0x00000005ff1d723e */ /* 0x000fe200030006ff */
[--C-:B------:R-:W-:Y:S01]  /*11950*/  HADD2.F32 R34, -RZ, R33.reuse.H0_H0 ;  /* 0x20000021ff227230 */ /* 0x100fe20000004100 */
[----:B------:R-:W-:Y:S01]  /*11960*/  F2FP.F16.E4M3.UNPACK_B R8, R8 ;  /* 0x00000008ff08723e */ /* 0x000fe200020006ff */
[----:B------:R-:W-:Y:S01]  /*11970*/  HADD2.F32 R5, -RZ, R4.H0_H0 ;  /* 0x20000004ff057230 */ /* 0x000fe20000004100 */
[-C--:B0-----:R-:W-:Y:S01]  /*11980*/  F2FP.F16.E4M3.UNPACK_B R35, R9.reuse ;  /* 0x00000009ff23723e */ /* 0x081fe200020006ff */
[----:B------:R-:W-:Y:S02]  /*11990*/  HADD2.F32 R33, -RZ, R33.H1_H1 ;  /* 0x30000021ff217230 */ /* 0x000fe40000004100 */
[-C--:B------:R-:W-:Y:S01]  /*119a0*/  FMUL.FTZ R40, R39, R34.reuse ;  /* 0x0000002227287220 */ /* 0x080fe20000410000 */
[----:B------:R-:W-:Y:S01]  /*119b0*/  FMUL.FTZ R38, R43, R34 ;  /* 0x000000222b267220 */ /* 0x000fe20000410000 */
[----:B------:R-:W-:Y:S01]  /*119c0*/  F2FP.F16.E4M3.UNPACK_B R36, R9.H1 ;  /* 0x00000009ff24723e */ /* 0x000fe200030006ff */
[----:B------:R-:W-:-:S02]  /*119d0*/  HADD2.F32 R9, -RZ, R8.H0_H0 ;  /* 0x20000008ff097230 */ /* 0x000fc40000004100 */
[-C--:B------:R-:W-:Y:S01]  /*119e0*/  FFMA.FTZ R40, R43, R5.reuse, R40 ;  /* 0x000000052b287223 */ /* 0x080fe20000010028 */
[----:B------:R-:W-:Y:S01]  /*119f0*/  F2FP.F16.E4M3.UNPACK_B R43, R0 ;  /* 0x00000000ff2b723e */ /* 0x000fe200020006ff */
[----:B------:R-:W-:Y:S01]  /*11a00*/  FFMA.FTZ R39, R39, R5, -R38 ;  /* 0x0000000527277223 */ /* 0x000fe20000010826 */
[----:B------:R-:W-:Y:S02]  /*11a10*/  HADD2.F32 R5, -RZ, R4.H1_H1 ;  /* 0x30000004ff057230 */ /* 0x000fe40000004100 */
[-C--:B------:R-:W-:Y:S01]  /*11a20*/  FMUL.FTZ R38, R45, R33.reuse ;  /* 0x000000212d267220 */ /* 0x080fe20000410000 */
[----:B------:R-:W-:Y:S01]  /*11a30*/  FMUL.FTZ R44, R41, R33 ;  /* 0x00000021292c7220 */ /* 0x000fe20000410000 */
[----:B------:R-:W-:Y:S02]  /*11a40*/  HADD2.F32 R46, -RZ, R43.H0_H0 ;  /* 0x2000002bff2e7230 */ /* 0x000fe40000004100 */
[----:B------:R-:W-:Y:S01]  /*11a50*/  FMUL.FTZ R33, R48, R9 ;  /* 0x0000000930217220 */ /* 0x000fe20000410000 */
[----:B------:R-:W-:-:S02]  /*11a60*/  HADD2.F32 R4, -RZ, R25.H0_H0 ;  /* 0x20000019ff047230 */ /* 0x000fc40000004100 */
[-C--:B------:R-:W-:Y:S01]  /*11a70*/  FFMA.FTZ R42, R41, R5.reuse, -R38 ;  /* 0x00000005292a7223 */ /* 0x080fe20000010826 */
[----:B------:R-:W-:Y:S01]  /*11a80*/  FFMA.FTZ R41, R45, R5, R44 ;  /* 0x000000052d297223 */ /* 0x000fe2000001002c */
[C---:B------:R-:W-:Y:S01]  /*11a90*/  FMUL.FTZ R9, R46.reuse, R9 ;  /* 0x000000092e097220 */ /* 0x040fe20000410000 */
[----:B------:R-:W-:Y:S01]  /*11aa0*/  F2FP.F16.E4M3.UNPACK_B R44, R24.H1 ;  /* 0x00000018ff2c723e */ /* 0x000fe200030006ff */
[----:B------:R-:W-:Y:S02]  /*11ab0*/  HADD2.F32 R8, -RZ, R8.H1_H1 ;  /* 0x30000008ff087230 */ /* 0x000fe40000004100 */
[-C--:B------:R-:W-:Y:S01]  /*11ac0*/  FFMA.FTZ R33, R46, R4.reuse, -R33 ;  /* 0x000000042e217223 */ /* 0x080fe20000010821 */
[----:B------:R-:W-:Y:S01]  /*11ad0*/  FFMA.FTZ R9, R48, R4, R9 ;  /* 0x0000000430097223 */ /* 0x000fe20000010009 */
[----:B------:R-:W-:Y:S01]  /*11ae0*/  F2FP.F16.E4M3.UNPACK_B R48, R14.H1 ;  /* 0x0000000eff30723e */ /* 0x000fe200030006ff */
[----:B------:R-:W-:Y:S02]  /*11af0*/  HADD2.F32 R45, -RZ, R43.H1_H1 ;  /* 0x3000002bff2d7230 */ /* 0x000fe40000004100 */
[----:B------:R-:W-:Y:S01]  /*11b00*/  FMUL.FTZ R38, R47, R8 ;  /* 0x000000082f267220 */ /* 0x000fe20000410000 */
[----:B------:R-:W-:Y:S01]  /*11b10*/  HADD2.F32 R5, -RZ, R36.H0_H0 ;  /* 0x20000024ff057230 */ /* 0x000fe20000004100 */
[----:B------:R-:W-:Y:S01]  /*11b20*/  F2FP.F16.E4M3.UNPACK_B R37, R10 ;  /* 0x0000000aff25723e */ /* 0x000fe200020006ff */
[----:B------:R-:W-:-:S02]  /*11b30*/  HADD2.F32 R50, -RZ, R48.H0_H0 ;  /* 0x20000030ff327230 */ /* 0x000fc40000004100 */
[----:B------:R-:W-:Y:S01]  /*11b40*/  FMUL.FTZ R8, R45, R8 ;  /* 0x000000082d087220 */ /* 0x000fe20000410000 */
[----:B------:R-:W-:Y:S01]  /*11b50*/  HADD2.F32 R25, -RZ, R25.H1_H1 ;  /* 0x30000019ff197230 */ /* 0x000fe20000004100 */
[----:B------:R-:W-:Y:S01]  /*11b60*/  F2FP.F16.E4M3.UNPACK_B R10, R10.H1 ;  /* 0x0000000aff0a723e */ /* 0x000fe200030006ff */
[----:B------:R-:W-:Y:S02]  /*11b70*/  HADD2.F32 R46, -RZ, R44.H0_H0 ;  /* 0x2000002cff2e7230 */ /* 0x000fe40000004100 */
[----:B------:R-:W-:Y:S01]  /*11b80*/  FMUL.FTZ R43, R50, R5 ;  /* 0x00000005322b7220 */ /* 0x000fe20000410000 */
[----:B------:R-:W-:Y:S02]  /*11b90*/  HADD2.F32 R4, -RZ, R29.H0_H0 ;  /* 0x2000001dff047230 */ /* 0x000fe40000004100 */
[----:B------:R-:W-:Y:S01]  /*11ba0*/  FFMA.FTZ R8, R47, R25, R8 ;  /* 0x000000192f087223 */ /* 0x000fe20000010008 */
[----:B------:R-:W-:Y:S01]  /*11bb0*/  F2FP.F16.E4M3.UNPACK_B R47, R24 ;  /* 0x00000018ff2f723e */ /* 0x000fe200020006ff */
[----:B------:R-:W-:Y:S01]  /*11bc0*/  FMUL.FTZ R5, R46, R5 ;  /* 0x000000052e057220 */ /* 0x000fe20000410000 */
[----:B------:R-:W-:Y:S01]  /*11bd0*/  FFMA.FTZ R38, R45, R25, -R38 ;  /* 0x000000192d267223 */ /* 0x000fe20000010826 */
[----:B------:R-:W-:-:S02]  /*11be0*/  HADD2.F32 R53, -RZ, R48.H1_H1 ;  /* 0x30000030ff357230 */ /* 0x000fc40000004100 */
[-C--:B------:R-:W-:Y:S01]  /*11bf0*/  FFMA.FTZ R43, R46, R4.reuse, -R43 ;  /* 0x000000042e2b7223 */ /* 0x080fe2000001082b */
[----:B------:R-:W-:Y:S01]  /*11c00*/  FFMA.FTZ R45, R50, R4, R5 ;  /* 0x00000004322d7223 */ /* 0x000fe20000010005 */
[----:B------:R-:W-:Y:S01]  /*11c10*/  HADD2.F32 R36, -RZ, R36.H1_H1 ;  /* 0x30000024ff247230 */ /* 0x000fe20000004100 */
[-C--:B------:R-:W-:Y:S01]  /*11c20*/  F2FP.F16.E4M3.UNPACK_B R31, R6.reuse ;  /* 0x00000006ff1f723e */ /* 0x080fe200020006ff */
[----:B------:R-:W-:Y:S01]  /*11c30*/  HADD2.F32 R49, -RZ, R44.H1_H1 ;  /* 0x3000002cff317230 */ /* 0x000fe20000004100 */
[----:B------:R-:W-:Y:S01]  /*11c40*/  F2FP.F16.E4M3.UNPACK_B R6, R6.H1 ;  /* 0x00000006ff06723e */ /* 0x000fe200030006ff */
[----:B------:R-:W-:Y:S02]  /*11c50*/  HADD2.F32 R5, -RZ, R35.H0_H0 ;  /* 0x20000023ff057230 */ /* 0x000fe40000004100 */
[-C--:B------:R-:W-:Y:S01]  /*11c60*/  FMUL.FTZ R44, R53, R36.reuse ;  /* 0x00000024352c7220 */ /* 0x080fe20000410000 */
[----:B------:R-:W-:Y:S02]  /*11c70*/  HADD2.F32 R50, -RZ, R47.H0_H0 ;  /* 0x2000002fff327230 */ /* 0x000fe40000004100 */
[----:B------:R-:W-:Y:S01]  /*11c80*/  FMUL.FTZ R36, R49, R36 ;  /* 0x0000002431247220 */ /* 0x000fe20000410000 */
[----:B------:R-:W-:-:S02]  /*11c90*/  HADD2.F32 R29, -RZ, R29.H1_H1 ;  /* 0x3000001dff1d7230 */ /* 0x000fc40000004100 */
[-C--:B------:R-:W-:Y:S01]  /*11ca0*/  FMUL.FTZ R25, R52, R5.reuse ;  /* 0x0000000534197220 */ /* 0x080fe20000410000 */
[----:B------:R-:W-:Y:S02]  /*11cb0*/  HADD2.F32 R4, -RZ, R27.H0_H0 ;  /* 0x2000001bff047230 */ /* 0x000fe40000004100 */
[----:B------:R-:W-:Y:S01]  /*11cc0*/  FMUL.FTZ R5, R50, R5 ;  /* 0x0000000532057220 */ /* 0x000fe20000410000 */
[----:B------:R-:W-:Y:S02]  /*11cd0*/  HADD2.F32 R47, -RZ, R47.H1_H1 ;  /* 0x3000002fff2f7230 */ /* 0x000fe40000004100 */
[-C--:B------:R-:W-:Y:S01]  /*11ce0*/  FFMA.FTZ R46, R49, R29.reuse, -R44 ;  /* 0x0000001d312e7223 */ /* 0x080fe2000001082c */
[----:B------:R-:W-:Y:S01]  /*11cf0*/  FFMA.FTZ R48, R53, R29, R36 ;  /* 0x0000001d35307223 */ /* 0x000fe20000010024 */
[----:B------:R-:W-:Y:S01]  /*11d00*/  FFMA.FTZ R29, R52, R4, R5 ;  /* 0x00000004341d7223 */ /* 0x000fe20000010005 */
[----:B------:R-:W-:Y:S01]  /*11d10*/  F2FP.F16.E4M3.UNPACK_B R52, R15.H1 ;  /* 0x0000000fff34723e */ /* 0x000fe200030006ff */
[----:B------:R-:W-:Y:S01]  /*11d20*/  HADD2.F32 R35, -RZ, R35.H1_H1 ;  /* 0x30000023ff237230 */ /* 0x000fe20000004100 */
[----:B------:R-:W-:Y:S01]  /*11d30*/  F2FP.F16.E4M3.UNPACK_B R49, R12.H1 ;  /* 0x0000000cff31723e */ /* 0x000fe200030006ff */
[----:B------:R-:W-:Y:S01]  /*11d40*/  FFMA.FTZ R25, R50, R4, -R25 ;  /* 0x0000000432197223 */ /* 0x000fe20000010819 */
[----:B------:R-:W-:Y:S01]  /*11d50*/  HADD2.F32 R5, -RZ, R10.H0_H0 ;  /* 0x2000000aff057230 */ /* 0x000fe20000004100 */
[----:B------:R-:W-:Y:S01]  /*11d60*/  F2FP.F16.E4M3.UNPACK_B R34, R11 ;  /* 0x0000000bff22723e */ /* 0x000fe200020006ff */
[----:B------:R-:W-:-:S02]  /*11d70*/  HADD2.F32 R54, -RZ, R52.H0_H0 ;  /* 0x20000034ff367230 */ /* 0x000fc40000004100 */
[-C--:B------:R-:W-:Y:S01]  /*11d80*/  FMUL.FTZ R36, R51, R35.reuse ;  /* 0x0000002333247220 */ /* 0x080fe20000410000 */
[----:B------:R-:W-:Y:S02]  /*11d90*/  HADD2.F32 R50, -RZ, R49.H0_H0 ;  /* 0x20000031ff327230 */ /* 0x000fe40000004100 */
[----:B------:R-:W-:Y:S01]  /*11da0*/  FMUL.FTZ R44, R47, R35 ;  /* 0x000000232f2c7220 */ /* 0x000fe20000410000 */
[----:B------:R-:W-:Y:S02]  /*11db0*/  HADD2.F32 R27, -RZ, R27.H1_H1 ;  /* 0x3000001bff1b7230 */ /* 0x000fe40000004100 */
[-C--:B------:R-:W-:Y:S01]  /*11dc0*/  FMUL.FTZ R35, R54, R5.reuse ;  /* 0x0000000536237220 */ /* 0x080fe20000410000 */
[----:B------:R-:W-:Y:S02]  /*11dd0*/  HADD2.F32 R4, -RZ, R6.H0_H0 ;  /* 0x20000006ff047230 */ /* 0x000fe40000004100 */
[----:B------:R-:W-:Y:S01]  /*11de0*/  FMUL.FTZ R5, R50, R5 ;  /* 0x0000000532057220 */ /* 0x000fe20000410000 */
[----:B------:R-:W-:-:S02]  /*11df0*/  HADD2.F32 R10, -RZ, R10.H1_H1 ;  /* 0x3000000aff0a7230 */ /* 0x000fc40000004100 */
[-C--:B------:R-:W-:Y:S01]  /*11e00*/  FFMA.FTZ R36, R47, R27.reuse, -R36 ;  /* 0x0000001b2f247223 */ /* 0x080fe20000010824 */
[----:B------:R-:W-:Y:S01]  /*11e10*/  FFMA.FTZ R44, R51, R27, R44 ;  /* 0x0000001b332c7223 */ /* 0x000fe2000001002c */
[-C--:B------:R-:W-:Y:S01]  /*11e20*/  FFMA.FTZ R47, R54, R4.reuse, R5 ;  /* 0x00000004362f7223 */ /* 0x080fe20000010005 */
[----:B------:R-:W-:Y:S01]  /*11e30*/  HADD2.F32 R54, -RZ, R52.H1_H1 ;  /* 0x30000034ff367230 */ /* 0x000fe20000004100 */
[----:B------:R-:W-:Y:S01]  /*11e40*/  F2FP.F16.E4M3.UNPACK_B R51, R15 ;  /* 0x0000000fff33723e */ /* 0x000fe200020006ff */
[----:B------:R-:W-:Y:S02]  /*11e50*/  HADD2.F32 R52, -RZ, R49.H1_H1 ;  /* 0x30000031ff347230 */ /* 0x000fe40000004100 */
[----:B------:R-:W-:Y:S01]  /*11e60*/  FFMA.FTZ R35, R50, R4, -R35 ;  /* 0x0000000432237223 */ /* 0x000fe20000010823 */
[----:B------:R-:W-:Y:S01]  /*11e70*/  HADD2.F32 R6, -RZ, R6.H1_H1 ;  /* 0x30000006ff067230 */ /* 0x000fe20000004100 */
[----:B------:R-:W-:Y:S01]  /*11e80*/  F2FP.F16.E4M3.UNPACK_B R50, R12 ;  /* 0x0000000cff32723e */ /* 0x000fe200020006ff */
[-C--:B------:R-:W-:Y:S01]  /*11e90*/  FMUL.FTZ R27, R54, R10.reuse ;  /* 0x0000000a361b7220 */ /* 0x080fe20000410000 */
[----:B------:R-:W-:Y:S01]  /*11ea0*/  FMUL.FTZ R49, R52, R10 ;  /* 0x0000000a34317220 */ /* 0x000fe20000410000 */
[----:B------:R-:W-:Y:S01]  /*11eb0*/  HADD2.F32 R10, -RZ, R51.H0_H0 ;  /* 0x20000033ff0a7230 */ /* 0x000fe20000004100 */
[----:B------:R-:W-:Y:S01]  /*11ec0*/  F2FP.F16.E4M3.UNPACK_B R11, R11.H1 ;  /* 0x0000000bff0b723e */ /* 0x000fe200030006ff */
[----:B------:R-:W-:-:S02]  /*11ed0*/  HADD2.F32 R5, -RZ, R37.H0_H0 ;  /* 0x20000025ff057230 */ /* 0x000fc40000004100 */
[-C--:B------:R-:W-:Y:S01]  /*11ee0*/  FFMA.FTZ R52, R52, R6.reuse, -R27 ;  /* 0x0000000634347223 */ /* 0x080fe2000001081b */
[----:B------:R-:W-:Y:S01]  /*11ef0*/  FFMA.FTZ R54, R54, R6, R49 ;  /* 0x0000000636367223 */ /* 0x000fe20000010031 */
[----:B------:R-:W-:Y:S01]  /*11f00*/  HADD2.F32 R6, -RZ, R50.H0_H0 ;  /* 0x20000032ff067230 */ /* 0x000fe20000004100 */
[----:B------:R-:W-:Y:S01]  /*11f10*/  F2FP.F16.E4M3.UNPACK_B R53, R20.H1 ;  /* 0x00000014ff35723e */ /* 0x000fe200030006ff */
[----:B------:R-:W-:Y:S02]  /*11f20*/  HADD2.F32 R4, -RZ, R31.H0_H0 ;  /* 0x2000001fff047230 */ /* 0x000fe40000004100 */
[-C--:B------:R-:W-:Y:S01]  /*11f30*/  FMUL.FTZ R27, R10, R5.reuse ;  /* 0x000000050a1b7220 */ /* 0x080fe20000410000 */
[----:B------:R-:W-:Y:S02]  /*11f40*/  HADD2.F32 R51, -RZ, R51.H1_H1 ;  /* 0x30000033ff337230 */ /* 0x000fe40000004100 */
[----:B------:R-:W-:Y:S01]  /*11f50*/  FMUL.FTZ R5, R6, R5 ;  /* 0x0000000506057220 */ /* 0x000fe20000410000 */
[----:B------:R-:W-:-:S02]  /*11f60*/  HADD2.F32 R37, -RZ, R37.H1_H1 ;  /* 0x30000025ff257230 */ /* 0x000fc40000004100 */
[----:B------:R-:W-:Y:S01]  /*11f70*/  FFMA.FTZ R6, R6, R4, -R27 ;  /* 0x0000000406067223 */ /* 0x000fe2000001081b */
[----:B------:R-:W-:Y:S01]  /*11f80*/  HADD2.F32 R27, -RZ, R50.H1_H1 ;  /* 0x30000032ff1b7230 */ /* 0x000fe20000004100 */
[----:B------:R-:W-:Y:S01]  /*11f90*/  F2FP.F16.E4M3.UNPACK_B R49, R26.H1 ;  /* 0x0000001aff31723e */ /* 0x000fe200030006ff */
[----:B------:R-:W-:Y:S02]  /*11fa0*/  HADD2.F32 R31, -RZ, R31.H1_H1 ;  /* 0x3000001fff1f7230 */ /* 0x000fe40000004100 */
[----:B------:R-:W-:Y:S01]  /*11fb0*/  FMUL.FTZ R50, R51, R37 ;  /* 0x0000002533327220 */ /* 0x000fe20000410000 */
[----:B------:R-:W-:Y:S01]  /*11fc0*/  FFMA.FTZ R10, R10, R4, R5 ;  /* 0x000000040a0a7223 */ /* 0x000fe20000010005 */
[----:B------:R-:W-:Y:S01]  /*11fd0*/  F2FP.F16.E4M3.UNPACK_B R32, R7 ;  /* 0x00000007ff20723e */ /* 0x000fe200020006ff */
[C---:B------:R-:W-:Y:S01]  /*11fe0*/  FMUL.FTZ R4, R27.reuse, R37 ;  /* 0x000000251b047220 */ /* 0x040fe20000410000 */
[----:B------:R-:W-:Y:S01]  /*11ff0*/  F2FP.F16.E4M3.UNPACK_B R7, R7.H1 ;  /* 0x00000007ff07723e */ /* 0x000fe200030006ff */
[----:B------:R-:W-:Y:S01]  /*12000*/  FFMA.FTZ R27, R27, R31, -R50 ;  /* 0x0000001f1b1b7223 */ /* 0x000fe20000010832 */
[----:B------:R-:W-:-:S02]  /*12010*/  HADD2.F32 R60, -RZ, R53.H0_H0 ;  /* 0x20000035ff3c7230 */ /* 0x000fc40000004100 */
[----:B------:R-:W-:Y:S01]  /*12020*/  FFMA.FTZ R31, R51, R31, R4 ;  /* 0x0000001f331f7223 */ /* 0x000fe20000010004 */
[----:B------:R-:W-:Y:S01]  /*12030*/  HADD2.F32 R5, -RZ, R11.H0_H0 ;  /* 0x2000000bff057230 */ /* 0x000fe20000004100 */
[----:B------:R-:W-:Y:S01]  /*12040*/  F2FP.SATFINITE.E4M3.F32.PACK_AB_MERGE_C R40, R41, R40, RZ ;  /* 0x000000282928723e */ /* 0x000fe200048070ff */
[----:B------:R-:W-:Y:S01]  /*12050*/  HADD2.F32 R50, -RZ, R49.H0_H0 ;  /* 0x20000031ff327230 */ /* 0x000fe20000004100 */
[----:B------:R-:W-:Y:S01]  /*12060*/  F2FP.SATFINITE.E4M3.F32.PACK_AB_MERGE_C R35, R52, R35, RZ ;  /* 0x000000233423723e */ /* 0x000fe200048070ff */
[----:B------:R-:W-:Y:S02]  /*12070*/  HADD2.F32 R4, -RZ, R7.H0_H0 ;  /* 0x20000007ff047230 */ /* 0x000fe40000004100 */
[-C--:B------:R-:W-:Y:S01]  /*12080*/  FMUL.FTZ R37, R60, R5.reuse ;  /* 0x000000053c257220 */ /* 0x080fe20000410000 */
[----:B------:R-:W-:Y:S02]  /*12090*/  HADD2.F32 R55, -RZ, R53.H1_H1 ;  /* 0x30000035ff377230 */ /* 0x000fe40000004100 */
[----:B------:R-:W-:Y:S01]  /*120a0*/  FMUL.FTZ R5, R50, R5 ;  /* 0x0000000532057220 */ /* 0x000fe20000410000 */
[----:B------:R-:W-:-:S02]  /*120b0*/  HADD2.F32 R11, -RZ, R11.H1_H1 ;  /* 0x3000000bff0b7230 */ /* 0x000fc40000004100 */
[-C--:B------:R-:W-:Y:S01]  /*120c0*/  FFMA.FTZ R50, R50, R4.reuse, -R37 ;  /* 0x0000000432327223 */ /* 0x080fe20000010825 */
[----:B------:R-:W-:Y:S02]  /*120d0*/  HADD2.F32 R49, -RZ, R49.H1_H1 ;  /* 0x30000031ff317230 */ /* 0x000fe40000004100 */
[----:B------:R-:W-:Y:S01]  /*120e0*/  FFMA.FTZ R51, R60, R4, R5 ;  /* 0x000000043c337223 */ /* 0x000fe20000010005 */
[----:B------:R-:W-:Y:S01]  /*120f0*/  HADD2.F32 R7, -RZ, R7.H1_H1 ;  /* 0x30000007ff077230 */ /* 0x000fe20000004100 */
[----:B------:R-:W-:Y:S01]  /*12100*/  F2FP.F16.E4M3.UNPACK_B R4, R20 ;  /* 0x00000014ff04723e */ /* 0x000fe200020006ff */
[-C--:B------:R-:W-:Y:S01]  /*12110*/  FMUL.FTZ R56, R55, R11.reuse ;  /* 0x0000000b37387220 */ /* 0x080fe20000410000 */
[----:B------:R-:W-:Y:S01]  /*12120*/  F2FP.F16.E4M3.UNPACK_B R37, R26 ;  /* 0x0000001aff25723e */ /* 0x000fe200020006ff */
[C---:B------:R-:W-:Y:S01]  /*12130*/  FMUL.FTZ R58, R49.reuse, R11 ;  /* 0x0000000b313a7220 */ /* 0x040fe20000410000 */
[----:B------:R-:W-:Y:S02]  /*12140*/  HADD2.F32 R5, -RZ, R34.H0_H0 ;  /* 0x20000022ff057230 */ /* 0x000fe40000004100 */
[----:B------:R-:W-:Y:S01]  /*12150*/  FFMA.FTZ R53, R49, R7, -R56 ;  /* 0x0000000731357223 */ /* 0x000fe20000010838 */
[----:B------:R-:W-:-:S02]  /*12160*/  HADD2.F32 R62, -RZ, R4.H0_H0 ;  /* 0x20000004ff3e7230 */ /* 0x000fc40000004100 */
[----:B------:R-:W-:Y:S01]  /*12170*/  FFMA.FTZ R58, R55, R7, R58 ;  /* 0x00000007373a7223 */ /* 0x000fe2000001003a */
[--C-:B------:R-:W-:Y:S01]  /*12180*/  HADD2.F32 R56, -RZ, R37.reuse.H0_H0 ;  /* 0x20000025ff387230 */ /* 0x100fe20000004100 */
[----:B------:R-:W-:Y:S01]  /*12190*/  F2FP.SATFINITE.E4M3.F32.PACK_AB_MERGE_C R45, R48, R45, RZ ;  /* 0x0000002d302d723e */ /* 0x000fe200048070ff */
[----:B------:R-:W-:Y:S02]  /*121a0*/  HADD2.F32 R64, -RZ, R4.H1_H1 ;  /* 0x30000004ff407230 */ /* 0x000fe40000004100 */
[-C--:B------:R-:W-:Y:S01]  /*121b0*/  FMUL.FTZ R7, R62, R5.reuse ;  /* 0x000000053e077220 */ /* 0x080fe20000410000 */
[----:B------:R-:W-:Y:S02]  /*121c0*/  HADD2.F32 R34, -RZ, R34.H1_H1 ;  /* 0x30000022ff227230 */ /* 0x000fe40000004100 */
[----:B------:R-:W-:Y:S01]  /*121d0*/  FMUL.FTZ R5, R56, R5 ;  /* 0x0000000538057220 */ /* 0x000fe20000410000 */
[----:B------:R-:W-:Y:S01]  /*121e0*/  HADD2.F32 R60, -RZ, R37.H1_H1 ;  /* 0x30000025ff3c7230 */ /* 0x000fe20000004100 */
[----:B------:R-:W-:Y:S01]  /*121f0*/  F2FP.SATFINITE.E4M3.F32.PACK_AB_MERGE_C R50, R53, R50, RZ ;  /* 0x000000323532723e */ /* 0x000fe200048070ff */
[----:B------:R-:W-:-:S02]  /*12200*/  HADD2.F32 R4, -RZ, R32.H0_H0 ;  /* 0x20000020ff047230 */ /* 0x000fc40000004100 */
        /* <DEDUP_REMOVED lines=8> */
[----:B------:R-:W-:Y:S02]  /*12290*/  F2FP.SATFINITE.E4M3.F32.PACK_AB_MERGE_C R4, R42, R39, RZ ;  /* 0x000000272a04723e */ /* 0x000fe400048070ff */
[----:B------:R-:W-:-:S02]  /*122a0*/  F2FP.SATFINITE.E4M3.F32.PACK_AB_MERGE_C R5, R46, R43, RZ ;  /* 0x0000002b2e05723e */ /* 0x000fc400048070ff */
[----:B------:R-:W-:Y:S02]  /*122b0*/  F2FP.SATFINITE.E4M3.F32.PACK_AB_MERGE_C R51, R58, R51, RZ ;  /* 0x000000333a33723e */ /* 0x000fe400048070ff */
[----:B------:R-:W-:Y:S02]  /*122c0*/  F2FP.SATFINITE.E4M3.F32.PACK_AB_MERGE_C R4, R38, R33, R4 ;  /* 0x000000212604723e */ /* 0x000fe40004807004 */
[----:B------:R-:W-:Y:S02]  /*122d0*/  F2FP.SATFINITE.E4M3.F32.PACK_AB_MERGE_C R8, R8, R9, R40 ;  /* 0x000000090808723e */ /* 0x000fe40004807028 */
[----:B------:R-:W-:Y:S02]  /*122e0*/  F2FP.SATFINITE.E4M3.F32.PACK_AB_MERGE_C R5, R36, R25, R5 ;  /* 0x000000192405723e */ /* 0x000fe40004807005 */
[----:B------:R-:W-:Y:S02]  /*122f0*/  F2FP.SATFINITE.E4M3.F32.PACK_AB_MERGE_C R6, R27, R6, R35 ;  /* 0x000000061b06723e */ /* 0x000fe40004807023 */
[----:B------:R-:W-:-:S02]  /*12300*/  F2FP.SATFINITE.E4M3.F32.PACK_AB_MERGE_C R7, R34, R7, R50 ;  /* 0x000000072207723e */ /* 0x000fc40004807032 */
[----:B------:R-:W-:Y:S02]  /*12310*/  F2FP.SATFINITE.E4M3.F32.PACK_AB_MERGE_C R9, R44, R29, R45 ;  /* 0x0000001d2c09723e */ /* 0x000fe4000480702d */
[----:B------:R-:W-:Y:S01]  /*12320*/  F2FP.SATFINITE.E4M3.F32.PACK_AB_MERGE_C R10, R31, R10, R47 ;  /* 0x0000000a1f0a723e */ /* 0x000fe2000480702f */
[----:B------:R2:W-:Y:S01]  /*12330*/  STS.128 [R57+0x20400], R4 ;  /* 0x0204000439007388 */ /* 0x0005e20000000c00 */
[----:B------:R-:W-:-:S05]  /*12340*/  F2FP.SATFINITE.E4M3.F32.PACK_AB_MERGE_C R11, R32, R11, R51 ;  /* 0x0000000b200b723e */ /* 0x000fca0004807033 */
[----:B------:R2:W-:Y:S02]  /*12350*/  STS.128 [R21+0x20400], R8 ;  /* 0x0204000815007388 */ /* 0x0005e40000000c00 */
.L_x_476:
[----:B------:R-:W-:Y:S05]  /*12360*/  BSYNC B1 ;  /* 0x0000000000017941 */ /* 0x000fea0003800000 */
.L_x_475:
[----:B------:R-:W-:Y:S04]  /*12370*/  BSSY B1, `(.L_x_477) ;  /* 0x00000c9000017945 */ /* 0x000fe80003800000 */
[----:B------:R-:W-:Y:S05]  /*12380*/  @P1 BRA `(.L_x_478) ;  /* 0x0000000c001c1947 */ /* 0x000fea0003800000 */
[----:B-12---:R-:W2:Y:S04]  /*12390*/  LDL R6, [R1+0x24] ;  /* 0x0000240001067983 */ /* 0x006ea80000100800 */
[----:B------:R-:W3:Y:S01]  /*123a0*/  LDL R57, [R1+0x60] ;  /* 0x0000600001397983 */ /* 0x000ee20000100800 */
[----:B------:R-:W-:Y:S01]  /*123b0*/  LEA.HI R4, R3, R28, RZ, 0x1c ;  /* 0x0000001c03047211 */ /* 0x000fe200078fe0ff */
[C---:B------:R-:W-:Y:S01]  /*123c0*/  VIADD R8, R23.reuse, 0x40 ;  /* 0x0000004017087836 */ /* 0x040fe20000000000 */
[----:B------:R-:W-:Y:S02]  /*123d0*/  IADD3 R9, R23, 0x40, RZ ;  /* 0x0000004017097810 */ /* 0x000fe40007ffe0ff */
[----:B------:R-:W-:Y:S01]  /*123e0*/  SHF.R.S32.HI R7, RZ, 0x1f, R4 ;  /* 0x0000001fff077819 */ /* 0x000fe20000011404 */
[----:B------:R-:W-:Y:S01]  /*123f0*/  IMAD.SHL.U32 R8, R8, 0x80, RZ ;  /* 0x0000008008087824 */ /* 0x000fe200078e00ff */
[----:B------:R-:W-:Y:S01]  /*12400*/  F2FP.F16.E4M3.UNPACK_B R41, R0.H1 ;  /* 0x00000000ff29723e */ /* 0x000fe200030006ff */
[----:B------:R-:W-:Y:S01]  /*12410*/  IMAD.SHL.U32 R9, R9, 0x80, RZ ;  /* 0x0000008009097824 */ /* 0x000fe200078e00ff */
[----:B------:R-:W-:Y:S01]  /*12420*/  LEA.HI R7, R7, R4, RZ, 0x3 ;  /* 0x0000000407077211 */ /* 0x000fe200078f18ff */
[----:B------:R-:W-:Y:S01]  /*12430*/  IMAD.SHL.U32 R5, R4, 0x10, RZ ;  /* 0x0000001004057824 */ /* 0x000fe200078e00ff */
[----:B------:R-:W-:Y:S01]  /*12440*/  LOP3.LUT R8, R8, 0x380, RZ, 0xc0, !PT ;  /* 0x0000038008087812 */ /* 0x000fe200078ec0ff */
[--C-:B------:R-:W-:Y:S01]  /*12450*/  HADD2.F32 R39, -RZ, R41.reuse.H0_H0 ;  /* 0x20000029ff277230 */ /* 0x100fe20000004100 */
[----:B------:R-:W-:Y:S01]  /*12460*/  LOP3.LUT R9, R9, 0x380, RZ, 0xc0, !PT ;  /* 0x0000038009097812 */ /* 0x000fe200078ec0ff */
[----:B------:R-:W-:Y:S01]  /*12470*/  IMAD.SHL.U32 R7, R7, 0x800, RZ ;  /* 0x0000080007077824 */ /* 0x000fe200078e00ff */
[----:B------:R-:W-:Y:S01]  /*12480*/  SHF.R.U32.HI R8, RZ, 0x3, R8 ;  /* 0x00000003ff087819 */ /* 0x000fe20000011608 */
[----:B------:R-:W-:Y:S01]  /*12490*/  HADD2.F32 R41, -RZ, R41.H1_H1 ;  /* 0x30000029ff297230 */ /* 0x000fe20000004100 */
[----:B------:R-:W-:-:S02]  /*124a0*/  LOP3.LUT R4, R9, 0x70, R5, 0xf8, !PT ;  /* 0x0000007009047812 */ /* 0x000fc400078ef805 */
[----:B------:R-:W-:Y:S02]  /*124b0*/  LOP3.LUT R7, R7, 0xffffc000, RZ, 0xc0, !PT ;  /* 0xffffc00007077812 */ /* 0x000fe400078ec0ff */
[----:B------:R-:W-:Y:S02]  /*124c0*/  LOP3.LUT R4, R4, R8, RZ, 0x3c, !PT ;  /* 0x0000000804047212 */ /* 0x000fe400078e3cff */
[-C--:B------:R-:W-:Y:S02]  /*124d0*/  F2FP.F16.E4M3.UNPACK_B R42, R13.reuse.H1 ;  /* 0x0000000dff2a723e */ /* 0x080fe400030006ff */
[----:B------:R-:W-:Y:S02]  /*124e0*/  F2FP.F16.E4M3.UNPACK_B R47, R13 ;  /* 0x0000000dff2f723e */ /* 0x000fe400020006ff */
[----:B------:R-:W-:Y:S01]  /*124f0*/  F2FP.F16.E4M3.UNPACK_B R51, R14 ;  /* 0x0000000eff33723e */ /* 0x000fe200020006ff */
[--C-:B------:R-:W-:Y:S02]  /*12500*/  HADD2.F32 R43, -RZ, R42.reuse.H0_H0 ;  /* 0x2000002aff2b7230 */ /* 0x100fe40000004100 */
[----:B------:R-:W-:-:S02]  /*12510*/  HADD2.F32 R45, -RZ, R42.H1_H1 ;  /* 0x3000002aff2d7230 */ /* 0x000fc40000004100 */
[--C-:B------:R-:W-:Y:S02]  /*12520*/  HADD2.F32 R48, -RZ, R47.reuse.H0_H0 ;  /* 0x2000002fff307230 */ /* 0x100fe40000004100 */
[----:B------:R-:W-:Y:S02]  /*12530*/  HADD2.F32 R47, -RZ, R47.H1_H1 ;  /* 0x3000002fff2f7230 */ /* 0x000fe40000004100 */
[--C-:B------:R-:W-:Y:S02]  /*12540*/  HADD2.F32 R52, -RZ, R51.reuse.H0_H0 ;  /* 0x20000033ff347230 */ /* 0x100fe40000004100 */
[----:B------:R-:W-:Y:S01]  /*12550*/  HADD2.F32 R51, -RZ, R51.H1_H1 ;  /* 0x30000033ff337230 */ /* 0x000fe20000004100 */
[----:B--2---:R-:W-:Y:S02]  /*12560*/  IADD3 R21, R4, R7, R6 ;  /* 0x0000000704157210 */ /* 0x004fe40007ffe006 */
[----:B---3--:R-:W1:Y:S03]  /*12570*/  LDS.128 R4, [R57+0x20400] ;  /* 0x0204000039047984 */ /* 0x008e660000000c00 */
[----:B------:R-:W-:-:S05]  /*12580*/  IMAD.IADD R21, R22, 0x1, R21 ;  /* 0x0000000116157824 */ /* 0x000fca00078e0215 */
[----:B------:R-:W2:Y:S01]  /*12590*/  LDS.128 R8, [R21+0x20400] ;  /* 0x0204000015087984 */ /* 0x000ea20000000c00 */
[-C--:B-1----:R-:W-:Y:S02]  /*125a0*/  F2FP.F16.E4M3.UNPACK_B R25, R4.reuse ;  /* 0x00000004ff19723e */ /* 0x082fe400020006ff */
[----:B------:R-:W-:Y:S02]  /*125b0*/  F2FP.F16.E4M3.UNPACK_B R4, R4.H1 ;  /* 0x00000004ff04723e */ /* 0x000fe400030006ff */
[-C--:B------:R-:W-:Y:S02]  /*125c0*/  F2FP.F16.E4M3.UNPACK_B R27, R5.reuse ;  /* 0x00000005ff1b723e */ /* 0x080fe400020006ff */
[-C--:B--2---:R-:W-:Y:S02]  /*125d0*/  F2FP.F16.E4M3.UNPACK_B R33, R8.reuse.H1 ;  /* 0x00000008ff21723e */ /* 0x084fe400030006ff */
[----:B------:R-:W-:Y:S01]  /*125e0*/  F2FP.F16.E4M3.UNPACK_B R29, R5.H1 ;  /* 0x00000005ff1d723e */ /* 0x000fe200030006ff */
[----:B------:R-:W-:Y:S01]  /*125f0*/  HADD2.F32 R5, -RZ, R4.H0_H0 ;  /* 0x20000004ff057230 */ /* 0x000fe20000004100 */
[----:B------:R-:W-:Y:S01]  /*12600*/  F2FP.F16.E4M3.UNPACK_B R8, R8 ;  /* 0x00000008ff08723e */ /* 0x000fe200020006ff */
[--C-:B------:R-:W-:Y:S01]  /*12610*/  HADD2.F32 R34, -RZ, R33.reuse.H0_H0 ;  /* 0x20000021ff227230 */ /* 0x100fe20000004100 */
[-C--:B0-----:R-:W-:Y:S01]  /*12620*/  F2FP.F16.E4M3.UNPACK_B R35, R9.reuse ;  /* 0x00000009ff23723e */ /* 0x081fe200020006ff */
[----:B------:R-:W-:Y:S01]  /*12630*/  HADD2.F32 R33, -RZ, R33.H1_H1 ;  /* 0x30000021ff217230 */ /* 0x000fe20000004100 */
[----:B------:R-:W-:Y:S01]  /*12640*/  F2FP.F16.E4M3.UNPACK_B R36, R9.H1 ;  /* 0x00000009ff24723e */ /* 0x000fe200030006ff */
[----:B------:R-:W-:-:S02]  /*12650*/  HADD2.F32 R9, -RZ, R8.H0_H0 ;  /* 0x20000008ff097230 */ /* 0x000fc40000004100 */
[-C--:B------:R-:W-:Y:S01]  /*12660*/  FMUL.FTZ R40, R39, R34.reuse ;  /* 0x0000002227287220 */ /* 0x080fe20000410000 */
[----:B------:R-:W-:Y:S01]  /*12670*/  FMUL.FTZ R38, R43, R34 ;  /* 0x000000222b267220 */ /* 0x000fe20000410000 */
[----:B------:R-:W-:Y:S01]  /*12680*/  FMUL.FTZ R44, R41, R33 ;  /* 0x00000021292c7220 */ /* 0x000fe20000410000 */
[----:B------:R-:W-:Y:S02]  /*12690*/  HADD2.F32 R8, -RZ, R8.H1_H1 ;  /* 0x30000008ff087230 */ /* 0x000fe40000004100 */
[-C--:B------:R-:W-:Y:S01]  /*126a0*/  FFMA.FTZ R40, R43, R5.reuse, R40 ;  /* 0x000000052b287223 */ /* 0x080fe20000010028 */
[----:B------:R-:W-:Y:S01]  /*126b0*/  F2FP.F16.E4M3.UNPACK_B R43, R0 ;  /* 0x00000000ff2b723e */ /* 0x000fe200020006ff */
[----:B------:R-:W-:Y:S01]  /*126c0*/  FFMA.FTZ R39, R39, R5, -R38 ;  /* 0x0000000527277223 */ /* 0x000fe20000010826 */
[----:B------:R-:W-:Y:S02]  /*126d0*/  HADD2.F32 R5, -RZ, R4.H1_H1 ;  /* 0x30000004ff057230 */ /* 0x000fe40000004100 */
[----:B------:R-:W-:Y:S01]  /*126e0*/  FMUL.FTZ R38, R45, R33 ;  /* 0x000000212d267220 */ /* 0x000fe20000410000 */
[----:B------:R-:W-:-:S02]  /*126f0*/  HADD2.F32 R4, -RZ, R25.H0_H0 ;  /* 0x20000019ff047230 */ /* 0x000fc40000004100 */
[----:B------:R-:W-:Y:S01]  /*12700*/  FMUL.FTZ R33, R48, R9 ;  /* 0x0000000930217220 */ /* 0x000fe20000410000 */
[--C-:B------:R-:W-:Y:S02]  /*12710*/  HADD2.F32 R46, -RZ, R43.reuse.H0_H0 ;  /* 0x2000002bff2e7230 */ /* 0x100fe40000004100 */
[-C--:B------:R-:W-:Y:S01]  /*12720*/  FFMA.FTZ R42, R41, R5.reuse, -R38 ;  /* 0x00000005292a7223 */ /* 0x080fe20000010826 */
[----:B------:R-:W-:Y:S01]  /*12730*/  FFMA.FTZ R41, R45, R5, R44 ;  /* 0x000000052d297223 */ /* 0x000fe2000001002c */
[----:B------:R-:W-:Y:S01]  /*12740*/  F2FP.F16.E4M3.UNPACK_B R44, R24.H1 ;  /* 0x00000018ff2c723e */ /* 0x000fe200030006ff */
[----:B------:R-:W-:Y:S02]  /*12750*/  HADD2.F32 R45, -RZ, R43.H1_H1 ;  /* 0x3000002bff2d7230 */ /* 0x000fe40000004100 */
[C---:B------:R-:W-:Y:S01]  /*12760*/  FMUL.FTZ R9, R46.reuse, R9 ;  /* 0x000000092e097220 */ /* 0x040fe20000410000 */
[----:B------:R-:W-:Y:S01]  /*12770*/  FFMA.FTZ R33, R46, R4, -R33 ;  /* 0x000000042e217223 */ /* 0x000fe20000010821 */
[----:B------:R-:W-:-:S02]  /*12780*/  HADD2.F32 R5, -RZ, R36.H0_H0 ;  /* 0x20000024ff057230 */ /* 0x000fc40000004100 */
[----:B------:R-:W-:Y:S01]  /*12790*/  FMUL.FTZ R38, R47, R8 ;  /* 0x000000082f267220 */ /* 0x000fe20000410000 */
[----:B------:R-:W-:Y:S01]  /*127a0*/  FFMA.FTZ R9, R48, R4, R9 ;  /* 0x0000000430097223 */ /* 0x000fe20000010009 */
[----:B------:R-:W-:Y:S01]  /*127b0*/  F2FP.F16.E4M3.UNPACK_B R48, R14.H1 ;  /* 0x0000000eff30723e */ /* 0x000fe200030006ff */
[----:B------:R-:W-:Y:S02]  /*127c0*/  HADD2.F32 R25, -RZ, R25.H1_H1 ;  /* 0x30000019ff197230 */ /* 0x000fe40000004100 */
[----:B------:R-:W-:Y:S01]  /*127d0*/  FMUL.FTZ R8, R45, R8 ;  /* 0x000000082d087220 */ /* 0x000fe20000410000 */
[----:B------:R-:W-:Y:S01]  /*127e0*/  HADD2.F32 R46, -RZ, R44.H0_H0 ;  /* 0x2000002cff2e7230 */ /* 0x000fe20000004100 */
[----:B------:R-:W-:Y:S01]  /*127f0*/  F2FP.F16.E4M3.UNPACK_B R37, R10 ;  /* 0x0000000aff25723e */ /* 0x000fe200020006ff */
[--C-:B------:R-:W-:Y:S02]  /*12800*/  HADD2.F32 R50, -RZ, R48.reuse.H0_H0 ;  /* 0x20000030ff327230 */ /* 0x100fe40000004100 */
[-C--:B------:R-:W-:Y:S01]  /*12810*/  FFMA.FTZ R8, R47, R25.reuse, R8 ;  /* 0x000000192f087223 */ /* 0x080fe20000010008 */
[----:B------:R-:W-:Y:S01]  /*12820*/  HADD2.F32 R4, -RZ, R29.H0_H0 ;  /* 0x2000001dff047230 */ /* 0x000fe20000004100 */
[----:B------:R-:W-:Y:S01]  /*12830*/  F2FP.F16.E4M3.UNPACK_B R47, R24 ;  /* 0x00000018ff2f723e */ /* 0x000fe200020006ff */
[----:B------:R-:W-:Y:S01]  /*12840*/  FFMA.FTZ R38, R45, R25, -R38 ;  /* 0x000000192d267223 */ /* 0x000fe20000010826 */
        /* <DEDUP_REMOVED lines=16> */
[----:B------:R-:W-:Y:S01]  /*12950*/  F2FP.F16.E4M3.UNPACK_B R31, R6 ;  /* 0x00000006ff1f723e */ /* 0x000fe200020006ff */
[-C--:B------:R-:W-:Y:S01]  /*12960*/  FFMA.FTZ R46, R49, R29.reuse, -R44 ;  /* 0x0000001d312e7223 */ /* 0x080fe2000001082c */
[----:B------:R-:W-:Y:S01]  /*12970*/  FFMA.FTZ R48, R53, R29, R36 ;  /* 0x0000001d35307223 */ /* 0x000fe20000010024 */
[----:B------:R-:W-:Y:S01]  /*12980*/  FFMA.FTZ R29, R52, R4, R5 ;  /* 0x00000004341d7223 */ /* 0x000fe20000010005 */
[----:B------:R-:W-:Y:S01]  /*12990*/  F2FP.F16.E4M3.UNPACK_B R52, R15.H1 ;  /* 0x0000000fff34723e */ /* 0x000fe200030006ff */
[----:B------:R-:W-:Y:S01]  /*129a0*/  HADD2.F32 R47, -RZ, R47.H1_H1 ;  /* 0x3000002fff2f7230 */ /* 0x000fe20000004100 */
        /* <DEDUP_REMOVED lines=101> */
.L_x_478:
[----:B------:R-:W-:Y:S05]  /*13000*/  BSYNC B1 ;  /* 0x0000000000017941 */ /* 0x000fea0003800000 */
.L_x_477:
[----:B------:R-:W-:Y:S05]  /*13010*/  @P0 BRA `(.L_x_465) ;  /* 0x0000000c00040947 */ /* 0x000fea0003800000 */
[----:B-123--:R-:W2:Y:S04]  /*13020*/  LDL R5, [R1+0x20] ;  /* 0x0000200001057983 */ /* 0x00eea80000100800 */
[----:B------:R-:W3:Y:S01]  /*13030*/  LDL R49, [R1+0x5c] ;  /* 0x00005c0001317983 */ /* 0x000ee20000100800 */
[----:B------:R-:W-:Y:S02]  /*13040*/  LEA.HI R3, R3, R28, RZ, 0x1c ;  /* 0x0000001c03037211 */ /* 0x000fe400078fe0ff */
[----:B------:R-:W-:Y:S02]  /*13050*/  SHF.R.U32.HI R7, RZ, 0x3, R237 ;  /* 0x00000003ff077819 */ /* 0x000fe400000116ed */
[----:B------:R-:W-:Y:S02]  /*13060*/  SHF.R.S32.HI R6, RZ, 0x1f, R3 ;  /* 0x0000001fff067819 */ /* 0x000fe40000011403 */
[----:B------:R-:W-:-:S02]  /*13070*/  SHF.L.U32 R4, R3, 0x4, RZ ;  /* 0x0000000403047819 */ /* 0x000fc400000006ff */
[----:B------:R-:W-:Y:S02]  /*13080*/  LEA.HI R6, R6, R3, RZ, 0x3 ;  /* 0x0000000306067211 */ /* 0x000fe400078f18ff */
[----:B------:R-:W-:Y:S02]  /*13090*/  LOP3.LUT R3, R237, 0x70, R4, 0xf8, !PT ;  /* 0x00000070ed037812 */ /* 0x000fe400078ef804 */
[----:B------:R-:W-:Y:S01]  /*130a0*/  F2FP.F16.E4M3.UNPACK_B R37, R0.H1 ;  /* 0x00000000ff25723e */ /* 0x000fe200030006ff */
[----:B------:R-:W-:Y:S01]  /*130b0*/  IMAD.SHL.U32 R6, R6, 0x800, RZ ;  /* 0x0000080006067824 */ /* 0x000fe200078e00ff */
[----:B------:R-:W-:Y:S02]  /*130c0*/  LOP3.LUT R3, R3, R7, RZ, 0x3c, !PT ;  /* 0x0000000703037212 */ /* 0x000fe400078e3cff */
[----:B------:R-:W-:Y:S01]  /*130d0*/  F2FP.F16.E4M3.UNPACK_B R41, R13.H1 ;  /* 0x0000000dff29723e */ /* 0x000fe200030006ff */
[--C-:B0-----:R-:W-:Y:S01]  /*130e0*/  HADD2.F32 R35, -RZ, R37.reuse.H0_H0 ;  /* 0x20000025ff237230 */ /* 0x101fe20000004100 */
[----:B------:R-:W-:Y:S01]  /*130f0*/  LOP3.LUT R6, R6, 0xffffc000, RZ, 0xc0, !PT ;  /* 0xffffc00006067812 */ /* 0x000fe200078ec0ff */
[----:B------:R-:W-:Y:S01]  /*13100*/  HADD2.F32 R40, -RZ, R37.H1_H1 ;  /* 0x30000025ff287230 */ /* 0x000fe20000004100 */
[----:B------:R-:W-:Y:S01]  /*13110*/  F2FP.F16.E4M3.UNPACK_B R45, R14 ;  /* 0x0000000eff2d723e */ /* 0x000fe200020006ff */
[----:B------:R-:W-:-:S02]  /*13120*/  HADD2.F32 R39, -RZ, R41.H0_H0 ;  /* 0x20000029ff277230 */ /* 0x000fc40000004100 */
[----:B------:R-:W-:Y:S01]  /*13130*/  HADD2.F32 R46, -RZ, R41.H1_H1 ;  /* 0x30000029ff2e7230 */ /* 0x000fe20000004100 */
[----:B--2---:R-:W-:Y:S02]  /*13140*/  IADD3 R3, R3, R6, R5 ;  /* 0x0000000603037210 */ /* 0x004fe40007ffe005 */
[----:B---3--:R-:W0:Y:S03]  /*13150*/  LDS.128 R4, [R49+0x20400] ;  /* 0x0204000031047984 */ /* 0x008e260000000c00 */
[----:B------:R-:W-:-:S05]  /*13160*/  IMAD.IADD R3, R22, 0x1, R3 ;  /* 0x0000000116037824 */ /* 0x000fca00078e0203 */
[----:B------:R-:W1:Y:S01]  /*13170*/  LDS.128 R8, [R3+0x20400] ;  /* 0x0204000003087984 */ /* 0x000e620000000c00 */
[-C--:B0-----:R-:W-:Y:S02]  /*13180*/  F2FP.F16.E4M3.UNPACK_B R21, R4.reuse ;  /* 0x00000004ff15723e */ /* 0x081fe400020006ff */
[----:B------:R-:W-:Y:S02]  /*13190*/  F2FP.F16.E4M3.UNPACK_B R4, R4.H1 ;  /* 0x00000004ff04723e */ /* 0x000fe400030006ff */
[-C--:B------:R-:W-:Y:S02]  /*131a0*/  F2FP.F16.E4M3.UNPACK_B R25, R5.reuse ;  /* 0x00000005ff19723e */ /* 0x080fe400020006ff */
[-C--:B-1----:R-:W-:Y:S02]  /*131b0*/  F2FP.F16.E4M3.UNPACK_B R31, R8.reuse.H1 ;  /* 0x00000008ff1f723e */ /* 0x082fe400030006ff */
[----:B------:R-:W-:Y:S01]  /*131c0*/  F2FP.F16.E4M3.UNPACK_B R27, R5.H1 ;  /* 0x00000005ff1b723e */ /* 0x000fe200030006ff */
[--C-:B------:R-:W-:Y:S01]  /*131d0*/  HADD2.F32 R5, -RZ, R4.reuse.H0_H0 ;  /* 0x20000004ff057230 */ /* 0x100fe20000004100 */
[----:B------:R-:W-:Y:S01]  /*131e0*/  F2FP.F16.E4M3.UNPACK_B R8, R8 ;  /* 0x00000008ff08723e */ /* 0x000fe200020006ff */
[--C-:B------:R-:W-:Y:S01]  /*131f0*/  HADD2.F32 R32, -RZ, R31.reuse.H0_H0 ;  /* 0x2000001fff207230 */ /* 0x100fe20000004100 */
[-C--:B------:R-:W-:Y:S01]  /*13200*/  F2FP.F16.E4M3.UNPACK_B R33, R9.reuse ;  /* 0x00000009ff21723e */ /* 0x080fe200020006ff */
[----:B------:R-:W-:Y:S01]  /*13210*/  HADD2.F32 R31, -RZ, R31.H1_H1 ;  /* 0x3000001fff1f7230 */ /* 0x000fe20000004100 */
[----:B------:R-:W-:Y:S01]  /*13220*/  F2FP.F16.E4M3.UNPACK_B R9, R9.H1 ;  /* 0x00000009ff09723e */ /* 0x000fe200030006ff */
[----:B------:R-:W-:-:S02]  /*13230*/  HADD2.F32 R4, -RZ, R4.H1_H1 ;  /* 0x30000004ff047230 */ /* 0x000fc40000004100 */
[-C--:B------:R-:W-:Y:S01]  /*13240*/  FMUL.FTZ R38, R35, R32.reuse ;  /* 0x0000002023267220 */ /* 0x080fe20000410000 */
[C---:B------:R-:W-:Y:S01]  /*13250*/  FMUL.FTZ R36, R39.reuse, R32 ;  /* 0x0000002027247220 */ /* 0x040fe20000410000 */
[-C--:B------:R-:W-:Y:S01]  /*13260*/  FMUL.FTZ R37, R46, R31.reuse ;  /* 0x0000001f2e257220 */ /* 0x080fe20000410000 */
[----:B------:R-:W-:Y:S01]  /*13270*/  FMUL.FTZ R31, R40, R31 ;  /* 0x0000001f281f7220 */ /* 0x000fe20000410000 */
[----:B------:R-:W-:Y:S01]  /*13280*/  FFMA.FTZ R38, R39, R5, R38 ;  /* 0x0000000527267223 */ /* 0x000fe20000010026 */
[----:B------:R-:W-:Y:S01]  /*13290*/  F2FP.F16.E4M3.UNPACK_B R39, R13 ;  /* 0x0000000dff27723e */ /* 0x000fe200020006ff */
[----:B------:R-:W-:Y:S01]  /*132a0*/  FFMA.FTZ R35, R35, R5, -R36 ;  /* 0x0000000523237223 */ /* 0x000fe20000010824 */
[----:B------:R-:W-:Y:S01]  /*132b0*/  F2FP.F16.E4M3.UNPACK_B R36, R0 ;  /* 0x00000000ff24723e */ /* 0x000fe200020006ff */
[----:B------:R-:W-:Y:S02]  /*132c0*/  HADD2.F32 R5, -RZ, R8.H0_H0 ;  /* 0x20000008ff057230 */ /* 0x000fe40000004100 */
[----:B------:R-:W-:Y:S01]  /*132d0*/  FFMA.FTZ R31, R46, R4, R31 ;  /* 0x000000042e1f7223 */ /* 0x000fe2000001001f */
[----:B------:R-:W-:-:S02]  /*132e0*/  HADD2.F32 R44, -RZ, R39.H0_H0 ;  /* 0x20000027ff2c7230 */ /* 0x000fc40000004100 */
[----:B------:R-:W-:Y:S01]  /*132f0*/  FFMA.FTZ R40, R40, R4, -R37 ;  /* 0x0000000428287223 */ /* 0x000fe20000010825 */
[----:B------:R-:W-:Y:S01]  /*13300*/  HADD2.F32 R42, -RZ, R36.H0_H0 ;  /* 0x20000024ff2a7230 */ /* 0x000fe20000004100 */
[----:B------:R-:W-:Y:S01]  /*13310*/  F2FP.F16.E4M3.UNPACK_B R46, R14.H1 ;  /* 0x0000000eff2e723e */ /* 0x000fe200030006ff */
[----:B------:R-:W-:Y:S02]  /*13320*/  HADD2.F32 R0, -RZ, R21.H0_H0 ;  /* 0x20000015ff007230 */ /* 0x000fe40000004100 */
[-C--:B------:R-:W-:Y:S01]  /*13330*/  FMUL.FTZ R13, R44, R5.reuse ;  /* 0x000000052c0d7220 */ /* 0x080fe20000410000 */
[----:B------:R-:W-:Y:S02]  /*13340*/  HADD2.F32 R43, -RZ, R39.H1_H1 ;  /* 0x30000027ff2b7230 */ /* 0x000fe40000004100 */
[C---:B------:R-:W-:Y:S01]  /*13350*/  FMUL.FTZ R5, R42.reuse, R5 ;  /* 0x000000052a057220 */ /* 0x040fe20000410000 */
[----:B------:R-:W-:Y:S02]  /*13360*/  HADD2.F32 R8, -RZ, R8.H1_H1 ;  /* 0x30000008ff087230 */ /* 0x000fe40000004100 */
[----:B------:R-:W-:Y:S01]  /*13370*/  FFMA.FTZ R13, R42, R0, -R13 ;  /* 0x000000002a0d7223 */ /* 0x000fe2000001080d */
[----:B------:R-:W-:Y:S01]  /*13380*/  HADD2.F32 R41, -RZ, R36.H1_H1 ;  /* 0x30000024ff297230 */ /* 0x000fe20000004100 */
[----:B------:R-:W-:Y:S01]  /*13390*/  F2FP.F16.E4M3.UNPACK_B R42, R24.H1 ;  /* 0x00000018ff2a723e */ /* 0x000fe200030006ff */
[----:B------:R-:W-:Y:S01]  /*133a0*/  FFMA.FTZ R5, R44, R0, R5 ;  /* 0x000000002c057223 */ /* 0x000fe20000010005 */
[----:B------:R-:W-:-:S02]  /*133b0*/  HADD2.F32 R21, -RZ, R21.H1_H1 ;  /* 0x30000015ff157230 */ /* 0x000fc40000004100 */
[-C--:B------:R-:W-:Y:S01]  /*133c0*/  FMUL.FTZ R36, R43, R8.reuse ;  /* 0x000000082b247220 */ /* 0x080fe20000410000 */
[----:B------:R-:W-:Y:S02]  /*133d0*/  HADD2.F32 R4, -RZ, R9.H0_H0 ;  /* 0x20000009ff047230 */ /* 0x000fe40000004100 */
[C---:B------:R-:W-:Y:S01]  /*133e0*/  FMUL.FTZ R8, R41.reuse, R8 ;  /* 0x0000000829087220 */ /* 0x040fe20000410000 */
[----:B------:R-:W-:Y:S02]  /*133f0*/  HADD2.F32 R44, -RZ, R42.H0_H0 ;  /* 0x2000002aff2c7230 */ /* 0x000fe40000004100 */
[-C--:B------:R-:W-:Y:S01]  /*13400*/  FFMA.FTZ R36, R41, R21.reuse, -R36 ;  /* 0x0000001529247223 */ /* 0x080fe20000010824 */
[----:B------:R-:W-:Y:S02]  /*13410*/  HADD2.F32 R48, -RZ, R46.H0_H0 ;  /* 0x2000002eff307230 */ /* 0x000fe40000004100 */
[----:B------:R-:W-:Y:S01]  /*13420*/  FFMA.FTZ R8, R43, R21, R8 ;  /* 0x000000152b087223 */ /* 0x000fe20000010008 */
[----:B------:R-:W-:-:S02]  /*13430*/  HADD2.F32 R0, -RZ, R27.H0_H0 ;  /* 0x2000001bff007230 */ /* 0x000fc40000004100 */
[----:B------:R-:W-:Y:S01]  /*13440*/  FMUL.FTZ R39, R44, R4 ;  /* 0x000000042c277220 */ /* 0x000fe20000410000 */
[----:B------:R-:W-:Y:S01]  /*13450*/  HADD2.F32 R43, -RZ, R42.H1_H1 ;  /* 0x3000002aff2b7230 */ /* 0x000fe20000004100 */
[----:B------:R-:W-:Y:S01]  /*13460*/  F2FP.F16.E4M3.UNPACK_B R41, R24 ;  /* 0x00000018ff29723e */ /* 0x000fe200020006ff */
[----:B------:R-:W-:Y:S02]  /*13470*/  HADD2.F32 R47, -RZ, R46.H1_H1 ;  /* 0x3000002eff2f7230 */ /* 0x000fe40000004100 */
[C---:B------:R-:W-:Y:S01]  /*13480*/  FMUL.FTZ R37, R48.reuse, R4 ;  /* 0x0000000430257220 */ /* 0x040fe20000410000 */
[----:B------:R-:W-:Y:S02]  /*13490*/  HADD2.F32 R9, -RZ, R9.H1_H1 ;  /* 0x30000009ff097230 */ /* 0x000fe40000004100 */
[-C--:B------:R-:W-:Y:S01]  /*134a0*/  FFMA.FTZ R39, R48, R0.reuse, R39 ;  /* 0x0000000030277223 */ /* 0x080fe20000010027 */
[----:B------:R-:W-:Y:S02]  /*134b0*/  HADD2.F32 R27, -RZ, R27.H1_H1 ;  /* 0x3000001bff1b7230 */ /* 0x000fe40000004100 */
[----:B------:R-:W-:Y:S01]  /*134c0*/  FFMA.FTZ R37, R44, R0, -R37 ;  /* 0x000000002c257223 */ /* 0x000fe20000010825 */
[----:B------:R-:W-:-:S02]  /*134d0*/  HADD2.F32 R48, -RZ, R45.H0_H0 ;  /* 0x2000002dff307230 */ /* 0x000fc40000004100 */
[-C--:B------:R-:W-:Y:S01]  /*134e0*/  FMUL.FTZ R14, R47, R9.reuse ;  /* 0x000000092f0e7220 */ /* 0x080fe20000410000 */
[----:B------:R-:W-:Y:S02]  /*134f0*/  HADD2.F32 R4, -RZ, R33.H0_H0 ;  /* 0x20000021ff047230 */ /* 0x000fe40000004100 */
[C---:B------:R-:W-:Y:S01]  /*13500*/  FMUL.FTZ R24, R43.reuse, R9 ;  /* 0x000000092b187220 */ /* 0x040fe20000410000 */
[----:B------:R-:W-:Y:S01]  /*13510*/  HADD2.F32 R46, -RZ, R41.H0_H0 ;  /* 0x20000029ff2e7230 */ /* 0x000fe20000004100 */
[-C--:B------:R-:W-:Y:S01]  /*13520*/  F2FP.F16.E4M3.UNPACK_B R34, R10.reuse ;  /* 0x0000000aff22723e */ /* 0x080fe200020006ff */
[----:B------:R-:W-:Y:S02]  /*13530*/  HADD2.F32 R0, -RZ, R25.H0_H0 ;  /* 0x20000019ff007230 */ /* 0x000fe40000004100 */
[-C--:B------:R-:W-:Y:S01]  /*13540*/  FFMA.FTZ R42, R43, R27.reuse, -R14 ;  /* 0x0000001b2b2a7223 */ /* 0x080fe2000001080e */
[----:B------:R-:W-:Y:S01]  /*13550*/  FFMA.FTZ R44, R47, R27, R24 ;  /* 0x0000001b2f2c7223 */ /* 0x000fe20000010018 */
[----:B------:R-:W-:Y:S01]  /*13560*/  F2FP.F16.E4M3.UNPACK_B R10, R10.H1 ;  /* 0x0000000aff0a723e */ /* 0x000fe200030006ff */
[-C--:B------:R-:W-:Y:S01]  /*13570*/  FMUL.FTZ R9, R48, R4.reuse ;  /* 0x0000000430097220 */ /* 0x080fe20000410000 */
[C---:B------:R-:W-:Y:S01]  /*13580*/  FMUL.FTZ R21, R46.reuse, R4 ;  /* 0x000000042e157220 */ /* 0x040fe20000410000 */
[----:B------:R-:W-:Y:S01]  /*13590*/  F2FP.F16.E4M3.UNPACK_B R47, R15.H1 ;  /* 0x0000000fff2f723e */ /* 0x000fe200030006ff */
[----:B------:R-:W-:Y:S01]  /*135a0*/  HADD2.F32 R41, -RZ, R41.H1_H1 ;  /* 0x30000029ff297230 */ /* 0x000fe20000004100 */
[----:B------:R-:W-:Y:S01]  /*135b0*/  F2FP.F16.E4M3.UNPACK_B R43, R12.H1 ;  /* 0x0000000cff2b723e */ /* 0x000fe200030006ff */
[----:B------:R-:W-:Y:S01]  /*135c0*/  FFMA.FTZ R9, R46, R0, -R9 ;  /* 0x000000002e097223 */ /* 0x000fe20000010809 */
[----:B------:R-:W-:Y:S01]  /*135d0*/  F2FP.F16.E4M3.UNPACK_B R28, R6 ;  /* 0x00000006ff1c723e */ /* 0x000fe200020006ff */
[----:B------:R-:W-:Y:S01]  /*135e0*/  FFMA.FTZ R21, R48, R0, R21 ;  /* 0x0000000030157223 */ /* 0x000fe20000010015 */
[----:B------:R-:W-:Y:S01]  /*135f0*/  F2FP.F16.E4M3.UNPACK_B R6, R6.H1 ;  /* 0x00000006ff06723e */ /* 0x000fe200030006ff */
[----:B------:R-:W-:Y:S01]  /*13600*/  HADD2.F32 R45, -RZ, R45.H1_H1 ;  /* 0x3000002dff2d7230 */ /* 0x000fe20000004100 */
[-C--:B------:R-:W-:Y:S01]  /*13610*/  F2FP.F16.E4M3.UNPACK_B R32, R11.reuse ;  /* 0x0000000bff20723e */ /* 0x080fe200020006ff */
[----:B------:R-:W-:Y:S01]  /*13620*/  HADD2.F32 R33, -RZ, R33.H1_H1 ;  /* 0x30000021ff217230 */ /* 0x000fe20000004100 */
[----:B------:R-:W-:Y:S01]  /*13630*/  F2FP.F16.E4M3.UNPACK_B R11, R11.H1 ;  /* 0x0000000bff0b723e */ /* 0x000fe200030006ff */
[----:B------:R-:W-:Y:S01]  /*13640*/  HADD2.F32 R48, -RZ, R47.H0_H0 ;  /* 0x2000002fff307230 */ /* 0x000fe20000004100 */
[----:B------:R-:W-:Y:S01]  /*13650*/  F2FP.F16.E4M3.UNPACK_B R29, R7 ;  /* 0x00000007ff1d723e */ /* 0x000fe200020006ff */
[----:B------:R-:W-:-:S02]  /*13660*/  HADD2.F32 R4, -RZ, R10.H0_H0 ;  /* 0x2000000aff047230 */ /* 0x000fc40000004100 */
[-C--:B------:R-:W-:Y:S01]  /*13670*/  FMUL.FTZ R14, R45, R33.reuse ;  /* 0x000000212d0e7220 */ /* 0x080fe20000410000 */
[----:B------:R-:W-:Y:S02]  /*13680*/  HADD2.F32 R46, -RZ, R43.H0_H0 ;  /* 0x2000002bff2e7230 */ /* 0x000fe40000004100 */
[----:B------:R-:W-:Y:S01]  /*13690*/  FMUL.FTZ R24, R41, R33 ;  /* 0x0000002129187220 */ /* 0x000fe20000410000 */
        /* <DEDUP_REMOVED lines=8> */
[----:B------:R-:W-:Y:S02]  /*13720*/  HADD2.F32 R0, -RZ, R43.H1_H1 ;  /* 0x3000002bff007230 */ /* 0x000fe40000004100 */
[-C--:B------:R-:W-:Y:S01]  /*13730*/  FFMA.FTZ R14, R41, R25.reuse, -R14 ;  /* 0x00000019290e7223 */ /* 0x080fe2000001080e */
[----:B------:R-:W-:Y:S01]  /*13740*/  FFMA.FTZ R24, R45, R25, R24 ;  /* 0x000000192d187223 */ /* 0x000fe20000010018 */
[----:B------:R-:W-:Y:S01]  /*13750*/  F2FP.F16.E4M3.UNPACK_B R43, R15 ;  /* 0x0000000fff2b723e */ /* 0x000fe200020006ff */
[----:B------:R-:W-:Y:S01]  /*13760*/  HADD2.F32 R6, -RZ, R6.H1_H1 ;  /* 0x30000006ff067230 */ /* 0x000fe20000004100 */
[----:B------:R-:W-:Y:S01]  /*13770*/  F2FP.F16.E4M3.UNPACK_B R41, R12 ;  /* 0x0000000cff29723e */ /* 0x000fe200020006ff */
[-C--:B------:R-:W-:Y:S01]  /*13780*/  FMUL.FTZ R15, R46, R10.reuse ;  /* 0x0000000a2e0f7220 */ /* 0x080fe20000410000 */
[C---:B------:R-:W-:Y:S01]  /*13790*/  FMUL.FTZ R25, R0.reuse, R10 ;  /* 0x0000000a00197220 */ /* 0x040fe20000410000 */
[----:B------:R-:W-:Y:S01]  /*137a0*/  HADD2.F32 R10, -RZ, R43.H0_H0 ;  /* 0x2000002bff0a7230 */ /* 0x000fe20000004100 */
[----:B------:R-:W-:Y:S01]  /*137b0*/  F2FP.F16.E4M3.UNPACK_B R7, R7.H1 ;  /* 0x00000007ff07723e */ /* 0x000fe200030006ff */
[-C--:B------:R-:W-:Y:S01]  /*137c0*/  FFMA.FTZ R12, R0, R6.reuse, -R15 ;  /* 0x00000006000c7223 */ /* 0x080fe2000001080f */
[----:B------:R-:W-:Y:S01]  /*137d0*/  FFMA.FTZ R46, R46, R6, R25 ;  /* 0x000000062e2e7223 */ /* 0x000fe20000010019 */
[----:B------:R-:W-:Y:S01]  /*137e0*/  HADD2.F32 R4, -RZ, R34.H0_H0 ;  /* 0x20000022ff047230 */ /* 0x000fe20000004100 */
[----:B------:R-:W-:Y:S01]  /*137f0*/  F2FP.SATFINITE.E4M3.F32.PACK_AB_MERGE_C R31, R31, R38, RZ ;  /* 0x000000261f1f723e */ /* 0x000fe200048070ff */
[----:B------:R-:W-:Y:S01]  /*13800*/  HADD2.F32 R6, -RZ, R41.H0_H0 ;  /* 0x20000029ff067230 */ /* 0x000fe20000004100 */
[----:B------:R-:W-:Y:S01]  /*13810*/  F2FP.SATFINITE.E4M3.F32.PACK_AB_MERGE_C R37, R42, R37, RZ ;  /* 0x000000252a25723e */ /* 0x000fe200048070ff */
[----:B------:R-:W-:-:S02]  /*13820*/  HADD2.F32 R0, -RZ, R28.H0_H0 ;  /* 0x2000001cff007230 */ /* 0x000fc40000004100 */
[-C--:B------:R-:W-:Y:S01]  /*13830*/  FMUL.FTZ R15, R10, R4.reuse ;  /* 0x000000040a0f7220 */ /* 0x080fe20000410000 */
[----:B------:R-:W-:Y:S02]  /*13840*/  HADD2.F32 R48, -RZ, R43.H1_H1 ;  /* 0x3000002bff307230 */ /* 0x000fe40000004100 */
[C---:B------:R-:W-:Y:S01]  /*13850*/  FMUL.FTZ R25, R6.reuse, R4 ;  /* 0x0000000406197220 */ /* 0x040fe20000410000 */
[----:B------:R-:W-:Y:S02]  /*13860*/  HADD2.F32 R34, -RZ, R34.H1_H1 ;  /* 0x30000022ff227230 */ /* 0x000fe40000004100 */
[----:B------:R-:W-:Y:S01]  /*13870*/  FFMA.FTZ R6, R6, R0, -R15 ;  /* 0x0000000006067223 */ /* 0x000fe2000001080f */
[----:B------:R-:W-:Y:S01]  /*13880*/  HADD2.F32 R4, -RZ, R41.H1_H1 ;  /* 0x30000029ff047230 */ /* 0x000fe20000004100 */
[----:B------:R-:W-:Y:S01]  /*13890*/  F2FP.F16.E4M3.UNPACK_B R43, R20.H1 ;  /* 0x00000014ff2b723e */ /* 0x000fe200030006ff */
[----:B------:R-:W-:Y:S02]  /*138a0*/  HADD2.F32 R28, -RZ, R28.H1_H1 ;  /* 0x3000001cff1c7230 */ /* 0x000fe40000004100 */
[----:B------:R-:W-:Y:S01]  /*138b0*/  FMUL.FTZ R15, R48, R34 ;  /* 0x00000022300f7220 */ /* 0x000fe20000410000 */
[----:B------:R-:W-:Y:S01]  /*138c0*/  FFMA.FTZ R10, R10, R0, R25 ;  /* 0x000000000a0a7223 */ /* 0x000fe20000010019 */
[----:B------:R-:W-:Y:S01]  /*138d0*/  F2FP.F16.E4M3.UNPACK_B R0, R26.H1 ;  /* 0x0000001aff00723e */ /* 0x000fe200030006ff */
[C---:B------:R-:W-:Y:S01]  /*138e0*/  FMUL.FTZ R25, R4.reuse, R34 ;  /* 0x0000002204197220 */ /* 0x040fe20000410000 */
[----:B------:R-:W-:Y:S01]  /*138f0*/  FFMA.FTZ R15, R4, R28, -R15 ;  /* 0x0000001c040f7223 */ /* 0x000fe2000001080f */
[----:B------:R-:W-:Y:S01]  /*13900*/  HADD2.F32 R34, -RZ, R43.H0_H0 ;  /* 0x2000002bff227230 */ /* 0x000fe20000004100 */
[----:B------:R-:W-:Y:S01]  /*13910*/  F2FP.SATFINITE.E4M3.F32.PACK_AB_MERGE_C R12, R12, R27, RZ ;  /* 0x0000001b0c0c723e */ /* 0x000fe200048070ff */
[----:B------:R-:W-:-:S02]  /*13920*/  HADD2.F32 R4, -RZ, R11.H0_H0 ;  /* 0x2000000bff047230 */ /* 0x000fc40000004100 */
[----:B------:R-:W-:Y:S01]  /*13930*/  FFMA.FTZ R25, R48, R28, R25 ;  /* 0x0000001c30197223 */ /* 0x000fe20000010019 */
[--C-:B------:R-:W-:Y:S01]  /*13940*/  HADD2.F32 R28, -RZ, R0.reuse.H0_H0 ;  /* 0x20000000ff1c7230 */ /* 0x100fe20000004100 */
[----:B------:R-:W-:Y:S01]  /*13950*/  F2FP.SATFINITE.E4M3.F32.PACK_AB_MERGE_C R39, R44, R39, RZ ;  /* 0x000000272c27723e */ /* 0x000fe200048070ff */
[----:B------:R-:W-:Y:S02]  /*13960*/  HADD2.F32 R45, -RZ, R0.H1_H1 ;  /* 0x30000000ff2d7230 */ /* 0x000fe40000004100 */
[-C--:B------:R-:W-:Y:S01]  /*13970*/  FMUL.FTZ R41, R34, R4.reuse ;  /* 0x0000000422297220 */ /* 0x080fe20000410000 */
[----:B------:R-:W-:Y:S01]  /*13980*/  HADD2.F32 R0, -RZ, R7.H0_H0 ;  /* 0x20000007ff007230 */ /* 0x000fe20000004100 */
[----:B------:R-:W-:Y:S01]  /*13990*/  F2FP.SATFINITE.E4M3.F32.PACK_AB_MERGE_C R33, R46, R33, RZ ;  /* 0x000000212e21723e */ /* 0x000fe200048070ff */
[----:B------:R-:W-:Y:S02]  /*139a0*/  HADD2.F32 R47, -RZ, R43.H1_H1 ;  /* 0x3000002bff2f7230 */ /* 0x000fe40000004100 */
[----:B------:R-:W-:Y:S01]  /*139b0*/  FMUL.FTZ R43, R28, R4 ;  /* 0x000000041c2b7220 */ /* 0x000fe20000410000 */
[----:B------:R-:W-:-:S02]  /*139c0*/  HADD2.F32 R11, -RZ, R11.H1_H1 ;  /* 0x3000000bff0b7230 */ /* 0x000fc40000004100 */
[----:B------:R-:W-:Y:S01]  /*139d0*/  FFMA.FTZ R41, R28, R0, -R41 ;  /* 0x000000001c297223 */ /* 0x000fe20000010829 */
[----:B------:R-:W-:Y:S01]  /*139e0*/  HADD2.F32 R7, -RZ, R7.H1_H1 ;  /* 0x30000007ff077230 */ /* 0x000fe20000004100 */
[----:B------:R-:W-:Y:S01]  /*139f0*/  F2FP.F16.E4M3.UNPACK_B R28, R26 ;  /* 0x0000001aff1c723e */ /* 0x000fe200020006ff */
[----:B------:R-:W-:Y:S01]  /*13a00*/  FFMA.FTZ R43, R34, R0, R43 ;  /* 0x00000000222b7223 */ /* 0x000fe2000001002b */
[-C--:B------:R-:W-:Y:S01]  /*13a10*/  FMUL.FTZ R4, R47, R11.reuse ;  /* 0x0000000b2f047220 */ /* 0x080fe20000410000 */
[----:B------:R-:W-:Y:S01]  /*13a20*/  F2FP.F16.E4M3.UNPACK_B R0, R20 ;  /* 0x00000014ff00723e */ /* 0x000fe200020006ff */
[C---:B------:R-:W-:Y:S01]  /*13a30*/  FMUL.FTZ R26, R45.reuse, R11 ;  /* 0x0000000b2d1a7220 */ /* 0x040fe20000410000 */
[--C-:B------:R-:W-:Y:S02]  /*13a40*/  HADD2.F32 R34, -RZ, R28.reuse.H0_H0 ;  /* 0x2000001cff227230 */ /* 0x100fe40000004100 */
[----:B------:R-:W-:Y:S01]  /*13a50*/  FFMA.FTZ R20, R45, R7, -R4 ;  /* 0x000000072d147223 */ /* 0x000fe20000010804 */
[----:B------:R-:W-:-:S02]  /*13a60*/  HADD2.F32 R45, -RZ, R28.H1_H1 ;  /* 0x3000001cff2d7230 */ /* 0x000fc40000004100 */
[----:B------:R-:W-:Y:S01]  /*13a70*/  FFMA.FTZ R26, R47, R7, R26 ;  /* 0x000000072f1a7223 */ /* 0x000fe2000001001a */
[----:B------:R-:W-:Y:S01]  /*13a80*/  HADD2.F32 R28, -RZ, R0.H0_H0 ;  /* 0x20000000ff1c7230 */ /* 0x000fe20000004100 */
[----:B------:R-:W-:Y:S01]  /*13a90*/  F2FP.SATFINITE.E4M3.F32.PACK_AB_MERGE_C R8, R8, R5, R31 ;  /* 0x000000050808723e */ /* 0x000fe2000480701f */
[----:B------:R-:W-:Y:S01]  /*13aa0*/  HADD2.F32 R4, -RZ, R32.H0_H0 ;  /* 0x20000020ff047230 */ /* 0x000fe20000004100 */
[----:B------:R-:W-:Y:S01]  /*13ab0*/  F2FP.SATFINITE.E4M3.F32.PACK_AB_MERGE_C R20, R20, R41, RZ ;  /* 0x000000291414723e */ /* 0x000fe200048070ff */
[----:B------:R-:W-:Y:S01]  /*13ac0*/  HADD2.F32 R47, -RZ, R0.H1_H1 ;  /* 0x30000000ff2f7230 */ /* 0x000fe20000004100 */
[----:B------:R-:W-:Y:S01]  /*13ad0*/  F2FP.SATFINITE.E4M3.F32.PACK_AB_MERGE_C R26, R26, R43, RZ ;  /* 0x0000002b1a1a723e */ /* 0x000fe200048070ff */
[----:B------:R-:W-:Y:S02]  /*13ae0*/  HADD2.F32 R32, -RZ, R32.H1_H1 ;  /* 0x30000020ff207230 */ /* 0x000fe40000004100 */
[----:B------:R-:W-:Y:S01]  /*13af0*/  FMUL.FTZ R7, R28, R4 ;  /* 0x000000041c077220 */ /* 0x000fe20000410000 */
[----:B------:R-:W-:-:S02]  /*13b00*/  HADD2.F32 R0, -RZ, R29.H0_H0 ;  /* 0x2000001dff007230 */ /* 0x000fc40000004100 */
[C---:B------:R-:W-:Y:S01]  /*13b10*/  FMUL.FTZ R11, R34.reuse, R4 ;  /* 0x00000004220b7220 */ /* 0x040fe20000410000 */
[----:B------:R-:W-:Y:S02]  /*13b20*/  HADD2.F32 R29, -RZ, R29.H1_H1 ;  /* 0x3000001dff1d7230 */ /* 0x000fe40000004100 */
[-C--:B------:R-:W-:Y:S01]  /*13b30*/  FMUL.FTZ R4, R47, R32.reuse ;  /* 0x000000202f047220 */ /* 0x080fe20000410000 */
[C---:B------:R-:W-:Y:S01]  /*13b40*/  FMUL.FTZ R32, R45.reuse, R32 ;  /* 0x000000202d207220 */ /* 0x040fe20000410000 */
[-C--:B------:R-:W-:Y:S01]  /*13b50*/  FFMA.FTZ R7, R34, R0.reuse, -R7 ;  /* 0x0000000022077223 */ /* 0x080fe20000010807 */
[----:B------:R-:W-:Y:S01]  /*13b60*/  FFMA.FTZ R11, R28, R0, R11 ;  /* 0x000000001c0b7223 */ /* 0x000fe2000001000b */
[-C--:B------:R-:W-:Y:S01]  /*13b70*/  FFMA.FTZ R0, R45, R29.reuse, -R4 ;  /* 0x0000001d2d007223 */ /* 0x080fe20000010804 */
[----:B------:R-:W-:Y:S01]  /*13b80*/  FFMA.FTZ R32, R47, R29, R32 ;  /* 0x0000001d2f207223 */ /* 0x000fe20000010020 */
        /* <DEDUP_REMOVED lines=8> */
[----:B------:R-:W-:-:S05]  /*13c10*/  F2FP.SATFINITE.E4M3.F32.PACK_AB_MERGE_C R11, R32, R11, R26 ;  /* 0x0000000b200b723e */ /* 0x000fca000480701a */
[----:B------:R4:W-:Y:S02]  /*13c20*/  STS.128 [R3+0x20400], R8 ;  /* 0x0204000803007388 */ /* 0x0009e40000000c00 */
.L_x_465:
[----:B------:R-:W-:Y:S05]  /*13c30*/  BSYNC B0 ;  /* 0x0000000000007941 */ /* 0x000fea0003800000 */
.L_x_446:
[----:B------:R-:W-:Y:S01]  /*13c40*/  @!PT LDS RZ, [RZ] ;  /* 0x00000000fffff984 */ /* 0x000fe20000000800 */
[----:B------:R-:W-:Y:S01]  /*13c50*/  @!PT LDS RZ, [RZ] ;  /* 0x00000000fffff984 */ /* 0x000fe20000000800 */
[----:B------:R-:W-:Y:S01]  /*13c60*/  @!PT LDS RZ, [RZ] ;  /* 0x00000000fffff984 */ /* 0x000fe20000000800 */
[----:B------:R-:W-:Y:S01]  /*13c70*/  @!PT LDS RZ, [RZ] ;  /* 0x00000000fffff984 */ /* 0x000fe20000000800 */
[----:B------:R0:W-:Y:S06]  /*13c80*/  MEMBAR.ALL.CTA ;  /* 0x0000000000007992 */ /* 0x0001ec0000008000 */
[----:B0-----:R-:W0:Y:S01]  /*13c90*/  FENCE.VIEW.ASYNC.S ;  /* 0x00000000000073c6 */ /* 0x001e220000000000 */
[----:B------:R-:W-:Y:S05]  /*13ca0*/  WARPSYNC.ALL ;  /* 0x0000000000007948 */ /* 0x000fea0003800000 */
[----:B0-----:R-:W-:Y:S06]  /*13cb0*/  BAR.SYNC.DEFER_BLOCKING 0xd, 0x100 ;  /* 0x0344000000007b1d */ /* 0x001fec0000010000 */
.L_x_444:
[----:B------:R-:W-:-:S05]  /*13cc0*/  IMAD.U32 R0, RZ, RZ, UR47 ;  /* 0x0000002fff007e24 */ /* 0x000fca000f8e00ff */
[----:B------:R-:W-:-:S13]  /*13cd0*/  ISETP.NE.AND P0, PT, R0, 0x3, PT ;  /* 0x000000030000780c */ /* 0x000fda0003f05270 */
[----:B------:R-:W-:Y:S05]  /*13ce0*/  @!P0 BRA `(.L_x_479) ;  /* 0x0000000000048947 */ /* 0x000fea0003800000 */
[----:B------:R-:W-:Y:S01]  /*13cf0*/  BPT.TRAP 0x1 ;  /* 0x000000040000795c */ /* 0x000fe20000300000 */
.L_x_479:
[----:B-1234-:R-:W-:Y:S02]  /*13d00*/  LEA R4, R152, R22, 0x3 ;  /* 0x0000001698047211 */ /* 0x01efe400078e18ff */
[----:B------:R-:W-:-:S04]  /*13d10*/  SHF.L.U32 R3, R235, 0x1f, RZ ;  /* 0x0000001feb037819 */ /* 0x000fc800000006ff */
[----:B------:R1:W2:Y:S01]  /*13d20*/  SYNCS.PHASECHK.TRANS64.TRYWAIT P1, [R4+URZ+0x38830], R3 ;  /* 0x03883003040075a7 */ /* 0x0002a2000802017f */
[----:B------:R-:W-:Y:S05]  /*13d30*/  @!P0 BRA `(.L_x_480) ;  /* 0x0000000000048947 */ /* 0x000fea0003800000 */
[----:B------:R-:W-:Y:S01]  /*13d40*/  BPT.TRAP 0x1 ;  /* 0x000000040000795c */ /* 0x000fe20000300000 */
.L_x_480:
[----:B------:R-:W3:Y:S01]  /*13d50*/  S2R R0, SR_TID.X ;  /* 0x0000000000007919 */ /* 0x000ee20000002100 */
[----:B------:R-:W-:Y:S02]  /*13d60*/  IMAD.MOV.U32 R5, RZ, RZ, -0x2 ;  /* 0xfffffffeff057424 */ /* 0x000fe400078e00ff */
[----:B---3--:R-:W-:-:S05]  /*13d70*/  VIADD R0, R0, 0xffffff80 ;  /* 0xffffff8000007836 */ /* 0x008fca0000000000 */
[----:B------:R-:W-:-:S04]  /*13d80*/  SHF.R.S32.HI R6, RZ, 0x1f, R0 ;  /* 0x0000001fff067819 */ /* 0x000fc80000011400 */
[----:B------:R-:W-:-:S04]  /*13d90*/  LEA.HI R6, R6, R0, RZ, 0x7 ;  /* 0x0000000006067211 */ /* 0x000fc800078f38ff */
[----:B------:R-:W-:-:S05]  /*13da0*/  LOP3.LUT R6, R6, 0xffffff80, RZ, 0xc0, !PT ;  /* 0xffffff8006067812 */ /* 0x000fca00078ec0ff */
[----:B------:R-:W-:-:S05]  /*13db0*/  IMAD.IADD R6, R0, 0x1, -R6 ;  /* 0x0000000100067824 */ /* 0x000fca00078e0a06 */
[----:B------:R-:W-:-:S04]  /*13dc0*/  SHF.R.S32.HI R0, RZ, 0x1f, R6 ;  /* 0x0000001fff007819 */ /* 0x000fc80000011406 */
[----:B------:R-:W-:-:S04]  /*13dd0*/  LEA.HI R0, R0, R6, RZ, 0x2 ;  /* 0x0000000600007211 */ /* 0x000fc800078f10ff */
[----:B------:R-:W-:-:S04]  /*13de0*/  LOP3.LUT R0, R0, 0x7ffffffc, RZ, 0xc0, !PT ;  /* 0x7ffffffc00007812 */ /* 0x000fc800078ec0ff */
[----:B------:R-:W-:Y:S01]  /*13df0*/  IADD3 R0, R6, -R0, RZ ;  /* 0x8000000006007210 */ /* 0x000fe20007ffe0ff */
[----:B--2---:R-:W-:Y:S06]  /*13e00*/  @P1 BRA `(.L_x_481) ;  /* 0x0000000000081947 */ /* 0x004fec0003800000 */
[----:B------:R-:W2:Y:S02]  /*13e10*/  SYNCS.PHASECHK.TRANS64.TRYWAIT P1, [R4+URZ+0x38830], R3 ;  /* 0x03883003040075a7 */ /* 0x000ea4000802017f */
[----:B--2---:R-:W-:Y:S05]  /*13e20*/  @!P1 BRA `(.L_x_482) ;  /* 0x0000011000789947 */ /* 0x004fea0003800000 */
.L_x_481:
[----:B------:R-:W3:Y:S01]  /*13e30*/  S2R R6, SR_TID.X ;  /* 0x0000000000067919 */ /* 0x000ee20000002100 */
[----:B------:R-:W-:Y:S05]  /*13e40*/  WARPSYNC.ALL ;  /* 0x0000000000007948 */ /* 0x000fea0003800000 */
[----:B------:R-:W-:Y:S02]  /*13e50*/  IMAD R8, R0, R5, 0x80 ;  /* 0x0000008000087424 */ /* 0x000fe400078e0205 */
[----:B------:R-:W-:Y:S01]  /*13e60*/  IMAD.MOV.U32 R151, RZ, RZ, RZ ;  /* 0x000000ffff977224 */ /* 0x000fe200078e00ff */
[----:B---3--:R-:W-:-:S04]  /*13e70*/  LOP3.LUT R6, R6, 0x7f, RZ, 0xc0, !PT ;  /* 0x0000007f06067812 */ /* 0x008fc800078ec0ff */
[----:B------:R-:W-:Y:S01]  /*13e80*/  ISETP.NE.AND P1, PT, R6, RZ, PT ;  /* 0x000000ff0600720c */ /* 0x000fe20003f25270 */
[----:B------:R-:W-:Y:S01]  /*13e90*/  VIADD R0, R22, 0x28400 ;  /* 0x0002840016007836 */ /* 0x000fe20000000000 */
[----:B------:R-:W-:Y:S01]  /*13ea0*/  R2UR UR12, R30 ;  /* 0x000000001e0c72ca */ /* 0x000fe200000e0000 */
[----:B------:R-:W-:Y:S01]  /*13eb0*/  UMOV UR13, 0x40000040 ;  /* 0x40000040000d7882 */ /* 0x000fe20000000000 */
[----:B------:R-:W-:Y:S01]  /*13ec0*/  MOV R7, 0x40000040 ;  /* 0x4000004000077802 */ /* 0x000fe20000000f00 */
[----:B-----5:R-:W-:Y:S01]  /*13ed0*/  WARPGROUP.ARRIVE ;  /* 0x00000000000079c5 */ /* 0x020fe20000000000 */
[----:B------:R-:W-:Y:S01]  /*13ee0*/  SHF.R.U32.HI R0, RZ, 0x4, R0 ;  /* 0x00000004ff007819 */ /* 0x000fe20000011600 */
[----:B------:R-:W-:Y:S01]  /*13ef0*/  IMAD.MOV.U32 R11, RZ, RZ, 0x40000040 ;  /* 0x40000040ff0b7424 */ /* 0x000fe200078e00ff */
[----:B------:R-:W-:Y:S01]  /*13f00*/  R2UR UR15, R7 ;  /* 0x00000000070f72ca */ /* 0x000fe200000e0000 */
[----:B------:R-:W-:Y:S01]  /*13f10*/  UMOV UR9, 0x40000040 ;  /* 0x4000004000097882 */ /* 0x000fe20000000000 */
[----:B------:R-:W-:Y:S01]  /*13f20*/  LOP3.LUT R0, R0, 0x3fff, RZ, 0xc0, !PT ;  /* 0x00003fff00007812 */ /* 0x000fe200078ec0ff */
[----:B------:R-:W-:Y:S01]  /*13f30*/  UMOV UR5, 0x40000040 ;  /* 0x4000004000057882 */ /* 0x000fe20000000000 */
[----:B------:R-:W-:Y:S01]  /*13f40*/  R2UR UR11, R11 ;  /* 0x000000000b0b72ca */ /* 0x000fe200000e0000 */
[----:B------:R-:W-:Y:S01]  /*13f50*/  UMOV UR17, 0x40000040 ;  /* 0x4000004000117882 */ /* 0x000fe20000000000 */
[----:B------:R-:W-:Y:S01]  /*13f60*/  LOP3.LUT R0, R0, 0x10000, RZ, 0xfc, !PT ;  /* 0x0001000000007812 */ /* 0x000fe200078efcff */
[----:B------:R-:W-:Y:S01]  /*13f70*/  ULOP3.LUT UR12, UR12, 0x10000, URZ, 0xfc, !UPT ;  /* 0x000100000c0c7892 */ /* 0x000fe2000f8efc3f */
[----:B------:R-:W-:Y:S01]  /*13f80*/  MOV R11, 0x40000040 ;  /* 0x40000040000b7802 */ /* 0x000fe20000000f00 */
[----:B------:R-:W-:Y:S01]  /*13f90*/  UMOV UR21, 0x40000040 ;  /* 0x4000004000157882 */ /* 0x000fe20000000000 */
[----:B------:R-:W-:Y:S01]  /*13fa0*/  UMOV UR25, 0x40000040 ;  /* 0x4000004000197882 */ /* 0x000fe20000000000 */
[----:B------:R-:W-:Y:S01]  /*13fb0*/  IMAD R6, R152, 0x800, R0 ;  /* 0x0000080098067824 */ /* 0x000fe200078e0200 */
[----:B------:R-:W-:Y:S01]  /*13fc0*/  UIADD3 UR8, UR12, 0x2, URZ ;  /* 0x000000020c087890 */ /* 0x000fe2000fffe03f */
[----:B------:R-:W-:Y:S01]  /*13fd0*/  R2UR UR7, R11 ;  /* 0x000000000b0772ca */ /* 0x000fe200000e0000 */
[----:B------:R-:W-:Y:S01]  /*13fe0*/  UIADD3 UR4, UR12, 0x4, URZ ;  /* 0x000000040c047890 */ /* 0x000fe2000fffe03f */
[C---:B------:R-:W-:Y:S01]  /*13ff0*/  VIADD R10, R6.reuse, 0x2 ;  /* 0x00000002060a7836 */ /* 0x040fe20000000000 */
[----:B------:R-:W-:Y:S01]  /*14000*/  R2UR UR14, R6 ;  /* 0x00000000060e72ca */ /* 0x000fe200000e0000 */
[----:B------:R-:W-:Y:S01]  /*14010*/  IMAD.MOV.U32 R11, RZ, RZ, 0x40000040 ;  /* 0x40000040ff0b7424 */ /* 0x000fe200078e00ff */
[----:B------:R-:W-:Y:S01]  /*14020*/  UIADD3 UR16, UR12, 0x6, URZ ;  /* 0x000000060c107890 */ /* 0x000fe2000fffe03f */
[----:B------:R-:W-:Y:S01]  /*14030*/  IMAD.MOV.U32 R7, RZ, RZ, 0x40000040 ;  /* 0x40000040ff077424 */ /* 0x000fe200078e00ff */
[----:B------:R-:W-:Y:S01]  /*14040*/  R2UR UR10, R10 ;  /* 0x000000000a0a72ca */ /* 0x000fe200000e0000 */
[----:B------:R-:W-:Y:S01]  /*14050*/  VIADD R10, R6, 0x4 ;  /* 0x00000004060a7836 */ /* 0x000fe20000000000 */
[----:B------:R-:W-:Y:S01]  /*14060*/  R2UR UR19, R11 ;  /* 0x000000000b1372ca */ /* 0x000fe200000e0000 */
[----:B------:R-:W-:Y:S01]  /*14070*/  UIADD3 UR20, UR12, 0x400, URZ ;  /* 0x000004000c147890 */ /* 0x000fe2000fffe03f */
[----:B------:R-:W-:Y:S01]  /*14080*/  MOV R11, 0x40000040 ;  /* 0x40000040000b7802 */ /* 0x000fe20000000f00 */
[----:B------:R-:W-:Y:S01]  /*14090*/  UIADD3 UR24, UR12, 0x402, URZ ;  /* 0x000004020c187890 */ /* 0x000fe2000fffe03f */
[----:B------:R-:W-:Y:S01]  /*140a0*/  R2UR UR6, R10 ;  /* 0x000000000a0672ca */ /* 0x000fe200000e0000 */
[----:B------:R-:W-:Y:S01]  /*140b0*/  VIADD R10, R6, 0x6 ;  /* 0x00000006060a7836 */ /* 0x000fe20000000000 */
[----:B------:R-:W-:Y:S01]  /*140c0*/  R2UR UR23, R11 ;  /* 0x000000000b1772ca */ /* 0x000fe200000e0000 */
[----:B------:R-:W-:Y:S01]  /*140d0*/  QGMMA.64x128x32.F32.E4M3.E4M3 R24, gdesc[UR12], RZ, !UPT, gsb0 ;  /* 0x01e000000c1879f3 */ /* 0x000fe2000c0008ff */
[----:B------:R-:W-:Y:S01]  /*140e0*/  IMAD.MOV.U32 R11, RZ, RZ, 0x40000040 ;  /* 0x40000040ff0b7424 */ /* 0x000fe200078e00ff */
[----:B------:R-:W-:Y:S01]  /*140f0*/  UIADD3 UR28, UR12, 0x404, URZ ;  /* 0x000004040c1c7890 */ /* 0x000fe2000fffe03f */
[----:B------:R-:W-:Y:S01]  /*14100*/  R2UR UR18, R10 ;  /* 0x000000000a1272ca */ /* 0x000fe200000e0000 */
[----:B------:R-:W-:Y:S01]  /*14110*/  VIADD R10, R6, 0x400 ;  /* 0x00000400060a7836 */ /* 0x000fe20000000000 */
[----:B------:R-:W-:Y:S01]  /*14120*/  UMOV UR29, 0x40000040 ;  /* 0x40000040001d7882 */ /* 0x000fe20000000000 */
[----:B------:R-:W-:Y:S01]  /*14130*/  R2UR UR27, R11 ;  /* 0x000000000b1b72ca */ /* 0x000fe200000e0000 */
[----:B------:R-:W-:Y:S01]  /*14140*/  UIADD3 UR32, UR12, 0x406, URZ ;  /* 0x000004060c207890 */ /* 0x000fe2000fffe03f */
[----:B------:R-:W-:Y:S01]  /*14150*/  MOV R11, 0x40000040 ;  /* 0x40000040000b7802 */ /* 0x000fe20000000f00 */
[----:B------:R-:W-:Y:S01]  /*14160*/  UMOV UR33, 0x40000040 ;  /* 0x4000004000217882 */ /* 0x000fe20000000000 */
[----:B------:R-:W-:Y:S01]  /*14170*/  R2UR UR22, R10 ;  /* 0x000000000a1672ca */ /* 0x000fe200000e0000 */
[----:B------:R-:W-:Y:S01]  /*14180*/  VIADD R10, R6, 0x402 ;  /* 0x00000402060a7836 */ /* 0x000fe20000000000 */
[----:B------:R-:W-:Y:S01]  /*14190*/  R2UR UR31, R11 ;  /* 0x000000000b1f72ca */ /* 0x000fe200000e0000 */
[--C-:B------:R-:W-:Y:S01]  /*141a0*/  IMAD.MOV.U32 R150, RZ, RZ, R151.reuse ;  /* 0x000000ffff967224 */ /* 0x100fe200078e0097 */
[----:B------:R-:W-:Y:S01]  /*141b0*/  R2UR UR35, R7 ;  /* 0x00000000072372ca */ /* 0x000fe200000e0000 */
[--C-:B------:R-:W-:Y:S01]  /*141c0*/  IMAD.MOV.U32 R148, RZ, RZ, R151.reuse ;  /* 0x000000ffff947224 */ /* 0x100fe200078e0097 */
[----:B------:R-:W-:Y:S01]  /*141d0*/  R2UR UR26, R10 ;  /* 0x000000000a1a72ca */ /* 0x000fe200000e0000 */
[C---:B------:R-:W-:Y:S01]  /*141e0*/  VIADD R10, R6.reuse, 0x404 ;  /* 0x00000404060a7836 */ /* 0x040fe20000000000 */
[----:B------:R-:W-:Y:S01]  /*141f0*/  P2R R88, PR, RZ, 0x2 ;  /* 0x00000002ff587803 */ /* 0x000fe20000000000 */
[----:B------:R-:W-:Y:S01]  /*14200*/  VIADD R6, R6, 0x406 ;  /* 0x0000040606067836 */ /* 0x000fe20000000000 */
[----:B------:R-:W-:Y:S01]  /*14210*/  P2R R90, PR, RZ, 0x1 ;  /* 0x00000001ff5a7803 */ /* 0x000fe20000000000 */
[--C-:B------:R-:W-:Y:S01]  /*14220*/  IMAD.MOV.U32 R146, RZ, RZ, R151.reuse ;  /* 0x000000ffff927224 */ /* 0x100fe200078e0097 */
[----:B------:R-:W-:Y:S01]  /*14230*/  R2UR UR30, R10 ;  /* 0x000000000a1e72ca */ /* 0x000fe200000e0000 */
[----:B------:R-:W-:Y:S01]  /*14240*/  IMAD.MOV.U32 R144, RZ, RZ, R151 ;  /* 0x000000ffff907224 */ /* 0x000fe200078e0097 */
[----:B------:R-:W-:Y:S01]  /*14250*/  R2UR UR34, R6 ;  /* 0x00000000062272ca */ /* 0x000fe200000e0000 */
[----:B------:R-:W-:-:S02]  /*14260*/  IMAD.IADD R6, R8, 0x1, R125 ;  /* 0x0000000108067824 */ /* 0x000fc400078e027d */
[--C-:B------:R-:W-:Y:S02]  /*14270*/  IMAD.MOV.U32 R142, RZ, RZ, R151.reuse ;  /* 0x000000ffff8e7224 */ /* 0x100fe400078e0097 */
[----:B------:R-:W-:Y:S02]  /*14280*/  IMAD R6, R153, -0x80, R6 ;  /* 0xffffff8099067824 */ /* 0x000fe400078e0206 */
[--C-:B------:R-:W-:Y:S02]  /*14290*/  IMAD.MOV.U32 R140, RZ, RZ, R151.reuse ;  /* 0x000000ffff8c7224 */ /* 0x100fe400078e0097 */
[--C-:B------:R-:W-:Y:S01]  /*142a0*/  IMAD.MOV.U32 R138, RZ, RZ, R151.reuse ;  /* 0x000000ffff8a7224 */ /* 0x100fe200078e0097 */
[C---:B------:R-:W-:Y:S01]  /*142b0*/  ISETP.GT.AND P5, PT, R6.reuse, RZ, PT ;  /* 0x000000ff0600720c */ /* 0x040fe20003fa4270 */
[--C-:B------:R-:W-:Y:S01]  /*142c0*/  IMAD.MOV.U32 R136, RZ, RZ, R151.reuse ;  /* 0x000000ffff887224 */ /* 0x100fe200078e0097 */
[C---:B------:R-:W-:Y:S01]  /*142d0*/  ISETP.GT.AND P4, PT, R6.reuse, 0x1, PT ;  /* 0x000000010600780c */ /* 0x040fe20003f84270 */
        /* <DEDUP_REMOVED lines=9> */
[----:B------:R-:W-:Y:S01]  /*14370*/  ISETP.GT.AND P0, PT, R6, 0x68, PT ;  /* 0x000000680600780c */ /* 0x000fe20003f04270 */
[--C-:B------:R-:W-:Y:S01]  /*14380*/  IMAD.MOV.U32 R124, RZ, RZ, R151.reuse ;  /* 0x000000ffff7c7224 */ /* 0x100fe200078e0097 */
[----:B------:R-:W-:Y:S01]  /*14390*/  P2R R20, PR, RZ, 0x2 ;  /* 0x00000002ff147803 */ /* 0x000fe20000000000 */
[--C-:B------:R-:W-:Y:S01]  /*143a0*/  IMAD.MOV.U32 R122, RZ, RZ, R151.reuse ;  /* 0x000000ffff7a7224 */ /* 0x100fe200078e0097 */
[----:B------:R-:W-:Y:S01]  /*143b0*/  P2R R14, PR, RZ, 0x1 ;  /* 0x00000001ff0e7803 */ /* 0x000fe20000000000 */
        /* <DEDUP_REMOVED lines=42> */
[C---:B------:R-:W-:Y:S02]  /*14660*/  ISETP.GT.AND P5, PT, R6.reuse, 0x10, PT ;  /* 0x000000100600780c */ /* 0x040fe40003fa4270 */
        /* <DEDUP_REMOVED lines=30> */
[----:B0-----:R-:W-:Y:S02]  /*14850*/  FSEL R13, R42, -INF , P5 ;  /* 0xff8000002a0d7808 */ /* 0x001fe40002800000 */
        /* <DEDUP_REMOVED lines=51> */
[----:B------:R-:W-:Y:S02]  /*14b90*/  FSEL R139, R73, -INF , P1 ;  /* 0xff800000498b7808 */ /* 0x000fe40000800000 */
[----:B------:R-:W-:Y:S02]  /*14ba0*/  FMNMX.FTZ R8, R137, R8, !PT ;  /* 0x0000000889087209 */ /* 0x000fe40007810000 */
[----:B------:R-:W-:Y:S02]  /*14bb0*/  FSEL R71, R71, -INF , P2 ;  /* 0xff80000047477808 */ /* 0x000fe40001000000 */
[----:B------:R-:W-:Y:S02]  /*14bc0*/  ISETP.GT.AND P2, PT, R6, 0x69, PT ;  /* 0x000000690600780c */ /* 0x000fe40003f44270 */
[----:B------:R-:W-:Y:S01]  /*14bd0*/  FSEL R141, R76, -INF , P0 ;  /* 0xff8000004c8d7808 */ /* 0x000fe20000000000 */
[----:B------:R-:W-:Y:S01]  /*14be0*/  IMAD.MOV.U32 R76, RZ, RZ, R151 ;  /* 0x000000ffff4c7224 */ /* 0x000fe200078e0097 */
[----:B------:R-:W-:-:S02]  /*14bf0*/  FMNMX.FTZ R8, R139, R8, !PT ;  /* 0x000000088b087209 */ /* 0x000fc40007810000 */
[----:B------:R-:W-:Y:S02]  /*14c00*/  FSEL R41, R70, -INF , P3 ;  /* 0xff80000046297808 */ /* 0x000fe40001800000 */
[----:B------:R-:W-:Y:S02]  /*14c10*/  FSEL R143, R77, -INF , P2 ;  /* 0xff8000004d8f7808 */ /* 0x000fe40001000000 */
[----:B------:R-:W-:Y:S02]  /*14c20*/  FMNMX.FTZ R8, R141, R8, !PT ;  /* 0x000000088d087209 */ /* 0x000fe40007810000 */
[----:B------:R-:W-:Y:S02]  /*14c30*/  ISETP.GT.AND P3, PT, R6, 0x70, PT ;  /* 0x000000700600780c */ /* 0x000fe40003f64270 */
[----:B------:R-:W-:Y:S02]  /*14c40*/  FSEL R67, R67, -INF , P4 ;  /* 0xff80000043437808 */ /* 0x000fe40002000000 */
[----:B------:R-:W-:Y:S01]  /*14c50*/  FSEL R145, R80, -INF , P3 ;  /* 0xff80000050917808 */ /* 0x000fe20001800000 */
[----:B------:R-:W-:Y:S01]  /*14c60*/  IMAD.MOV.U32 R80, RZ, RZ, R151 ;  /* 0x000000ffff507224 */ /* 0x000fe200078e0097 */
[----:B------:R-:W-:-:S02]  /*14c70*/  FMNMX.FTZ R8, R143, R8, !PT ;  /* 0x000000088f087209 */ /* 0x000fc40007810000 */
[----:B------:R-:W-:Y:S02]  /*14c80*/  ISETP.GT.AND P4, PT, R6, 0x71, PT ;  /* 0x000000710600780c */ /* 0x000fe40003f84270 */
[----:B------:R-:W-:Y:S02]  /*14c90*/  FSEL R37, R66, -INF , P5 ;  /* 0xff80000042257808 */ /* 0x000fe40002800000 */
[----:B------:R-:W-:Y:S02]  /*14ca0*/  FSEL R147, R81, -INF , P4 ;  /* 0xff80000051937808 */ /* 0x000fe40002000000 */
[----:B------:R-:W-:Y:S02]  /*14cb0*/  FMNMX.FTZ R8, R145, R8, !PT ;  /* 0x0000000891087209 */ /* 0x000fe40007810000 */
[----:B------:R-:W-:Y:S02]  /*14cc0*/  ISETP.GT.AND P5, PT, R6, 0x78, PT ;  /* 0x000000780600780c */ /* 0x000fe40003fa4270 */
[----:B------:R-:W-:-:S02]  /*14cd0*/  FMNMX.FTZ R8, R147, R8, !PT ;  /* 0x0000000893087209 */ /* 0x000fc40007810000 */
[----:B------:R-:W-:Y:S01]  /*14ce0*/  FSEL R149, R84, -INF , P5 ;  /* 0xff80000054957808 */ /* 0x000fe20002800000 */
[----:B------:R-:W-:Y:S01]  /*14cf0*/  IMAD.MOV.U32 R84, RZ, RZ, R151 ;  /* 0x000000ffff547224 */ /* 0x000fe200078e0097 */
[C---:B------:R-:W-:Y:S02]  /*14d00*/  ISETP.GT.AND P6, PT, R6.reuse, 0x79, PT ;  /* 0x000000790600780c */ /* 0x040fe40003fc4270 */
[----:B------:R-:W-:Y:S02]  /*14d10*/  FMNMX.FTZ R8, R149, R8, !PT ;  /* 0x0000000895087209 */ /* 0x000fe40007810000 */
[----:B------:R-:W-:Y:S02]  /*14d20*/  FSEL R155, R85, -INF , P6 ;  /* 0xff800000559b7808 */ /* 0x000fe40003000000 */
[----:B------:R-:W-:Y:S02]  /*14d30*/  ISETP.GT.AND P1, PT, R6, 0x60, PT ;  /* 0x000000600600780c */ /* 0x000fe40003f24270 */
[----:B------:R-:W-:-:S02]  /*14d40*/  FMNMX.FTZ R8, R155, R8, !PT ;  /* 0x000000089b087209 */ /* 0x000fc40007810000 */
[----:B------:R-:W-:Y:S01]  /*14d50*/  FSEL R45, R74, -INF , P1 ;  /* 0xff8000004a2d7808 */ /* 0x000fe20000800000 */
[--C-:B------:R-:W-:Y:S01]  /*14d60*/  IMAD.MOV.U32 R74, RZ, RZ, R151.reuse ;  /* 0x000000ffff4a7224 */ /* 0x100fe200078e0097 */
[----:B------:R-:W-:Y:S01]  /*14d70*/  ISETP.NE.AND P1, PT, R20, RZ, PT ;  /* 0x000000ff1400720c */ /* 0x000fe20003f25270 */
[----:B-12---:R-:W0:Y:S01]  /*14d80*/  SHFL.BFLY PT, R3, R8, 0x2, 0x1f ;  /* 0x0c401f0008037f89 */ /* 0x006e2200000e0000 */
[----:B------:R-:W-:Y:S02]  /*14d90*/  FSEL R79, R79, -INF , P2 ;  /* 0xff8000004f4f7808 */ /* 0x000fe40001000000 */
[----:B------:R-:W-:Y:S02]  /*14da0*/  FSEL R75, R75, -INF , P1 ;  /* 0xff8000004b4b7808 */ /* 0x000fe40000800000 */
[----:B------:R-:W-:Y:S01]  /*14db0*/  ISETP.NE.AND P1, PT, R88, RZ, PT ;  /* 0x000000ff5800720c */ /* 0x000fe20003f25270 */
[----:B------:R-:W-:-:S12]  /*14dc0*/  IMAD.MOV.U32 R88, RZ, RZ, R151 ;  /* 0x000000ffff587224 */ /* 0x000fd800078e0097 */
[----:B------:R-:W-:-:S04]  /*14dd0*/  @!P1 IADD3 R4, R4, 0x38840, RZ ;  /* 0x0003884004049810 */ /* 0x000fc80007ffe0ff */
[----:B------:R-:W-:Y:S02]  /*14de0*/  @!P1 PRMT R4, RZ, 0x654, R4 ;  /* 0x00000654ff049816 */ /* 0x000fe40000000004 */
[----:B0-----:R-:W-:Y:S02]  /*14df0*/  FMNMX.FTZ R12, R8, R3, !PT ;  /* 0x00000003080c7209 */ /* 0x001fe40007810000 */
[----:B------:R0:W-:Y:S03]  /*14e00*/  @!P1 SYNCS.ARRIVE.TRANS64.RED.A1T0 RZ, [R4+URZ], RZ ;  /* 0x000000ff04ff99a7 */ /* 0x0001e6000810043f */
[----:B------:R-:W1:Y:S02]  /*14e10*/  SHFL.BFLY PT, R3, R12, 0x1, 0x1f ;  /* 0x0c201f000c037f89 */ /* 0x000e6400000e0000 */
[----:B-1----:R-:W-:-:S04]  /*14e20*/  FMNMX.FTZ R3, R12, R3, !PT ;  /* 0x000000030c037209 */ /* 0x002fc80007810000 */
[----:B------:R-:W-:Y:S01]  /*14e30*/  FSETP.NEU.FTZ.AND P0, PT, R3, -INF , PT ;  /* 0xff8000000300780b */ /* 0x000fe20003f1d000 */
[----:B------:R-:W-:-:S05]  /*14e40*/  FFMA.FTZ R6, R2, R3, -8 ;  /* 0xc100000002067423 */ /* 0x000fca0000010003 */
[----:B------:R-:W-:Y:S02]  /*14e50*/  FSEL R157, R6, RZ, P0 ;  /* 0x000000ff069d7208 */ /* 0x000fe40000000000 */
[----:B------:R-:W-:Y:S02]  /*14e60*/  FMNMX.FTZ R6, R5, R27, !PT ;  /* 0x0000001b05067209 */ /* 0x000fe40007810000 */
[----:B------:R-:W-:Y:S01]  /*14e70*/  ISETP.NE.AND P0, PT, R14, RZ, PT ;  /* 0x000000ff0e00720c */ /* 0x000fe20003f05270 */
[----:B------:R-:W-:-:S01]  /*14e80*/  FFMA.FTZ R14, R2, R99, -R157 ;  /* 0x00000063020e7223 */ /* 0x000fc2000001089d */
[----:B------:R-:W-:Y:S01]  /*14e90*/  FMNMX.FTZ R6, R7, R6, !PT ;  /* 0x0000000607067209 */ /* 0x000fe20007810000 */
[----:B------:R-:W-:-:S01]  /*14ea0*/  FFMA.FTZ R65, R2, R101, -R157 ;  /* 0x0000006502417223 */ /* 0x000fc2000001089d */
[----:B------:R-:W-:Y:S01]  /*14eb0*/  FSEL R49, R78, -INF , P0 ;  /* 0xff8000004e317808 */ /* 0x000fe20000000000 */
        /* <DEDUP_REMOVED lines=12> */
[----:B------:R-:W-:Y:S01]  /*14f80*/  MUFU.EX2 R53, R53 ;  /* 0x0000003500357308 */ /* 0x000fe20000000800 */
[----:B------:R-:W-:Y:S01]  /*14f90*/  FMNMX.FTZ R6, R11, R6, !PT ;  /* 0x000000060b067209 */ /* 0x000fe20007810000 */
[C-C-:B------:R-:W-:Y:S01]  /*14fa0*/  FFMA.FTZ R57, R2.reuse, R93, -R157.reuse ;  /* 0x0000005d02397223 */ /* 0x140fe2000001089d */
[----:B------:R-:W-:Y:S01]  /*14fb0*/  FSEL R105, R87, -INF , P6 ;  /* 0xff80000057697808 */ /* 0x000fe20003000000 */
[C-C-:B------:R-:W-:Y:S01]  /*14fc0*/  FFMA.FTZ R61, R2.reuse, R97, -R157.reuse ;  /* 0x00000061023d7223 */ /* 0x140fe2000001089d */
[----:B------:R-:W-:Y:S01]  /*14fd0*/  FMNMX.FTZ R6, R39, R6, !PT ;  /* 0x0000000627067209 */ /* 0x000fe20007810000 */
[C-C-:B------:R-:W-:Y:S01]  /*14fe0*/  FFMA.FTZ R24, R2.reuse, R107, -R157.reuse ;  /* 0x0000006b02187223 */ /* 0x140fe2000001089d */
[----:B------:R-:W-:-:S01]  /*14ff0*/  FFMA.FTZ R73, R2, R109, -R157 ;  /* 0x0000006d02497223 */ /* 0x000fc2000001089d */
[----:B------:R-:W-:Y:S01]  /*15000*/  MUFU.EX2 R8, R8 ;  /* 0x0000000800087308 */ /* 0x000fe20000000800 */
[----:B------:R-:W-:Y:S01]  /*15010*/  FMNMX.FTZ R6, R13, R6, !PT ;  /* 0x000000060d067209 */ /* 0x000fe20007810000 */
[C-C-:B------:R-:W-:Y:S01]  /*15020*/  FFMA.FTZ R26, R2.reuse, R111, -R157.reuse ;  /* 0x0000006f021a7223 */ /* 0x140fe2000001089d */
[----:B------:R-:W-:-:S01]  /*15030*/  FFMA.FTZ R77, R2, R113, -R157 ;  /* 0x00000071024d7223 */ /* 0x000fc2000001089d */
        /* <DEDUP_REMOVED lines=12> */
[----:B------:R-:W1:Y:S01]  /*15100*/  MUFU.EX2 R57, R57 ;  /* 0x0000003900397308 */ /* 0x000e620000000800 */
        /* <DEDUP_REMOVED lines=11> */
[----:B------:R-:W-:Y:S01]  /*151c0*/  FFMA.FTZ R147, R2, R147, -R157 ;  /* 0x0000009302937223 */ /* 0x000fe2000001089d */
[----:B------:R-:W-:Y:S01]  /*151d0*/  FMNMX.FTZ R6, R55, R6, !PT ;  /* 0x0000000637067209 */ /* 0x000fe20007810000 */
[--C-:B------:R-:W-:Y:S01]  /*151e0*/  IMAD.MOV.U32 R145, RZ, RZ, R151.reuse ;  /* 0x000000ffff917224 */ /* 0x100fe200078e0097 */
[----:B------:R-:W-:Y:S01]  /*151f0*/  ISETP.NE.AND P0, PT, R90, RZ, PT ;  /* 0x000000ff5a00720c */ /* 0x000fe20003f05270 */
[----:B------:R-:W-:Y:S01]  /*15200*/  MUFU.EX2 R61, R61 ;  /* 0x0000003d003d7308 */ /* 0x000fe20000000800 */
[----:B------:R-:W-:Y:S01]  /*15210*/  FMNMX.FTZ R6, R29, R6, !PT ;  /* 0x000000061d067209 */ /* 0x000fe20007810000 */
[--C-:B------:R-:W-:Y:S01]  /*15220*/  IMAD.MOV.U32 R137, RZ, RZ, R151.reuse ;  /* 0x000000ffff897224 */ /* 0x100fe200078e0097 */
[----:B-1----:R-:W-:Y:S01]  /*15230*/  F2FP.SATFINITE.E4M3.F32.PACK_AB_MERGE_C R228, R57, R10, RZ ;  /* 0x0000000a39e4723e */ /* 0x002fe200048070ff */
[--C-:B------:R-:W-:Y:S01]  /*15240*/  IMAD.MOV.U32 R133, RZ, RZ, R151.reuse ;  /* 0x000000ffff857224 */ /* 0x100fe200078e0097 */
[----:B------:R-:W-:Y:S01]  /*15250*/  FMNMX.FTZ R6, R59, R6, !PT ;  /* 0x000000063b067209 */ /* 0x000fe20007810000 */
[--C-:B------:R-:W-:Y:S01]  /*15260*/  IMAD.MOV.U32 R129, RZ, RZ, R151.reuse ;  /* 0x000000ffff817224 */ /* 0x100fe200078e0097 */
[----:B------:R-:W-:Y:S01]  /*15270*/  F2FP.SATFINITE.E4M3.F32.PACK_AB_MERGE_C R228, R53, R8, R228 ;  /* 0x0000000835e4723e */ /* 0x000fe200048070e4 */
[----:B------:R-:W-:Y:S01]  /*15280*/  MUFU.EX2 R14, R14 ;  /* 0x0000000e000e7308 */ /* 0x000fe20000000800 */
[----:B------:R-:W-:Y:S01]  /*15290*/  FMNMX.FTZ R6, R33, R6, !PT ;  /* 0x0000000621067209 */ /* 0x000fe20007810000 */
[--C-:B------:R-:W-:Y:S01]  /*152a0*/  IMAD.MOV.U32 R121, RZ, RZ, R151.reuse ;  /* 0x000000ffff797224 */ /* 0x100fe200078e0097 */
[-C--:B------:R-:W-:Y:S01]  /*152b0*/  MOV R143, R151.reuse ;  /* 0x00000097008f7202 */ /* 0x080fe20000000f00 */
[--C-:B------:R-:W-:Y:S01]  /*152c0*/  IMAD.MOV.U32 R117, RZ, RZ, R151.reuse ;  /* 0x000000ffff757224 */ /* 0x100fe200078e0097 */
[----:B------:R-:W-:Y:S01]  /*152d0*/  FMNMX.FTZ R6, R63, R6, !PT ;  /* 0x000000063f067209 */ /* 0x000fe20007810000 */
[--C-:B------:R-:W-:Y:S01]  /*152e0*/  IMAD.MOV.U32 R113, RZ, RZ, R151.reuse ;  /* 0x000000ffff717224 */ /* 0x100fe200078e0097 */
[-C--:B------:R-:W-:Y:S01]  /*152f0*/  MOV R139, R151.reuse ;  /* 0x00000097008b7202 */ /* 0x080fe20000000f00 */
[----:B------:R-:W1:Y:S01]  /*15300*/  MUFU.EX2 R65, R65 ;  /* 0x0000004100417308 */ /* 0x000e620000000800 */
[----:B------:R-:W-:Y:S01]  /*15310*/  FMNMX.FTZ R6, R37, R6, !PT ;  /* 0x0000000625067209 */ /* 0x000fe20007810000 */
[--C-:B------:R-:W-:Y:S01]  /*15320*/  IMAD.MOV.U32 R109, RZ, RZ, R151.reuse ;  /* 0x000000ffff6d7224 */ /* 0x100fe200078e0097 */
[-C--:B------:R-:W-:Y:S01]  /*15330*/  MOV R135, R151.reuse ;  /* 0x0000009700877202 */ /* 0x080fe20000000f00 */
[--C-:B------:R-:W-:Y:S01]  /*15340*/  IMAD.MOV.U32 R90, RZ, RZ, R151.reuse ;  /* 0x000000ffff5a7224 */ /* 0x100fe200078e0097 */
[----:B------:R-:W-:Y:S01]  /*15350*/  FMNMX.FTZ R6, R67, R6, !PT ;  /* 0x0000000643067209 */ /* 0x000fe20007810000 */
[--C-:B------:R-:W-:Y:S01]  /*15360*/  IMAD.MOV.U32 R86, RZ, RZ, R151.reuse ;  /* 0x000000ffff567224 */ /* 0x100fe200078e0097 */
[-C--:B------:R-:W-:Y:S01]  /*15370*/  MOV R131, R151.reuse ;  /* 0x0000009700837202 */ /* 0x080fe20000000f00 */
[----:B------:R-:W-:Y:S01]  /*15380*/  MUFU.EX2 R20, R20 ;  /* 0x0000001400147308 */ /* 0x000fe20000000800 */
[----:B------:R-:W-:Y:S01]  /*15390*/  FMNMX.FTZ R6, R41, R6, !PT ;  /* 0x0000000629067209 */ /* 0x000fe20007810000 */
[--C-:B------:R-:W-:Y:S01]  /*153a0*/  IMAD.MOV.U32 R82, RZ, RZ, R151.reuse ;  /* 0x000000ffff527224 */ /* 0x100fe200078e0097 */
[----:B------:R-:W-:Y:S01]  /*153b0*/  MOV R127, R151 ;  /* 0x00000097007f7202 */ /* 0x000fe20000000f00 */
[----:B------:R-:W-:Y:S01]  /*153c0*/  IMAD.MOV.U32 R78, RZ, RZ, R151 ;  /* 0x000000ffff4e7224 */ /* 0x000fe200078e0097 */
[----:B------:R-:W-:-:S02]  /*153d0*/  FMNMX.FTZ R6, R71, R6, !PT ;  /* 0x0000000647067209 */ /* 0x000fc40007810000 */
[----:B------:R-:W-:Y:S01]  /*153e0*/  MOV R123, R151 ;  /* 0x00000097007b7202 */ /* 0x000fe20000000f00 */
[----:B------:R-:W-:Y:S01]  /*153f0*/  MUFU.EX2 R69, R69 ;  /* 0x0000004500457308 */ /* 0x000fe20000000800 */
[----:B------:R-:W-:Y:S02]  /*15400*/  FMNMX.FTZ R6, R45, R6, !PT ;  /* 0x000000062d067209 */ /* 0x000fe40007810000 */
[----:B-1----:R-:W-:Y:S02]  /*15410*/  F2FP.SATFINITE.E4M3.F32.PACK_AB_MERGE_C R230, R65, R14, RZ ;  /* 0x0000000e41e6723e */ /* 0x002fe400048070ff */
[----:B------:R-:W-:Y:S02]  /*15420*/  FMNMX.FTZ R6, R75, R6, !PT ;  /* 0x000000064b067209 */ /* 0x000fe40007810000 */
[----:B------:R-:W-:Y:S01]  /*15430*/  F2FP.SATFINITE.E4M3.F32.PACK_AB_MERGE_C R230, R61, R12, R230 ;  /* 0x0000000c3de6723e */ /* 0x000fe200048070e6 */
[----:B------:R-:W-:Y:S01]  /*15440*/  MUFU.EX2 R24, R24 ;  /* 0x0000001800187308 */ /* 0x000fe20000000800 */
[----:B------:R-:W-:-:S02]  /*15450*/  FMNMX.FTZ R6, R49, R6, !PT ;  /* 0x0000000631067209 */ /* 0x000fc40007810000 */
[-C--:B------:R-:W-:Y:S02]  /*15460*/  MOV R119, R151.reuse ;  /* 0x0000009700777202 */ /* 0x080fe40000000f00 */
[----:B------:R-:W-:Y:S02]  /*15470*/  FMNMX.FTZ R6, R79, R6, !PT ;  /* 0x000000064f067209 */ /* 0x000fe40007810000 */
[-C--:B------:R-:W-:Y:S01]  /*15480*/  MOV R115, R151.reuse ;  /* 0x0000009700737202 */ /* 0x080fe20000000f00 */
[----:B------:R-:W1:Y:S01]  /*15490*/  MUFU.EX2 R73, R73 ;  /* 0x0000004900497308 */ /* 0x000e620000000800 */
[----:B------:R-:W-:Y:S02]  /*154a0*/  FMNMX.FTZ R6, R99, R6, !PT ;  /* 0x0000000663067209 */ /* 0x000fe40007810000 */
[----:B------:R-:W-:Y:S02]  /*154b0*/  MOV R111, R151 ;  /* 0x00000097006f7202 */ /* 0x000fe40000000f00 */
[----:B------:R-:W-:-:S02]  /*154c0*/  FMNMX.FTZ R6, R101, R6, !PT ;  /* 0x0000000665067209 */ /* 0x000fc40007810000 */
[----:B------:R-:W-:Y:S01]  /*154d0*/  MOV R107, R151 ;  /* 0x00000097006b7202 */ /* 0x000fe20000000f00 */
[----:B------:R-:W-:Y:S01]  /*154e0*/  MUFU.EX2 R26, R26 ;  /* 0x0000001a001a7308 */ /* 0x000fe20000000800 */
[----:B------:R-:W-:-:S04]  /*154f0*/  FMNMX.FTZ R6, R103, R6, !PT ;  /* 0x0000000667067209 */ /* 0x000fc80007810000 */
[----:B------:R-:W-:-:S03]  /*15500*/  FMNMX.FTZ R6, R105, R6, !PT ;  /* 0x0000000669067209 */ /* 0x000fc60007810000 */
[----:B------:R-:W-:Y:S01]  /*15510*/  MUFU.EX2 R77, R77 ;  /* 0x0000004d004d7308 */ /* 0x000fe20000000800 */
[----:B-1----:R-:W-:Y:S01]  /*15520*/  F2FP.SATFINITE.E4M3.F32.PACK_AB_MERGE_C R224, R73, R24, RZ ;  /* 0x0000001849e0723e */ /* 0x002fe200048070ff */
[----:B------:R-:W1:Y:S03]  /*15530*/  SHFL.BFLY PT, R91, R6, 0x2, 0x1f ;  /* 0x0c401f00065b7f89 */ /* 0x000e6600000e0000 */
[----:B------:R-:W-:-:S03]  /*15540*/  F2FP.SATFINITE.E4M3.F32.PACK_AB_MERGE_C R224, R69, R20, R224 ;  /* 0x0000001445e0723e */ /* 0x000fc600048070e0 */
[----:B------:R-:W-:Y:S08]  /*15550*/  MUFU.EX2 R28, R28 ;  /* 0x0000001c001c7308 */ /* 0x000ff00000000800 */
[----:B------:R-:W2:Y:S08]  /*15560*/  MUFU.EX2 R81, R81 ;  /* 0x0000005100517308 */ /* 0x000eb00000000800 */
[----:B------:R-:W-:Y:S01]  /*15570*/  MUFU.EX2 R30, R30 ;  /* 0x0000001e001e7308 */ /* 0x000fe20000000800 */
[----:B-1----:R-:W-:Y:S01]  /*15580*/  FMNMX.FTZ R44, R6, R91, !PT ;  /* 0x0000005b062c7209 */ /* 0x002fe20007810000 */
[----:B------:R-:W-:Y:S01]  /*15590*/  FFMA.FTZ R91, R2, R141, -R157 ;  /* 0x0000008d025b7223 */ /* 0x000fe2000001089d */
[----:B------:R-:W-:-:S03]  /*155a0*/  IMAD.MOV.U32 R141, RZ, RZ, R151 ;  /* 0x000000ffff8d7224 */ /* 0x000fc600078e0097 */
[----:B------:R-:W1:Y:S02]  /*155b0*/  SHFL.BFLY PT, R95, R44, 0x1, 0x1f ;  /* 0x0c201f002c5f7f89 */ /* 0x000e6400000e0000 */
[----:B------:R-:W-:Y:S01]  /*155c0*/  MUFU.EX2 R83, R83 ;  /* 0x0000005300537308 */ /* 0x000fe20000000800 */
[----:B--2---:R-:W-:-:S04]  /*155d0*/  F2FP.SATFINITE.E4M3.F32.PACK_AB_MERGE_C R226, R81, R28, RZ ;  /* 0x0000001c51e2723e */ /* 0x004fc800048070ff */
[----:B------:R-:W-:-:S03]  /*155e0*/  F2FP.SATFINITE.E4M3.F32.PACK_AB_MERGE_C R226, R77, R26, R226 ;  /* 0x0000001a4de2723e */ /* 0x000fc600048070e2 */
[----:B------:R-:W-:Y:S08]  /*155f0*/  MUFU.EX2 R34, R34 ;  /* 0x0000002200227308 */ /* 0x000ff00000000800 */
[----:B------:R-:W2:Y:S01]  /*15600*/  MUFU.EX2 R87, R87 ;  /* 0x0000005700577308 */ /* 0x000ea20000000800 */
[----:B-1----:R-:W-:-:S07]  /*15610*/  FMNMX.FTZ R6, R44, R95, !PT ;  /* 0x0000005f2c067209 */ /* 0x002fce0007810000 */
[----:B------:R-:W-:Y:S01]  /*15620*/  MUFU.EX2 R32, R32 ;  /* 0x0000002000207308 */ /* 0x000fe20000000800 */
[----:B------:R-:W-:-:S01]  /*15630*/  FFMA.FTZ R44, R2, R149, -R157 ;  /* 0x00000095022c7223 */ /* 0x000fc2000001089d */
[----:B------:R-:W-:Y:S01]  /*15640*/  IMAD.MOV.U32 R149, RZ, RZ, R151 ;  /* 0x000000ffff957224 */ /* 0x000fe200078e0097 */
[----:B------:R-:W-:Y:S01]  /*15650*/  FSETP.NEU.FTZ.AND P2, PT, R6, -INF , PT ;  /* 0xff8000000600780b */ /* 0x000fe20003f5d000 */
[----:B------:R-:W-:-:S04]  /*15660*/  FFMA.FTZ R46, R2, R6, -8 ;  /* 0xc1000000022e7423 */ /* 0x000fc80000010006 */
[----:B------:R-:W-:Y:S01]  /*15670*/  MUFU.EX2 R85, R85 ;  /* 0x0000005500557308 */ /* 0x000fe20000000800 */
[----:B------:R-:W-:Y:S02]  /*15680*/  FSEL R50, R46, RZ, P2 ;  /* 0x000000ff2e327208 */ /* 0x000fe40001000000 */
[----:B--2---:R-:W-:Y:S02]  /*15690*/  F2FP.SATFINITE.E4M3.F32.PACK_AB_MERGE_C R220, R87, R34, RZ ;  /* 0x0000002257dc723e */ /* 0x004fe400048070ff */
[----:B------:R-:W-:Y:S01]  /*156a0*/  ISETP.GE.AND P2, PT, R125, 0x81, PT ;  /* 0x000000817d00780c */ /* 0x000fe20003f46270 */
[C-C-:B------:R-:W-:Y:S01]  /*156b0*/  FFMA.FTZ R5, R2.reuse, R5, -R50.reuse ;  /* 0x0000000502057223 */ /* 0x140fe20000010832 */
[----:B------:R-:W-:-:S01]  /*156c0*/  FFMA.FTZ R46, R2, R27, -R50 ;  /* 0x0000001b022e7223 */ /* 0x000fc20000010832 */
[C-C-:B------:R-:W-:Y:S01]  /*156d0*/  FFMA.FTZ R27, R2.reuse, R7, -R50.reuse ;  /* 0x00000007021b7223 */ /* 0x140fe20000010832 */
[----:B------:R-:W-:-:S01]  /*156e0*/  FFMA.FTZ R31, R2, R31, -R50 ;  /* 0x0000001f021f7223 */ /* 0x000fc20000010832 */
[C-C-:B------:R-:W-:Y:S01]  /*156f0*/  FFMA.FTZ R7, R2.reuse, R9, -R50.reuse ;  /* 0x0000000902077223 */ /* 0x140fe20000010832 */
[----:B------:R-:W-:-:S01]  /*15700*/  FFMA.FTZ R48, R2, R35, -R50 ;  /* 0x0000002302307223 */ /* 0x000fc20000010832 */
[----:B------:R-:W-:Y:S01]  /*15710*/  MUFU.EX2 R5, R5 ;  /* 0x0000000500057308 */ /* 0x000fe20000000800 */
[----:B------:R-:W-:-:S01]  /*15720*/  FFMA.FTZ R11, R2, R11, -R50 ;  /* 0x0000000b020b7223 */ /* 0x000fc20000010832 */
[----:B------:R-:W-:Y:S01]  /*15730*/  FFMA.FTZ R9, R2, R13, -R50 ;  /* 0x0000000d02097223 */ /* 0x000fe20000010832 */
[----:B------:R-:W-:-:S01]  /*15740*/  FADD.FTZ R13, R8, R53 ;  /* 0x00000035080d7221 */ /* 0x000fc20000010000 */
[C-C-:B------:R-:W-:Y:S01]  /*15750*/  FFMA.FTZ R39, R2.reuse, R39, -R50.reuse ;  /* 0x0000002702277223 */ /* 0x140fe20000010832 */
[----:B------:R-:W-:-:S01]  /*15760*/  FFMA.FTZ R43, R2, R43, -R50 ;  /* 0x0000002b022b7223 */ /* 0x000fc20000010832 */
[----:B------:R-:W-:Y:S01]  /*15770*/  FFMA.FTZ R15, R2, R15, -R50 ;  /* 0x0000000f020f7223 */ /* 0x000fe20000010832 */
[----:B------:R-:W-:-:S01]  /*15780*/  FADD.FTZ R70, R10, R13 ;  /* 0x0000000d0a467221 */ /* 0x000fc20000010000 */
[----:B------:R-:W1:Y:S01]  /*15790*/  MUFU.EX2 R46, R46 ;  /* 0x0000002e002e7308 */ /* 0x000e620000000800 */
[----:B------:R-:W-:-:S01]  /*157a0*/  FFMA.FTZ R47, R2, R47, -R50 ;  /* 0x0000002f022f7223 */ /* 0x000fc20000010832 */
[C-C-:B------:R-:W-:Y:S01]  /*157b0*/  FFMA.FTZ R21, R2.reuse, R21, -R50.reuse ;  /* 0x0000001502157223 */ /* 0x140fe20000010832 */
[----:B------:R-:W-:-:S01]  /*157c0*/  FFMA.FTZ R51, R2, R51, -R50 ;  /* 0x0000003302337223 */ /* 0x000fc20000010832 */
[C-C-:B------:R-:W-:Y:S01]  /*157d0*/  FFMA.FTZ R25, R2.reuse, R25, -R50.reuse ;  /* 0x0000001902197223 */ /* 0x140fe20000010832 */
[----:B------:R-:W-:-:S01]  /*157e0*/  FFMA.FTZ R55, R2, R55, -R50 ;  /* 0x0000003702377223 */ /* 0x000fc20000010832 */
[C-C-:B------:R-:W-:Y:S01]  /*157f0*/  FFMA.FTZ R29, R2.reuse, R29, -R50.reuse ;  /* 0x0000001d021d7223 */ /* 0x140fe20000010832 */
[----:B------:R-:W-:-:S01]  /*15800*/  FFMA.FTZ R59, R2, R59, -R50 ;  /* 0x0000003b023b7223 */ /* 0x000fc20000010832 */
[----:B------:R-:W2:Y:S01]  /*15810*/  MUFU.EX2 R27, R27 ;  /* 0x0000001b001b7308 */ /* 0x000ea20000000800 */
[----:B------:R-:W-:-:S01]  /*15820*/  FFMA.FTZ R33, R2, R33, -R50 ;  /* 0x0000002102217223 */ /* 0x000fc20000010832 */
[C-C-:B------:R-:W-:Y:S01]  /*15830*/  FFMA.FTZ R63, R2.reuse, R63, -R50.reuse ;  /* 0x0000003f023f7223 */ /* 0x140fe20000010832 */
[----:B------:R-:W-:-:S01]  /*15840*/  FFMA.FTZ R37, R2, R37, -R50 ;  /* 0x0000002502257223 */ /* 0x000fc20000010832 */
[C-C-:B------:R-:W-:Y:S01]  /*15850*/  FFMA.FTZ R67, R2.reuse, R67, -R50.reuse ;  /* 0x0000004302437223 */ /* 0x140fe20000010832 */
[----:B------:R-:W-:-:S01]  /*15860*/  FFMA.FTZ R41, R2, R41, -R50 ;  /* 0x0000002902297223 */ /* 0x000fc20000010832 */
[C-C-:B------:R-:W-:Y:S01]  /*15870*/  FFMA.FTZ R71, R2.reuse, R71, -R50.reuse ;  /* 0x0000004702477223 */ /* 0x140fe20000010832 */
[----:B------:R-:W-:-:S01]  /*15880*/  FFMA.FTZ R45, R2, R45, -R50 ;  /* 0x0000002d022d7223 */ /* 0x000fc20000010832 */
[----:B------:R3:W4:Y:S01]  /*15890*/  MUFU.EX2 R52, R31 ;  /* 0x0000001f00347308 */ /* 0x0007220000000800 */
[----:B-1----:R-:W-:-:S01]  /*158a0*/  FADD.FTZ R68, R5, R46 ;  /* 0x0000002e05447221 */ /* 0x002fc20000010000 */
[C-C-:B------:R-:W-:Y:S01]  /*158b0*/  FFMA.FTZ R75, R2.reuse, R75, -R50.reuse ;  /* 0x0000004b024b7223 */ /* 0x140fe20000010832 */
[----:B------:R-:W-:-:S01]  /*158c0*/  FFMA.FTZ R49, R2, R49, -R50 ;  /* 0x0000003102317223 */ /* 0x000fc20000010832 */
[C-C-:B------:R-:W-:Y:S01]  /*158d0*/  FFMA.FTZ R79, R2.reuse, R79, -R50.reuse ;  /* 0x0000004f024f7223 */ /* 0x140fe20000010832 */
[----:B------:R-:W-:-:S01]  /*158e0*/  FFMA.FTZ R99, R2, R99, -R50 ;  /* 0x0000006302637223 */ /* 0x000fc20000010832 */
[C-C-:B------:R-:W-:Y:S01]  /*158f0*/  FFMA.FTZ R101, R2.reuse, R101, -R50.reuse ;  /* 0x0000006502657223 */ /* 0x140fe20000010832 */
[----:B------:R-:W-:-:S01]  /*15900*/  FFMA.FTZ R103, R2, R103, -R50 ;  /* 0x0000006702677223 */ /* 0x000fc20000010832 */
[----:B------:R-:W1:Y:S01]  /*15910*/  MUFU.EX2 R7, R7 ;  /* 0x0000000700077308 */ /* 0x000e620000000800 */
[----:B--2---:R-:W-:-:S01]  /*15920*/  FADD.FTZ R13, R27, R68 ;  /* 0x000000441b0d7221 */ /* 0x004fc20000010000 */
[----:B---3--:R-:W-:Y:S01]  /*15930*/  FADD.FTZ R31, R57, R70 ;  /* 0x00000046391f7221 */ /* 0x008fe20000010000 */
[----:B------:R-:W-:-:S01]  /*15940*/  FFMA.FTZ R50, R2, R105, -R50 ;  /* 0x0000006902327223 */ /* 0x000fc20000010832 */
[----:B------:R-:W-:Y:S01]  /*15950*/  F2FP.SATFINITE.E4M3.F32.PACK_AB_MERGE_C R220, R83, R30, R220 ;  /* 0x0000001e53dc723e */ /* 0x000fe200048070dc */
[----:B------:R-:W-:-:S02]  /*15960*/  IMAD.MOV.U32 R125, RZ, RZ, R151 ;  /* 0x000000ffff7d7224 */ /* 0x000fc400078e0097 */
[----:B------:R-:W-:Y:S01]  /*15970*/  FADD.FTZ R70, R12, R31 ;  /* 0x0000001f0c467221 */ /* 0x000fe20000010000 */
[----:B------:R-:W-:Y:S01]  /*15980*/  IMAD.MOV.U32 R105, RZ, RZ, R151 ;  /* 0x000000ffff697224 */ /* 0x000fe200078e0097 */
[----:B------:R-:W2:Y:S01]  /*15990*/  MUFU.EX2 R48, R48 ;  /* 0x0000003000307308 */ /* 0x000ea20000000800 */
[----:B----4-:R-:W-:-:S01]  /*159a0*/  FADD.FTZ R68, R52, R13 ;  /* 0x0000000d34447221 */ /* 0x010fc20000010000 */
[----:B------:R-:W-:Y:S01]  /*159b0*/  FADD.FTZ R31, R61, R70 ;  /* 0x000000463d1f7221 */ /* 0x000fe20000010000 */
[----:B------:R-:W-:Y:S01]  /*159c0*/  F2FP.SATFINITE.E4M3.F32.PACK_AB_MERGE_C R229, R52, R27, RZ ;  /* 0x0000001b34e5723e */ /* 0x000fe200048070ff */
[----:B------:R-:W-:Y:S01]  /*159d0*/  IMAD.MOV.U32 R61, RZ, RZ, R151 ;  /* 0x000000ffff3d7224 */ /* 0x000fe200078e0097 */
[----:B------:R-:W-:Y:S01]  /*159e0*/  MOV R35, R151 ;  /* 0x0000009700237202 */ /* 0x000fe20000000f00 */
[----:B------:R-:W-:Y:S01]  /*159f0*/  FADD.FTZ R70, R14, R31 ;  /* 0x0000001f0e467221 */ /* 0x000fe20000010000 */
[----:B------:R-:W-:Y:S01]  /*15a00*/  F2FP.SATFINITE.E4M3.F32.PACK_AB_MERGE_C R229, R46, R5, R229 ;  /* 0x000000052ee5723e */ /* 0x000fe200048070e5 */
[----:B------:R-:W3:Y:S01]  /*15a10*/  MUFU.EX2 R11, R11 ;  /* 0x0000000b000b7308 */ /* 0x000ee20000000800 */
[----:B-1----:R-:W-:-:S01]  /*15a20*/  FADD.FTZ R13, R7, R68 ;  /* 0x00000044070d7221 */ /* 0x002fc20000010000 */
[----:B------:R-:W-:Y:S01]  /*15a30*/  FADD.FTZ R31, R65, R70 ;  /* 0x00000046411f7221 */ /* 0x000fe20000010000 */
[--C-:B------:R-:W-:Y:S01]  /*15a40*/  IMAD.MOV.U32 R65, RZ, RZ, R151.reuse ;  /* 0x000000ffff417224 */ /* 0x100fe200078e0097 */
[----:B------:R-:W-:Y:S01]  /*15a50*/  MOV R27, R151 ;  /* 0x00000097001b7202 */ /* 0x000fe20000000f00 */
[----:B------:R-:W-:-:S02]  /*15a60*/  IMAD.MOV.U32 R57, RZ, RZ, R151 ;  /* 0x000000ffff397224 */ /* 0x000fc400078e0097 */
[----:B------:R-:W-:Y:S01]  /*15a70*/  FADD.FTZ R70, R20, R31 ;  /* 0x0000001f14467221 */ /* 0x000fe20000010000 */
[----:B------:R-:W-:Y:S01]  /*15a80*/  IMAD.MOV.U32 R53, RZ, RZ, R151 ;  /* 0x000000ffff357224 */ /* 0x000fe200078e0097 */
[----:B------:R1:W4:Y:S01]  /*15a90*/  MUFU.EX2 R54, R39 ;  /* 0x0000002700367308 */ /* 0x0003220000000800 */
[----:B--2---:R-:W-:-:S01]  /*15aa0*/  FADD.FTZ R68, R48, R13 ;  /* 0x0000000d30447221 */ /* 0x004fc20000010000 */
[----:B------:R-:W-:Y:S01]  /*15ab0*/  FADD.FTZ R31, R69, R70 ;  /* 0x00000046451f7221 */ /* 0x000fe20000010000 */
[--C-:B------:R-:W-:Y:S02]  /*15ac0*/  IMAD.MOV.U32 R69, RZ, RZ, R151.reuse ;  /* 0x000000ffff457224 */ /* 0x100fe400078e0097 */
[----:B------:R-:W-:Y:S02]  /*15ad0*/  IMAD.MOV.U32 R52, RZ, RZ, R151 ;  /* 0x000000ffff347224 */ /* 0x000fe400078e0097 */
[----:B------:R-:W-:-:S01]  /*15ae0*/  FADD.FTZ R72, R24, R31 ;  /* 0x0000001f18487221 */ /* 0x000fc20000010000 */
[----:B------:R-:W-:Y:S01]  /*15af0*/  IMAD.MOV.U32 R46, RZ, RZ, R151 ;  /* 0x000000ffff2e7224 */ /* 0x000fe200078e0097 */
[----:B------:R-:W2:Y:S01]  /*15b00*/  MUFU.EX2 R9, R9 ;  /* 0x0000000900097308 */ /* 0x000ea20000000800 */
[----:B---3--:R-:W-:-:S01]  /*15b10*/  FADD.FTZ R13, R11, R68 ;  /* 0x000000440b0d7221 */ /* 0x008fc20000010000 */
[----:B------:R-:W-:Y:S01]  /*15b20*/  FADD.FTZ R31, R73, R72 ;  /* 0x00000048491f7221 */ /* 0x000fe20000010000 */
[----:B------:R-:W-:Y:S01]  /*15b30*/  IMAD.MOV.U32 R73, RZ, RZ, R151 ;  /* 0x000000ffff497224 */ /* 0x000fe200078e0097 */
[----:B-1----:R-:W-:-:S02]  /*15b40*/  MOV R39, R151 ;  /* 0x0000009700277202 */ /* 0x002fc40000000f00 */
[----:B------:R-:W-:-:S01]  /*15b50*/  FADD.FTZ R72, R26, R31 ;  /* 0x0000001f1a487221 */ /* 0x000fc20000010000 */
[----:B------:R-:W-:Y:S01]  /*15b60*/  IMAD.MOV.U32 R26, RZ, RZ, R151 ;  /* 0x000000ffff1a7224 */ /* 0x000fe200078e0097 */
[----:B------:R1:W3:Y:S01]  /*15b70*/  MUFU.EX2 R56, R43 ;  /* 0x0000002b00387308 */ /* 0x0002e20000000800 */
[----:B----4-:R-:W-:-:S01]  /*15b80*/  FADD.FTZ R68, R54, R13 ;  /* 0x0000000d36447221 */ /* 0x010fc20000010000 */
[----:B------:R-:W-:Y:S01]  /*15b90*/  FADD.FTZ R31, R77, R72 ;  /* 0x000000484d1f7221 */ /* 0x000fe20000010000 */
[----:B------:R-:W-:Y:S01]  /*15ba0*/  F2FP.SATFINITE.E4M3.F32.PACK_AB_MERGE_C R231, R54, R11, RZ ;  /* 0x0000000b36e7723e */ /* 0x000fe200048070ff */
[--C-:B------:R-:W-:Y:S02]  /*15bb0*/  IMAD.MOV.U32 R77, RZ, RZ, R151.reuse ;  /* 0x000000ffff4d7224 */ /* 0x100fe400078e0097 */
[----:B------:R-:W-:Y:S01]  /*15bc0*/  IMAD.MOV.U32 R72, RZ, RZ, R151 ;  /* 0x000000ffff487224 */ /* 0x000fe200078e0097 */
[----:B------:R-:W-:Y:S01]  /*15bd0*/  F2FP.SATFINITE.E4M3.F32.PACK_AB_MERGE_C R231, R48, R7, R231 ;  /* 0x0000000730e7723e */ /* 0x000fe200048070e7 */
[----:B------:R-:W4:Y:S01]  /*15be0*/  MUFU.EX2 R15, R15 ;  /* 0x0000000f000f7308 */ /* 0x000f220000000800 */
[----:B--2---:R-:W-:-:S01]  /*15bf0*/  FADD.FTZ R13, R9, R68 ;  /* 0x00000044090d7221 */ /* 0x004fc20000010000 */
[--C-:B------:R-:W-:Y:S01]  /*15c00*/  IMAD.MOV.U32 R54, RZ, RZ, R151.reuse ;  /* 0x000000ffff367224 */ /* 0x100fe200078e0097 */
[----:B-1----:R-:W-:Y:S01]  /*15c10*/  MOV R43, R151 ;  /* 0x00000097002b7202 */ /* 0x002fe20000000f00 */
[----:B------:R-:W-:-:S04]  /*15c20*/  IMAD.MOV.U32 R48, RZ, RZ, R151 ;  /* 0x000000ffff307224 */ /* 0x000fc800078e0097 */
[----:B------:R1:W2:Y:S01]  /*15c30*/  MUFU.EX2 R58, R47 ;  /* 0x0000002f003a7308 */ /* 0x0002a20000000800 */
[----:B---3--:R-:W-:-:S07]  /*15c40*/  FADD.FTZ R70, R56, R13 ;  /* 0x0000000d38467221 */ /* 0x008fce0000010000 */
[----:B------:R-:W3:Y:S01]  /*15c50*/  MUFU.EX2 R21, R21 ;  /* 0x0000001500157308 */ /* 0x000ee20000000800 */
[----:B----4-:R-:W-:-:S01]  /*15c60*/  FADD.FTZ R13, R15, R70 ;  /* 0x000000460f0d7221 */ /* 0x010fc20000010000 */
[----:B-1----:R-:W-:-:S06]  /*15c70*/  MOV R47, R151 ;  /* 0x00000097002f7202 */ /* 0x002fcc0000000f00 */
[----:B------:R1:W4:Y:S01]  /*15c80*/  MUFU.EX2 R60, R51 ;  /* 0x00000033003c7308 */ /* 0x0003220000000800 */
[----:B--2---:R-:W-:-:S01]  /*15c90*/  FADD.FTZ R70, R58, R13 ;  /* 0x0000000d3a467221 */ /* 0x004fc20000010000 */
[----:B------:R-:W-:Y:S01]  /*15ca0*/  F2FP.SATFINITE.E4M3.F32.PACK_AB_MERGE_C R225, R58, R15, RZ ;  /* 0x0000000f3ae1723e */ /* 0x000fe200048070ff */
[----:B------:R-:W-:-:S03]  /*15cb0*/  IMAD.MOV.U32 R58, RZ, RZ, R151 ;  /* 0x000000ffff3a7224 */ /* 0x000fc600078e0097 */
[----:B------:R-:W-:Y:S01]  /*15cc0*/  F2FP.SATFINITE.E4M3.F32.PACK_AB_MERGE_C R225, R56, R9, R225 ;  /* 0x0000000938e1723e */ /* 0x000fe200048070e1 */
[----:B------:R-:W-:Y:S01]  /*15cd0*/  IMAD.MOV.U32 R56, RZ, RZ, R151 ;  /* 0x000000ffff387224 */ /* 0x000fe200078e0097 */
[----:B------:R-:W2:Y:S01]  /*15ce0*/  MUFU.EX2 R25, R25 ;  /* 0x0000001900197308 */ /* 0x000ea20000000800 */
[----:B---3--:R-:W-:-:S01]  /*15cf0*/  FADD.FTZ R13, R21, R70 ;  /* 0x00000046150d7221 */ /* 0x008fc20000010000 */
[----:B------:R-:W-:Y:S01]  /*15d00*/  FADD.FTZ R70, R28, R31 ;  /* 0x0000001f1c467221 */ /* 0x000fe20000010000 */
[-C--:B-1----:R-:W-:Y:S02]  /*15d10*/  MOV R51, R151.reuse ;  /* 0x0000009700337202 */ /* 0x082fe40000000f00 */
[----:B------:R-:W-:Y:S01]  /*15d20*/  MOV R31, R151 ;  /* 0x00000097001f7202 */ /* 0x000fe20000000f00 */
[----:B------:R-:W-:-:S01]  /*15d30*/  FADD.FTZ R81, R81, R70 ;  /* 0x0000004651517221 */ /* 0x000fc20000010000 */
[----:B------:R-:W-:Y:S01]  /*15d40*/  IMAD.MOV.U32 R70, RZ, RZ, R151 ;  /* 0x000000ffff467224 */ /* 0x000fe200078e0097 */
[----:B------:R1:W3:Y:S01]  /*15d50*/  MUFU.EX2 R62, R55 ;  /* 0x00000037003e7308 */ /* 0x0002e20000000800 */
[----:B----4-:R-:W-:-:S01]  /*15d60*/  FADD.FTZ R14, R60, R13 ;  /* 0x0000000d3c0e7221 */ /* 0x010fc20000010000 */
[----:B------:R-:W-:Y:S01]  /*15d70*/  FADD.FTZ R24, R30, R81 ;  /* 0x000000511e187221 */ /* 0x000fe20000010000 */
[----:B------:R-:W-:-:S02]  /*15d80*/  IMAD.MOV.U32 R81, RZ, RZ, R151 ;  /* 0x000000ffff517224 */ /* 0x000fc400078e0097 */
[----:B------:R-:W-:-:S03]  /*15d90*/  IMAD.MOV.U32 R30, RZ, RZ, R151 ;  /* 0x000000ffff1e7224 */ /* 0x000fc600078e0097 */
[----:B------:R-:W4:Y:S01]  /*15da0*/  MUFU.EX2 R29, R29 ;  /* 0x0000001d001d7308 */ /* 0x000f220000000800 */
[----:B--2---:R-:W-:-:S01]  /*15db0*/  FADD.FTZ R13, R25, R14 ;  /* 0x0000000e190d7221 */ /* 0x004fc20000010000 */
[----:B-1----:R-:W-:-:S06]  /*15dc0*/  MOV R55, R151 ;  /* 0x0000009700377202 */ /* 0x002fcc0000000f00 */
[----:B------:R1:W2:Y:S01]  /*15dd0*/  MUFU.EX2 R64, R59 ;  /* 0x0000003b00407308 */ /* 0x0002a20000000800 */
[----:B---3--:R-:W-:-:S01]  /*15de0*/  FADD.FTZ R14, R62, R13 ;  /* 0x0000000d3e0e7221 */ /* 0x008fc20000010000 */
[----:B------:R-:W-:Y:S01]  /*15df0*/  FADD.FTZ R13, R83, R24 ;  /* 0x00000018530d7221 */ /* 0x000fe20000010000 */
[----:B------:R-:W-:Y:S01]  /*15e00*/  F2FP.SATFINITE.E4M3.F32.PACK_AB_MERGE_C R25, R62, R25, RZ ;  /* 0x000000193e19723e */ /* 0x000fe200048070ff */
[----:B------:R-:W-:Y:S01]  /*15e10*/  IMAD.MOV.U32 R62, RZ, RZ, R151 ;  /* 0x000000ffff3e7224 */ /* 0x000fe200078e0097 */
[----:B------:R-:W-:Y:S01]  /*15e20*/  MOV R83, R151 ;  /* 0x0000009700537202 */ /* 0x000fe20000000f00 */
[----:B------:R-:W-:Y:S01]  /*15e30*/  FADD.FTZ R28, R34, R13 ;  /* 0x0000000d221c7221 */ /* 0x000fe20000010000 */
[----:B------:R-:W-:Y:S01]  /*15e40*/  F2FP.SATFINITE.E4M3.F32.PACK_AB_MERGE_C R227, R60, R21, R25 ;  /* 0x000000153ce3723e */ /* 0x000fe20004807019 */
[----:B------:R-:W3:Y:S01]  /*15e50*/  MUFU.EX2 R33, R33 ;  /* 0x0000002100217308 */ /* 0x000ee20000000800 */
[----:B----4-:R-:W-:-:S01]  /*15e60*/  FADD.FTZ R11, R29, R14 ;  /* 0x0000000e1d0b7221 */ /* 0x010fc20000010000 */
[----:B------:R-:W-:Y:S01]  /*15e70*/  FADD.FTZ R87, R87, R28 ;  /* 0x0000001c57577221 */ /* 0x000fe20000010000 */
[--C-:B------:R-:W-:Y:S01]  /*15e80*/  IMAD.MOV.U32 R60, RZ, RZ, R151.reuse ;  /* 0x000000ffff3c7224 */ /* 0x100fe200078e0097 */
[----:B-1----:R-:W-:Y:S01]  /*15e90*/  MOV R59, R151 ;  /* 0x00000097003b7202 */ /* 0x002fe20000000f00 */
[----:B------:R-:W-:-:S02]  /*15ea0*/  IMAD.MOV.U32 R34, RZ, RZ, R151 ;  /* 0x000000ffff227224 */ /* 0x000fc400078e0097 */
[----:B------:R-:W-:Y:S01]  /*15eb0*/  FADD.FTZ R8, R32, R87 ;  /* 0x0000005720087221 */ /* 0x000fe20000010000 */
[----:B------:R-:W-:Y:S01]  /*15ec0*/  MOV R87, R151 ;  /* 0x0000009700577202 */ /* 0x000fe20000000f00 */
[----:B------:R1:W4:Y:S01]  /*15ed0*/  MUFU.EX2 R66, R63 ;  /* 0x0000003f00427308 */ /* 0x0003220000000800 */
[----:B--2---:R-:W-:-:S01]  /*15ee0*/  FADD.FTZ R24, R64, R11 ;  /* 0x0000000b40187221 */ /* 0x004fc20000010000 */
[----:B------:R-:W-:Y:S01]  /*15ef0*/  FADD.FTZ R13, R85, R8 ;  /* 0x00000008550d7221 */ /* 0x000fe20000010000 */
[--C-:B------:R-:W-:Y:S02]  /*15f00*/  IMAD.MOV.U32 R28, RZ, RZ, R151.reuse ;  /* 0x000000ffff1c7224 */ /* 0x100fe400078e0097 */
[----:B------:R-:W-:-:S03]  /*15f10*/  IMAD.MOV.U32 R25, RZ, RZ, R151 ;  /* 0x000000ffff197224 */ /* 0x000fc600078e0097 */
[----:B------:R-:W2:Y:S01]  /*15f20*/  MUFU.EX2 R37, R37 ;  /* 0x0000002500257308 */ /* 0x000ea20000000800 */
[----:B---3--:R-:W-:-:S01]  /*15f30*/  FADD.FTZ R11, R33, R24 ;  /* 0x00000018210b7221 */ /* 0x008fc20000010000 */
[----:B-1----:R-:W-:Y:S01]  /*15f40*/  MOV R63, R151 ;  /* 0x00000097003f7202 */ /* 0x002fe20000000f00 */
[----:B------:R-:W-:-:S05]  /*15f50*/  IMAD.MOV.U32 R24, RZ, RZ, R151 ;  /* 0x000000ffff187224 */ /* 0x000fca00078e0097 */
[----:B0-----:R0:W1:Y:S01]  /*15f60*/  MUFU.EX2 R4, R67 ;  /* 0x0000004300047308 */ /* 0x0010620000000800 */
[C---:B----4-:R-:W-:Y:S01]  /*15f70*/  F2FP.SATFINITE.E4M3.F32.PACK_AB_MERGE_C R33, R66.reuse, R33, RZ ;  /* 0x000000214221723e */ /* 0x050fe200048070ff */
[----:B------:R-:W-:-:S03]  /*15f80*/  FADD.FTZ R66, R66, R11 ;  /* 0x0000000b42427221 */ /* 0x000fc60000010000 */
[----:B------:R-:W-:Y:S01]  /*15f90*/  F2FP.SATFINITE.E4M3.F32.PACK_AB_MERGE_C R221, R64, R29, R33 ;  /* 0x0000001d40dd723e */ /* 0x000fe20004807021 */
[----:B------:R-:W-:Y:S02]  /*15fa0*/  IMAD.MOV.U32 R64, RZ, RZ, R151 ;  /* 0x000000ffff407224 */ /* 0x000fe400078e0097 */
[----:B------:R-:W3:Y:S01]  /*15fb0*/  MUFU.EX2 R36, R36 ;  /* 0x0000002400247308 */ /* 0x000ee20000000800 */
[----:B--2---:R-:W-:-:S01]  /*15fc0*/  FADD.FTZ R11, R37, R66 ;  /* 0x00000042250b7221 */ /* 0x004fc20000010000 */
[----:B0-----:R-:W-:Y:S01]  /*15fd0*/  MOV R67, R151 ;  /* 0x0000009700437202 */ /* 0x001fe20000000f00 */
[--C-:B------:R-:W-:Y:S02]  /*15fe0*/  IMAD.MOV.U32 R66, RZ, RZ, R151.reuse ;  /* 0x000000ffff427224 */ /* 0x100fe400078e0097 */
[--C-:B------:R-:W-:Y:S02]  /*15ff0*/  IMAD.MOV.U32 R33, RZ, RZ, R151.reuse ;  /* 0x000000ffff217224 */ /* 0x100fe400078e0097 */
[----:B------:R-:W-:Y:S01]  /*16000*/  IMAD.MOV.U32 R29, RZ, RZ, R151 ;  /* 0x000000ffff1d7224 */ /* 0x000fe200078e0097 */
[----:B------:R-:W0:Y:S01]  /*16010*/  MUFU.EX2 R41, R41 ;  /* 0x0000002900297308 */ /* 0x000e220000000800 */
[----:B-1----:R-:W-:-:S07]  /*16020*/  FADD.FTZ R12, R4, R11 ;  /* 0x0000000b040c7221 */ /* 0x002fce0000010000 */
[----:B------:R-:W1:Y:S01]  /*16030*/  MUFU.EX2 R89, R89 ;  /* 0x0000005900597308 */ /* 0x000e620000000800 */
[----:B---3--:R-:W-:-:S07]  /*16040*/  FADD.FTZ R20, R36, R13 ;  /* 0x0000000d24147221 */ /* 0x008fce0000010000 */
[----:B------:R2:W3:Y:S01]  /*16050*/  MUFU.EX2 R68, R71 ;  /* 0x0000004700447308 */ /* 0x0004e20000000800 */
[----:B0-----:R-:W-:-:S07]  /*16060*/  FADD.FTZ R11, R41, R12 ;  /* 0x0000000c290b7221 */ /* 0x001fce0000010000 */
[----:B------:R-:W0:Y:S01]  /*16070*/  MUFU.EX2 R38, R38 ;  /* 0x0000002600267308 */ /* 0x000e220000000800 */
[C---:B-1----:R-:W-:Y:S01]  /*16080*/  F2FP.SATFINITE.E4M3.F32.PACK_AB_MERGE_C R222, R89.reuse, R36, RZ ;  /* 0x0000002459de723e */ /* 0x042fe200048070ff */
[----:B------:R-:W-:Y:S01]  /*16090*/  FADD.FTZ R89, R89, R20 ;  /* 0x0000001459597221 */ /* 0x000fe20000010000 */
[----:B--2---:R-:W-:Y:S01]  /*160a0*/  MOV R71, R151 ;  /* 0x0000009700477202 */ /* 0x004fe20000000f00 */
[--C-:B------:R-:W-:Y:S01]  /*160b0*/  IMAD.MOV.U32 R36, RZ, RZ, R151.reuse ;  /* 0x000000ffff247224 */ /* 0x100fe200078e0097 */
[----:B------:R-:W-:Y:S01]  /*160c0*/  F2FP.SATFINITE.E4M3.F32.PACK_AB_MERGE_C R222, R85, R32, R222 ;  /* 0x0000002055de723e */ /* 0x000fe200048070de */
[----:B------:R-:W-:Y:S02]  /*160d0*/  IMAD.MOV.U32 R85, RZ, RZ, R151 ;  /* 0x000000ffff557224 */ /* 0x000fe400078e0097 */
[----:B------:R-:W1:Y:S01]  /*160e0*/  MUFU.EX2 R45, R45 ;  /* 0x0000002d002d7308 */ /* 0x000e620000000800 */
[C---:B---3--:R-:W-:Y:S01]  /*160f0*/  F2FP.SATFINITE.E4M3.F32.PACK_AB_MERGE_C R41, R68.reuse, R41, RZ ;  /* 0x000000294429723e */ /* 0x048fe200048070ff */
[----:B------:R-:W-:Y:S01]  /*16100*/  FADD.FTZ R68, R68, R11 ;  /* 0x0000000b44447221 */ /* 0x000fe20000010000 */
[----:B------:R-:W-:-:S02]  /*16110*/  IMAD.MOV.U32 R32, RZ, RZ, R151 ;  /* 0x000000ffff207224 */ /* 0x000fc400078e0097 */
[----:B------:R-:W-:Y:S01]  /*16120*/  F2FP.SATFINITE.E4M3.F32.PACK_AB_MERGE_C R223, R4, R37, R41 ;  /* 0x0000002504df723e */ /* 0x000fe20004807029 */
[----:B------:R-:W-:Y:S02]  /*16130*/  IMAD.MOV.U32 R41, RZ, RZ, R151 ;  /* 0x000000ffff297224 */ /* 0x000fe400078e0097 */
[----:B------:R-:W2:Y:S01]  /*16140*/  MUFU.EX2 R93, R93 ;  /* 0x0000005d005d7308 */ /* 0x000ea20000000800 */
[----:B0-----:R-:W-:-:S01]  /*16150*/  FADD.FTZ R12, R38, R89 ;  /* 0x00000059260c7221 */ /* 0x001fc20000010000 */
[--C-:B------:R-:W-:Y:S02]  /*16160*/  IMAD.MOV.U32 R89, RZ, RZ, R151.reuse ;  /* 0x000000ffff597224 */ /* 0x100fe400078e0097 */
[----:B------:R-:W-:-:S04]  /*16170*/  IMAD.MOV.U32 R37, RZ, RZ, R151 ;  /* 0x000000ffff257224 */ /* 0x000fc800078e0097 */
[----:B------:R0:W3:Y:S01]  /*16180*/  MUFU.EX2 R10, R75 ;  /* 0x0000004b000a7308 */ /* 0x0000e20000000800 */
[----:B-1----:R-:W-:-:S01]  /*16190*/  FADD.FTZ R11, R45, R68 ;  /* 0x000000442d0b7221 */ /* 0x002fc20000010000 */
[----:B------:R-:W-:-:S06]  /*161a0*/  IMAD.MOV.U32 R68, RZ, RZ, R151 ;  /* 0x000000ffff447224 */ /* 0x000fcc00078e0097 */
[----:B------:R-:W-:Y:S01]  /*161b0*/  MUFU.EX2 R91, R91 ;  /* 0x0000005b005b7308 */ /* 0x000fe20000000800 */
[----:B--2---:R-:W-:-:S01]  /*161c0*/  FADD.FTZ R12, R93, R12 ;  /* 0x0000000c5d0c7221 */ /* 0x004fc20000010000 */
[----:B0-----:R-:W-:-:S06]  /*161d0*/  MOV R75, R151 ;  /* 0x00000097004b7202 */ /* 0x001fcc0000000f00 */
[----:B------:R-:W0:Y:S01]  /*161e0*/  MUFU.EX2 R40, R40 ;  /* 0x0000002800287308 */ /* 0x000e220000000800 */
[----:B---3--:R-:W-:-:S07]  /*161f0*/  FADD.FTZ R20, R10, R11 ;  /* 0x0000000b0a147221 */ /* 0x008fce0000010000 */
[----:B------:R-:W1:Y:S08]  /*16200*/  MUFU.EX2 R49, R49 ;  /* 0x0000003100317308 */ /* 0x000e700000000800 */
[----:B------:R2:W3:Y:S01]  /*16210*/  MUFU.EX2 R14, R79 ;  /* 0x0000004f000e7308 */ /* 0x0004e20000000800 */
[----:B0-----:R-:W-:Y:S01]  /*16220*/  F2FP.SATFINITE.E4M3.F32.PACK_AB_MERGE_C R216, R40, R91, RZ ;  /* 0x0000005b28d8723e */ /* 0x001fe200048070ff */
[----:B------:R-:W-:-:S03]  /*16230*/  FADD.FTZ R91, R91, R12 ;  /* 0x0000000c5b5b7221 */ /* 0x000fc60000010000 */
[----:B------:R-:W-:Y:S01]  /*16240*/  F2FP.SATFINITE.E4M3.F32.PACK_AB_MERGE_C R216, R93, R38, R216 ;  /* 0x000000265dd8723e */ /* 0x000fe200048070d8 */
[----:B------:R-:W-:-:S01]  /*16250*/  FADD.FTZ R91, R40, R91 ;  /* 0x0000005b285b7221 */ /* 0x000fc20000010000 */
[----:B------:R-:W-:Y:S01]  /*16260*/  IMAD.MOV.U32 R93, RZ, RZ, R151 ;  /* 0x000000ffff5d7224 */ /* 0x000fe200078e0097 */
[----:B------:R-:W-:Y:S01]  /*16270*/  MUFU.EX2 R44, R44 ;  /* 0x0000002c002c7308 */ /* 0x000fe20000000800 */
[----:B-1----:R-:W-:-:S01]  /*16280*/  FADD.FTZ R5, R49, R20 ;  /* 0x0000001431057221 */ /* 0x002fc20000010000 */
[----:B--2---:R-:W-:Y:S01]  /*16290*/  MOV R79, R151 ;  /* 0x00000097004f7202 */ /* 0x004fe20000000f00 */
[--C-:B------:R-:W-:Y:S02]  /*162a0*/  IMAD.MOV.U32 R40, RZ, RZ, R151.reuse ;  /* 0x000000ffff287224 */ /* 0x100fe400078e0097 */
[----:B------:R-:W-:-:S03]  /*162b0*/  IMAD.MOV.U32 R38, RZ, RZ, R151 ;  /* 0x000000ffff267224 */ /* 0x000fc600078e0097 */
[----:B------:R-:W0:Y:S01]  /*162c0*/  MUFU.EX2 R97, R97 ;  /* 0x0000006100617308 */ /* 0x000e220000000800 */
[C---:B---3--:R-:W-:Y:S01]  /*162d0*/  F2FP.SATFINITE.E4M3.F32.PACK_AB_MERGE_C R49, R14.reuse, R49, RZ ;  /* 0x000000310e31723e */ /* 0x048fe200048070ff */
[----:B------:R-:W-:-:S03]  /*162e0*/  FADD.FTZ R14, R14, R5 ;  /* 0x000000050e0e7221 */ /* 0x000fc60000010000 */
[----:B------:R-:W-:Y:S01]  /*162f0*/  F2FP.SATFINITE.E4M3.F32.PACK_AB_MERGE_C R217, R10, R45, R49 ;  /* 0x0000002d0ad9723e */ /* 0x000fe20004807031 */
[--C-:B------:R-:W-:Y:S02]  /*16300*/  IMAD.MOV.U32 R49, RZ, RZ, R151.reuse ;  /* 0x000000ffff317224 */ /* 0x100fe400078e0097 */
[----:B------:R-:W1:Y:S01]  /*16310*/  MUFU.EX2 R42, R42 ;  /* 0x0000002a002a7308 */ /* 0x000e620000000800 */
[----:B------:R-:W-:-:S07]  /*16320*/  IMAD.MOV.U32 R45, RZ, RZ, R151 ;  /* 0x000000ffff2d7224 */ /* 0x000fce00078e0097 */
[----:B------:R-:W2:Y:S01]  /*16330*/  MUFU.EX2 R99, R99 ;  /* 0x0000006300637308 */ /* 0x000ea20000000800 */
[----:B0-----:R-:W-:-:S07]  /*16340*/  F2FP.SATFINITE.E4M3.F32.PACK_AB_MERGE_C R7, R97, R44, RZ ;  /* 0x0000002c6107723e */ /* 0x001fce00048070ff */
[----:B------:R0:W3:Y:S01]  /*16350*/  MUFU.EX2 R95, R147 ;  /* 0x00000093005f7308 */ /* 0x0000e20000000800 */
[----:B-1----:R-:W-:-:S01]  /*16360*/  FADD.FTZ R12, R42, R91 ;  /* 0x0000005b2a0c7221 */ /* 0x002fc20000010000 */
[----:B------:R-:W-:-:S06]  /*16370*/  MOV R91, R151 ;  /* 0x00000097005b7202 */ /* 0x000fcc0000000f00 */
[----:B------:R1:W4:Y:S01]  /*16380*/  MUFU.EX2 R8, R101 ;  /* 0x0000006500087308 */ /* 0x0003220000000800 */
[----:B--2---:R-:W-:-:S01]  /*16390*/  FADD.FTZ R5, R99, R14 ;  /* 0x0000000e63057221 */ /* 0x004fc20000010000 */
[----:B0-----:R-:W-:-:S06]  /*163a0*/  MOV R147, R151 ;  /* 0x0000009700937202 */ /* 0x001fcc0000000f00 */
[----:B------:R-:W-:Y:S01]  /*163b0*/  MUFU.EX2 R103, R103 ;  /* 0x0000006700677308 */ /* 0x000fe20000000800 */
[C---:B---3--:R-:W-:Y:S01]  /*163c0*/  F2FP.SATFINITE.E4M3.F32.PACK_AB_MERGE_C R218, R95.reuse, R42, R7 ;  /* 0x0000002a5fda723e */ /* 0x048fe20004807007 */
[----:B------:R-:W-:Y:S01]  /*163d0*/  FADD.FTZ R95, R95, R12 ;  /* 0x0000000c5f5f7221 */ /* 0x000fe20000010000 */
[--C-:B-1----:R-:W-:Y:S02]  /*163e0*/  IMAD.MOV.U32 R101, RZ, RZ, R151.reuse ;  /* 0x000000ffff657224 */ /* 0x102fe400078e0097 */
[----:B------:R-:W-:Y:S02]  /*163f0*/  IMAD.MOV.U32 R42, RZ, RZ, R151 ;  /* 0x000000ffff2a7224 */ /* 0x000fe400078e0097 */
[----:B------:R-:W-:-:S01]  /*16400*/  FADD.FTZ R44, R44, R95 ;  /* 0x0000005f2c2c7221 */ /* 0x000fc20000010000 */
[----:B------:R-:W-:Y:S01]  /*16410*/  MOV R95, R151 ;  /* 0x00000097005f7202 */ /* 0x000fe20000000f00 */
[----:B------:R-:W0:Y:S01]  /*16420*/  MUFU.EX2 R50, R50 ;  /* 0x0000003200327308 */ /* 0x000e220000000800 */
[----:B----4-:R-:W-:-:S01]  /*16430*/  FADD.FTZ R12, R8, R5 ;  /* 0x00000005080c7221 */ /* 0x010fc20000010000 */
[----:B------:R-:W-:Y:S01]  /*16440*/  FADD.FTZ R5, R97, R44 ;  /* 0x0000002c61057221 */ /* 0x000fe20000010000 */
[----:B------:R-:W-:-:S02]  /*16450*/  IMAD.MOV.U32 R97, RZ, RZ, R151 ;  /* 0x000000ffff617224 */ /* 0x000fc400078e0097 */
[----:B------:R-:W-:Y:S01]  /*16460*/  IMAD.MOV.U32 R44, RZ, RZ, R151 ;  /* 0x000000ffff2c7224 */ /* 0x000fe200078e0097 */
[----:B0-----:R-:W-:Y:S01]  /*16470*/  F2FP.SATFINITE.E4M3.F32.PACK_AB_MERGE_C R4, R50, R103, RZ ;  /* 0x000000673204723e */ /* 0x001fe200048070ff */
[----:B------:R-:W-:-:S03]  /*16480*/  FADD.FTZ R103, R103, R12 ;  /* 0x0000000c67677221 */ /* 0x000fc60000010000 */
[----:B------:R-:W-:Y:S01]  /*16490*/  F2FP.SATFINITE.E4M3.F32.PACK_AB_MERGE_C R219, R8, R99, R4 ;  /* 0x0000006308db723e */ /* 0x000fe20004807004 */
[----:B------:R-:W-:-:S01]  /*164a0*/  FADD.FTZ R10, R50, R103 ;  /* 0x00000067320a7221 */ /* 0x000fc20000010000 */
[-C--:B------:R-:W-:Y:S01]  /*164b0*/  MOV R103, R151.reuse ;  /* 0x0000009700677202 */ /* 0x080fe20000000f00 */
[----:B------:R-:W-:Y:S01]  /*164c0*/  IMAD.MOV.U32 R50, RZ, RZ, R151 ;  /* 0x000000ffff327224 */ /* 0x000fe200078e0097 */
[----:B------:R-:W-:Y:S01]  /*164d0*/  MOV R99, R151 ;  /* 0x0000009700637202 */ /* 0x000fe20000000f00 */
[----:B------:R-:W-:Y:S06]  /*164e0*/  @!P2 BRA `(.L_x_483) ;  /* 0x000000280034a947 */ /* 0x000fec0003800000 */
[----:B------:R-:W-:Y:S01]  /*164f0*/  IADD3 R11, R153, -0x2, RZ ;  /* 0xfffffffe990b7810 */ /* 0x000fe20007ffe0ff */
[----:B------:R-:W-:Y:S01]  /*16500*/  IMAD.MOV.U32 R14, RZ, RZ, R6 ;  /* 0x000000ffff0e7224 */ /* 0x000fe200078e0006 */
[----:B------:R-:W-:Y:S01]  /*16510*/  MOV R12, R152 ;  /* 0x00000098000c7202 */ /* 0x000fe20000000f00 */
[----:B------:R-:W-:Y:S01]  /*16520*/  IMAD.MOV.U32 R4, RZ, RZ, R3 ;  /* 0x000000ffff047224 */ /* 0x000fe200078e0003 */
[----:B------:R-:W-:Y:S01]  /*16530*/  CS2R R150, SRZ ;  /* 0x0000000000967805 */ /* 0x000fe2000001ff00 */
[----:B------:R-:W-:Y:S01]  /*16540*/  IMAD.MOV.U32 R7, RZ, RZ, R235 ;  /* 0x000000ffff077224 */ /* 0x000fe200078e00eb */
        /* <DEDUP_REMOVED lines=62> */
[----:B------:R-:W-:-:S07]  /*16930*/  CS2R R24, SRZ ;  /* 0x0000000000187805 */ /* 0x000fce000001ff00 */
.L_x_494:
[----:B------:R-:W-:Y:S01]  /*16940*/  ISETP.NE.AND P1, PT, R12, 0x1, PT ;  /* 0x000000010c00780c */ /* 0x000fe20003f25270 */
[----:B------:R-:W-:Y:S05]  /*16950*/  YIELD ;  /* 0x0000000000007946 */ /* 0x000fea0003800000 */
[----:B------:R-:W-:Y:S02]  /*16960*/  SEL R6, RZ, 0x1, P1 ;  /* 0x00000001ff067807 */ /* 0x000fe40000800000 */
[----:B------:R-:W-:Y:S02]  /*16970*/  ISETP.NE.AND P1, PT, R236, RZ, PT ;  /* 0x000000ffec00720c */ /* 0x000fe40003f25270 */
[----:B------:R-:W-:-:S11]  /*16980*/  LOP3.LUT R235, R7, R6, RZ, 0x3c, !PT ;  /* 0x0000000607eb7212 */ /* 0x000fd600078e3cff */
[----:B------:R-:W-:Y:S05]  /*16990*/  @P1 BRA `(.L_x_484) ;  /* 0x00000000003c1947 */ /* 0x000fea0003800000 */
[----:B------:R-:W-:Y:S05]  /*169a0*/  @!P0 BRA `(.L_x_485) ;  /* 0x0000000000048947 */ /* 0x000fea0003800000 */
[----:B------:R-:W-:Y:S01]  /*169b0*/  BPT.TRAP 0x1 ;  /* 0x000000040000795c */ /* 0x000fe20000300000 */
.L_x_485:
[----:B------:R-:W-:Y:S01]  /*169c0*/  VIADD R3, R12, 0x1 ;  /* 0x000000010c037836 */ /* 0x000fe20000000000 */
[----:B------:R-:W-:-:S04]  /*169d0*/  SHF.L.U32 R6, R235, 0x1f, RZ ;  /* 0x0000001feb067819 */ /* 0x000fc800000006ff */
[----:B------:R-:W-:-:S04]  /*169e0*/  ISETP.NE.AND P2, PT, R3, 0x2, PT ;  /* 0x000000020300780c */ /* 0x000fc80003f45270 */
[----:B------:R-:W-:-:S05]  /*169f0*/  SEL R3, R3, RZ, P2 ;  /* 0x000000ff03037207 */ /* 0x000fca0001000000 */
[----:B------:R-:W-:-:S04]  /*16a00*/  IMAD R3, R3, 0x8, R22 ;  /* 0x0000000803037824 */ /* 0x000fc800078e0216 */
[----:B------:R0:W1:Y:S01]  /*16a10*/  SYNCS.PHASECHK.TRANS64.TRYWAIT P2, [R3+URZ+0x38830], R6 ;  /* 0x03883006030075a7 */ /* 0x000062000804017f */
[----:B------:R-:W-:Y:S05]  /*16a20*/  @!P0 BRA `(.L_x_486) ;  /* 0x0000000000048947 */ /* 0x000fea0003800000 */
[----:B------:R-:W-:Y:S01]  /*16a30*/  BPT.TRAP 0x1 ;  /* 0x000000040000795c */ /* 0x000fe20000300000 */
.L_x_486:
[----:B------:R-:W-:Y:S04]  /*16a40*/  BSSY B0, `(.L_x_484) ;  /* 0x0000004000007945 */ /* 0x000fe80003800000 */
[----:B-1----:R-:W-:Y:S05]  /*16a50*/  @P2 BRA `(.L_x_487) ;  /* 0x0000000000082947 */ /* 0x002fea0003800000 */
[----:B------:R-:W1:Y:S02]  /*16a60*/  SYNCS.PHASECHK.TRANS64.TRYWAIT P2, [R3+URZ+0x38830], R6 ;  /* 0x03883006030075a7 */ /* 0x000e64000804017f */
[----:B-1----:R-:W-:Y:S05]  /*16a70*/  @!P2 BRA `(.L_x_488) ;  /* 0x000000e40078a947 */ /* 0x002fea0003800000 */
.L_x_487:
[----:B------:R-:W-:Y:S05]  /*16a80*/  BSYNC B0 ;  /* 0x0000000000007941 */ /* 0x000fea0003800000 */
.L_x_484:
[----:B01----:R-:W0:Y:S01]  /*16a90*/  S2R R3, SR_TID.X ;  /* 0x0000000000037919 */ /* 0x003e220000002100 */
[----:B------:R-:W-:Y:S01]  /*16aa0*/  VIADD R13, R12, 0x1 ;  /* 0x000000010c0d7836 */ /* 0x000fe20000000000 */
[----:B------:R-:W-:Y:S05]  /*16ab0*/  WARPSYNC.ALL ;  /* 0x0000000000007948 */ /* 0x000fea0003800000 */
[C---:B------:R-:W-:Y:S01]  /*16ac0*/  ISETP.NE.AND P2, PT, R13.reuse, 0x2, PT ;  /* 0x000000020d00780c */ /* 0x040fe20003f45270 */
[----:B------:R-:W-:Y:S01]  /*16ad0*/  IMAD.MOV.U32 R153, RZ, RZ, 0x40000040 ;  /* 0x40000040ff997424 */ /* 0x000fe200078e00ff */
[----:B------:R-:W-:Y:S01]  /*16ae0*/  MOV R9, 0x40000040 ;  /* 0x4000004000097802 */ /* 0x000fe20000000f00 */
[----:B------:R-:W-:Y:S01]  /*16af0*/  IMAD.MOV.U32 R155, RZ, RZ, 0x40000040 ;  /* 0x40000040ff9b7424 */ /* 0x000fe200078e00ff */
[----:B------:R-:W-:Y:S01]  /*16b00*/  SEL R13, R13, RZ, P2 ;  /* 0x000000ff0d0d7207 */ /* 0x000fe20001000000 */
[----:B------:R-:W-:Y:S01]  /*16b10*/  IMAD.MOV.U32 R21, RZ, RZ, 0x40000040 ;  /* 0x40000040ff157424 */ /* 0x000fe200078e00ff */
[----:B------:R-:W-:-:S02]  /*16b20*/  R2UR UR15, R9 ;  /* 0x00000000090f72ca */ /* 0x000fc400000e0000 */
[----:B------:R-:W-:Y:S01]  /*16b30*/  R2UR UR11, R153 ;  /* 0x00000000990b72ca */ /* 0x000fe200000e0000 */
[----:B------:R-:W-:Y:S01]  /*16b40*/  IMAD R8, R13, 0x800, R0 ;  /* 0x000008000d087824 */ /* 0x000fe200078e0200 */
[----:B------:R-:W-:Y:S02]  /*16b50*/  R2UR UR7, R155 ;  /* 0x000000009b0772ca */ /* 0x000fe400000e0000 */
[----:B------:R-:W-:Y:S01]  /*16b60*/  R2UR UR23, R153 ;  /* 0x00000000991772ca */ /* 0x000fe200000e0000 */
[C---:B------:R-:W-:Y:S01]  /*16b70*/  VIADD R152, R8.reuse, 0x2 ;  /* 0x0000000208987836 */ /* 0x040fe20000000000 */
[C---:B------:R-:W-:Y:S01]  /*16b80*/  R2UR UR14, R8.reuse ;  /* 0x00000000080e72ca */ /* 0x040fe200000e0000 */
[C---:B------:R-:W-:Y:S01]  /*16b90*/  VIADD R154, R8.reuse, 0x4 ;  /* 0x00000004089a7836 */ /* 0x040fe20000000000 */
[----:B------:R-:W-:Y:S01]  /*16ba0*/  R2UR UR31, R155 ;  /* 0x000000009b1f72ca */ /* 0x000fe200000e0000 */
[----:B------:R-:W-:Y:S01]  /*16bb0*/  VIADD R20, R8, 0x6 ;  /* 0x0000000608147836 */ /* 0x000fe20000000000 */
[----:B------:R-:W-:-:S02]  /*16bc0*/  R2UR UR10, R152 ;  /* 0x00000000980a72ca */ /* 0x000fc400000e0000 */
[----:B------:R-:W-:Y:S01]  /*16bd0*/  R2UR UR6, R154 ;  /* 0x000000009a0672ca */ /* 0x000fe200000e0000 */
[C---:B------:R-:W-:Y:S01]  /*16be0*/  VIADD R154, R8.reuse, 0x404 ;  /* 0x00000404089a7836 */ /* 0x040fe20000000000 */
[----:B------:R-:W-:Y:S02]  /*16bf0*/  IADD3 R152, R8, 0x400, RZ ;  /* 0x0000040008987810 */ /* 0x000fe40007ffe0ff */
[----:B------:R-:W-:Y:S01]  /*16c00*/  R2UR UR18, R20 ;  /* 0x00000000141272ca */ /* 0x000fe200000e0000 */
[----:B------:R-:W-:Y:S01]  /*16c10*/  VIADD R20, R8, 0x402 ;  /* 0x0000040208147836 */ /* 0x000fe20000000000 */
[----:B0-----:R-:W-:Y:S02]  /*16c20*/  SHF.R.U32.HI R3, RZ, 0x7, R3 ;  /* 0x00000007ff037819 */ /* 0x001fe40000011603 */
[----:B------:R-:W-:Y:S02]  /*16c30*/  R2UR UR22, R152 ;  /* 0x00000000981672ca */ /* 0x000fe400000e0000 */
[----:B------:R-:W-:-:S02]  /*16c40*/  IADD3 R3, R3, 0x8, RZ ;  /* 0x0000000803037810 */ /* 0x000fc40007ffe0ff */
[----:B------:R-:W-:Y:S02]  /*16c50*/  R2UR UR30, R154 ;  /* 0x000000009a1e72ca */ /* 0x000fe400000e0000 */
[C---:B------:R-:W-:Y:S01]  /*16c60*/  R2UR UR19, R21.reuse ;  /* 0x00000000151372ca */ /* 0x040fe200000e0000 */
[----:B------:R0:W-:Y:S01]  /*16c70*/  BAR.SYNC.DEFER_BLOCKING R3, 0x100 ;  /* 0x000400030000751d */ /* 0x0001e20000010000 */
[----:B------:R-:W-:Y:S02]  /*16c80*/  R2UR UR26, R20 ;  /* 0x00000000141a72ca */ /* 0x000fe400000e0000 */
[----:B------:R-:W-:Y:S02]  /*16c90*/  R2UR UR27, R21 ;  /* 0x00000000151b72ca */ /* 0x000fe400000e0000 */
[----:B------:R-:W-:Y:S02]  /*16ca0*/  IADD3 R8, R8, 0x406, RZ ;  /* 0x0000040608087810 */ /* 0x000fe40007ffe0ff */
[----:B------:R-:W-:-:S02]  /*16cb0*/  R2UR UR35, R9 ;  /* 0x00000000092372ca */ /* 0x000fc400000e0000 */
[----:B------:R-:W-:Y:S01]  /*16cc0*/  R2UR UR34, R8 ;  /* 0x00000000082272ca */ /* 0x000fe200000e0000 */
        /* <DEDUP_REMOVED lines=27> */
.L_x_490:
[----:B------:R-:W-:Y:S01]  /*16e80*/  SHF.L.U32 R3, R7, 0x1f, RZ ;  /* 0x0000001f07037819 */ /* 0x000fe200000006ff */
[----:B------:R-:W-:-:S04]  /*16e90*/  IMAD R6, R12, 0x8, R22 ;  /* 0x000000080c067824 */ /* 0x000fc800078e0216 */
[----:B------:R0:W1:Y:S01]  /*16ea0*/  SYNCS.PHASECHK.TRANS64.TRYWAIT P1, [R6+URZ+0x38850], R3 ;  /* 0x03885003060075a7 */ /* 0x000062000802017f */
[----:B------:R-:W-:Y:S05]  /*16eb0*/  @!P0 BRA `(.L_x_491) ;  /* 0x0000000000048947 */ /* 0x000fea0003800000 */
[----:B------:R-:W-:Y:S01]  /*16ec0*/  BPT.TRAP 0x1 ;  /* 0x000000040000795c */ /* 0x000fe20000300000 */
.L_x_491:
[----:B-1----:R-:W-:Y:S05]  /*16ed0*/  @P1 BRA `(.L_x_489) ;  /* 0x0000000000081947 */ /* 0x002fea0003800000 */
[----:B------:R-:W1:Y:S02]  /*16ee0*/  SYNCS.PHASECHK.TRANS64.TRYWAIT P1, [R6+URZ+0x38850], R3 ;  /* 0x03885003060075a7 */ /* 0x000e64000802017f */
[----:B-1----:R-:W-:Y:S05]  /*16ef0*/  @!P1 BRA `(.L_x_492) ;  /* 0x000000e0006c9947 */ /* 0x002fea0003800000 */
.L_x_489:
[----:B01----:R-:W-:Y:S01]  /*16f00*/  VIADD R3, R22, 0x400 ;  /* 0x0000040016037836 */ /* 0x003fe20000000000 */
[----:B------:R-:W-:Y:S01]  /*16f10*/  MOV R7, 0x40000040 ;  /* 0x4000004000077802 */ /* 0x000fe20000000f00 */
[----:B------:R-:W-:Y:S05]  /*16f20*/  WARPSYNC.ALL ;  /* 0x0000000000007948 */ /* 0x000fea0003800000 */
[----:B------:R-:W-:Y:S01]  /*16f30*/  SHF.R.U32.HI R3, RZ, 0x4, R3 ;  /* 0x00000004ff037819 */ /* 0x000fe20000011603 */
[----:B------:R-:W-:Y:S01]  /*16f40*/  WARPGROUP.ARRIVE ;  /* 0x00000000000079c5 */ /* 0x000fe20000000000 */
[----:B------:R-:W-:Y:S01]  /*16f50*/  R2UR UR7, R7 ;  /* 0x00000000070772ca */ /* 0x000fe200000e0000 */
[----:B------:R-:W-:Y:S01]  /*16f60*/  IMAD.MOV.U32 R9, RZ, RZ, 0x40000040 ;  /* 0x40000040ff097424 */ /* 0x000fe200078e00ff */
[----:B------:R-:W-:-:S04]  /*16f70*/  LOP3.LUT R3, R3, 0x3fff, RZ, 0xc0, !PT ;  /* 0x00003fff03037812 */ /* 0x000fc800078ec0ff */
[----:B------:R-:W-:-:S05]  /*16f80*/  LOP3.LUT R3, R3, 0x10000, RZ, 0xfc, !PT ;  /* 0x0001000003037812 */ /* 0x000fca00078efcff */
[----:B------:R-:W-:Y:S01]  /*16f90*/  IMAD R6, R12, 0x800, R3 ;  /* 0x000008000c067824 */ /* 0x000fe200078e0203 */
[----:B------:R-:W-:-:S03]  /*16fa0*/  FMNMX.FTZ R3, R152, R4, !PT ;  /* 0x0000000498037209 */ /* 0x000fc60007810000 */
[C---:B------:R-:W-:Y:S01]  /*16fb0*/  VIADD R8, R6.reuse, 0x2 ;  /* 0x0000000206087836 */ /* 0x040fe20000000000 */
[----:B------:R-:W-:Y:S02]  /*16fc0*/  R2UR UR6, R6 ;  /* 0x00000000060672ca */ /* 0x000fe400000e0000 */
[----:B------:R-:W-:-:S04]  /*16fd0*/  FMNMX.FTZ R3, R153, R3, !PT ;  /* 0x0000000399037209 */ /* 0x000fc80007810000 */
[----:B------:R-:W-:-:S04]  /*16fe0*/  FMNMX.FTZ R3, R156, R3, !PT ;  /* 0x000000039c037209 */ /* 0x000fc80007810000 */
[----:B------:R-:W-:-:S03]  /*16ff0*/  FMNMX.FTZ R3, R157, R3, !PT ;  /* 0x000000039d037209 */ /* 0x000fc60007810000 */
[----:B------:R-:W-:Y:S01]  /*17000*/  QGMMA.64x256x32.F32.E4M3.E4M3 R24, R228, gdesc[UR4], R24, gsb0 ;  /* 0x03e00004e4187df3 */ /* 0x000fe20008000818 */
[----:B------:R-:W-:Y:S01]  /*17010*/  R2UR UR6, R8 ;  /* 0x00000000080672ca */ /* 0x000fe200000e0000 */
[C---:B------:R-:W-:Y:S01]  /*17020*/  VIADD R8, R6.reuse, 0x4 ;  /* 0x0000000406087836 */ /* 0x040fe20000000000 */
[----:B------:R-:W-:Y:S01]  /*17030*/  R2UR UR7, R9 ;  /* 0x00000000090772ca */ /* 0x000fe200000e0000 */
[----:B------:R-:W-:Y:S01]  /*17040*/  VIADD R6, R6, 0x6 ;  /* 0x0000000606067836 */ /* 0x000fe20000000000 */
[----:B------:R-:W-:Y:S02]  /*17050*/  MOV R9, 0x40000040 ;  /* 0x4000004000097802 */ /* 0x000fe40000000f00 */
[----:B------:R-:W-:-:S04]  /*17060*/  FMNMX.FTZ R3, R160, R3, !PT ;  /* 0x00000003a0037209 */ /* 0x000fc80007810000 */
        /* <DEDUP_REMOVED lines=26> */
[----:B------:R-:W-:-:S05]  /*17210*/  FMNMX.FTZ R3, R213, R3, !PT ;  /* 0x00000003d5037209 */ /* 0x000fca0007810000 */
[----:B------:R-:W0:Y:S02]  /*17220*/  SHFL.BFLY PT, R7, R3, 0x2, 0x1f ;  /* 0x0c401f0003077f89 */ /* 0x000e2400000e0000 */
[----:B0-----:R-:W-:Y:S01]  /*17230*/  FMNMX.FTZ R3, R3, R7, !PT ;  /* 0x0000000703037209 */ /* 0x001fe20007810000 */
[----:B------:R-:W-:Y:S01]  /*17240*/  IMAD.MOV.U32 R7, RZ, RZ, 0x40000040 ;  /* 0x40000040ff077424 */ /* 0x000fe200078e00ff */
[----:B------:R-:W-:Y:S02]  /*17250*/  WARPGROUP.DEPBAR.LE gsb0, 0x0 ;  /* 0x00008000000079c5 */ /* 0x000fe40000010000 */
[----:B------:R-:W-:-:S06]  /*17260*/  WARPGROUP.ARRIVE ;  /* 0x00000000000079c5 */ /* 0x000fcc0000000000 */
[----:B------:R-:W0:Y:S01]  /*17270*/  S2R R231, SR_TID.X ;  /* 0x0000000000e77919 */ /* 0x000e220000002100 */
[----:B------:R-:W-:Y:S01]  /*17280*/  QGMMA.64x256x32.F32.E4M3.E4M3 R24, R224, gdesc[UR4], R24, gsb0 ;  /* 0x03e00004e0187df3 */ /* 0x000fe20008000818 */
[----:B------:R-:W-:Y:S02]  /*17290*/  R2UR UR6, R8 ;  /* 0x00000000080672ca */ /* 0x000fe400000e0000 */
[----:B------:R-:W-:Y:S02]  /*172a0*/  R2UR UR7, R9 ;  /* 0x00000000090772ca */ /* 0x000fe400000e0000 */
[----:B------:R-:W-:-:S04]  /*172b0*/  FMNMX.FTZ R8, R154, R14, !PT ;  /* 0x0000000e9a087209 */ /* 0x000fc80007810000 */
[----:B------:R-:W-:-:S04]  /*172c0*/  FMNMX.FTZ R8, R155, R8, !PT ;  /* 0x000000089b087209 */ /* 0x000fc80007810000 */
[----:B------:R-:W-:-:S04]  /*172d0*/  FMNMX.FTZ R8, R158, R8, !PT ;  /* 0x000000089e087209 */ /* 0x000fc80007810000 */
[----:B------:R-:W-:-:S04]  /*172e0*/  FMNMX.FTZ R8, R159, R8, !PT ;  /* 0x000000089f087209 */ /* 0x000fc80007810000 */
[----:B------:R-:W-:-:S04]  /*172f0*/  FMNMX.FTZ R8, R162, R8, !PT ;  /* 0x00000008a2087209 */ /* 0x000fc80007810000 */
[----:B------:R-:W-:Y:S02]  /*17300*/  FMNMX.FTZ R8, R163, R8, !PT ;  /* 0x00000008a3087209 */ /* 0x000fe40007810000 */
[----:B0-----:R-:W-:Y:S02]  /*17310*/  LOP3.LUT R231, R231, 0x7f, RZ, 0xc0, !PT ;  /* 0x0000007fe7e77812 */ /* 0x001fe400078ec0ff */
[----:B------:R-:W-:Y:S02]  /*17320*/  FMNMX.FTZ R8, R166, R8, !PT ;  /* 0x00000008a6087209 */ /* 0x000fe40007810000 */
[----:B------:R-:W-:Y:S02]  /*17330*/  ISETP.NE.AND P1, PT, R231, RZ, PT ;  /* 0x000000ffe700720c */ /* 0x000fe40003f25270 */
[----:B------:R-:W-:Y:S01]  /*17340*/  FMNMX.FTZ R8, R167, R8, !PT ;  /* 0x00000008a7087209 */ /* 0x000fe20007810000 */
[----:B------:R-:W0:Y:S03]  /*17350*/  S2R R231, SR_TID.X ;  /* 0x0000000000e77919 */ /* 0x000e260000002100 */
[----:B------:R-:W-:-:S04]  /*17360*/  FMNMX.FTZ R8, R170, R8, !PT ;  /* 0x00000008aa087209 */ /* 0x000fc80007810000 */
[----:B------:R-:W-:-:S04]  /*17370*/  FMNMX.FTZ R8, R171, R8, !PT ;  /* 0x00000008ab087209 */ /* 0x000fc80007810000 */
[----:B------:R-:W-:-:S04]  /*17380*/  FMNMX.FTZ R8, R174, R8, !PT ;  /* 0x00000008ae087209 */ /* 0x000fc80007810000 */
[----:B------:R-:W-:-:S04]  /*17390*/  FMNMX.FTZ R8, R175, R8, !PT ;  /* 0x00000008af087209 */ /* 0x000fc80007810000 */
[----:B------:R-:W-:-:S04]  /*173a0*/  FMNMX.FTZ R8, R178, R8, !PT ;  /* 0x00000008b2087209 */ /* 0x000fc80007810000 */
[----:B------:R-:W-:-:S04]  /*173b0*/  FMNMX.FTZ R8, R179, R8, !PT ;  /* 0x00000008b3087209 */ /* 0x000fc80007810000 */
[----:B------:R-:W-:-:S04]  /*173c0*/  FMNMX.FTZ R8, R182, R8, !PT ;  /* 0x00000008b6087209 */ /* 0x000fc80007810000 */
[----:B------:R-:W-:Y:S02]  /*173d0*/  FMNMX.FTZ R8, R183, R8, !PT ;  /* 0x00000008b7087209 */ /* 0x000fe40007810000 */
[----:B0-----:R-:W-:Y:S02]  /*173e0*/  SHF.R.U32.HI R231, RZ, 0x7, R231 ;  /* 0x00000007ffe77819 */ /* 0x001fe400000116e7 */
        /* <DEDUP_REMOVED lines=18> */
[----:B------:R-:W-:Y:S02]  /*17510*/  WARPGROUP.DEPBAR.LE gsb0, 0x0 ;  /* 0x00008000000079c5 */ /* 0x000fe40000010000 */
[----:B------:R-:W-:-:S06]  /*17520*/  WARPGROUP.ARRIVE ;  /* 0x00000000000079c5 */ /* 0x000fcc0000000000 */
[----:B------:R-:W-:Y:S01]  /*17530*/  QGMMA.64x256x32.F32.E4M3.E4M3 R24, R220, gdesc[UR4], R24, gsb0 ;  /* 0x03e00004dc187df3 */ /* 0x000fe20008000818 */
[----:B------:R-:W-:Y:S02]  /*17540*/  R2UR UR7, R7 ;  /* 0x00000000070772ca */ /* 0x000fe400000e0000 */
[----:B------:R-:W0:Y:S01]  /*17550*/  SHFL.BFLY PT, R7, R3, 0x1, 0x1f ;  /* 0x0c201f0003077f89 */ /* 0x000e2200000e0000 */
[----:B------:R-:W-:-:S03]  /*17560*/  R2UR UR6, R6 ;  /* 0x00000000060672ca */ /* 0x000fc600000e0000 */
[----:B------:R-:W1:Y:S01]  /*17570*/  SHFL.BFLY PT, R6, R9, 0x1, 0x1f ;  /* 0x0c201f0009067f89 */ /* 0x000e6200000e0000 */
[----:B0-----:R-:W-:Y:S02]  /*17580*/  FMNMX.FTZ R3, R3, R7, !PT ;  /* 0x0000000703037209 */ /* 0x001fe40007810000 */
[----:B-1----:R-:W-:-:S03]  /*17590*/  FMNMX.FTZ R6, R9, R6, !PT ;  /* 0x0000000609067209 */ /* 0x002fc60007810000 */
[----:B------:R-:W-:Y:S01]  /*175a0*/  FFMA.FTZ R15, R2, R3, -8 ;  /* 0xc1000000020f7423 */ /* 0x000fe20000010003 */
[----:B------:R-:W-:-:S01]  /*175b0*/  FADD.FTZ R7, -R3, R4 ;  /* 0x0000000403077221 */ /* 0x000fc20000010100 */
[----:B------:R-:W-:Y:S02]  /*175c0*/  FADD.FTZ R4, -R6, R14 ;  /* 0x0000000e06047221 */ /* 0x000fe40000010100 */
[----:B------:R-:W-:-:S01]  /*175d0*/  FFMA.FTZ R14, R2, R156, -R15 ;  /* 0x0000009c020e7223 */ /* 0x000fc2000001080f */
[C-C-:B------:R-:W-:Y:S01]  /*175e0*/  FFMA.FTZ R156, R2.reuse, R165, -R15.reuse ;  /* 0x000000a5029c7223 */ /* 0x140fe2000001080f */
[----:B------:R-:W-:-:S01]  /*175f0*/  FFMA.FTZ R165, R2, R176, -R15 ;  /* 0x000000b002a57223 */ /* 0x000fc2000001080f */
[C-C-:B------:R-:W-:Y:S01]  /*17600*/  FFMA.FTZ R176, R2.reuse, R185, -R15.reuse ;  /* 0x000000b902b07223 */ /* 0x140fe2000001080f */
[----:B------:R-:W-:-:S01]  /*17610*/  FFMA.FTZ R185, R2, R196, -R15 ;  /* 0x000000c402b97223 */ /* 0x000fc2000001080f */
[C---:B------:R-:W-:Y:S01]  /*17620*/  FFMA.FTZ R196, R2.reuse, R205, -R15 ;  /* 0x000000cd02c47223 */ /* 0x040fe2000001080f */
[----:B------:R-:W-:-:S01]  /*17630*/  FFMA.FTZ R205, R2, R6, -8 ;  /* 0xc100000002cd7423 */ /* 0x000fc20000010006 */
[C---:B------:R-:W-:Y:S01]  /*17640*/  FMUL.FTZ R7, R2.reuse, R7 ;  /* 0x0000000702077220 */ /* 0x040fe20000410000 */
[C---:B------:R-:W-:Y:S01]  /*17650*/  FMUL.FTZ R4, R2.reuse, R4 ;  /* 0x0000000402047220 */ /* 0x040fe20000410000 */
[C---:B------:R-:W-:Y:S01]  /*17660*/  FFMA.FTZ R8, R2.reuse, R152, -R15 ;  /* 0x0000009802087223 */ /* 0x040fe2000001080f */
[----:B------:R-:W-:-:S01]  /*17670*/  FFMA.FTZ R154, R2, R154, -R205 ;  /* 0x0000009a029a7223 */ /* 0x000fc200000108cd */
[C---:B------:R-:W-:Y:S01]  /*17680*/  FFMA.FTZ R9, R2.reuse, R153, -R15 ;  /* 0x0000009902097223 */ /* 0x040fe2000001080f */
[----:B------:R-:W-:-:S01]  /*17690*/  FFMA.FTZ R155, R2, R155, -R205 ;  /* 0x0000009b029b7223 */ /* 0x000fc200000108cd */
[----:B------:R-:W-:Y:S01]  /*176a0*/  MUFU.EX2 R7, R7 ;  /* 0x0000000700077308 */ /* 0x000fe20000000800 */
[----:B------:R-:W-:-:S01]  /*176b0*/  FFMA.FTZ R158, R2, R158, -R205 ;  /* 0x0000009e029e7223 */ /* 0x000fc200000108cd */
[C---:B------:R-:W-:Y:S01]  /*176c0*/  FFMA.FTZ R20, R2.reuse, R157, -R15 ;  /* 0x0000009d02147223 */ /* 0x040fe2000001080f */
[----:B------:R-:W-:-:S01]  /*176d0*/  FFMA.FTZ R159, R2, R159, -R205 ;  /* 0x0000009f029f7223 */ /* 0x000fc200000108cd */
[C---:B------:R-:W-:Y:S01]  /*176e0*/  FFMA.FTZ R21, R2.reuse, R160, -R15 ;  /* 0x000000a002157223 */ /* 0x040fe2000001080f */
[----:B------:R-:W-:-:S01]  /*176f0*/  FFMA.FTZ R162, R2, R162, -R205 ;  /* 0x000000a202a27223 */ /* 0x000fc200000108cd */
[C---:B------:R-:W-:Y:S01]  /*17700*/  FFMA.FTZ R152, R2.reuse, R161, -R15 ;  /* 0x000000a102987223 */ /* 0x040fe2000001080f */
[----:B------:R-:W-:-:S01]  /*17710*/  FFMA.FTZ R163, R2, R163, -R205 ;  /* 0x000000a302a37223 */ /* 0x000fc200000108cd */
[----:B------:R-:W-:Y:S01]  /*17720*/  MUFU.EX2 R4, R4 ;  /* 0x0000000400047308 */ /* 0x000fe20000000800 */
[----:B------:R-:W-:-:S01]  /*17730*/  FFMA.FTZ R153, R2, R164, -R15 ;  /* 0x000000a402997223 */ /* 0x000fc2000001080f */
[C-C-:B------:R-:W-:Y:S01]  /*17740*/  FFMA.FTZ R166, R2.reuse, R166, -R205.reuse ;  /* 0x000000a602a67223 */ /* 0x140fe200000108cd */
[----:B------:R-:W-:-:S01]  /*17750*/  FFMA.FTZ R167, R2, R167, -R205 ;  /* 0x000000a702a77223 */ /* 0x000fc200000108cd */
[C---:B------:R-:W-:Y:S01]  /*17760*/  FFMA.FTZ R157, R2.reuse, R168, -R15 ;  /* 0x000000a8029d7223 */ /* 0x040fe2000001080f */
[----:B------:R-:W-:-:S01]  /*17770*/  FFMA.FTZ R170, R2, R170, -R205 ;  /* 0x000000aa02aa7223 */ /* 0x000fc200000108cd */
[C---:B------:R-:W-:Y:S01]  /*17780*/  FFMA.FTZ R160, R2.reuse, R169, -R15 ;  /* 0x000000a902a07223 */ /* 0x040fe2000001080f */
[----:B------:R-:W-:-:S01]  /*17790*/  FFMA.FTZ R171, R2, R171, -R205 ;  /* 0x000000ab02ab7223 */ /* 0x000fc200000108cd */
[----:B------:R-:W0:Y:S01]  /*177a0*/  MUFU.EX2 R8, R8 ;  /* 0x0000000800087308 */ /* 0x000e220000000800 */
[----:B------:R-:W-:-:S01]  /*177b0*/  FFMA.FTZ R161, R2, R172, -R15 ;  /* 0x000000ac02a17223 */ /* 0x000fc2000001080f */
[C---:B------:R-:W-:Y:S01]  /*177c0*/  FFMA.FTZ R174, R2.reuse, R174, -R205 ;  /* 0x000000ae02ae7223 */ /* 0x040fe200000108cd */
[----:B------:R-:W-:-:S01]  /*177d0*/  FFMA.FTZ R164, R2, R173, -R15 ;  /* 0x000000ad02a47223 */ /* 0x000fc2000001080f */
[C-C-:B------:R-:W-:Y:S01]  /*177e0*/  FFMA.FTZ R175, R2.reuse, R175, -R205.reuse ;  /* 0x000000af02af7223 */ /* 0x140fe200000108cd */
[----:B------:R-:W-:-:S01]  /*177f0*/  FFMA.FTZ R178, R2, R178, -R205 ;  /* 0x000000b202b27223 */ /* 0x000fc200000108cd */
[C---:B------:R-:W-:Y:S01]  /*17800*/  FFMA.FTZ R168, R2.reuse, R177, -R15 ;  /* 0x000000b102a87223 */ /* 0x040fe2000001080f */
[----:B------:R-:W-:-:S01]  /*17810*/  FFMA.FTZ R179, R2, R179, -R205 ;  /* 0x000000b302b37223 */ /* 0x000fc200000108cd */
[----:B------:R-:W1:Y:S01]  /*17820*/  MUFU.EX2 R154, R154 ;  /* 0x0000009a009a7308 */ /* 0x000e620000000800 */
[----:B------:R-:W-:-:S01]  /*17830*/  FFMA.FTZ R169, R2, R180, -R15 ;  /* 0x000000b402a97223 */ /* 0x000fc2000001080f */
[C---:B------:R-:W-:Y:S01]  /*17840*/  FFMA.FTZ R182, R2.reuse, R182, -R205 ;  /* 0x000000b602b67223 */ /* 0x040fe200000108cd */
[----:B------:R-:W-:-:S01]  /*17850*/  FFMA.FTZ R172, R2, R181, -R15 ;  /* 0x000000b502ac7223 */ /* 0x000fc2000001080f */
[C---:B------:R-:W-:Y:S01]  /*17860*/  FFMA.FTZ R183, R2.reuse, R183, -R205 ;  /* 0x000000b702b77223 */ /* 0x040fe200000108cd */
[----:B------:R-:W-:-:S01]  /*17870*/  FFMA.FTZ R173, R2, R184, -R15 ;  /* 0x000000b802ad7223 */ /* 0x000fc2000001080f */
[C-C-:B------:R-:W-:Y:S01]  /*17880*/  FFMA.FTZ R186, R2.reuse, R186, -R205.reuse ;  /* 0x000000ba02ba7223 */ /* 0x140fe200000108cd */
[----:B------:R-:W-:-:S01]  /*17890*/  FFMA.FTZ R187, R2, R187, -R205 ;  /* 0x000000bb02bb7223 */ /* 0x000fc200000108cd */
[----:B------:R-:W2:Y:S01]  /*178a0*/  MUFU.EX2 R9, R9 ;  /* 0x0000000900097308 */ /* 0x000ea20000000800 */
[----:B0-----:R-:W-:-:S01]  /*178b0*/  FFMA.FTZ R5, R7, R5, R8 ;  /* 0x0000000507057223 */ /* 0x001fc20000010008 */
[C---:B------:R-:W-:Y:S01]  /*178c0*/  FFMA.FTZ R177, R2.reuse, R188, -R15 ;  /* 0x000000bc02b17223 */ /* 0x040fe2000001080f */
[----:B------:R-:W-:-:S01]  /*178d0*/  FFMA.FTZ R190, R2, R190, -R205 ;  /* 0x000000be02be7223 */ /* 0x000fc200000108cd */
[C---:B------:R-:W-:Y:S01]  /*178e0*/  FFMA.FTZ R180, R2.reuse, R189, -R15 ;  /* 0x000000bd02b47223 */ /* 0x040fe2000001080f */
[----:B------:R-:W-:-:S01]  /*178f0*/  FFMA.FTZ R191, R2, R191, -R205 ;  /* 0x000000bf02bf7223 */ /* 0x000fc200000108cd */
[C---:B------:R-:W-:Y:S01]  /*17900*/  FFMA.FTZ R181, R2.reuse, R192, -R15 ;  /* 0x000000c002b57223 */ /* 0x040fe2000001080f */
[----:B------:R-:W-:-:S01]  /*17910*/  FFMA.FTZ R194, R2, R194, -R205 ;  /* 0x000000c202c27223 */ /* 0x000fc200000108cd */
[----:B------:R-:W0:Y:S01]  /*17920*/  MUFU.EX2 R155, R155 ;  /* 0x0000009b009b7308 */ /* 0x000e220000000800 */
[----:B-1----:R-:W-:-:S01]  /*17930*/  FFMA.FTZ R10, R4, R10, R154 ;  /* 0x0000000a040a7223 */ /* 0x002fc2000001009a */
[C---:B------:R-:W-:Y:S01]  /*17940*/  FFMA.FTZ R184, R2.reuse, R193, -R15 ;  /* 0x000000c102b87223 */ /* 0x040fe2000001080f */
[----:B------:R-:W-:-:S01]  /*17950*/  FFMA.FTZ R195, R2, R195, -R205 ;  /* 0x000000c302c37223 */ /* 0x000fc200000108cd */
[C---:B------:R-:W-:Y:S01]  /*17960*/  FFMA.FTZ R198, R2.reuse, R198, -R205 ;  /* 0x000000c602c67223 */ /* 0x040fe200000108cd */
[----:B------:R-:W-:-:S01]  /*17970*/  FFMA.FTZ R188, R2, R197, -R15 ;  /* 0x000000c502bc7223 */ /* 0x000fc2000001080f */
[C---:B------:R-:W-:Y:S01]  /*17980*/  FFMA.FTZ R199, R2.reuse, R199, -R205 ;  /* 0x000000c702c77223 */ /* 0x040fe200000108cd */
[----:B------:R-:W-:-:S01]  /*17990*/  FFMA.FTZ R189, R2, R200, -R15 ;  /* 0x000000c802bd7223 */ /* 0x000fc2000001080f */
[----:B------:R-:W1:Y:S01]  /*179a0*/  MUFU.EX2 R14, R14 ;  /* 0x0000000e000e7308 */ /* 0x000e620000000800 */
[----:B--2---:R-:W-:-:S01]  /*179b0*/  FADD.FTZ R5, R9, R5 ;  /* 0x0000000509057221 */ /* 0x004fc20000010000 */
[C---:B------:R-:W-:Y:S01]  /*179c0*/  FFMA.FTZ R202, R2.reuse, R202, -R205 ;  /* 0x000000ca02ca7223 */ /* 0x040fe200000108cd */
[----:B------:R-:W-:-:S01]  /*179d0*/  FFMA.FTZ R192, R2, R201, -R15 ;  /* 0x000000c902c07223 */ /* 0x000fc2000001080f */
[C---:B------:R-:W-:Y:S01]  /*179e0*/  FFMA.FTZ R203, R2.reuse, R203, -R205 ;  /* 0x000000cb02cb7223 */ /* 0x040fe200000108cd */
[----:B------:R-:W-:-:S01]  /*179f0*/  FFMA.FTZ R193, R2, R204, -R15 ;  /* 0x000000cc02c17223 */ /* 0x000fc2000001080f */
[C-C-:B------:R-:W-:Y:S01]  /*17a00*/  FFMA.FTZ R206, R2.reuse, R206, -R205.reuse ;  /* 0x000000ce02ce7223 */ /* 0x140fe200000108cd */
[----:B------:R-:W-:-:S01]  /*17a10*/  FFMA.FTZ R207, R2, R207, -R205 ;  /* 0x000000cf02cf7223 */ /* 0x000fc200000108cd */
[----:B------:R-:W2:Y:S01]  /*17a20*/  MUFU.EX2 R158, R158 ;  /* 0x0000009e009e7308 */ /* 0x000ea20000000800 */
[----:B0-----:R-:W-:-:S01]  /*17a30*/  FADD.FTZ R10, R155, R10 ;  /* 0x0000000a9b0a7221 */ /* 0x001fc20000010000 */
[C---:B------:R-:W-:Y:S01]  /*17a40*/  FFMA.FTZ R197, R2.reuse, R208, -R15 ;  /* 0x000000d002c57223 */ /* 0x040fe2000001080f */
[----:B------:R-:W-:-:S01]  /*17a50*/  FFMA.FTZ R210, R2, R210, -R205 ;  /* 0x000000d202d27223 */ /* 0x000fc200000108cd */
[C---:B------:R-:W-:Y:S01]  /*17a60*/  FFMA.FTZ R200, R2.reuse, R209, -R15 ;  /* 0x000000d102c87223 */ /* 0x040fe2000001080f */
[----:B------:R-:W-:-:S01]  /*17a70*/  FFMA.FTZ R211, R2, R211, -R205 ;  /* 0x000000d302d37223 */ /* 0x000fc200000108cd */
[C---:B------:R-:W-:Y:S01]  /*17a80*/  FFMA.FTZ R201, R2.reuse, R212, -R15 ;  /* 0x000000d402c97223 */ /* 0x040fe2000001080f */
[----:B------:R-:W-:-:S01]  /*17a90*/  FFMA.FTZ R214, R2, R214, -R205 ;  /* 0x000000d602d67223 */ /* 0x000fc200000108cd */
[----:B------:R-:W0:Y:S01]  /*17aa0*/  MUFU.EX2 R20, R20 ;  /* 0x0000001400147308 */ /* 0x000e220000000800 */
[----:B-1----:R-:W-:-:S01]  /*17ab0*/  FADD.FTZ R5, R14, R5 ;  /* 0x000000050e057221 */ /* 0x002fc20000010000 */
[C---:B------:R-:W-:Y:S01]  /*17ac0*/  FFMA.FTZ R15, R2.reuse, R213, -R15 ;  /* 0x000000d5020f7223 */ /* 0x040fe2000001080f */
[----:B------:R-:W-:-:S01]  /*17ad0*/  FFMA.FTZ R205, R2, R215, -R205 ;  /* 0x000000d702cd7223 */ /* 0x000fc200000108cd */
[----:B------:R-:W-:Y:S01]  /*17ae0*/  @!P1 IMAD R204, R13, 0x8, R22 ;  /* 0x000000080dcc9824 */ /* 0x000fe200078e0216 */
[----:B------:R-:W-:-:S03]  /*17af0*/  IADD3 R208, -R231, 0xb, RZ ;  /* 0x0000000be7d07810 */ /* 0x000fc60007ffe1ff */
[----:B------:R-:W1:Y:S01]  /*17b00*/  MUFU.EX2 R159, R159 ;  /* 0x0000009f009f7308 */ /* 0x000e620000000800 */
[----:B--2---:R-:W-:-:S01]  /*17b10*/  FADD.FTZ R10, R158, R10 ;  /* 0x0000000a9e0a7221 */ /* 0x004fc20000010000 */
[----:B------:R-:W-:-:S04]  /*17b20*/  @!P1 IADD3 R204, R204, 0x38840, RZ ;  /* 0x00038840cccc9810 */ /* 0x000fc80007ffe0ff */
[----:B------:R-:W-:Y:S02]  /*17b30*/  @!P1 PRMT R204, RZ, 0x654, R204 ;  /* 0x00000654ffcc9816 */ /* 0x000fe400000000cc */
        /* <DEDUP_REMOVED lines=36> */
[----:B------:R-:W-:Y:S02]  /*17d80*/  WARPGROUP.DEPBAR.LE gsb0, 0x0 ;  /* 0x00008000000079c5 */ /* 0x000fe40000010000 */
[----:B------:R-:W-:-:S04]  /*17d90*/  WARPGROUP.ARRIVE ;  /* 0x00000000000079c5 */ /* 0x000fc80000000000 */
[----:B------:R-:W2:Y:S01]  /*17da0*/  MUFU.EX2 R168, R168 ;  /* 0x000000a800a87308 */ /* 0x000ea20000000800 */
[----:B0-----:R-:W-:-:S01]  /*17db0*/  FADD.FTZ R5, R165, R5 ;  /* 0x00000005a5057221 */ /* 0x001fc20000010000 */
[----:B------:R-:W-:Y:S06]  /*17dc0*/  QGMMA.64x256x32.F32.E4M3.E4M3 R24, R216, gdesc[UR4], R24, gsb0 ;  /* 0x03e00004d8187df3 */ /* 0x000fec0008000818 */
        /* <DEDUP_REMOVED lines=68> */
[----:B------:R-:W-:Y:S02]  /*18210*/  WARPGROUP.DEPBAR.LE gsb0, 0x0 ;  /* 0x00008000000079c5 */ /* 0x000fe40000010000 */
[----:B------:R1:W-:Y:S06]  /*18220*/  BAR.ARV R208, 0x100 ;  /* 0x000400d00000751d */ /* 0x0003ec0000002000 */
[----:B------:R-:W3:Y:S01]  /*18230*/  MUFU.EX2 R214, R214 ;  /* 0x000000d600d67308 */ /* 0x000ee20000000800 */
[----:B--2---:R-:W-:-:S01]  /*18240*/  FADD.FTZ R10, R211, R10 ;  /* 0x0000000ad30a7221 */ /* 0x004fc20000010000 */
[----:B------:R1:W-:Y:S01]  /*18250*/  @!P1 SYNCS.ARRIVE.TRANS64.RED.A1T0 RZ, [R204+URZ], RZ ;  /* 0x000000ffccff99a7 */ /* 0x0003e2000810043f */
[----:B0-----:R-:W-:-:S05]  /*18260*/  FADD.FTZ R5, R201, R5 ;  /* 0x00000005c9057221 */ /* 0x001fca0000010000 */
[----:B------:R-:W0:Y:S08]  /*18270*/  MUFU.EX2 R15, R15 ;  /* 0x0000000f000f7308 */ /* 0x000e300000000800 */
[----:B------:R-:W2:Y:S01]  /*18280*/  MUFU.EX2 R205, R205 ;  /* 0x000000cd00cd7308 */ /* 0x000ea20000000800 */
[----:B---3--:R-:W-:-:S01]  /*18290*/  FADD.FTZ R10, R214, R10 ;  /* 0x0000000ad60a7221 */ /* 0x008fc20000010000 */
[----:B0-----:R-:W-:-:S03]  /*182a0*/  FADD.FTZ R5, R15, R5 ;  /* 0x000000050f057221 */ /* 0x001fc60000010000 */
[----:B--2---:R-:W-:Y:S01]  /*182b0*/  FADD.FTZ R10, R205, R10 ;  /* 0x0000000acd0a7221 */ /* 0x004fe20000010000 */
[----:B-1----:R-:W-:Y:S06]  /*182c0*/  @!P0 BRA `(.L_x_493) ;  /* 0x0000000000048947 */ /* 0x002fec0003800000 */
[----:B------:R-:W-:Y:S01]  /*182d0*/  BPT.TRAP 0x1 ;  /* 0x000000040000795c */ /* 0x000fe20000300000 */
.L_x_493:
[----:B------:R-:W-:Y:S01]  /*182e0*/  IMAD R12, R12, 0x8, R22 ;  /* 0x000000080c0c7824 */ /* 0x000fe200078e0216 */
[----:B------:R-:W-:Y:S01]  /*182f0*/  ISETP.GT.AND P1, PT, R11, RZ, PT ;  /* 0x000000ff0b00720c */ /* 0x000fe20003f24270 */
[----:B------:R-:W-:Y:S01]  /*18300*/  IMAD.U32 R204, RZ, RZ, UR44 ;  /* 0x0000002cffcc7e24 */ /* 0x000fe2000f8e00ff */
[----:B------:R-:W-:Y:S01]  /*18310*/  F2FP.SATFINITE.E4M3.F32.PACK_AB_MERGE_C R14, R20, R14, RZ ;  /* 0x0000000e140e723e */ /* 0x000fe200048070ff */
[----:B------:R-:W-:Y:S01]  /*18320*/  VIADD R12, R12, 0x38860 ;  /* 0x000388600c0c7836 */ /* 0x000fe20000000000 */
[----:B------:R-:W-:Y:S01]  /*18330*/  F2FP.SATFINITE.E4M3.F32.PACK_AB_MERGE_C R158, R159, R158, RZ ;  /* 0x0000009e9f9e723e */ /* 0x000fe200048070ff */
[-C--:B------:R-:W-:Y:S01]  /*18340*/  FMUL.FTZ R24, R24, R7.reuse ;  /* 0x0000000718187220 */ /* 0x080fe20000410000 */
[----:B------:R-:W-:Y:S01]  /*18350*/  F2FP.SATFINITE.E4M3.F32.PACK_AB_MERGE_C R8, R9, R8, R14 ;  /* 0x000000080908723e */ /* 0x000fe2000480700e */
[-C--:B------:R-:W-:Y:S01]  /*18360*/  FMUL.FTZ R25, R25, R7.reuse ;  /* 0x0000000719197220 */ /* 0x080fe20000410000 */
[----:B------:R-:W-:Y:S01]  /*18370*/  PRMT R12, R204, 0x654, R12 ;  /* 0x00000654cc0c7816 */ /* 0x000fe2000000000c */
[----:B------:R-:W-:Y:S01]  /*18380*/  FMUL.FTZ R28, R28, R7 ;  /* 0x000000071c1c7220 */ /* 0x000fe20000410000 */
[----:B------:R-:W-:Y:S01]  /*18390*/  F2FP.SATFINITE.E4M3.F32.PACK_AB_MERGE_C R153, R156, R153, RZ ;  /* 0x000000999c99723e */ /* 0x000fe200048070ff */
[----:B------:R-:W-:Y:S01]  /*183a0*/  FMUL.FTZ R29, R29, R7 ;  /* 0x000000071d1d7220 */ /* 0x000fe20000410000 */
[----:B------:R-:W-:Y:S01]  /*183b0*/  F2FP.SATFINITE.E4M3.F32.PACK_AB_MERGE_C R166, R167, R166, RZ ;  /* 0x000000a6a7a6723e */ /* 0x000fe200048070ff */
[----:B------:R0:W-:Y:S01]  /*183c0*/  SYNCS.ARRIVE.TRANS64.RED.A1T0 RZ, [R12+URZ], RZ ;  /* 0x000000ff0cff79a7 */ /* 0x0001e2000810043f */
[----:B------:R-:W-:Y:S01]  /*183d0*/  F2FP.SATFINITE.E4M3.F32.PACK_AB_MERGE_C R161, R164, R161, RZ ;  /* 0x000000a1a4a1723e */ /* 0x000fe200048070ff */
[-C--:B------:R-:W-:Y:S01]  /*183e0*/  FMUL.FTZ R32, R32, R7.reuse ;  /* 0x0000000720207220 */ /* 0x080fe20000410000 */
[----:B------:R-:W-:Y:S01]  /*183f0*/  F2FP.SATFINITE.E4M3.F32.PACK_AB_MERGE_C R174, R175, R174, RZ ;  /* 0x000000aeafae723e */ /* 0x000fe200048070ff */
[----:B------:R-:W-:Y:S01]  /*18400*/  FMUL.FTZ R33, R33, R7 ;  /* 0x0000000721217220 */ /* 0x000fe20000410000 */
        /* <DEDUP_REMOVED lines=151> */
[----:B------:R-:W-:Y:S02]  /*18d80*/  IADD3 R11, R11, -0x1, RZ ;  /* 0xffffffff0b0b7810 */ /* 0x000fe40007ffe0ff */
[----:B0-----:R-:W-:Y:S01]  /*18d90*/  MOV R12, R13 ;  /* 0x0000000d000c7202 */ /* 0x001fe20000000f00 */
[----:B------:R-:W-:Y:S06]  /*18da0*/  @P1 BRA `(.L_x_494) ;  /* 0xffffffd800e41947 */ /* 0x000fec000383ffff */
[----:B------:R-:W-:-:S07]  /*18db0*/  IMAD.MOV.U32 R152, RZ, RZ, R13 ;  /* 0x000000ffff987224 */ /* 0x000fce00078e000d */
.L_x_483:
[----:B------:R-:W-:Y:S05]  /*18dc0*/  WARPSYNC.ALL ;  /* 0x0000000000007948 */ /* 0x000fea0003800000 */
[----:B------:R-:W-:Y:S06]  /*18dd0*/  BAR.ARV 0x8, 0x180 ;  /* 0x0206000000007b1d */ /* 0x000fec0000002000 */
[----:B------:R-:W-:Y:S05]  /*18de0*/  @!P0 BRA `(.L_x_495) ;  /* 0x0000000000048947 */ /* 0x000fea0003800000 */
[----:B------:R-:W-:Y:S01]  /*18df0*/  BPT.TRAP 0x1 ;  /* 0x000000040000795c */ /* 0x000fe20000300000 */
.L_x_495:
[----:B------:R-:W-:Y:S01]  /*18e00*/  IMAD R4, R152, 0x8, R22 ;  /* 0x0000000898047824 */ /* 0x000fe200078e0216 */
[----:B------:R-:W-:-:S04]  /*18e10*/  SHF.L.U32 R7, R235, 0x1f, RZ ;  /* 0x0000001feb077819 */ /* 0x000fc800000006ff */
[----:B------:R0:W1:Y:S01]  /*18e20*/  SYNCS.PHASECHK.TRANS64.TRYWAIT P1, [R4+URZ+0x38850], R7 ;  /* 0x03885007040075a7 */ /* 0x000062000802017f */
[----:B------:R-:W-:Y:S05]  /*18e30*/  @!P0 BRA `(.L_x_496) ;  /* 0x0000000000048947 */ /* 0x000fea0003800000 */
[----:B------:R-:W-:Y:S01]  /*18e40*/  BPT.TRAP 0x1 ;  /* 0x000000040000795c */ /* 0x000fe20000300000 */
.L_x_496:
[----:B------:R-:W-:-:S04]  /*18e50*/  IADD3 R22, R22, 0x400, RZ ;  /* 0x0000040016167810 */ /* 0x000fc80007ffe0ff */
[----:B------:R-:W-:-:S04]  /*18e60*/  SHF.R.U32.HI R22, RZ, 0x4, R22 ;  /* 0x00000004ff167819 */ /* 0x000fc80000011616 */
[----:B------:R-:W-:-:S04]  /*18e70*/  LOP3.LUT R22, R22, 0x3fff, RZ, 0xc0, !PT ;  /* 0x00003fff16167812 */ /* 0x000fc800078ec0ff */
[----:B------:R-:W-:Y:S01]  /*18e80*/  LOP3.LUT R9, R22, 0x10000, RZ, 0xfc, !PT ;  /* 0x0001000016097812 */ /* 0x000fe200078efcff */
[----:B-1----:R-:W-:Y:S06]  /*18e90*/  @P1 BRA `(.L_x_497) ;  /* 0x0000000000081947 */ /* 0x002fec0003800000 */
[----:B------:R-:W1:Y:S02]  /*18ea0*/  SYNCS.PHASECHK.TRANS64.TRYWAIT P1, [R4+URZ+0x38850], R7 ;  /* 0x03885007040075a7 */ /* 0x000e64000802017f */
[----:B-1----:R-:W-:Y:S05]  /*18eb0*/  @!P1 BRA `(.L_x_498) ;  /* 0x000000c000909947 */ /* 0x002fea0003800000 */
.L_x_497:
[----:B------:R-:W-:Y:S01]  /*18ec0*/  IMAD R8, R152, 0x800, R9 ;  /* 0x0000080098087824 */ /* 0x000fe200078e0209 */
[----:B------:R-:W2:Y:S01]  /*18ed0*/  LDL R0, [R1+0x3c] ;  /* 0x00003c0001007983 */ /* 0x000ea20000100800 */
[----:B------:R-:W-:Y:S01]  /*18ee0*/  IMAD.MOV.U32 R9, RZ, RZ, 0x40000040 ;  /* 0x40000040ff097424 */ /* 0x000fe200078e00ff */
[----:B------:R-:W-:Y:S05]  /*18ef0*/  WARPSYNC.ALL ;  /* 0x0000000000007948 */ /* 0x000fea0003800000 */
[C---:B------:R-:W-:Y:S01]  /*18f00*/  R2UR UR6, R8.reuse ;  /* 0x00000000080672ca */ /* 0x040fe200000e0000 */
[----:B------:R-:W0:Y:S01]  /*18f10*/  LDL R22, [R1+0x1c] ;  /* 0x00001c0001167983 */ /* 0x000e220000100800 */
[----:B------:R-:W-:Y:S01]  /*18f20*/  R2UR UR7, R9 ;  /* 0x00000000090772ca */ /* 0x000fe200000e0000 */
[----:B------:R-:W-:Y:S01]  /*18f30*/  WARPGROUP.ARRIVE ;  /* 0x00000000000079c5 */ /* 0x000fe20000000000 */
[C---:B------:R-:W-:Y:S01]  /*18f40*/  VIADD R12, R8.reuse, 0x2 ;  /* 0x00000002080c7836 */ /* 0x040fe20000000000 */
[----:B------:R-:W3:Y:S01]  /*18f50*/  LDL.LU R11, [R1+0x8] ;  /* 0x00000800010b7983 */ /* 0x000ee20000300800 */
[----:B------:R-:W-:Y:S01]  /*18f60*/  MOV R13, 0x40000040 ;  /* 0x40000040000d7802 */ /* 0x000fe20000000f00 */
[----:B------:R-:W-:Y:S01]  /*18f70*/  ULDC.64 UR4, c[0x0][0x9a0] ;  /* 0x0002680000047ab9 */ /* 0x000fe20000000a00 */
[----:B------:R-:W-:Y:S01]  /*18f80*/  VIADD R20, R8, 0x4 ;  /* 0x0000000408147836 */ /* 0x000fe20000000000 */
[----:B------:R-:W-:Y:S01]  /*18f90*/  ISETP.NE.U32.AND P1, PT, RZ, UR4, PT ;  /* 0x00000004ff007c0c */ /* 0x000fe2000bf25070 */
[----:B------:R-:W-:-:S03]  /*18fa0*/  IMAD.MOV.U32 R21, RZ, RZ, 0x40000040 ;  /* 0x40000040ff157424 */ /* 0x000fc600078e00ff */
[----:B------:R-:W-:Y:S02]  /*18fb0*/  ISETP.NE.AND.EX P1, PT, RZ, UR5, PT, P1 ;  /* 0x00000005ff007c0c */ /* 0x000fe4000bf25310 */
[----:B------:R-:W-:Y:S01]  /*18fc0*/  QGMMA.64x256x32.F32.E4M3.E4M3 R24, R228, gdesc[UR4], R24, gsb0 ;  /* 0x03e00004e4187df3 */ /* 0x000fe20008000818 */
[----:B------:R-:W-:Y:S02]  /*18fd0*/  R2UR UR6, R12 ;  /* 0x000000000c0672ca */ /* 0x000fe400000e0000 */
[----:B------:R-:W-:-:S08]  /*18fe0*/  R2UR UR7, R13 ;  /* 0x000000000d0772ca */ /* 0x000fd000000e0000 */
[----:B------:R-:W2:Y:S08]  /*18ff0*/  @P1 LDC.64 R14, c[0x0][0x9c8] ;  /* 0x00027200ff0e1b82 */ /* 0x000eb00000000a00 */
[----:B------:R-:W4:Y:S01]  /*19000*/  @P1 LDC.64 R12, c[0x0][0x9d0] ;  /* 0x00027400ff0c1b82 */ /* 0x000f220000000a00 */
[----:B------:R-:W-:Y:S02]  /*19010*/  WARPGROUP.DEPBAR.LE gsb0, 0x0 ;  /* 0x00008000000079c5 */ /* 0x000fe40000010000 */
[----:B------:R-:W-:-:S06]  /*19020*/  WARPGROUP.ARRIVE ;  /* 0x00000000000079c5 */ /* 0x000fcc0000000000 */
[----:B------:R-:W-:Y:S01]  /*19030*/  QGMMA.64x256x32.F32.E4M3.E4M3 R24, R224, gdesc[UR4], R24, gsb0 ;  /* 0x03e00004e0187df3 */ /* 0x000fe20008000818 */
[----:B------:R-:W-:Y:S01]  /*19040*/  R2UR UR6, R20 ;  /* 0x00000000140672ca */ /* 0x000fe200000e0000 */
[----:B--2---:R-:W-:Y:S01]  /*19050*/  @P1 IMAD R0, R0, R14, RZ ;  /* 0x0000000e00001224 */ /* 0x004fe200078e02ff */
[----:B------:R-:W-:-:S03]  /*19060*/  R2UR UR7, R21 ;  /* 0x00000000150772ca */ /* 0x000fc600000e0000 */
[C---:B01----:R-:W-:Y:S02]  /*19070*/  @P1 IMAD R7, R22.reuse, R15, R0 ;  /* 0x0000000f16071224 */ /* 0x043fe400078e0200 */
[----:B------:R-:W-:Y:S01]  /*19080*/  @P1 IMAD.WIDE.U32 R14, R22, R14, RZ ;  /* 0x0000000e160e1225 */ /* 0x000fe200078e00ff */
[----:B---3--:R-:W-:-:S03]  /*19090*/  @P1 SHF.R.S32.HI R9, RZ, 0x1f, R11 ;  /* 0x0000001fff091819 */ /* 0x008fc6000001140b */
[----:B------:R-:W-:Y:S02]  /*190a0*/  @P1 IMAD.IADD R15, R15, 0x1, R7 ;  /* 0x000000010f0f1824 */ /* 0x000fe400078e0207 */
[----:B----4-:R-:W-:-:S04]  /*190b0*/  @P1 IMAD R0, R9, R12, RZ ;  /* 0x0000000c09001224 */ /* 0x010fc800078e02ff */
[C---:B------:R-:W-:Y:S02]  /*190c0*/  @P1 IMAD R7, R11.reuse, R13, R0 ;  /* 0x0000000d0b071224 */ /* 0x040fe400078e0200 */
[----:B------:R-:W-:-:S05]  /*190d0*/  @P1 IMAD.WIDE.U32 R12, R11, R12, R14 ;  /* 0x0000000c0b0c1225 */ /* 0x000fca00078e000e */
[----:B------:R-:W-:Y:S02]  /*190e0*/  @P1 IADD3 R7, R13, R7, RZ ;  /* 0x000000070d071210 */ /* 0x000fe40007ffe0ff */
[----:B------:R-:W-:-:S04]  /*190f0*/  @P1 LEA R14, P2, R12, UR4, 0x2 ;  /* 0x000000040c0e1c11 */ /* 0x000fc8000f8410ff */
[----:B------:R-:W-:Y:S01]  /*19100*/  @P1 LEA.HI.X R15, R12, UR5, R7, 0x2, P2 ;  /* 0x000000050c0f1c11 */ /* 0x000fe200090f1407 */
[----:B------:R-:W-:-:S06]  /*19110*/  IMAD.MOV.U32 R7, RZ, RZ, 0x3f800000 ;  /* 0x3f800000ff077424 */ /* 0x000fcc00078e00ff */
[----:B------:R0:W2:Y:S01]  /*19120*/  @P1 LDG.E R7, desc[UR42][R14.64] ;  /* 0x0000002a0e071981 */ /* 0x0000a2000c1e1900 */
[----:B------:R-:W-:Y:S02]  /*19130*/  VIADD R8, R8, 0x6 ;  /* 0x0000000608087836 */ /* 0x000fe40000000000 */
[----:B------:R-:W-:Y:S01]  /*19140*/  IMAD.MOV.U32 R9, RZ, RZ, 0x40000040 ;  /* 0x40000040ff097424 */ /* 0x000fe200078e00ff */
[----:B------:R-:W-:Y:S02]  /*19150*/  WARPGROUP.DEPBAR.LE gsb0, 0x0 ;  /* 0x00008000000079c5 */ /* 0x000fe40000010000 */
[----:B------:R-:W-:-:S06]  /*19160*/  WARPGROUP.ARRIVE ;  /* 0x00000000000079c5 */ /* 0x000fcc0000000000 */
[----:B------:R-:W-:Y:S01]  /*19170*/  QGMMA.64x256x32.F32.E4M3.E4M3 R24, R220, gdesc[UR4], R24, gsb0 ;  /* 0x03e00004dc187df3 */ /* 0x000fe20008000818 */
[----:B------:R-:W-:Y:S02]  /*19180*/  R2UR UR6, R8 ;  /* 0x00000000080672ca */ /* 0x000fe400000e0000 */
[----:B------:R-:W-:Y:S01]  /*19190*/  R2UR UR7, R9 ;  /* 0x00000000090772ca */ /* 0x000fe200000e0000 */
[----:B------:R-:W1:Y:S04]  /*191a0*/  SHFL.BFLY PT, R0, R5, 0x2, 0x1f ;  /* 0x0c401f0005007f89 */ /* 0x000e6800000e0000 */
[----:B------:R-:W3:Y:S01]  /*191b0*/  SHFL.BFLY PT, R11, R10, 0x2, 0x1f ;  /* 0x0c401f000a0b7f89 */ /* 0x000ee200000e0000 */
[----:B-1----:R-:W-:-:S01]  /*191c0*/  FADD.FTZ R0, R0, R5 ;  /* 0x0000000500007221 */ /* 0x002fc20000010000 */
[----:B---3--:R-:W-:-:S04]  /*191d0*/  FADD.FTZ R11, R11, R10 ;  /* 0x0000000a0b0b7221 */ /* 0x008fc80000010000 */
[----:B------:R-:W1:Y:S04]  /*191e0*/  SHFL.BFLY PT, R9, R0, 0x1, 0x1f ;  /* 0x0c201f0000097f89 */ /* 0x000e6800000e0000 */
[----:B------:R-:W3:Y:S01]  /*191f0*/  SHFL.BFLY PT, R8, R11, 0x1, 0x1f ;  /* 0x0c201f000b087f89 */ /* 0x000ee200000e0000 */
[----:B------:R-:W-:Y:S01]  /*19200*/  MOV R22, RZ ;  /* 0x000000ff00167202 */ /* 0x000fe20000000f00 */
[----:B-1----:R-:W-:Y:S01]  /*19210*/  FADD.FTZ R12, R0, R9 ;  /* 0x00000009000c7221 */ /* 0x002fe20000010000 */
[----:B---3--:R-:W-:-:S04]  /*19220*/  FADD.FTZ R13, R11, R8 ;  /* 0x000000080b0d7221 */ /* 0x008fc80000010000 */
[C---:B------:R-:W-:Y:S01]  /*19230*/  FSETP.NE.FTZ.AND P1, PT, R12.reuse, RZ, PT ;  /* 0x000000ff0c00720b */ /* 0x040fe20003f35000 */
[----:B0-----:R-:W-:Y:S01]  /*19240*/  FMUL.FTZ R14, R12, 0.00390625 ;  /* 0x3b8000000c0e7820 */ /* 0x001fe20000410000 */
[----:B------:R-:W-:-:S04]  /*19250*/  FMUL.FTZ R15, R13, 0.00390625 ;  /* 0x3b8000000d0f7820 */ /* 0x000fc80000410000 */
[----:B------:R-:W-:Y:S02]  /*19260*/  FSETP.NE.FTZ.AND P2, PT, R14, RZ, PT ;  /* 0x000000ff0e00720b */ /* 0x000fe40003f55000 */
[----:B------:R-:W-:-:S05]  /*19270*/  FSETP.NE.FTZ.AND P3, PT, R15, RZ, PT ;  /* 0x000000ff0f00720b */ /* 0x000fca0003f75000 */
[----:B------:R-:W-:Y:S01]  /*19280*/  @P1 MUFU.RCP R22, R12 ;  /* 0x0000000c00161308 */ /* 0x000fe20000001000 */
[----:B------:R-:W-:Y:S01]  /*19290*/  FSETP.NE.FTZ.AND P1, PT, R13, RZ, PT ;  /* 0x000000ff0d00720b */ /* 0x000fe20003f35000 */
[----:B------:R-:W-:-:S06]  /*192a0*/  IMAD.MOV.U32 R10, RZ, RZ, RZ ;  /* 0x000000ffff0a7224 */ /* 0x000fcc00078e00ff */
[----:B------:R-:W0:Y:S08]  /*192b0*/  @P3 MUFU.LG2 R9, R15 ;  /* 0x0000000f00093308 */ /* 0x000e300000000c00 */
[----:B------:R-:W1:Y:S08]  /*192c0*/  @P2 MUFU.LG2 R5, R14 ;  /* 0x0000000e00052308 */ /* 0x000e700000000c00 */
[----:B------:R-:W3:Y:S01]  /*192d0*/  @P1 MUFU.RCP R10, R13 ;  /* 0x0000000d000a1308 */ /* 0x000ee20000001000 */
[C---:B------:R-:W-:Y:S01]  /*192e0*/  @P2 FMUL.FTZ R8, R2.reuse, 0.69314718246459960938 ;  /* 0x3f31721802082820 */ /* 0x040fe20000410000 */
[----:B------:R-:W-:Y:S01]  /*192f0*/  @P3 FMUL.FTZ R2, R2, 0.69314718246459960938 ;  /* 0x3f31721802023820 */ /* 0x000fe20000410000 */
[----:B0-----:R-:W-:Y:S01]  /*19300*/  @P3 FMUL.FTZ R9, R9, 0.69314718246459960938 ;  /* 0x3f31721809093820 */ /* 0x001fe20000410000 */
[----:B------:R-:W-:-:S02]  /*19310*/  WARPGROUP.DEPBAR.LE gsb0, 0x0 ;  /* 0x00008000000079c5 */ /* 0x000fc40000010000 */
[----:B------:R-:W-:-:S06]  /*19320*/  WARPGROUP.ARRIVE ;  /* 0x00000000000079c5 */ /* 0x000fcc0000000000 */
[----:B------:R-:W-:Y:S01]  /*19330*/  QGMMA.64x256x32.F32.E4M3.E4M3 R24, R216, gdesc[UR4], R24, gsb0 ;  /* 0x03e00004d8187df3 */ /* 0x000fe20008000818 */
[----:B-1----:R-:W-:Y:S01]  /*19340*/  @P2 FMUL.FTZ R5, R5, 0.69314718246459960938 ;  /* 0x3f31721805052820 */ /* 0x002fe20000410000 */
[----:B------:R-:W-:Y:S02]  /*19350*/  IMAD.MOV.U32 R20, RZ, RZ, -0x800000 ;  /* 0xff800000ff147424 */ /* 0x000fe400078e00ff */
[----:B------:R-:W-:-:S01]  /*19360*/  @P3 FFMA.FTZ R20, R2, R6, R9 ;  /* 0x0000000602143223 */ /* 0x000fc20000010009 */
[----:B------:R-:W-:Y:S02]  /*19370*/  IMAD.MOV.U32 R0, RZ, RZ, -0x800000 ;  /* 0xff800000ff007424 */ /* 0x000fe400078e00ff */
[----:B------:R-:W-:-:S01]  /*19380*/  @P2 FFMA.FTZ R0, R8, R3, R5 ;  /* 0x0000000308002223 */ /* 0x000fc20000010005 */
[-C--:B--2---:R-:W-:Y:S01]  /*19390*/  FMUL.FTZ R22, R22, R7.reuse ;  /* 0x0000000716167220 */ /* 0x084fe20000410000 */
[----:B---3--:R-:W-:Y:S01]  /*193a0*/  FMUL.FTZ R2, R10, R7 ;  /* 0x000000070a027220 */ /* 0x008fe20000410000 */
[----:B------:R-:W-:-:S02]  /*193b0*/  WARPGROUP.DEPBAR.LE gsb0, 0x0 ;  /* 0x00008000000079c5 */ /* 0x000fc40000010000 */
[----:B------:R-:W-:Y:S05]  /*193c0*/  @!P0 BRA `(.L_x_499) ;  /* 0x0000000000048947 */ /* 0x000fea0003800000 */
[----:B------:R-:W-:Y:S01]  /*193d0*/  BPT.TRAP 0x1 ;  /* 0x000000040000795c */ /* 0x000fe20000300000 */
.L_x_499:
[----:B------:R-:W-:Y:S01]  /*193e0*/  IMAD.U32 R6, RZ, RZ, UR44 ;  /* 0x0000002cff067e24 */ /* 0x000fe2000f8e00ff */
[----:B------:R-:W-:Y:S01]  /*193f0*/  IADD3 R5, R4, 0x38860, RZ ;  /* 0x0003886004057810 */ /* 0x000fe20007ffe0ff */
[----:B------:R-:W-:Y:S02]  /*19400*/  VIADD R152, R152, 0x1 ;  /* 0x0000000198987836 */ /* 0x000fe40000000000 */
        /* <DEDUP_REMOVED lines=29> */
[----:B------:R-:W-:Y:S01]  /*195e0*/  ISETP.NE.AND P1, PT, R152, 0x2, PT ;  /* 0x000000029800780c */ /* 0x000fe20003f25270 */
        /* <DEDUP_REMOVED lines=47> */
[----:B------:R-:W-:Y:S01]  /*198e0*/  SEL R22, RZ, 0x1, P1 ;  /* 0x00000001ff167807 */ /* 0x000fe20000800000 */
        /* <DEDUP_REMOVED lines=51> */
[----:B------:R-:W-:Y:S01]  /*19c20*/  PLOP3.LUT P0, PT, PT, PT, PT, 0x8, 0x0 ;  /* 0x000000000000781c */ /* 0x000fe20003f0e170 */
[-C--:B------:R-:W-:Y:S01]  /*19c30*/  FMUL.FTZ R138, R147, R2.reuse ;  /* 0x00000002938a7220 */ /* 0x080fe20000410000 */
[-C--:B------:R-:W-:Y:S01]  /*19c40*/  FMUL.FTZ R146, R150, R2.reuse ;  /* 0x0000000296927220 */ /* 0x080fe20000410000 */
[----:B------:R-:W-:Y:S01]  /*19c50*/  FMUL.FTZ R151, R151, R2 ;  /* 0x0000000297977220 */ /* 0x000fe20000410000 */
[----:B------:R-:W-:Y:S01]  /*19c60*/  LOP3.LUT R235, R235, R22, RZ, 0x3c, !PT ;  /* 0x00000016ebeb7212 */ /* 0x000fe200078e3cff */
[----:B------:R-:W-:Y:S01]  /*19c70*/  UIADD3 UR45, UR45, 0x1, URZ ;  /* 0x000000012d2d7890 */ /* 0x000fe2000fffe03f */
[----:B0-----:R-:W-:-:S11]  /*19c80*/  SEL R152, R152, RZ, P1 ;  /* 0x000000ff98987207 */ /* 0x001fd60000800000 */
.L_x_437:
[----:B------:R-:W-:Y:S05]  /*19c90*/  WARPSYNC.ALL ;  /* 0x0000000000007948 */ /* 0x000fea0003800000 */
[----:B------:R-:W0:Y:S08]  /*19ca0*/  S2UR UR44, SR_CgaCtaId ;  /* 0x00000000002c79c3 */ /* 0x000e300000008800 */
[----:B------:R-:W-:Y:S06]  /*19cb0*/  BAR.SYNC.DEFER_BLOCKING 0x5, 0x180 ;  /* 0x0146000000007b1d */ /* 0x000fec0000010000 */
[----:B------:R-:W-:Y:S01]  /*19cc0*/  UMOV UR4, 0x400 ;  /* 0x0000040000047882 */ /* 0x000fe20000000000 */
[----:B------:R-:W-:Y:S01]  /*19cd0*/  BSSY B0, `(.L_x_500) ;  /* 0x00003d0000007945 */ /* 0x000fe20003800000 */
[----:B0-----:R-:W-:-:S06]  /*19ce0*/  ULEA UR4, UR44, UR4, 0x18 ;  /* 0x000000042c047291 */ /* 0x001fcc000f8ec03f */
[----:B------:R-:W-:-:S05]  /*19cf0*/  IMAD.U32 R22, RZ, RZ, UR4 ;  /* 0x00000004ff167e24 */ /* 0x000fca000f8e00ff */
[----:B------:R-:W0:Y:S04]  /*19d00*/  LDS.128 R160, [R22+0x388d0] ;  /* 0x0388d00016a07984 */ /* 0x000e280000000c00 */
[----:B0-----:R0:W-:Y:S04]  /*19d10*/  STL.64 [R1], R160 ;  /* 0x000000a001007387 */ /* 0x0011e80000100a00 */
[----:B------:R0:W-:Y:S01]  /*19d20*/  STL.64 [R1+0x8], R162 ;  /* 0x000008a201007387 */ /* 0x0001e20000100a00 */
[----:B------:R-:W-:Y:S06]  /*19d30*/  BAR.ARV 0x4, 0x180 ;  /* 0x0106000000007b1d */ /* 0x000fec0000002000 */
[----:B------:R-:W-:Y:S05]  /*19d40*/  @P0 BRA `(.L_x_501) ;  /* 0x0000002c008c0947 */ /* 0x000fea0003800000 */
[----:B------:R-:W2:Y:S04]  /*19d50*/  LDL R153, [R1+0x68] ;  /* 0x0000680001997983 */ /* 0x000ea80000100800 */
[----:B------:R-:W3:Y:S04]  /*19d60*/  LDL R147, [R1+0x3c] ;  /* 0x00003c0001937983 */ /* 0x000ee80000100800 */
[----:B------:R-:W4:Y:S01]  /*19d70*/  LDL R143, [R1+0x1c] ;  /* 0x00001c00018f7983 */ /* 0x000f220000100800 */
[----:B------:R-:W1:Y:S01]  /*19d80*/  S2R R150, SR_TID.X ;  /* 0x0000000000967919 */ /* 0x000e620000002100 */
[----:B------:R-:W-:Y:S01]  /*19d90*/  F2FP.BF16.F32.PACK_AB R111, R9, R8 ;  /* 0x00000008096f723e */ /* 0x000fe200000010ff */
[----:B------:R-:W-:Y:S01]  /*19da0*/  ULDC.64 UR4, c[0x4][0x38] ;  /* 0x01000e0000047ab9 */ /* 0x000fe20000000a00 */
[----:B------:R-:W0:Y:S01]  /*19db0*/  S2R R9, SR_SWINHI ;  /* 0x0000000000097919 */ /* 0x000e220000002f00 */
[----:B------:R-:W-:-:S02]  /*19dc0*/  F2FP.BF16.F32.PACK_AB R78, R140, R129 ;  /* 0x000000818c4e723e */ /* 0x000fc400000010ff */
[----:B-----5:R-:W-:Y:S02]  /*19dd0*/  F2FP.BF16.F32.PACK_AB R113, R83, R70 ;  /* 0x000000465371723e */ /* 0x020fe400000010ff */
[----:B------:R-:W-:Y:S02]  /*19de0*/  F2FP.BF16.F32.PACK_AB R70, R76, R69 ;  /* 0x000000454c46723e */ /* 0x000fe400000010ff */
[----:B------:R-:W-:Y:S02]  /*19df0*/  F2FP.BF16.F32.PACK_AB R129, R84, R77 ;  /* 0x0000004d5481723e */ /* 0x000fe400000010ff */
[----:B------:R-:W-:Y:S02]  /*19e00*/  F2FP.BF16.F32.PACK_AB R90, R58, R39 ;  /* 0x000000273a5a723e */ /* 0x000fe400000010ff */
[----:B------:R-:W-:Y:S02]  /*19e10*/  F2FP.BF16.F32.PACK_AB R49, R56, R49 ;  /* 0x000000313831723e */ /* 0x000fe400000010ff */
[----:B------:R-:W-:-:S02]  /*19e20*/  F2FP.BF16.F32.PACK_AB R39, R64, R57 ;  /* 0x000000394027723e */ /* 0x000fc400000010ff */
[----:B-1----:R-:W-:-:S04]  /*19e30*/  SHF.L.U32 R2, R150, 0x2, RZ ;  /* 0x0000000296027819 */ /* 0x002fc800000006ff */
[----:B------:R-:W-:Y:S02]  /*19e40*/  LOP3.LUT R2, R2, 0xc, RZ, 0xc0, !PT ;  /* 0x0000000c02027812 */ /* 0x000fe400078ec0ff */
[----:B------:R-:W-:Y:S02]  /*19e50*/  MOV R76, R22 ;  /* 0x00000016004c7202 */ /* 0x000fe40000000f00 */
[----:B0-----:R-:W-:Y:S02]  /*19e60*/  MOV R77, R9 ;  /* 0x00000009004d7202 */ /* 0x001fe40000000f00 */
[----:B------:R-:W-:Y:S02]  /*19e70*/  IADD3 R26, P0, R2, UR4, RZ ;  /* 0x00000004021a7c10 */ /* 0x000fe4000ff1e0ff */
[----:B------:R-:W-:-:S03]  /*19e80*/  F2FP.BF16.F32.PACK_AB R86, R62, R43 ;  /* 0x0000002b3e56723e */ /* 0x000fc600000010ff */
[----:B------:R-:W-:Y:S01]  /*19e90*/  IMAD.X R27, RZ, RZ, UR5, P0 ;  /* 0x00000005ff1b7e24 */ /* 0x000fe200080e06ff */
[----:B------:R-:W-:Y:S02]  /*19ea0*/  F2FP.BF16.F32.PACK_AB R67, R47, R30 ;  /* 0x0000001e2f43723e */ /* 0x000fe400000010ff */
[----:B------:R-:W-:Y:S02]  /*19eb0*/  F2FP.BF16.F32.PACK_AB R62, R68, R61 ;  /* 0x0000003d443e723e */ /* 0x000fe400000010ff */
[----:B------:R-:W-:Y:S01]  /*19ec0*/  F2FP.BF16.F32.PACK_AB R43, R72, R65 ;  /* 0x00000041482b723e */ /* 0x000fe200000010ff */
[----:B------:R0:W5:Y:S01]  /*19ed0*/  LDG.E.CONSTANT R2, desc[UR42][R26.64] ;  /* 0x0000002a1a027981 */ /* 0x000162000c1e9900 */
[----:B------:R-:W-:Y:S02]  /*19ee0*/  F2FP.BF16.F32.PACK_AB R30, R59, R42 ;  /* 0x0000002a3b1e723e */ /* 0x000fe400000010ff */
[----:B------:R-:W-:Y:S02]  /*19ef0*/  F2FP.BF16.F32.PACK_AB R80, R80, R73 ;  /* 0x000000495050723e */ /* 0x000fe400000010ff */
[----:B0-----:R-:W-:-:S02]  /*19f00*/  F2FP.BF16.F32.PACK_AB R27, R13, R12 ;  /* 0x0000000c0d1b723e */ /* 0x001fc400000010ff */
[----:B------:R-:W-:Y:S02]  /*19f10*/  F2FP.BF16.F32.PACK_AB R12, R60, R53 ;  /* 0x000000353c0c723e */ /* 0x000fe400000010ff */
        /* <DEDUP_REMOVED lines=17> */
[----:B------:R-:W-:Y:S02]  /*1a030*/  LOP3.LUT P0, R8, R150, 0x3, RZ, 0xc0, !PT ;  /* 0x0000000396087812 */ /* 0x000fe4000780c0ff */
[----:B------:R-:W-:Y:S02]  /*1a040*/  F2FP.BF16.F32.PACK_AB R31, R44, R37 ;  /* 0x000000252c1f723e */ /* 0x000fe400000010ff */
[----:B------:R-:W-:Y:S02]  /*1a050*/  F2FP.BF16.F32.PACK_AB R48, R48, R41 ;  /* 0x000000293030723e */ /* 0x000fe400000010ff */
[----:B------:R-:W-:Y:S02]  /*1a060*/  F2FP.BF16.F32.PACK_AB R3, R6, R3 ;  /* 0x000000030603723e */ /* 0x000fe400000010ff */
[----:B------:R-:W-:Y:S02]  /*1a070*/  F2FP.BF16.F32.PACK_AB R4, R5, R4 ;  /* 0x000000040504723e */ /* 0x000fe400000010ff */
[----:B------:R-:W-:-:S02]  /*1a080*/  ISETP.EQ.OR P0, PT, R8, 0x3, !P0 ;  /* 0x000000030800780c */ /* 0x000fc40004702670 */
[----:B------:R-:W-:Y:S02]  /*1a090*/  F2FP.BF16.F32.PACK_AB R29, R36, R29 ;  /* 0x0000001d241d723e */ /* 0x000fe400000010ff */
[----:B------:R-:W-:Y:S02]  /*1a0a0*/  SEL R13, R3, R4, P0 ;  /* 0x00000004030d7207 */ /* 0x000fe40000000000 */
[----:B------:R-:W-:Y:S01]  /*1a0b0*/  SEL R4, R4, R3, P0 ;  /* 0x0000000304047207 */ /* 0x000fe20000000000 */
[----:B------:R-:W-:Y:S01]  /*1a0c0*/  UMOV UR4, 0xffffffff ;  /* 0xffffffff00047882 */ /* 0x000fe20000000000 */
        /* <DEDUP_REMOVED lines=25> */
[----:B------:R-:W-:Y:S01]  /*1a260*/  F2FP.BF16.F32.PACK_AB R138, R151, R138 ;  /* 0x0000008a978a723e */ /* 0x000fe200000010ff */
[----:B--2---:R-:W-:-:S03]  /*1a270*/  IMAD.WIDE R56, R153, 0x2, R76 ;  /* 0x0000000299387825 */ /* 0x004fc600078e024c */
[C---:B------:R-:W-:Y:S02]  /*1a280*/  IADD3 R69, P2, R56.reuse, 0xc040, RZ ;  /* 0x0000c04038457810 */ /* 0x040fe40007f5e0ff */
[C---:B------:R-:W-:Y:S02]  /*1a290*/  IADD3 R65, P1, R56.reuse, 0xc020, RZ ;  /* 0x0000c02038417810 */ /* 0x040fe40007f3e0ff */
[C---:B------:R-:W-:Y:S02]  /*1a2a0*/  IADD3 R61, P5, R56.reuse, 0xc000, RZ ;  /* 0x0000c000383d7810 */ /* 0x040fe40007fbe0ff */
[C---:B------:R-:W-:Y:S02]  /*1a2b0*/  IADD3 R73, P3, R56.reuse, 0xc060, RZ ;  /* 0x0000c06038497810 */ /* 0x040fe40007f7e0ff */
[----:B------:R-:W-:Y:S02]  /*1a2c0*/  IADD3 R59, P4, R56, 0x8060, RZ ;  /* 0x00008060383b7810 */ /* 0x000fe40007f9e0ff */
[----:B------:R-:W-:-:S02]  /*1a2d0*/  LOP3.LUT R68, R69, 0x380, RZ, 0xc0, !PT ;  /* 0x0000038045447812 */ /* 0x000fc400078ec0ff */
[----:B------:R-:W-:Y:S02]  /*1a2e0*/  LOP3.LUT R64, R65, 0x380, RZ, 0xc0, !PT ;  /* 0x0000038041407812 */ /* 0x000fe400078ec0ff */
[----:B------:R-:W-:Y:S02]  /*1a2f0*/  LOP3.LUT R60, R61, 0x380, RZ, 0xc0, !PT ;  /* 0x000003803d3c7812 */ /* 0x000fe400078ec0ff */
[----:B------:R-:W-:Y:S02]  /*1a300*/  LOP3.LUT R72, R73, 0x380, RZ, 0xc0, !PT ;  /* 0x0000038049487812 */ /* 0x000fe400078ec0ff */
[----:B------:R-:W-:Y:S02]  /*1a310*/  LOP3.LUT R58, R59, 0x380, RZ, 0xc0, !PT ;  /* 0x000003803b3a7812 */ /* 0x000fe400078ec0ff */
[----:B------:R-:W-:Y:S02]  /*1a320*/  SHF.R.U64 R68, R68, 0x3, RZ ;  /* 0x0000000344447819 */ /* 0x000fe400000012ff */
[----:B------:R-:W-:-:S02]  /*1a330*/  SHF.R.U64 R64, R64, 0x3, RZ ;  /* 0x0000000340407819 */ /* 0x000fc400000012ff */
[----:B------:R-:W-:Y:S02]  /*1a340*/  SHF.R.U64 R60, R60, 0x3, RZ ;  /* 0x000000033c3c7819 */ /* 0x000fe400000012ff */
[----:B------:R-:W-:Y:S02]  /*1a350*/  SHF.R.U64 R72, R72, 0x3, RZ ;  /* 0x0000000348487819 */ /* 0x000fe400000012ff */
[----:B------:R-:W-:Y:S02]  /*1a360*/  SHF.R.U64 R58, R58, 0x3, RZ ;  /* 0x000000033a3a7819 */ /* 0x000fe400000012ff */
[----:B------:R-:W-:Y:S01]  /*1a370*/  LOP3.LUT R68, R68, R69, RZ, 0x3c, !PT ;  /* 0x0000004544447212 */ /* 0x000fe200078e3cff */
[--C-:B------:R-:W-:Y:S01]  /*1a380*/  IMAD.X R69, RZ, RZ, R57.reuse, P2 ;  /* 0x000000ffff457224 */ /* 0x100fe200010e0639 */
[----:B------:R-:W-:Y:S02]  /*1a390*/  LOP3.LUT R64, R64, R65, RZ, 0x3c, !PT ;  /* 0x0000004140407212 */ /* 0x000fe400078e3cff */
[----:B------:R-:W-:Y:S01]  /*1a3a0*/  LOP3.LUT R60, R60, R61, RZ, 0x3c, !PT ;  /* 0x0000003d3c3c7212 */ /* 0x000fe200078e3cff */
[--C-:B------:R-:W-:Y:S01]  /*1a3b0*/  IMAD.X R61, RZ, RZ, R57.reuse, P5 ;  /* 0x000000ffff3d7224 */ /* 0x100fe200028e0639 */
[----:B------:R-:W-:Y:S01]  /*1a3c0*/  LOP3.LUT R72, R72, R73, RZ, 0x3c, !PT ;  /* 0x0000004948487212 */ /* 0x000fe200078e3cff */
[--C-:B------:R-:W-:Y:S01]  /*1a3d0*/  IMAD.X R73, RZ, RZ, R57.reuse, P3 ;  /* 0x000000ffff497224 */ /* 0x100fe200018e0639 */
[----:B------:R-:W-:Y:S01]  /*1a3e0*/  LOP3.LUT R58, R58, R59, RZ, 0x3c, !PT ;  /* 0x0000003b3a3a7212 */ /* 0x000fe200078e3cff */
[----:B------:R-:W-:Y:S01]  /*1a3f0*/  IMAD.X R59, RZ, RZ, R57, P4 ;  /* 0x000000ffff3b7224 */ /* 0x000fe200020e0639 */
[----:B------:R-:W-:-:S02]  /*1a400*/  IADD3.X R65, RZ, R57, RZ, P1, !PT ;  /* 0x00000039ff417210 */ /* 0x000fc40000ffe4ff */
        /* <DEDUP_REMOVED lines=23> */
[----:B------:R-:W-:Y:S01]  /*1a580*/  LOP3.LUT R46, R46, R47, RZ, 0x3c, !PT ;  /* 0x0000002f2e2e7212 */ /* 0x000fe200078e3cff */
[----:B------:R-:W-:Y:S01]  /*1a590*/  IMAD.X R47, RZ, RZ, R57, P4 ;  /* 0x000000ffff2f7224 */ /* 0x000fe200020e0639 */
[C---:B------:R-:W-:Y:S02]  /*1a5a0*/  IADD3 R41, P2, R56.reuse, 0x4000, RZ ;  /* 0x0000400038297810 */ /* 0x040fe40007f5e0ff */
[C---:B------:R-:W-:Y:S02]  /*1a5b0*/  IADD3 R37, P1, R56.reuse, 0x60, RZ ;  /* 0x0000006038257810 */ /* 0x040fe40007f3e0ff */
[C---:B------:R-:W-:Y:S02]  /*1a5c0*/  IADD3 R25, P5, R56.reuse, 0x40, RZ ;  /* 0x0000004038197810 */ /* 0x040fe40007fbe0ff */
[C---:B------:R-:W-:Y:S02]  /*1a5d0*/  IADD3 R45, P3, R56.reuse, 0x4020, RZ ;  /* 0x00004020382d7810 */ /* 0x040fe40007f7e0ff */
[----:B------:R-:W-:-:S02]  /*1a5e0*/  IADD3 R9, P4, R56, 0x20, RZ ;  /* 0x0000002038097810 */ /* 0x000fc40007f9e0ff */
[----:B------:R-:W-:Y:S02]  /*1a5f0*/  LOP3.LUT R40, R41, 0x380, RZ, 0xc0, !PT ;  /* 0x0000038029287812 */ /* 0x000fe400078ec0ff */
[----:B------:R-:W-:Y:S02]  /*1a600*/  LOP3.LUT R36, R37, 0x380, RZ, 0xc0, !PT ;  /* 0x0000038025247812 */ /* 0x000fe400078ec0ff */
[----:B------:R-:W-:Y:S02]  /*1a610*/  LOP3.LUT R24, R25, 0x380, RZ, 0xc0, !PT ;  /* 0x0000038019187812 */ /* 0x000fe400078ec0ff */
[----:B------:R-:W-:Y:S02]  /*1a620*/  LOP3.LUT R44, R45, 0x380, RZ, 0xc0, !PT ;  /* 0x000003802d2c7812 */ /* 0x000fe400078ec0ff */
[----:B------:R-:W-:Y:S02]  /*1a630*/  LOP3.LUT R8, R9, 0x380, RZ, 0xc0, !PT ;  /* 0x0000038009087812 */ /* 0x000fe400078ec0ff */
[----:B------:R-:W-:-:S02]  /*1a640*/  LOP3.LUT R3, R56, 0x380, RZ, 0xc0, !PT ;  /* 0x0000038038037812 */ /* 0x000fc400078ec0ff */
[----:B------:R-:W-:Y:S02]  /*1a650*/  SHF.R.U64 R40, R40, 0x3, RZ ;  /* 0x0000000328287819 */ /* 0x000fe400000012ff */
[----:B------:R-:W-:Y:S02]  /*1a660*/  SHF.R.U64 R36, R36, 0x3, RZ ;  /* 0x0000000324247819 */ /* 0x000fe400000012ff */
[----:B------:R-:W-:Y:S02]  /*1a670*/  SHF.R.U64 R24, R24, 0x3, RZ ;  /* 0x0000000318187819 */ /* 0x000fe400000012ff */
[----:B------:R-:W-:Y:S02]  /*1a680*/  SHF.R.U64 R44, R44, 0x3, RZ ;  /* 0x000000032c2c7819 */ /* 0x000fe400000012ff */
[----:B------:R-:W-:Y:S02]  /*1a690*/  SHF.R.U64 R8, R8, 0x3, RZ ;  /* 0x0000000308087819 */ /* 0x000fe400000012ff */
[----:B------:R-:W-:-:S02]  /*1a6a0*/  SHF.R.U64 R3, R3, 0x3, RZ ;  /* 0x0000000303037819 */ /* 0x000fc400000012ff */
[----:B------:R-:W-:Y:S01]  /*1a6b0*/  LOP3.LUT R40, R40, R41, RZ, 0x3c, !PT ;  /* 0x0000002928287212 */ /* 0x000fe200078e3cff */
[--C-:B------:R-:W-:Y:S01]  /*1a6c0*/  IMAD.X R41, RZ, RZ, R57.reuse, P2 ;  /* 0x000000ffff297224 */ /* 0x100fe200010e0639 */
[----:B------:R-:W-:Y:S01]  /*1a6d0*/  LOP3.LUT R36, R36, R37, RZ, 0x3c, !PT ;  /* 0x0000002524247212 */ /* 0x000fe200078e3cff */
[--C-:B------:R-:W-:Y:S01]  /*1a6e0*/  IMAD.X R37, RZ, RZ, R57.reuse, P1 ;  /* 0x000000ffff257224 */ /* 0x100fe200008e0639 */
[----:B------:R-:W-:Y:S01]  /*1a6f0*/  LOP3.LUT R24, R24, R25, RZ, 0x3c, !PT ;  /* 0x0000001918187212 */ /* 0x000fe200078e3cff */
[----:B------:R-:W-:Y:S01]  /*1a700*/  IMAD.X R25, RZ, RZ, R57, P5 ;  /* 0x000000ffff197224 */ /* 0x000fe200028e0639 */
[----:B------:R-:W-:Y:S02]  /*1a710*/  LOP3.LUT R44, R44, R45, RZ, 0x3c, !PT ;  /* 0x0000002d2c2c7212 */ /* 0x000fe400078e3cff */
[----:B------:R-:W-:Y:S02]  /*1a720*/  LOP3.LUT R8, R8, R9, RZ, 0x3c, !PT ;  /* 0x0000000908087212 */ /* 0x000fe400078e3cff */
[----:B------:R-:W-:-:S02]  /*1a730*/  IADD3.X R45, RZ, R57, RZ, P3, !PT ;  /* 0x00000039ff2d7210 */ /* 0x000fc40001ffe4ff */
[----:B------:R-:W-:Y:S02]  /*1a740*/  LOP3.LUT R56, R3, R56, RZ, 0x3c, !PT ;  /* 0x0000003803387212 */ /* 0x000fe400078e3cff */
[----:B------:R-:W-:Y:S01]  /*1a750*/  IADD3.X R9, RZ, R57, RZ, P4, !PT ;  /* 0x00000039ff097210 */ /* 0x000fe200027fe4ff */
[----:B----4-:R-:W-:Y:S01]  /*1a760*/  IMAD.SHL.U32 R87, R143, 0x4, RZ ;  /* 0x000000048f577824 */ /* 0x010fe200078e00ff */
[----:B------:R-:W-:Y:S02]  /*1a770*/  MOV R85, R72 ;  /* 0x0000004800557202 */ /* 0x000fe40000000f00 */
[----:B------:R-:W-:Y:S02]  /*1a780*/  MOV R100, R100 ;  /* 0x0000006400647202 */ /* 0x000fe40000000f00 */
[----:B------:R-:W-:Y:S02]  /*1a790*/  MOV R103, R56 ;  /* 0x0000003800677202 */ /* 0x000fe40000000f00 */
[----:B------:R-:W-:-:S02]  /*1a7a0*/  MOV R83, R68 ;  /* 0x0000004400537202 */ /* 0x000fc40000000f00 */
[----:B------:R-:W-:Y:S02]  /*1a7b0*/  MOV R81, R64 ;  /* 0x0000004000517202 */ /* 0x000fe40000000f00 */
[----:B------:R-:W-:Y:S02]  /*1a7c0*/  MOV R79, R60 ;  /* 0x0000003c004f7202 */ /* 0x000fe40000000f00 */
        /* <DEDUP_REMOVED lines=10> */
[----:B---3--:R-:W-:Y:S01]  /*1a870*/  SHF.L.U64.HI R101, R143, 0x2, R147 ;  /* 0x000000028f657819 */ /* 0x008fe20000010293 */
[----:B------:R-:W-:Y:S06]  /*1a880*/  BRA.DIV UR4, `(.L_x_502) ;  /* 0x000000aa04307947 */ /* 0x000fec000b800000 */
[----:B------:R-:W-:Y:S02]  /*1a890*/  SEL R21, R14, R27, P0 ;  /* 0x0000001b0e157207 */ /* 0x000fe40000000000 */
[----:B------:R-:W-:Y:S02]  /*1a8a0*/  SEL R24, R27, R14, P0 ;  /* 0x0000000e1b187207 */ /* 0x000fe40000000000 */
[----:B------:R-:W-:Y:S02]  /*1a8b0*/  SEL R27, R28, R29, P0 ;  /* 0x0000001d1c1b7207 */ /* 0x000fe40000000000 */
[----:B------:R-:W-:Y:S01]  /*1a8c0*/  SEL R28, R29, R28, P0 ;  /* 0x0000001c1d1c7207 */ /* 0x000fe20000000000 */
[----:B-----5:R-:W-:Y:S01]  /*1a8d0*/  SHFL.IDX PT, R21, R21, R2, 0x1c1f ;  /* 0x001c1f0215157589 */ /* 0x020fe200000e0000 */
[----:B------:R-:W-:Y:S02]  /*1a8e0*/  SEL R29, R32, R31, P0 ;  /* 0x0000001f201d7207 */ /* 0x000fe40000000000 */
[----:B------:R-:W-:-:S02]  /*1a8f0*/  SEL R25, R26, R35, P0 ;  /* 0x000000231a197207 */ /* 0x000fc40000000000 */
[----:B------:R-:W-:Y:S02]  /*1a900*/  SEL R32, R31, R32, P0 ;  /* 0x000000201f207207 */ /* 0x000fe40000000000 */
[----:B------:R-:W-:Y:S02]  /*1a910*/  SEL R26, R35, R26, P0 ;  /* 0x0000001a231a7207 */ /* 0x000fe40000000000 */
[----:B------:R-:W-:Y:S01]  /*1a920*/  SEL R31, R48, R33, P0 ;  /* 0x00000021301f7207 */ /* 0x000fe20000000000 */
[----:B------:R-:W-:Y:S01]  /*1a930*/  SHFL.IDX PT, R25, R25, R2, 0x1c1f ;  /* 0x001c1f0219197589 */ /* 0x000fe200000e0000 */
[----:B------:R-:W-:Y:S02]  /*1a940*/  SEL R36, R33, R48, P0 ;  /* 0x0000003021247207 */ /* 0x000fe40000000000 */
[----:B------:R-:W-:Y:S02]  /*1a950*/  SEL R41, R88, R133, P0 ;  /* 0x0000008558297207 */ /* 0x000fe40000000000 */
[----:B------:R-:W-:-:S02]  /*1a960*/  SEL R56, R133, R88, P0 ;  /* 0x0000005885387207 */ /* 0x000fc40000000000 */
[----:B------:R-:W-:Y:S01]  /*1a970*/  SEL R51, R78, R5, P0 ;  /* 0x000000054e337207 */ /* 0x000fe20000000000 */
[----:B------:R-:W-:Y:S01]  /*1a980*/  SHFL.IDX PT, R58, R41, R2, 0x1c1f ;  /* 0x001c1f02293a7589 */ /* 0x000fe200000e0000 */
[----:B------:R-:W-:Y:S02]  /*1a990*/  SEL R9, R66, R111, P0 ;  /* 0x0000006f42097207 */ /* 0x000fe40000000000 */
[----:B------:R-:W-:Y:S02]  /*1a9a0*/  SEL R33, R49, R12, P0 ;  /* 0x0000000c31217207 */ /* 0x000fe40000000000 */
[----:B------:R-:W-:Y:S01]  /*1a9b0*/  SEL R40, R12, R49, P0 ;  /* 0x000000310c287207 */ /* 0x000fe20000000000 */
[----:B------:R-:W-:Y:S01]  /*1a9c0*/  SHFL.IDX PT, R51, R51, R2, 0x1c1f ;  /* 0x001c1f0233337589 */ /* 0x000fe200000e0000 */
[----:B------:R-:W-:Y:S02]  /*1a9d0*/  SEL R35, R39, R62, P0 ;  /* 0x0000003e27237207 */ /* 0x000fe40000000000 */
[----:B------:R-:W-:-:S02]  /*1a9e0*/  SEL R44, R62, R39, P0 ;  /* 0x000000273e2c7207 */ /* 0x000fc40000000000 */
[----:B------:R-:W-:Y:S01]  /*1a9f0*/  SEL R37, R43, R70, P0 ;  /* 0x000000462b257207 */ /* 0x000fe20000000000 */
[----:B------:R-:W-:Y:S01]  /*1aa00*/  SHFL.IDX PT, R46, R35, R2, 0x1c1f ;  /* 0x001c1f02232e7589 */ /* 0x000fe200000e0000 */
[----:B------:R-:W-:Y:S02]  /*1aa10*/  SEL R48, R70, R43, P0 ;  /* 0x0000002b46307207 */ /* 0x000fe40000000000 */
[----:B------:R-:W-:Y:S01]  /*1aa20*/  SEL R78, R5, R78, P0 ;  /* 0x0000004e054e7207 */ /* 0x000fe20000000000 */
[----:B------:R-:W-:Y:S01]  /*1aa30*/  SHFL.IDX PT, R50, R37, R2, 0x1c1f ;  /* 0x001c1f0225327589 */ /* 0x000fe200000e0000 */
[----:B------:R-:W-:Y:S02]  /*1aa40*/  SEL R61, R30, R63, P0 ;  /* 0x0000003f1e3d7207 */ /* 0x000fe40000000000 */
[----:B------:R-:W-:Y:S02]  /*1aa50*/  SEL R88, R63, R30, P0 ;  /* 0x0000001e3f587207 */ /* 0x000fe40000000000 */
[----:B------:R-:W-:Y:S01]  /*1aa60*/  SEL R8, R111, R66, P0 ;  /* 0x000000426f087207 */ /* 0x000fe20000000000 */
[----:B------:R-:W-:Y:S01]  /*1aa70*/  SHFL.IDX PT, R30, R27, R2, 0x1c1f ;  /* 0x001c1f021b1e7589 */ /* 0x000fe200000e0000 */
[----:B------:R-:W-:-:S02]  /*1aa80*/  SEL R39, R80, R129, P0 ;  /* 0x0000008150277207 */ /* 0x000fc40000000000 */
[----:B------:R-:W-:Y:S01]  /*1aa90*/  SEL R52, R129, R80, P0 ;  /* 0x0000005081347207 */ /* 0x000fe20000000000 */
[----:B------:R-:W-:Y:S01]  /*1aaa0*/  SHFL.IDX PT, R61, R61, R2, 0x1c1f ;  /* 0x001c1f023d3d7589 */ /* 0x000fe200000e0000 */
[----:B------:R-:W-:Y:S02]  /*1aab0*/  SEL R43, R84, R137, P0 ;  /* 0x00000089542b7207 */ /* 0x000fe40000000000 */
[----:B------:R-:W-:Y:S01]  /*1aac0*/  SEL R45, R104, R127, P0 ;  /* 0x0000007f682d7207 */ /* 0x000fe20000000000 */
[----:B------:R-:W-:Y:S01]  /*1aad0*/  SHFL.IDX PT, R54, R39, R2, 0x1c1f ;  /* 0x001c1f0227367589 */ /* 0x000fe200000e0000 */
[----:B------:R-:W-:Y:S02]  /*1aae0*/  SEL R47, R109, R112, P0 ;  /* 0x000000706d2f7207 */ /* 0x000fe40000000000 */
[----:B------:R-:W-:Y:S01]  /*1aaf0*/  SEL R49, R117, R120, P0 ;  /* 0x0000007875317207 */ /* 0x000fe20000000000 */
[----:B------:R-:W-:Y:S01]  /*1ab00*/  SHFL.IDX PT, R62, R43, R2, 0x1c1f ;  /* 0x001c1f022b3e7589 */ /* 0x000fe200000e0000 */
[----:B------:R-:W-:-:S02]  /*1ab10*/  SEL R55, R82, R11, P0 ;  /* 0x0000000b52377207 */ /* 0x000fc40000000000 */
[----:B------:R-:W-:Y:S01]  /*1ab20*/  SEL R59, R86, R67, P0 ;  /* 0x00000043563b7207 */ /* 0x000fe20000000000 */
[----:B------:R-:W-:Y:S01]  /*1ab30*/  SHFL.IDX PT, R66, R45, R2, 0x1c1f ;  /* 0x001c1f022d427589 */ /* 0x000fe200000e0000 */
[----:B------:R-:W-:Y:S02]  /*1ab40*/  SEL R63, R90, R71, P0 ;  /* 0x000000475a3f7207 */ /* 0x000fe40000000000 */
[----:B------:R-:W-:Y:S01]  /*1ab50*/  LOP3.LUT R5, R2, 0x2, RZ, 0x3c, !PT ;  /* 0x0000000202057812 */ /* 0x000fe200078e3cff */
        /* <DEDUP_REMOVED lines=15> */
[----:B------:R-:W0:Y:S01]  /*1ac50*/  SHFL.IDX PT, R7, R4, R5, 0x1c1f ;  /* 0x001c1f0504077589 */ /* 0x000e2200000e0000 */
        /* <DEDUP_REMOVED lines=17> */
[----:B------:R-:W1:Y:S01]  /*1ad70*/  SHFL.IDX PT, R9, R8, R5, 0x1c1f ;  /* 0x001c1f0508097589 */ /* 0x000e6200000e0000 */
[----:B------:R-:W-:Y:S02]  /*1ad80*/  SEL R107, R118, R125, P0 ;  /* 0x0000007d766b7207 */ /* 0x000fe40000000000 */
[----:B------:R-:W-:Y:S01]  /*1ad90*/  SEL R110, R125, R118, P0 ;  /* 0x000000767d6e7207 */ /* 0x000fe20000000000 */
[----:B------:R-:W2:Y:S01]  /*1ada0*/  SHFL.IDX PT, R29, R32, R5, 0x1c1f ;  /* 0x001c1f05201d7589 */ /* 0x000ea200000e0000 */
[----:B------:R-:W-:Y:S02]  /*1adb0*/  SEL R109, R126, R159, P0 ;  /* 0x0000009f7e6d7207 */ /* 0x000fe40000000000 */
[----:B------:R-:W-:Y:S01]  /*1adc0*/  SEL R112, R159, R126, P0 ;  /* 0x0000007e9f707207 */ /* 0x000fe20000000000 */
[----:B------:R-:W3:Y:S01]  /*1add0*/  SHFL.IDX PT, R31, R36, R5, 0x1c1f ;  /* 0x001c1f05241f7589 */ /* 0x000ee200000e0000 */
[----:B------:R-:W-:-:S02]  /*1ade0*/  SEL R114, R139, R114, P0 ;  /* 0x000000728b727207 */ /* 0x000fc40000000000 */
[----:B------:R-:W-:Y:S01]  /*1adf0*/  SEL R75, R135, R138, P0 ;  /* 0x0000008a874b7207 */ /* 0x000fe20000000000 */
[----:B------:R-:W4:Y:S01]  /*1ae00*/  SHFL.IDX PT, R33, R40, R5, 0x1c1f ;  /* 0x001c1f0528217589 */ /* 0x000f2200000e0000 */
[----:B------:R-:W-:Y:S02]  /*1ae10*/  SEL R3, R138, R135, P0 ;  /* 0x000000878a037207 */ /* 0x000fe40000000000 */
[----:B0-----:R-:W-:Y:S01]  /*1ae20*/  SEL R4, R6, R7, P0 ;  /* 0x0000000706047207 */ /* 0x001fe20000000000 */
[----:B------:R-:W0:Y:S01]  /*1ae30*/  SHFL.IDX PT, R35, R44, R5, 0x1c1f ;  /* 0x001c1f052c237589 */ /* 0x000e2200000e0000 */
[----:B------:R-:W-:Y:S02]  /*1ae40*/  SEL R12, R21, R24, P0 ;  /* 0x00000018150c7207 */ /* 0x000fe40000000000 */
[----:B------:R-:W-:Y:S01]  /*1ae50*/  SEL R14, R24, R21, P0 ;  /* 0x00000015180e7207 */ /* 0x000fe20000000000 */
[----:B------:R-:W0:Y:S01]  /*1ae60*/  SHFL.IDX PT, R37, R48, R5, 0x1c1f ;  /* 0x001c1f0530257589 */ /* 0x000e2200000e0000 */
[----:B------:R-:W-:-:S02]  /*1ae70*/  SEL R6, R7, R6, P0 ;  /* 0x0000000607067207 */ /* 0x000fc40000000000 */
[----:B------:R-:W-:Y:S01]  /*1ae80*/  SEL R24, R25, R26, P0 ;  /* 0x0000001a19187207 */ /* 0x000fe20000000000 */
[----:B------:R-:W0:Y:S01]  /*1ae90*/  SHFL.IDX PT, R39, R52, R5, 0x1c1f ;  /* 0x001c1f0534277589 */ /* 0x000e2200000e0000 */
[----:B-1----:R-:W-:Y:S02]  /*1aea0*/  SEL R8, R10, R9, P0 ;  /* 0x000000090a087207 */ /* 0x002fe40000000000 */
[----:B------:R-:W-:Y:S01]  /*1aeb0*/  SEL R10, R9, R10, P0 ;  /* 0x0000000a090a7207 */ /* 0x000fe20000000000 */
[----:B------:R-:W1:Y:S01]  /*1aec0*/  SHFL.IDX PT, R41, R56, R5, 0x1c1f ;  /* 0x001c1f0538297589 */ /* 0x000e6200000e0000 */
[----:B------:R-:W-:Y:S02]  /*1aed0*/  SEL R28, R30, R27, P0 ;  /* 0x0000001b1e1c7207 */ /* 0x000fe40000000000 */
[----:B--2---:R-:W-:Y:S01]  /*1aee0*/  SEL R32, R34, R29, P0 ;  /* 0x0000001d22207207 */ /* 0x004fe20000000000 */
[----:B------:R-:W2:Y:S01]  /*1aef0*/  SHFL.IDX PT, R43, R60, R5, 0x1c1f ;  /* 0x001c1f053c2b7589 */ /* 0x000ea200000e0000 */
[----:B---3--:R-:W-:-:S02]  /*1af00*/  SEL R36, R38, R31, P0 ;  /* 0x0000001f26247207 */ /* 0x008fc40000000000 */
[----:B------:R-:W-:Y:S01]  /*1af10*/  SEL R26, R26, R25, P0 ;  /* 0x000000191a1a7207 */ /* 0x000fe20000000000 */
[----:B------:R-:W3:Y:S01]  /*1af20*/  SHFL.IDX PT, R45, R64, R5, 0x1c1f ;  /* 0x001c1f05402d7589 */ /* 0x000ee200000e0000 */
[----:B----4-:R-:W-:Y:S02]  /*1af30*/  SEL R40, R42, R33, P0 ;  /* 0x000000212a287207 */ /* 0x010fe40000000000 */
[----:B------:R-:W-:Y:S01]  /*1af40*/  SEL R30, R27, R30, P0 ;  /* 0x0000001e1b1e7207 */ /* 0x000fe20000000000 */
[----:B------:R-:W4:Y:S01]  /*1af50*/  SHFL.IDX PT, R47, R68, R5, 0x1c1f ;  /* 0x001c1f05442f7589 */ /* 0x000f2200000e0000 */
[----:B0-----:R-:W-:Y:S02]  /*1af60*/  SEL R44, R46, R35, P0 ;  /* 0x000000232e2c7207 */ /* 0x001fe40000000000 */
[----:B------:R-:W-:Y:S01]  /*1af70*/  SEL R34, R29, R34, P0 ;  /* 0x000000221d227207 */ /* 0x000fe20000000000 */
[----:B------:R-:W0:Y:S01]  /*1af80*/  SHFL.IDX PT, R49, R72, R5, 0x1c1f ;  /* 0x001c1f0548317589 */ /* 0x000e2200000e0000 */
[----:B------:R-:W-:-:S02]  /*1af90*/  SEL R48, R50, R37, P0 ;  /* 0x0000002532307207 */ /* 0x000fc40000000000 */
[----:B------:R-:W-:Y:S01]  /*1afa0*/  SEL R38, R31, R38, P0 ;  /* 0x000000261f267207 */ /* 0x000fe20000000000 */
[----:B------:R-:W-:Y:S01]  /*1afb0*/  SHFL.IDX PT, R53, R53, R2, 0x1c1f ;  /* 0x001c1f0235357589 */ /* 0x000fe200000e0000 */
[----:B------:R-:W-:Y:S02]  /*1afc0*/  SEL R52, R54, R39, P0 ;  /* 0x0000002736347207 */ /* 0x000fe40000000000 */
[----:B------:R-:W-:Y:S01]  /*1afd0*/  SEL R42, R33, R42, P0 ;  /* 0x0000002a212a7207 */ /* 0x000fe20000000000 */
[----:B------:R-:W-:Y:S01]  /*1afe0*/  SHFL.IDX PT, R55, R55, R2, 0x1c1f ;  /* 0x001c1f0237377589 */ /* 0x000fe200000e0000 */
[----:B-1----:R-:W-:Y:S02]  /*1aff0*/  SEL R56, R58, R41, P0 ;  /* 0x000000293a387207 */ /* 0x002fe40000000000 */
[----:B------:R-:W-:Y:S01]  /*1b000*/  SEL R46, R35, R46, P0 ;  /* 0x0000002e232e7207 */ /* 0x000fe20000000000 */
[----:B------:R-:W1:Y:S01]  /*1b010*/  SHFL.IDX PT, R78, R78, R5, 0x1c1f ;  /* 0x001c1f054e4e7589 */ /* 0x000e6200000e0000 */
[----:B--2---:R-:W-:-:S02]  /*1b020*/  SEL R60, R62, R43, P0 ;  /* 0x0000002b3e3c7207 */ /* 0x004fc40000000000 */
[----:B------:R-:W-:Y:S01]  /*1b030*/  SEL R50, R37, R50, P0 ;  /* 0x0000003225327207 */ /* 0x000fe20000000000 */
[----:B------:R-:W2:Y:S01]  /*1b040*/  SHFL.IDX PT, R80, R80, R5, 0x1c1f ;  /* 0x001c1f0550507589 */ /* 0x000ea200000e0000 */
[----:B---3--:R-:W-:Y:S02]  /*1b050*/  SEL R64, R66, R45, P0 ;  /* 0x0000002d42407207 */ /* 0x008fe40000000000 */
[----:B------:R-:W-:Y:S01]  /*1b060*/  SEL R54, R39, R54, P0 ;  /* 0x0000003627367207 */ /* 0x000fe20000000000 */
[----:B------:R-:W3:Y:S01]  /*1b070*/  SHFL.IDX PT, R82, R82, R5, 0x1c1f ;  /* 0x001c1f0552527589 */ /* 0x000ee200000e0000 */
[----:B----4-:R-:W-:Y:S02]  /*1b080*/  SEL R68, R70, R47, P0 ;  /* 0x0000002f46447207 */ /* 0x010fe40000000000 */
[----:B------:R-:W-:Y:S01]  /*1b090*/  SEL R58, R41, R58, P0 ;  /* 0x0000003a293a7207 */ /* 0x000fe20000000000 */
[----:B------:R-:W-:Y:S01]  /*1b0a0*/  SHFL.IDX PT, R57, R57, R2, 0x1c1f ;  /* 0x001c1f0239397589 */ /* 0x000fe200000e0000 */
[----:B0-----:R-:W-:-:S02]  /*1b0b0*/  SEL R72, R74, R49, P0 ;  /* 0x000000314a487207 */ /* 0x001fc40000000000 */
[----:B------:R-:W-:Y:S01]  /*1b0c0*/  SEL R62, R43, R62, P0 ;  /* 0x0000003e2b3e7207 */ /* 0x000fe20000000000 */
[----:B------:R-:W-:Y:S01]  /*1b0d0*/  SHFL.IDX PT, R59, R59, R2, 0x1c1f ;  /* 0x001c1f023b3b7589 */ /* 0x000fe200000e0000 */
[----:B------:R-:W-:Y:S02]  /*1b0e0*/  SEL R66, R45, R66, P0 ;  /* 0x000000422d427207 */ /* 0x000fe40000000000 */
[----:B------:R-:W-:Y:S01]  /*1b0f0*/  SEL R70, R47, R70, P0 ;  /* 0x000000462f467207 */ /* 0x000fe20000000000 */
[----:B------:R-:W-:Y:S01]  /*1b100*/  SHFL.IDX PT, R63, R63, R2, 0x1c1f ;  /* 0x001c1f023f3f7589 */ /* 0x000fe200000e0000 */
[----:B------:R-:W-:-:S03]  /*1b110*/  SEL R74, R49, R74, P0 ;  /* 0x0000004a314a7207 */ /* 0x000fc60000000000 */
[----:B------:R-:W-:Y:S01]  /*1b120*/  SHFL.IDX PT, R65, R65, R2, 0x1c1f ;  /* 0x001c1f0241417589 */ /* 0x000fe200000e0000 */
[----:B-1----:R-:W-:-:S03]  /*1b130*/  SEL R7, R78, R51, P0 ;  /* 0x000000334e077207 */ /* 0x002fc60000000000 */
[----:B------:R-:W-:Y:S01]  /*1b140*/  SHFL.IDX PT, R67, R67, R2, 0x1c1f ;  /* 0x001c1f0243437589 */ /* 0x000fe200000e0000 */
[----:B--2---:R-:W-:Y:S02]  /*1b150*/  SEL R9, R53, R80, P0 ;  /* 0x0000005035097207 */ /* 0x004fe40000000000 */
[----:B------:R-:W-:Y:S01]  /*1b160*/  SEL R11, R80, R53, P0 ;  /* 0x00000035500b7207 */ /* 0x000fe20000000000 */
[----:B------:R-:W-:Y:S01]  /*1b170*/  SHFL.IDX PT, R69, R69, R2, 0x1c1f ;  /* 0x001c1f0245457589 */ /* 0x000fe200000e0000 */
[----:B---3--:R-:W-:Y:S02]  /*1b180*/  SEL R13, R55, R82, P0 ;  /* 0x00000052370d7207 */ /* 0x008fe40000000000 */
[----:B------:R-:W-:Y:S01]  /*1b190*/  SEL R15, R82, R55, P0 ;  /* 0x00000037520f7207 */ /* 0x000fe20000000000 */
        /* <DEDUP_REMOVED lines=22> */
[----:B------:R-:W-:Y:S01]  /*1b300*/  SHFL.IDX PT, R111, R111, R2, 0x1c1f ;  /* 0x001c1f026f6f7589 */ /* 0x000fe200000e0000 */
[----:B------:R-:W-:Y:S02]  /*1b310*/  SEL R45, R67, R94, P0 ;  /* 0x0000005e432d7207 */ /* 0x000fe40000000000 */
[----:B------:R-:W-:Y:S01]  /*1b320*/  SEL R47, R94, R67, P0 ;  /* 0x000000435e2f7207 */ /* 0x000fe20000000000 */
[----:B------:R-:W1:Y:S01]  /*1b330*/  SHFL.IDX PT, R108, R108, R5, 0x1c1f ;  /* 0x001c1f056c6c7589 */ /* 0x000e6200000e0000 */
[----:B------:R-:W-:-:S03]  /*1b340*/  SEL R49, R69, R104, P0 ;  /* 0x0000006845317207 */ /* 0x000fc60000000000 */
[----:B------:R-:W2:Y:S01]  /*1b350*/  SHFL.IDX PT, R110, R110, R5, 0x1c1f ;  /* 0x001c1f056e6e7589 */ /* 0x000ea200000e0000 */
[----:B0-----:R-:W-:Y:S02]  /*1b360*/  SEL R53, R71, R106, P0 ;  /* 0x0000006a47357207 */ /* 0x001fe40000000000 */
[----:B------:R-:W-:Y:S01]  /*1b370*/  SEL R55, R106, R71, P0 ;  /* 0x000000476a377207 */ /* 0x000fe20000000000 */
[----:B------:R-:W0:Y:S04]  /*1b380*/  SHFL.IDX PT, R112, R112, R5, 0x1c1f ;  /* 0x001c1f0570707589 */ /* 0x000e2800000e0000 */
[----:B------:R-:W3:Y:S04]  /*1b390*/  SHFL.IDX PT, R114, R114, R5, 0x1c1f ;  /* 0x001c1f0572727589 */ /* 0x000ee800000e0000 */
[----:B------:R-:W4:Y:S04]  /*1b3a0*/  SHFL.IDX PT, R75, R75, R2, 0x1c1f ;  /* 0x001c1f024b4b7589 */ /* 0x000f2800000e0000 */
[----:B------:R0:W4:Y:S01]  /*1b3b0*/  SHFL.IDX PT, R2, R3, R5, 0x1c1f ;  /* 0x001c1f0503027589 */ /* 0x00012200000e0000 */
[----:B-1----:R-:W-:-:S02]  /*1b3c0*/  SEL R57, R105, R108, P0 ;  /* 0x0000006c69397207 */ /* 0x002fc40000000000 */
[----:B------:R-:W-:Y:S02]  /*1b3d0*/  SEL R59, R108, R105, P0 ;  /* 0x000000696c3b7207 */ /* 0x000fe40000000000 */
[----:B--2---:R-:W-:Y:S02]  /*1b3e0*/  SEL R61, R107, R110, P0 ;  /* 0x0000006e6b3d7207 */ /* 0x004fe40000000000 */
[----:B0-----:R-:W-:Y:S01]  /*1b3f0*/  SEL R5, R51, R78, P0 ;  /* 0x0000004e33057207 */ /* 0x001fe20000000000 */
[----:B------:R-:W-:Y:S01]  /*1b400*/  IMAD.MOV.U32 R78, RZ, RZ, RZ ;  /* 0x000000ffff4e7224 */ /* 0x000fe200078e00ff */
[----:B------:R-:W-:Y:S02]  /*1b410*/  SEL R51, R104, R69, P0 ;  /* 0x0000004568337207 */ /* 0x000fe40000000000 */
[----:B------:R-:W-:Y:S02]  /*1b420*/  SEL R63, R110, R107, P0 ;  /* 0x0000006b6e3f7207 */ /* 0x000fe40000000000 */
[----:B------:R-:W-:-:S02]  /*1b430*/  SEL R65, R109, R112, P0 ;  /* 0x000000706d417207 */ /* 0x000fc40000000000 */
[----:B------:R-:W-:Y:S02]  /*1b440*/  SEL R67, R112, R109, P0 ;  /* 0x0000006d70437207 */ /* 0x000fe40000000000 */
[----:B---3--:R-:W-:Y:S02]  /*1b450*/  SEL R69, R111, R114, P0 ;  /* 0x000000726f457207 */ /* 0x008fe40000000000 */
[----:B------:R-:W-:-:S07]  /*1b460*/  SEL R71, R114, R111, P0 ;  /* 0x0000006f72477207 */ /* 0x000fce0000000000 */
.L_x_744:
[----:B------:R-:W0:Y:S01]  /*1b470*/  S2R R3, SR_TID.X ;  /* 0x0000000000037919 */ /* 0x000e220000002100 */
[----:B------:R-:W-:Y:S05]  /*1b480*/  WARPSYNC.ALL ;  /* 0x0000000000007948 */ /* 0x000fea0003800000 */
[----:B------:R-:W-:Y:S01]  /*1b490*/  BAR.SYNC.DEFER_BLOCKING 0x1, 0x100 ;  /* 0x0044000000007b1d */ /* 0x000fe20000010000 */
[----:B------:R-:W-:-:S05]  /*1b4a0*/  VIADD R86, R150, 0xffffff80 ;  /* 0xffffff8096567836 */ /* 0x000fca0000000000 */
[----:B------:R-:W-:Y:S01]  /*1b4b0*/  ULDC.64 UR4, c[0x0][0xc00] ;  /* 0x0003000000047ab9 */ /* 0x000fe20000000a00 */
[----:B------:R-:W2:Y:S01]  /*1b4c0*/  LDL R84, [R1+0x50] ;  /* 0x0000500001547983 */ /* 0x000ea20000100800 */
[----:B------:R-:W-:Y:S02]  /*1b4d0*/  ISETP.NE.U32.AND P1, PT, RZ, UR4, PT ;  /* 0x00000004ff007c0c */ /* 0x000fe4000bf25070 */
[----:B------:R-:W-:Y:S01]  /*1b4e0*/  IADD3 R104, P2, R87, UR4, RZ ;  /* 0x0000000457687c10 */ /* 0x000fe2000ff5e0ff */
[----:B------:R-:W-:Y:S01]  /*1b4f0*/  STSM.16.M88.4 [R103], R4 ;  /* 0x0000000467007844 */ /* 0x000fe20000000200 */
[----:B0-----:R-:W-:Y:S01]  /*1b500*/  VIADD R3, R3, 0xffffff80 ;  /* 0xffffff8003037836 */ /* 0x001fe20000000000 */
[----:B------:R-:W-:Y:S02]  /*1b510*/  SHF.R.S32.HI R21, RZ, 0x1f, R86 ;  /* 0x0000001fff157819 */ /* 0x000fe40000011456 */
[----:B------:R4:W-:Y:S01]  /*1b520*/  STSM.16.M88.4 [R73], R8 ;  /* 0x0000000849007844 */ /* 0x0009e20000000200 */
[----:B------:R-:W-:-:S02]  /*1b530*/  ISETP.NE.AND.EX P1, PT, RZ, UR5, PT, P1 ;  /* 0x00000005ff007c0c */ /* 0x000fc4000bf25310 */
[----:B------:R-:W-:Y:S01]  /*1b540*/  SHF.R.S32.HI R82, RZ, 0x1f, R3 ;  /* 0x0000001fff527819 */ /* 0x000fe20000011403 */
[----:B------:R0:W-:Y:S01]  /*1b550*/  STSM.16.M88.4 [R89], R12 ;  /* 0x0000000c59007844 */ /* 0x0001e20000000200 */
[----:B------:R-:W-:Y:S01]  /*1b560*/  IADD3.X R105, R101, UR5, RZ, P2, !PT ;  /* 0x0000000565697c10 */ /* 0x000fe200097fe4ff */
[----:B------:R-:W-:Y:S01]  /*1b570*/  ULDC.64 UR4, c[0x0][0xc08] ;  /* 0x0003020000047ab9 */ /* 0x000fe20000000a00 */
[----:B------:R-:W-:Y:S01]  /*1b580*/  LEA.HI R82, R82, R3, RZ, 0x7 ;  /* 0x0000000352527211 */ /* 0x000fe200078f38ff */
[----:B------:R1:W-:Y:S03]  /*1b590*/  STSM.16.M88.4 [R91], R24 ;  /* 0x000000185b007844 */ /* 0x0003e60000000200 */
[----:B------:R-:W-:Y:S01]  /*1b5a0*/  LOP3.LUT R82, R82, 0xffffff80, RZ, 0xc0, !PT ;  /* 0xffffff8052527812 */ /* 0x000fe200078ec0ff */
[----:B------:R1:W-:Y:S03]  /*1b5b0*/  STSM.16.M88.4 [R93], R28 ;  /* 0x0000001c5d007844 */ /* 0x0003e60000000200 */
[----:B------:R-:W-:Y:S01]  /*1b5c0*/  IADD3 R82, R3, -R82, RZ ;  /* 0x8000005203527210 */ /* 0x000fe20007ffe0ff */
[----:B------:R1:W-:Y:S01]  /*1b5d0*/  STSM.16.M88.4 [R95], R32 ;  /* 0x000000205f007844 */ /* 0x0003e20000000200 */
[----:B----4-:R-:W-:-:S02]  /*1b5e0*/  SEL R73, R75, R2, P0 ;  /* 0x000000024b497207 */ /* 0x010fc40000000000 */
[----:B------:R-:W-:Y:S01]  /*1b5f0*/  SHF.R.S32.HI R5, RZ, 0x1f, R82 ;  /* 0x0000001fff057819 */ /* 0x000fe20000011452 */
[----:B------:R1:W-:Y:S01]  /*1b600*/  STSM.16.M88.4 [R96], R36 ;  /* 0x0000002460007844 */ /* 0x0003e20000000200 */
[----:B------:R-:W-:Y:S02]  /*1b610*/  SEL R75, R2, R75, P0 ;  /* 0x0000004b024b7207 */ /* 0x000fe40000000000 */
[----:B------:R-:W-:Y:S01]  /*1b620*/  LEA.HI R3, R5, R82, RZ, 0x2 ;  /* 0x0000005205037211 */ /* 0x000fe200078f10ff */
[----:B------:R1:W-:Y:S01]  /*1b630*/  STSM.16.M88.4 [R97], R40 ;  /* 0x0000002861007844 */ /* 0x0003e20000000200 */
[----:B------:R-:W-:Y:S01]  /*1b640*/  ISETP.NE.U32.AND P0, PT, RZ, UR4, PT ;  /* 0x00000004ff007c0c */ /* 0x000fe2000bf05070 */
[----:B------:R-:W3:Y:S01]  /*1b650*/  LDC R2, c[0x0][0xbe8] ;  /* 0x0002fa00ff027b82 */ /* 0x000ee20000000800 */
[--C-:B------:R-:W-:Y:S01]  /*1b660*/  SHF.R.S32.HI R4, RZ, 0x2, R3.reuse ;  /* 0x00000002ff047819 */ /* 0x100fe20000011403 */
[----:B------:R1:W-:Y:S01]  /*1b670*/  STSM.16.M88.4 [R98], R44 ;  /* 0x0000002c62007844 */ /* 0x0003e20000000200 */
[----:B------:R-:W-:-:S03]  /*1b680*/  SHF.R.S32.HI R3, RZ, 0x1f, R3 ;  /* 0x0000001fff037819 */ /* 0x000fc60000011403 */
[----:B------:R1:W-:Y:S01]  /*1b690*/  STSM.16.M88.4 [R99], R48 ;  /* 0x0000003063007844 */ /* 0x0003e20000000200 */
[----:B------:R-:W-:-:S03]  /*1b6a0*/  LEA.HI R3, R3, R4, RZ, 0x3 ;  /* 0x0000000403037211 */ /* 0x000fc600078f18ff */
[----:B------:R1:W-:Y:S01]  /*1b6b0*/  STSM.16.M88.4 [R100], R52 ;  /* 0x0000003464007844 */ /* 0x0003e20000000200 */
[----:B------:R-:W-:-:S03]  /*1b6c0*/  LOP3.LUT R7, R3, 0xfffffff8, RZ, 0xc0, !PT ;  /* 0xfffffff803077812 */ /* 0x000fc600078ec0ff */
[----:B------:R1:W-:Y:S01]  /*1b6d0*/  STSM.16.M88.4 [R102], R56 ;  /* 0x0000003866007844 */ /* 0x0003e20000000200 */
[----:B------:R-:W-:-:S03]  /*1b6e0*/  LEA.HI R3, R21, R86, RZ, 0x7 ;  /* 0x0000005615037211 */ /* 0x000fc600078f38ff */
[----:B------:R1:W-:Y:S01]  /*1b6f0*/  STSM.16.M88.4 [R79], R60 ;  /* 0x0000003c4f007844 */ /* 0x0003e20000000200 */
[----:B------:R-:W-:-:S03]  /*1b700*/  LEA.HI R6, R21, R86, RZ, 0x2 ;  /* 0x0000005615067211 */ /* 0x000fc600078f10ff */
[----:B------:R1:W-:Y:S01]  /*1b710*/  STSM.16.M88.4 [R81], R64 ;  /* 0x0000004051007844 */ /* 0x0003e20000000200 */
[----:B------:R-:W-:-:S03]  /*1b720*/  IMAD.IADD R7, R4, 0x1, -R7 ;  /* 0x0000000104077824 */ /* 0x000fc600078e0a07 */
[----:B------:R1:W-:Y:S01]  /*1b730*/  STSM.16.M88.4 [R83], R68 ;  /* 0x0000004453007844 */ /* 0x0003e20000000200 */
[----:B------:R-:W-:-:S03]  /*1b740*/  SHF.R.S32.HI R4, RZ, 0x7, R3 ;  /* 0x00000007ff047819 */ /* 0x000fc60000011403 */
[----:B------:R1:W-:Y:S01]  /*1b750*/  STSM.16.M88.4 [R85], R72 ;  /* 0x0000004855007844 */ /* 0x0003e20000000200 */
[----:B------:R-:W-:Y:S01]  /*1b760*/  BAR.SYNC.DEFER_BLOCKING 0x1, 0x100 ;  /* 0x0044000000007b1d */ /* 0x000fe20000010000 */
[----:B------:R-:W-:Y:S02]  /*1b770*/  ISETP.NE.AND.EX P0, PT, RZ, UR5, PT, P0 ;  /* 0x00000005ff007c0c */ /* 0x000fe4000bf05300 */
[----:B------:R-:W-:Y:S02]  /*1b780*/  LOP3.LUT R8, R6, 0xfffffffc, RZ, 0xc0, !PT ;  /* 0xfffffffc06087812 */ /* 0x000fe400078ec0ff */
[----:B------:R-:W-:Y:S02]  /*1b790*/  LEA.HI R6, R5, R82, RZ, 0x5 ;  /* 0x0000005205067211 */ /* 0x000fe400078f28ff */
[----:B------:R-:W-:Y:S02]  /*1b7a0*/  LEA.HI R5, R3, R4, RZ, 0x1 ;  /* 0x0000000403057211 */ /* 0x000fe400078f08ff */
[----:B------:R-:W-:-:S02]  /*1b7b0*/  SHF.R.S32.HI R6, RZ, 0x5, R6 ;  /* 0x00000005ff067819 */ /* 0x000fc40000011406 */
[----:B------:R-:W-:-:S03]  /*1b7c0*/  LOP3.LUT R5, R5, 0x3fffffe, RZ, 0xc0, !PT ;  /* 0x03fffffe05057812 */ /* 0x000fc600078ec0ff */
[----:B------:R-:W-:Y:S01]  /*1b7d0*/  IMAD R6, R6, 0x10, R7 ;  /* 0x0000001006067824 */ /* 0x000fe200078e0207 */
[----:B------:R-:W-:Y:S02]  /*1b7e0*/  IADD3 R5, R4, -R5, RZ ;  /* 0x8000000504057210 */ /* 0x000fe40007ffe0ff */
[----:B------:R-:W-:Y:S01]  /*1b7f0*/  @P0 IADD3 R4, P3, R87, UR4, RZ ;  /* 0x0000000457040c10 */ /* 0x000fe2000ff7e0ff */
[----:B------:R-:W-:Y:S02]  /*1b800*/  ULDC UR4, c[0x0][0xa88] ;  /* 0x0002a20000047ab9 */ /* 0x000fe40000000800 */
[----:B0-----:R-:W-:Y:S01]  /*1b810*/  IMAD R12, R5, 0x40, R6 ;  /* 0x00000040050c7824 */ /* 0x001fe200078e0206 */
[----:B------:R-:W-:Y:S02]  /*1b820*/  MOV R7, UR4 ;  /* 0x0000000400077c02 */ /* 0x000fe40008000f00 */
[----:B------:R-:W-:Y:S01]  /*1b830*/  @P0 IADD3.X R5, R101, UR5, RZ, P3, !PT ;  /* 0x0000000565050c10 */ /* 0x000fe20009ffe4ff */
[----:B------:R1:W5:Y:S01]  /*1b840*/  @P1 LDG.E R78, desc[UR42][R104.64] ;  /* 0x0000002a684e1981 */ /* 0x000362000c1e1900 */
[----:B---3--:R-:W-:Y:S01]  /*1b850*/  ISETP.NE.AND P2, PT, R2, 0x1, PT ;  /* 0x000000010200780c */ /* 0x008fe20003f45270 */
[----:B------:R-:W-:-:S02]  /*1b860*/  IMAD.IADD R9, R86, 0x1, -R8 ;  /* 0x0000000156097824 */ /* 0x000fc400078e0a08 */
[----:B------:R1:W5:Y:S03]  /*1b870*/  @P0 LDG.E R7, desc[UR42][R4.64] ;  /* 0x0000002a04070981 */ /* 0x000366000c1e1900 */
[----:B------:R-:W-:-:S04]  /*1b880*/  LEA.HI R10, R9, R9, RZ, 0x1 ;  /* 0x00000009090a7211 */ /* 0x000fc800078f08ff */
[----:B------:R-:W-:-:S03]  /*1b890*/  LOP3.LUT R10, R10, 0x1ffffffe, RZ, 0xc0, !PT ;  /* 0x1ffffffe0a0a7812 */ /* 0x000fc600078ec0ff */
[----:B------:R-:W0:Y:S02]  /*1b8a0*/  @P2 LDC R3, c[0x0][0xbec] ;  /* 0x0002fb00ff032b82 */ /* 0x000e240000000800 */
[----:B------:R-:W-:-:S04]  /*1b8b0*/  IMAD.IADD R9, R9, 0x1, -R10 ;  /* 0x0000000109097824 */ /* 0x000fc800078e0a0a */
[----:B------:R-:W-:Y:S02]  /*1b8c0*/  IMAD R9, R9, 0x8, R12 ;  /* 0x0000000809097824 */ /* 0x000fe400078e020c */
[----:B------:R-:W3:Y:S02]  /*1b8d0*/  @P2 LDC R8, c[0x0][0xbf0] ;  /* 0x0002fc00ff082b82 */ /* 0x000ee40000000800 */
[----:B--2---:R-:W-:Y:S01]  /*1b8e0*/  IMAD R10, R84, 0x80, R9 ;  /* 0x00000080540a7824 */ /* 0x004fe200078e0209 */
[----:B01-3--:R-:W-:Y:S06]  /*1b8f0*/  @P0 BRA `(.L_x_503) ;  /* 0x0000000000100947 */ /* 0x00bfec0003800000 */
[----:B------:R-:W-:Y:S05]  /*1b900*/  @!P1 BRA `(.L_x_503) ;  /* 0x00000000000c9947 */ /* 0x000fea0003800000 */
[----:B------:R-:W2:Y:S04]  /*1b910*/  LDG.E R4, desc[UR42][R104.64] ;  /* 0x0000002a68047981 */ /* 0x000ea8000c1e1900 */
[----:B-----5:R-:W2:Y:S02]  /*1b920*/  LDG.E R7, desc[UR42][R104.64+0x4] ;  /* 0x0000042a68077981 */ /* 0x020ea4000c1e1900 */
[----:B--2---:R-:W-:-:S07]  /*1b930*/  IMAD.IADD R7, R7, 0x1, -R4 ;  /* 0x0000000107077824 */ /* 0x004fce00078e0a04 */
.L_x_503:
[----:B------:R-:W2:Y:S01]  /*1b940*/  LDL.LU R85, [R1+0x38] ;  /* 0x0000380001557983 */ /* 0x000ea20000300800 */
[----:B------:R-:W-:Y:S01]  /*1b950*/  @P2 IMAD.HI.U32 R3, R10, R3, RZ ;  /* 0x000000030a032227 */ /* 0x000fe200078e00ff */
[----:B------:R-:W-:Y:S01]  /*1b960*/  ULDC.64 UR4, c[0x0][0xb90] ;  /* 0x0002e40000047ab9 */ /* 0x000fe20000000a00 */
[----:B-----5:R-:W-:Y:S01]  /*1b970*/  SHF.R.S32.HI R79, RZ, 0x1f, R78 ;  /* 0x0000001fff4f7819 */ /* 0x020fe2000001144e */
[----:B------:R-:W0:Y:S01]  /*1b980*/  @P2 LDC R83, c[0x0][0xbec] ;  /* 0x0002fb00ff532b82 */ /* 0x000e220000000800 */
[----:B------:R-:W-:Y:S01]  /*1b990*/  MOV R9, R10 ;  /* 0x0000000a00097202 */ /* 0x000fe20000000f00 */
[----:B------:R-:W-:Y:S01]  /*1b9a0*/  IMAD R13, R23, 0x40, R18 ;  /* 0x00000040170d7824 */ /* 0x000fe200078e0212 */
[----:B------:R-:W-:Y:S02]  /*1b9b0*/  @P2 SHF.R.U32.HI R9, RZ, R8, R3 ;  /* 0x00000008ff092219 */ /* 0x000fe40000011603 */
[----:B------:R-:W-:Y:S01]  /*1b9c0*/  SEL R3, R147, RZ, !P1 ;  /* 0x000000ff93037207 */ /* 0x000fe20004800000 */
[----:B------:R-:W-:Y:S01]  /*1b9d0*/  IMAD.WIDE R76, R13, 0x2, R76 ;  /* 0x000000020d4c7825 */ /* 0x000fe200078e024c */
[----:B------:R-:W-:-:S02]  /*1b9e0*/  SEL R80, R143, RZ, !P1 ;  /* 0x000000ff8f507207 */ /* 0x000fc40004800000 */
[--C-:B------:R-:W-:Y:S01]  /*1b9f0*/  SHF.R.S32.HI R13, RZ, 0x1f, R9.reuse ;  /* 0x0000001fff0d7819 */ /* 0x100fe20000011409 */
[----:B------:R-:W-:Y:S01]  /*1ba00*/  IMAD.MOV R15, RZ, RZ, -R9 ;  /* 0x000000ffff0f7224 */ /* 0x000fe200078e0a09 */
[C---:B------:R-:W-:Y:S02]  /*1ba10*/  IADD3 R73, P1, R76.reuse, 0x1000, RZ ;  /* 0x000010004c497810 */ /* 0x040fe40007f3e0ff */
[----:B------:R-:W-:Y:S02]  /*1ba20*/  IADD3 R69, P3, R76, 0x2000, RZ ;  /* 0x000020004c457810 */ /* 0x000fe40007f7e0ff */
[----:B------:R-:W-:Y:S02]  /*1ba30*/  LOP3.LUT R72, R73, 0x380, RZ, 0xc0, !PT ;  /* 0x0000038049487812 */ /* 0x000fe400078ec0ff */
[----:B------:R-:W-:Y:S02]  /*1ba40*/  LOP3.LUT R68, R69, 0x380, RZ, 0xc0, !PT ;  /* 0x0000038045447812 */ /* 0x000fe400078ec0ff */
[----:B------:R-:W-:-:S02]  /*1ba50*/  SHF.R.U64 R72, R72, 0x3, RZ ;  /* 0x0000000348487819 */ /* 0x000fc400000012ff */
[----:B------:R-:W-:Y:S02]  /*1ba60*/  SHF.R.U64 R68, R68, 0x3, RZ ;  /* 0x0000000344447819 */ /* 0x000fe400000012ff */
[----:B------:R-:W-:Y:S01]  /*1ba70*/  LOP3.LUT R72, R72, R73, RZ, 0x3c, !PT ;  /* 0x0000004948487212 */ /* 0x000fe200078e3cff */
[--C-:B------:R-:W-:Y:S01]  /*1ba80*/  IMAD.X R73, RZ, RZ, R77.reuse, P1 ;  /* 0x000000ffff497224 */ /* 0x100fe200008e064d */
[----:B------:R-:W-:Y:S02]  /*1ba90*/  IADD3 R53, P1, R76, 0x6000, RZ ;  /* 0x000060004c357810 */ /* 0x000fe40007f3e0ff */
[----:B------:R-:W-:Y:S01]  /*1baa0*/  LOP3.LUT R68, R68, R69, RZ, 0x3c, !PT ;  /* 0x0000004544447212 */ /* 0x000fe200078e3cff */
[----:B------:R-:W-:Y:S01]  /*1bab0*/  IMAD.X R69, RZ, RZ, R77, P3 ;  /* 0x000000ffff457224 */ /* 0x000fe200018e064d */
[----:B------:R-:W-:Y:S02]  /*1bac0*/  LOP3.LUT R52, R53, 0x380, RZ, 0xc0, !PT ;  /* 0x0000038035347812 */ /* 0x000fe400078ec0ff */
[----:B------:R-:W-:-:S02]  /*1bad0*/  IADD3 R49, P3, R76, 0x7000, RZ ;  /* 0x000070004c317810 */ /* 0x000fc40007f7e0ff */
[C---:B------:R-:W-:Y:S02]  /*1bae0*/  IADD3 R65, P5, R76.reuse, 0x3000, RZ ;  /* 0x000030004c417810 */ /* 0x040fe40007fbe0ff */
[----:B------:R-:W-:Y:S02]  /*1baf0*/  IADD3 R57, P4, R76, 0x5000, RZ ;  /* 0x000050004c397810 */ /* 0x000fe40007f9e0ff */
[----:B------:R-:W-:Y:S02]  /*1bb00*/  SHF.R.U64 R52, R52, 0x3, RZ ;  /* 0x0000000334347819 */ /* 0x000fe400000012ff */
[----:B------:R-:W-:Y:S02]  /*1bb10*/  LOP3.LUT R48, R49, 0x380, RZ, 0xc0, !PT ;  /* 0x0000038031307812 */ /* 0x000fe400078ec0ff */
[----:B------:R-:W-:Y:S02]  /*1bb20*/  LOP3.LUT R64, R65, 0x380, RZ, 0xc0, !PT ;  /* 0x0000038041407812 */ /* 0x000fe400078ec0ff */
[----:B------:R-:W-:-:S02]  /*1bb30*/  LOP3.LUT R56, R57, 0x380, RZ, 0xc0, !PT ;  /* 0x0000038039387812 */ /* 0x000fc400078ec0ff */
[----:B------:R-:W-:Y:S01]  /*1bb40*/  LOP3.LUT R52, R52, R53, RZ, 0x3c, !PT ;  /* 0x0000003534347212 */ /* 0x000fe200078e3cff */
[--C-:B------:R-:W-:Y:S01]  /*1bb50*/  IMAD.X R53, RZ, RZ, R77.reuse, P1 ;  /* 0x000000ffff357224 */ /* 0x100fe200008e064d */
[----:B------:R-:W-:Y:S02]  /*1bb60*/  SHF.R.U64 R48, R48, 0x3, RZ ;  /* 0x0000000330307819 */ /* 0x000fe400000012ff */
[----:B------:R-:W-:Y:S02]  /*1bb70*/  IADD3 R33, P1, R76, 0xb000, RZ ;  /* 0x0000b0004c217810 */ /* 0x000fe40007f3e0ff */
[----:B------:R-:W-:Y:S02]  /*1bb80*/  SHF.R.U64 R64, R64, 0x3, RZ ;  /* 0x0000000340407819 */ /* 0x000fe400000012ff */
[----:B------:R-:W-:Y:S02]  /*1bb90*/  SHF.R.U64 R56, R56, 0x3, RZ ;  /* 0x0000000338387819 */ /* 0x000fe400000012ff */
[----:B------:R-:W-:Y:S01]  /*1bba0*/  LOP3.LUT R48, R48, R49, RZ, 0x3c, !PT ;  /* 0x0000003130307212 */ /* 0x000fe200078e3cff */
[----:B------:R-:W-:Y:S01]  /*1bbb0*/  IMAD.X R49, RZ, RZ, R77, P3 ;  /* 0x000000ffff317224 */ /* 0x000fe200018e064d */
[----:B------:R-:W-:-:S02]  /*1bbc0*/  LOP3.LUT R32, R33, 0x380, RZ, 0xc0, !PT ;  /* 0x0000038021207812 */ /* 0x000fc400078ec0ff */
[----:B------:R-:W-:Y:S01]  /*1bbd0*/  LOP3.LUT R64, R64, R65, RZ, 0x3c, !PT ;  /* 0x0000004140407212 */ /* 0x000fe200078e3cff */
[--C-:B------:R-:W-:Y:S01]  /*1bbe0*/  IMAD.X R65, RZ, RZ, R77.reuse, P5 ;  /* 0x000000ffff417224 */ /* 0x100fe200028e064d */
[----:B------:R-:W-:Y:S01]  /*1bbf0*/  LOP3.LUT R56, R56, R57, RZ, 0x3c, !PT ;  /* 0x0000003938387212 */ /* 0x000fe200078e3cff */
[----:B------:R-:W-:Y:S01]  /*1bc00*/  IMAD.X R57, RZ, RZ, R77, P4 ;  /* 0x000000ffff397224 */ /* 0x000fe200020e064d */
[C---:B------:R-:W-:Y:S02]  /*1bc10*/  IADD3 R29, P3, R76.reuse, 0xc000, RZ ;  /* 0x0000c0004c1d7810 */ /* 0x040fe40007f7e0ff */
[C---:B------:R-:W-:Y:S02]  /*1bc20*/  IADD3 R45, P5, R76.reuse, 0x8000, RZ ;  /* 0x000080004c2d7810 */ /* 0x040fe40007fbe0ff */
[----:B------:R-:W-:Y:S02]  /*1bc30*/  IADD3 R37, P4, R76, 0xa000, RZ ;  /* 0x0000a0004c257810 */ /* 0x000fe40007f9e0ff */
[----:B------:R-:W-:-:S02]  /*1bc40*/  SHF.R.U64 R32, R32, 0x3, RZ ;  /* 0x0000000320207819 */ /* 0x000fc400000012ff */
[----:B------:R-:W-:Y:S02]  /*1bc50*/  LOP3.LUT R28, R29, 0x380, RZ, 0xc0, !PT ;  /* 0x000003801d1c7812 */ /* 0x000fe400078ec0ff */
[----:B------:R-:W-:Y:S02]  /*1bc60*/  LOP3.LUT R44, R45, 0x380, RZ, 0xc0, !PT ;  /* 0x000003802d2c7812 */ /* 0x000fe400078ec0ff */
[----:B------:R-:W-:Y:S02]  /*1bc70*/  LOP3.LUT R36, R37, 0x380, RZ, 0xc0, !PT ;  /* 0x0000038025247812 */ /* 0x000fe400078ec0ff */
[----:B------:R-:W-:Y:S02]  /*1bc80*/  LOP3.LUT R32, R32, R33, RZ, 0x3c, !PT ;  /* 0x0000002120207212 */ /* 0x000fe400078e3cff */
[----:B------:R-:W-:Y:S02]  /*1bc90*/  IADD3.X R33, RZ, R77, RZ, P1, !PT ;  /* 0x0000004dff217210 */ /* 0x000fe40000ffe4ff */
[----:B------:R-:W-:-:S02]  /*1bca0*/  SHF.R.U64 R28, R28, 0x3, RZ ;  /* 0x000000031c1c7819 */ /* 0x000fc400000012ff */
[----:B------:R-:W-:Y:S02]  /*1bcb0*/  SHF.R.U64 R44, R44, 0x3, RZ ;  /* 0x000000032c2c7819 */ /* 0x000fe400000012ff */
[----:B------:R-:W-:Y:S02]  /*1bcc0*/  SHF.R.U64 R36, R36, 0x3, RZ ;  /* 0x0000000324247819 */ /* 0x000fe400000012ff */
[----:B------:R-:W-:Y:S01]  /*1bcd0*/  LOP3.LUT R28, R28, R29, RZ, 0x3c, !PT ;  /* 0x0000001d1c1c7212 */ /* 0x000fe200078e3cff */
[--C-:B------:R-:W-:Y:S01]  /*1bce0*/  IMAD.X R29, RZ, RZ, R77.reuse, P3 ;  /* 0x000000ffff1d7224 */ /* 0x100fe200018e064d */
[----:B------:R-:W-:Y:S02]  /*1bcf0*/  LOP3.LUT R44, R44, R45, RZ, 0x3c, !PT ;  /* 0x0000002d2c2c7212 */ /* 0x000fe400078e3cff */
[----:B------:R-:W-:Y:S01]  /*1bd00*/  LOP3.LUT R36, R36, R37, RZ, 0x3c, !PT ;  /* 0x0000002524247212 */ /* 0x000fe200078e3cff */
[----:B------:R-:W-:Y:S01]  /*1bd10*/  IMAD.X R37, RZ, RZ, R77, P4 ;  /* 0x000000ffff257224 */ /* 0x000fe200020e064d */
[----:B------:R-:W-:-:S02]  /*1bd20*/  IADD3.X R45, RZ, R77, RZ, P5, !PT ;  /* 0x0000004dff2d7210 */ /* 0x000fc40002ffe4ff */
[----:B------:R-:W-:-:S04]  /*1bd30*/  IADD3 R25, P5, R76, 0xd000, RZ ;  /* 0x0000d0004c197810 */ /* 0x000fc80007fbe0ff */
[----:B------:R-:W-:-:S04]  /*1bd40*/  LOP3.LUT R24, R25, 0x380, RZ, 0xc0, !PT ;  /* 0x0000038019187812 */ /* 0x000fc800078ec0ff */
[----:B------:R-:W-:-:S04]  /*1bd50*/  SHF.R.U64 R24, R24, 0x3, RZ ;  /* 0x0000000318187819 */ /* 0x000fc800000012ff */
[----:B------:R-:W-:Y:S01]  /*1bd60*/  LOP3.LUT R24, R24, R25, RZ, 0x3c, !PT ;  /* 0x0000001918187212 */ /* 0x000fe200078e3cff */
[----:B------:R-:W-:Y:S01]  /*1bd70*/  IMAD.X R25, RZ, RZ, R77, P5 ;  /* 0x000000ffff197224 */ /* 0x000fe200028e064d */
[C---:B------:R-:W-:Y:S01]  /*1bd80*/  IADD3 R89, R18.reuse, 0xc0, RZ ;  /* 0x000000c012597810 */ /* 0x040fe20007ffe0ff */
[----:B------:R-:W-:Y:S01]  /*1bd90*/  VIADD R87, R18, 0x80 ;  /* 0x0000008012577836 */ /* 0x000fe20000000000 */
[----:B------:R-:W-:Y:S04]  /*1bda0*/  BSSY B1, `(.L_x_504) ;  /* 0x0000099000017945 */ /* 0x000fe80003800000 */
[----:B------:R-:W-:Y:S02]  /*1bdb0*/  SHF.R.S32.HI R88, RZ, 0x1f, R87 ;  /* 0x0000001fff587819 */ /* 0x000fe40000011457 */
[----:B--2---:R-:W-:Y:S01]  /*1bdc0*/  SHF.R.S32.HI R81, RZ, 0x1f, R85 ;  /* 0x0000001fff517819 */ /* 0x004fe20000011455 */
[----:B------:R-:W-:-:S04]  /*1bdd0*/  IMAD.WIDE.U32 R4, R85, UR4, R78 ;  /* 0x0000000455047c25 */ /* 0x000fc8000f8e004e */
[----:B------:R-:W-:-:S04]  /*1bde0*/  IMAD R6, R81, UR4, RZ ;  /* 0x0000000451067c24 */ /* 0x000fc8000f8e02ff */
[----:B------:R-:W-:Y:S01]  /*1bdf0*/  IMAD R11, R85, UR5, R6 ;  /* 0x00000005550b7c24 */ /* 0x000fe2000f8e0206 */
[----:B------:R-:W-:-:S03]  /*1be00*/  ULDC.64 UR4, c[0x0][0xb98] ;  /* 0x0002e60000047ab9 */ /* 0x000fc60000000a00 */
[----:B------:R-:W-:Y:S02]  /*1be10*/  IMAD.IADD R5, R5, 0x1, R11 ;  /* 0x0000000105057824 */ /* 0x000fe400078e020b */
[----:B------:R-:W-:Y:S02]  /*1be20*/  IMAD R11, R2, R15, R10 ;  /* 0x0000000f020b7224 */ /* 0x000fe400078e020a */
[----:B------:R-:W-:Y:S02]  /*1be30*/  IMAD R15, R3, UR4, RZ ;  /* 0x00000004030f7c24 */ /* 0x000fe4000f8e02ff */
[----:B------:R-:W-:Y:S01]  /*1be40*/  IMAD.WIDE.U32 R4, R80, UR4, R4 ;  /* 0x0000000450047c25 */ /* 0x000fe2000f8e0004 */
[----:B------:R-:W-:-:S03]  /*1be50*/  SHF.R.S32.HI R6, RZ, 0x1f, R11 ;  /* 0x0000001fff067819 */ /* 0x000fc6000001140b */
[----:B------:R-:W-:Y:S01]  /*1be60*/  IMAD R15, R80, UR5, R15 ;  /* 0x00000005500f7c24 */ /* 0x000fe2000f8e020f */
[----:B------:R-:W-:Y:S01]  /*1be70*/  IADD3 R4, P0, R9, R4, RZ ;  /* 0x0000000409047210 */ /* 0x000fe20007f1e0ff */
[----:B------:R-:W-:Y:S02]  /*1be80*/  ULDC.64 UR4, c[0x0][0xb88] ;  /* 0x0002e20000047ab9 */ /* 0x000fe40000000a00 */
[----:B------:R-:W-:Y:S01]  /*1be90*/  IMAD R6, R6, UR4, RZ ;  /* 0x0000000406067c24 */ /* 0x000fe2000f8e02ff */
[----:B------:R-:W-:Y:S02]  /*1bea0*/  IADD3.X R5, R13, R5, R15, P0, !PT ;  /* 0x000000050d057210 */ /* 0x000fe400007fe40f */
[----:B------:R-:W-:Y:S01]  /*1beb0*/  IADD3 R13, P4, R76, 0xe000, RZ ;  /* 0x0000e0004c0d7810 */ /* 0x000fe20007f9e0ff */
[C---:B------:R-:W-:Y:S02]  /*1bec0*/  IMAD R9, R11.reuse, UR5, R6 ;  /* 0x000000050b097c24 */ /* 0x040fe4000f8e0206 */
[----:B------:R-:W-:Y:S01]  /*1bed0*/  IMAD.WIDE.U32 R4, R11, UR4, R4 ;  /* 0x000000040b047c25 */ /* 0x000fe2000f8e0004 */
[----:B------:R-:W-:-:S04]  /*1bee0*/  ULDC.64 UR4, c[0x0][0xb50] ;  /* 0x0002d40000047ab9 */ /* 0x000fc80000000a00 */
[----:B------:R-:W-:Y:S02]  /*1bef0*/  IADD3 R5, R5, R9, RZ ;  /* 0x0000000905057210 */ /* 0x000fe40007ffe0ff */
[----:B------:R-:W-:Y:S02]  /*1bf00*/  LEA R6, P0, R4, UR4, 0x2 ;  /* 0x0000000404067c11 */ /* 0x000fe4000f8010ff */
[----:B------:R-:W-:Y:S02]  /*1bf10*/  LOP3.LUT R9, R76, 0x380, RZ, 0xc0, !PT ;  /* 0x000003804c097812 */ /* 0x000fe400078ec0ff */
[----:B------:R-:W-:Y:S01]  /*1bf20*/  LEA.HI.X R4, R4, UR5, R5, 0x2, P0 ;  /* 0x0000000504047c11 */ /* 0x000fe200080f1405 */
[----:B------:R-:W-:Y:S01]  /*1bf30*/  SHFL.IDX PT, R10, R6, RZ, 0x1c1f ;  /* 0x001c1fff060a7589 */ /* 0x000fe200000e0000 */
[----:B------:R-:W-:Y:S01]  /*1bf40*/  IADD3 R61, P0, R76, 0x4000, RZ ;  /* 0x000040004c3d7810 */ /* 0x000fe20007f1e0ff */
[----:B------:R-:W-:Y:S01]  /*1bf50*/  IMAD R5, R84, 0x80, R12 ;  /* 0x0000008054057824 */ /* 0x000fe200078e020c */
[----:B------:R-:W-:Y:S01]  /*1bf60*/  LOP3.LUT R12, R13, 0x380, RZ, 0xc0, !PT ;  /* 0x000003800d0c7812 */ /* 0x000fe200078ec0ff */
[----:B------:R-:W1:Y:S01]  /*1bf70*/  SHFL.IDX PT, R11, R4, RZ, 0x1c1f ;  /* 0x001c1fff040b7589 */ /* 0x000e6200000e0000 */
[----:B------:R-:W-:Y:S01]  /*1bf80*/  LOP3.LUT R60, R61, 0x380, RZ, 0xc0, !PT ;  /* 0x000003803d3c7812 */ /* 0x000fe200078ec0ff */
[----:B------:R-:W-:Y:S01]  /*1bf90*/  ULDC.64 UR4, c[0x0][0xaa0] ;  /* 0x0002a80000047ab9 */ /* 0x000fe20000000a00 */
[----:B------:R-:W-:Y:S01]  /*1bfa0*/  SHF.R.U64 R9, R9, 0x3, RZ ;  /* 0x0000000309097819 */ /* 0x000fe200000012ff */
[----:B------:R-:W-:Y:S01]  /*1bfb0*/  SHFL.IDX PT, R14, R6, 0x1, 0x1c1f ;  /* 0x003c1f00060e7f89 */ /* 0x000fe200000e0000 */
[----:B------:R-:W-:-:S02]  /*1bfc0*/  SHF.R.U64 R60, R60, 0x3, RZ ;  /* 0x000000033c3c7819 */ /* 0x000fc400000012ff */
[----:B------:R-:W-:Y:S01]  /*1bfd0*/  SHF.R.U64 R12, R12, 0x3, RZ ;  /* 0x000000030c0c7819 */ /* 0x000fe200000012ff */
[----:B------:R2:W3:Y:S01]  /*1bfe0*/  SHFL.IDX PT, R15, R4, 0x1, 0x1c1f ;  /* 0x003c1f00040f7f89 */ /* 0x0004e200000e0000 */
[----:B------:R-:W-:Y:S02]  /*1bff0*/  LOP3.LUT R60, R60, R61, RZ, 0x3c, !PT ;  /* 0x0000003d3c3c7212 */ /* 0x000fe400078e3cff */
[----:B------:R-:W-:Y:S02]  /*1c000*/  IADD3.X R61, RZ, R77, RZ, P0, !PT ;  /* 0x0000004dff3d7210 */ /* 0x000fe400007fe4ff */
[----:B------:R-:W-:Y:S02]  /*1c010*/  IADD3 R41, P0, R76, 0x9000, RZ ;  /* 0x000090004c297810 */ /* 0x000fe40007f1e0ff */
[----:B------:R-:W-:Y:S02]  /*1c020*/  LOP3.LUT R12, R12, R13, RZ, 0x3c, !PT ;  /* 0x0000000d0c0c7212 */ /* 0x000fe400078e3cff */
[----:B------:R-:W-:-:S02]  /*1c030*/  LOP3.LUT R40, R41, 0x380, RZ, 0xc0, !PT ;  /* 0x0000038029287812 */ /* 0x000fc400078ec0ff */
[----:B------:R-:W-:Y:S02]  /*1c040*/  IADD3.X R13, RZ, R77, RZ, P4, !PT ;  /* 0x0000004dff0d7210 */ /* 0x000fe400027fe4ff */
[----:B------:R-:W-:-:S04]  /*1c050*/  SHF.R.U64 R40, R40, 0x3, RZ ;  /* 0x0000000328287819 */ /* 0x000fc800000012ff */
[----:B------:R-:W-:Y:S01]  /*1c060*/  LOP3.LUT R40, R40, R41, RZ, 0x3c, !PT ;  /* 0x0000002928287212 */ /* 0x000fe200078e3cff */
[--C-:B------:R-:W-:Y:S01]  /*1c070*/  IMAD.X R41, RZ, RZ, R77.reuse, P0 ;  /* 0x000000ffff297224 */ /* 0x100fe200000e064d */
[----:B------:R-:W-:Y:S01]  /*1c080*/  LOP3.LUT P0, RZ, R82, 0x3, RZ, 0xc0, !PT ;  /* 0x0000000352ff7812 */ /* 0x000fe2000780c0ff */
[----:B------:R-:W-:Y:S01]  /*1c090*/  IMAD R82, R7, R2, RZ ;  /* 0x0000000207527224 */ /* 0x000fe200078e02ff */
[----:B------:R-:W-:Y:S02]  /*1c0a0*/  IADD3 R7, P3, R76, 0xf000, RZ ;  /* 0x0000f0004c077810 */ /* 0x000fe40007f7e0ff */
[----:B------:R-:W-:Y:S02]  /*1c0b0*/  LOP3.LUT R76, R9, R76, RZ, 0x3c, !PT ;  /* 0x0000004c094c7212 */ /* 0x000fe400078e3cff */
[C---:B------:R-:W-:Y:S01]  /*1c0c0*/  ISETP.GE.OR P1, PT, R5.reuse, R82, P0 ;  /* 0x000000520500720c */ /* 0x040fe20000726670 */
[----:B------:R-:W-:Y:S01]  /*1c0d0*/  VIADD R5, R5, 0x8 ;  /* 0x0000000805057836 */ /* 0x000fe20000000000 */
[----:B--2---:R-:W-:Y:S01]  /*1c0e0*/  LOP3.LUT R4, R7, 0x380, RZ, 0xc0, !PT ;  /* 0x0000038007047812 */ /* 0x004fe200078ec0ff */
[----:B------:R-:W-:-:S03]  /*1c0f0*/  IMAD.X R9, RZ, RZ, R77, P3 ;  /* 0x000000ffff097224 */ /* 0x000fc600018e064d */
[----:B------:R-:W-:Y:S02]  /*1c100*/  ISETP.GE.OR P0, PT, R5, R82, P0 ;  /* 0x000000520500720c */ /* 0x000fe40000706670 */
[----:B------:R-:W-:-:S04]  /*1c110*/  SHF.R.U64 R4, R4, 0x3, RZ ;  /* 0x0000000304047819 */ /* 0x000fc800000012ff */
[----:B------:R-:W-:Y:S01]  /*1c120*/  LOP3.LUT R8, R4, R7, RZ, 0x3c, !PT ;  /* 0x0000000704087212 */ /* 0x000fe200078e3cff */
[----:B-1----:R1:W-:Y:S06]  /*1c130*/  @!P1 ST.E desc[UR42][R10.64], R0 ;  /* 0x000000000a009985 */ /* 0x0023ec000c10192a */
[----:B---3--:R2:W-:Y:S04]  /*1c140*/  @!P0 ST.E desc[UR42][R14.64], R20 ;  /* 0x000000140e008985 */ /* 0x0085e8000c10192a */
[----:B------:R3:W5:Y:S01]  /*1c150*/  LD.E.128 R4, desc[UR42][R76.64] ;  /* 0x0000002a4c047980 */ /* 0x000762000c101d00 */
[----:B-1----:R-:W-:-:S03]  /*1c160*/  LEA.HI R0, R21, R86, RZ, 0x3 ;  /* 0x0000005615007211 */ /* 0x002fc600078f18ff */
[----:B------:R-:W5:Y:S01]  /*1c170*/  LD.E.128 R72, desc[UR42][R72.64] ;  /* 0x0000002a48487980 */ /* 0x000f62000c101d00 */
[----:B------:R-:W-:-:S03]  /*1c180*/  LOP3.LUT R0, R0, 0xfffffff8, RZ, 0xc0, !PT ;  /* 0xfffffff800007812 */ /* 0x000fc600078ec0ff */
[----:B------:R-:W5:Y:S01]  /*1c190*/  LD.E.128 R68, desc[UR42][R68.64] ;  /* 0x0000002a44447980 */ /* 0x000f62000c101d00 */
[----:B---3--:R-:W-:Y:S02]  /*1c1a0*/  IMAD R77, R79, UR4, RZ ;  /* 0x000000044f4d7c24 */ /* 0x008fe4000f8e02ff */
[----:B------:R-:W1:Y:S01]  /*1c1b0*/  @P2 LDC R79, c[0x0][0xbf0] ;  /* 0x0002fc00ff4f2b82 */ /* 0x000e620000000800 */
[----:B------:R-:W-:Y:S01]  /*1c1c0*/  IMAD.IADD R0, R86, 0x1, -R0 ;  /* 0x0000000156007824 */ /* 0x000fe200078e0a00 */
[----:B------:R-:W5:Y:S01]  /*1c1d0*/  LD.E.128 R64, desc[UR42][R64.64] ;  /* 0x0000002a40407980 */ /* 0x000f62000c101d00 */
[C---:B------:R-:W-:Y:S02]  /*1c1e0*/  IMAD R77, R78.reuse, UR5, R77 ;  /* 0x000000054e4d7c24 */ /* 0x040fe4000f8e024d */
[----:B--2---:R-:W-:Y:S01]  /*1c1f0*/  IMAD.WIDE.U32 R20, R78, UR4, RZ ;  /* 0x000000044e147c25 */ /* 0x004fe2000f8e00ff */
[----:B------:R-:W-:Y:S01]  /*1c200*/  LEA R0, R0, R23, 0x5 ;  /* 0x0000001700007211 */ /* 0x000fe200078e28ff */
[----:B------:R-:W-:Y:S01]  /*1c210*/  ULDC.64 UR4, c[0x0][0xae8] ;  /* 0x0002ba0000047ab9 */ /* 0x000fe20000000a00 */
[----:B------:R-:W5:Y:S01]  /*1c220*/  LD.E.128 R60, desc[UR42][R60.64] ;  /* 0x0000002a3c3c7980 */ /* 0x000f62000c101d00 */
[----:B------:R-:W-:-:S02]  /*1c230*/  IMAD.IADD R21, R21, 0x1, R77 ;  /* 0x0000000115157824 */ /* 0x000fc400078e024d */
[----:B------:R-:W-:Y:S01]  /*1c240*/  IMAD R81, R81, UR4, RZ ;  /* 0x0000000451517c24 */ /* 0x000fe2000f8e02ff */
[----:B------:R-:W5:Y:S01]  /*1c250*/  LD.E.128 R56, desc[UR42][R56.64] ;  /* 0x0000002a38387980 */ /* 0x000f62000c101d00 */
[----:B------:R-:W-:Y:S02]  /*1c260*/  IMAD R76, R84, 0x80, R0 ;  /* 0x00000080544c7824 */ /* 0x000fe400078e0200 */
[C---:B------:R-:W-:Y:S01]  /*1c270*/  IMAD R81, R85.reuse, UR5, R81 ;  /* 0x0000000555517c24 */ /* 0x040fe2000f8e0251 */
[----:B------:R-:W5:Y:S01]  /*1c280*/  LD.E.128 R52, desc[UR42][R52.64] ;  /* 0x0000002a34347980 */ /* 0x000f62000c101d00 */
[----:B------:R-:W-:Y:S01]  /*1c290*/  IMAD.WIDE.U32 R20, R85, UR4, R20 ;  /* 0x0000000455147c25 */ /* 0x000fe2000f8e0014 */
[----:B------:R-:W-:Y:S02]  /*1c2a0*/  ULDC.64 UR4, c[0x0][0xaf0] ;  /* 0x0002bc0000047ab9 */ /* 0x000fe40000000a00 */
[----:B------:R-:W5:Y:S01]  /*1c2b0*/  LD.E.128 R48, desc[UR42][R48.64] ;  /* 0x0000002a30307980 */ /* 0x000f62000c101d00 */
[----:B0-----:R-:W-:-:S03]  /*1c2c0*/  @P2 IMAD.HI.U32 R0, R76, R83, RZ ;  /* 0x000000534c002227 */ /* 0x001fc600078e00ff */
[----:B------:R-:W5:Y:S01]  /*1c2d0*/  LD.E.128 R44, desc[UR42][R44.64] ;  /* 0x0000002a2c2c7980 */ /* 0x000f62000c101d00 */
[----:B------:R-:W-:Y:S02]  /*1c2e0*/  IMAD R3, R3, UR4, RZ ;  /* 0x0000000403037c24 */ /* 0x000fe4000f8e02ff */
[----:B------:R-:W-:Y:S01]  /*1c2f0*/  IMAD.IADD R21, R21, 0x1, R81 ;  /* 0x0000000115157824 */ /* 0x000fe200078e0251 */
[----:B------:R-:W5:Y:S01]  /*1c300*/  LD.E.128 R40, desc[UR42][R40.64] ;  /* 0x0000002a28287980 */ /* 0x000f62000c101d00 */
[----:B------:R-:W-:Y:S01]  /*1c310*/  IMAD.MOV.U32 R77, RZ, RZ, R76 ;  /* 0x000000ffff4d7224 */ /* 0x000fe200078e004c */
[----:B-1----:R-:W-:Y:S01]  /*1c320*/  @P2 SHF.R.U32.HI R77, RZ, R79, R0 ;  /* 0x0000004fff4d2219 */ /* 0x002fe20000011600 */
[C---:B------:R-:W-:Y:S01]  /*1c330*/  IMAD R3, R80.reuse, UR5, R3 ;  /* 0x0000000550037c24 */ /* 0x040fe2000f8e0203 */
[----:B------:R-:W5:Y:S01]  /*1c340*/  LD.E.128 R36, desc[UR42][R36.64] ;  /* 0x0000002a24247980 */ /* 0x000f62000c101d00 */
[----:B------:R-:W-:Y:S01]  /*1c350*/  IMAD.WIDE.U32 R80, R80, UR4, R20 ;  /* 0x0000000450507c25 */ /* 0x000fe2000f8e0014 */
[----:B------:R-:W-:Y:S01]  /*1c360*/  SHF.R.S32.HI R0, RZ, 0x1f, R77 ;  /* 0x0000001fff007819 */ /* 0x000fe2000001144d */
[----:B------:R-:W-:Y:S01]  /*1c370*/  ULDC.64 UR4, c[0x0][0xae0] ;  /* 0x0002b80000047ab9 */ /* 0x000fe20000000a00 */
[----:B------:R-:W-:Y:S01]  /*1c380*/  IADD3 R21, -R77, RZ, RZ ;  /* 0x000000ff4d157210 */ /* 0x000fe20007ffe1ff */
[----:B------:R-:W-:Y:S01]  /*1c390*/  IMAD.IADD R81, R81, 0x1, R3 ;  /* 0x0000000151517824 */ /* 0x000fe200078e0203 */
[----:B------:R-:W5:Y:S01]  /*1c3a0*/  LD.E.128 R32, desc[UR42][R32.64] ;  /* 0x0000002a20207980 */ /* 0x000f62000c101d00 */
[----:B------:R-:W-:-:S02]  /*1c3b0*/  IMAD R0, R0, UR4, RZ ;  /* 0x0000000400007c24 */ /* 0x000fc4000f8e02ff */
[----:B------:R-:W-:Y:S01]  /*1c3c0*/  IMAD R21, R2, R21, R76 ;  /* 0x0000001502157224 */ /* 0x000fe200078e024c */
[----:B------:R-:W5:Y:S01]  /*1c3d0*/  LD.E.128 R28, desc[UR42][R28.64] ;  /* 0x0000002a1c1c7980 */ /* 0x000f62000c101d00 */
[C---:B------:R-:W-:Y:S02]  /*1c3e0*/  IMAD R79, R77.reuse, UR5, R0 ;  /* 0x000000054d4f7c24 */ /* 0x040fe4000f8e0200 */
[----:B------:R-:W-:Y:S01]  /*1c3f0*/  IMAD.WIDE.U32 R2, R77, UR4, R80 ;  /* 0x000000044d027c25 */ /* 0x000fe2000f8e0050 */
[----:B------:R-:W-:Y:S01]  /*1c400*/  SHF.R.S32.HI R0, RZ, 0x1f, R21 ;  /* 0x0000001fff007819 */ /* 0x000fe20000011415 */
[----:B------:R-:W-:Y:S01]  /*1c410*/  ULDC.64 UR4, c[0x0][0xad8] ;  /* 0x0002b60000047ab9 */ /* 0x000fe20000000a00 */
[----:B------:R-:W5:Y:S01]  /*1c420*/  LD.E.128 R24, desc[UR42][R24.64] ;  /* 0x0000002a18187980 */ /* 0x000f62000c101d00 */
[----:B------:R-:W-:Y:S02]  /*1c430*/  IMAD.IADD R3, R3, 0x1, R79 ;  /* 0x0000000103037824 */ /* 0x000fe400078e024f */
[----:B------:R-:W-:Y:S01]  /*1c440*/  IMAD R0, R0, UR4, RZ ;  /* 0x0000000400007c24 */ /* 0x000fe2000f8e02ff */
[----:B------:R-:W5:Y:S04]  /*1c450*/  LD.E.128 R12, desc[UR42][R12.64] ;  /* 0x0000002a0c0c7980 */ /* 0x000f68000c101d00 */
[----:B------:R-:W5:Y:S01]  /*1c460*/  LD.E.128 R8, desc[UR42][R8.64] ;  /* 0x0000002a08087980 */ /* 0x000f62000c101d00 */
[C---:B------:R-:W-:Y:S01]  /*1c470*/  IMAD R79, R21.reuse, UR5, R0 ;  /* 0x00000005154f7c24 */ /* 0x040fe2000f8e0200 */
[----:B------:R-:W-:Y:S01]  /*1c480*/  IADD3 R0, R22, 0x38820, RZ ;  /* 0x0003882016007810 */ /* 0x000fe20007ffe0ff */
[----:B------:R-:W-:Y:S01]  /*1c490*/  IMAD.WIDE.U32 R2, R21, UR4, R2 ;  /* 0x0000000415027c25 */ /* 0x000fe2000f8e0002 */
[----:B------:R-:W-:Y:S01]  /*1c4a0*/  @!PT LDS RZ, [RZ] ;  /* 0x00000000fffff984 */ /* 0x000fe20000000800 */
[----:B------:R-:W-:Y:S01]  /*1c4b0*/  @!PT LDS RZ, [RZ] ;  /* 0x00000000fffff984 */ /* 0x000fe20000000800 */
[----:B------:R-:W-:Y:S01]  /*1c4c0*/  @!PT LDS RZ, [RZ] ;  /* 0x00000000fffff984 */ /* 0x000fe20000000800 */
[----:B------:R-:W-:Y:S01]  /*1c4d0*/  @!PT LDS RZ, [RZ] ;  /* 0x00000000fffff984 */ /* 0x000fe20000000800 */
[----:B------:R0:W-:Y:S06]  /*1c4e0*/  MEMBAR.ALL.CTA ;  /* 0x0000000000007992 */ /* 0x0001ec0000008000 */
[----:B0-----:R-:W0:Y:S01]  /*1c4f0*/  FENCE.VIEW.ASYNC.S ;  /* 0x00000000000073c6 */ /* 0x001e220000000000 */
[----:B------:R-:W-:Y:S01]  /*1c500*/  ULDC.64 UR4, c[0x0][0xa80] ;  /* 0x0002a00000047ab9 */ /* 0x000fe20000000a00 */
[----:B------:R-:W-:Y:S01]  /*1c510*/  PRMT R0, RZ, 0x654, R0 ;  /* 0x00000654ff007816 */ /* 0x000fe20000000000 */
[----:B------:R-:W-:Y:S01]  /*1c520*/  IMAD.IADD R3, R3, 0x1, R79 ;  /* 0x0000000103037824 */ /* 0x000fe200078e024f */
[----:B------:R-:W-:Y:S01]  /*1c530*/  LEA R80, P2, R2, UR4, 0x1 ;  /* 0x0000000402507c11 */ /* 0x000fe2000f8408ff */
[----:B------:R-:W-:Y:S01]  /*1c540*/  IMAD R83, R84, 0x80, R23 ;  /* 0x0000008054537824 */ /* 0x000fe200078e0217 */
[----:B------:R-:W-:-:S02]  /*1c550*/  SHF.R.S32.HI R85, RZ, 0x1f, R18 ;  /* 0x0000001fff557819 */ /* 0x000fc40000011412 */
[----:B------:R-:W-:Y:S01]  /*1c560*/  LEA.HI.X R81, R2, UR5, R3, 0x1, P2 ;  /* 0x0000000502517c11 */ /* 0x000fe200090f0c03 */
[C---:B------:R-:W-:Y:S01]  /*1c570*/  VIADD R21, R83.reuse, 0x20 ;  /* 0x0000002053157836 */ /* 0x040fe20000000000 */
[CC--:B------:R-:W-:Y:S01]  /*1c580*/  ISETP.GE.AND P2, PT, R83.reuse, R82.reuse, PT ;  /* 0x000000525300720c */ /* 0x0c0fe20003f46270 */
[----:B------:R-:W-:Y:S01]  /*1c590*/  VIADD R77, R83, 0x40 ;  /* 0x00000040534d7836 */ /* 0x000fe20000000000 */
[----:B0-----:R0:W1:Y:S01]  /*1c5a0*/  SHFL.IDX PT, R78, R80, RZ, 0x181f ;  /* 0x00181fff504e7589 */ /* 0x00106200000e0000 */
[----:B------:R-:W-:Y:S02]  /*1c5b0*/  SHF.R.S32.HI R86, RZ, 0x1f, R233 ;  /* 0x0000001fff567819 */ /* 0x000fe400000114e9 */
[-C--:B------:R-:W-:Y:S02]  /*1c5c0*/  ISETP.GE.AND P1, PT, R21, R82.reuse, PT ;  /* 0x000000521500720c */ /* 0x080fe40003f26270 */
[----:B------:R-:W-:Y:S02]  /*1c5d0*/  ISETP.GE.AND P0, PT, R77, R82, PT ;  /* 0x000000524d00720c */ /* 0x000fe40003f06270 */
[----:B------:R-:W-:Y:S01]  /*1c5e0*/  SHF.R.S32.HI R84, RZ, 0x1f, R89 ;  /* 0x0000001fff547819 */ /* 0x000fe20000011459 */
[----:B------:R2:W-:Y:S02]  /*1c5f0*/  SYNCS.ARRIVE.TRANS64.RED.A1T0 RZ, [R0+URZ], RZ ;  /* 0x000000ff00ff79a7 */ /* 0x0005e4000810043f */
[----:B--2---:R0:W2:Y:S01]  /*1c600*/  SHFL.IDX PT, R0, R81, RZ, 0x181f ;  /* 0x00181fff51007589 */ /* 0x0040a200000e0000 */
[----:B------:R-:W-:Y:S07]  /*1c610*/  @P2 BRA `(.L_x_505) ;  /* 0x0000000000442947 */ /* 0x000fee0003800000 */
[----:B------:R-:W-:Y:S02]  /*1c620*/  ULDC UR4, c[0x0][0xac8] ;  /* 0x0002b20000047ab9 */ /* 0x000fe40000000800 */
[----:B------:R-:W-:Y:S02]  /*1c630*/  ISETP.GE.AND P2, PT, R18, UR4, PT ;  /* 0x0000000412007c0c */ /* 0x000fe4000bf46270 */
[----:B------:R-:W-:Y:S02]  /*1c640*/  ISETP.GE.AND P3, PT, R233, UR4, PT ;  /* 0x00000004e9007c0c */ /* 0x000fe4000bf66270 */
[----:B------:R-:W-:-:S09]  /*1c650*/  ISETP.GE.AND P4, PT, R87, UR4, PT ;  /* 0x0000000457007c0c */ /* 0x000fd2000bf86270 */
[----:B-1----:R-:W-:-:S04]  /*1c660*/  @!P2 LEA R2, P5, R18, R78, 0x1 ;  /* 0x0000004e1202a211 */ /* 0x002fc800078a08ff */
[----:B--2---:R-:W-:Y:S02]  /*1c670*/  @!P2 LEA.HI.X R3, R18, R0, R85, 0x1, P5 ;  /* 0x000000001203a211 */ /* 0x004fe400028f0c55 */
[----:B------:R-:W-:-:S03]  /*1c680*/  ISETP.GE.AND P5, PT, R89, UR4, PT ;  /* 0x0000000459007c0c */ /* 0x000fc6000bfa6270 */
[----:B-----5:R3:W-:Y:S01]  /*1c690*/  @!P2 ST.E.128 desc[UR42][R2.64], R4 ;  /* 0x000000040200a985 */ /* 0x0207e2000c101d2a */
[----:B------:R-:W-:-:S04]  /*1c6a0*/  @!P3 LEA R20, P2, R233, R78, 0x1 ;  /* 0x0000004ee914b211 */ /* 0x000fc800078408ff */
        /* <DEDUP_REMOVED lines=8> */
.L_x_505:
[----:B------:R-:W-:Y:S05]  /*1c730*/  BSYNC B1 ;  /* 0x0000000000017941 */ /* 0x000fea0003800000 */
.L_x_504:
[----:B--2---:R2:W4:Y:S01]  /*1c740*/  SHFL.IDX PT, R0, R81, 0x1, 0x181f ;  /* 0x00381f0051007f89 */ /* 0x00452200000e0000 */
[----:B------:R-:W-:Y:S03]  /*1c750*/  BSSY B1, `(.L_x_506) ;  /* 0x0000014000017945 */ /* 0x000fe60003800000 */
[----:B---3--:R2:W3:Y:S01]  /*1c760*/  SHFL.IDX PT, R20, R80, 0x1, 0x181f ;  /* 0x00381f0050147f89 */ /* 0x0084e200000e0000 */
[----:B------:R-:W-:Y:S05]  /*1c770*/  @P1 BRA `(.L_x_507) ;  /* 0x0000000000441947 */ /* 0x000fea0003800000 */
[----:B------:R-:W-:Y:S02]  /*1c780*/  ULDC UR4, c[0x0][0xac8] ;  /* 0x0002b20000047ab9 */ /* 0x000fe40000000800 */
[----:B------:R-:W-:Y:S02]  /*1c790*/  ISETP.GE.AND P4, PT, R18, UR4, PT ;  /* 0x0000000412007c0c */ /* 0x000fe4000bf86270 */
[----:B------:R-:W-:Y:S02]  /*1c7a0*/  ISETP.GE.AND P3, PT, R233, UR4, PT ;  /* 0x00000004e9007c0c */ /* 0x000fe4000bf66270 */
[----:B------:R-:W-:Y:S02]  /*1c7b0*/  ISETP.GE.AND P2, PT, R87, UR4, PT ;  /* 0x0000000457007c0c */ /* 0x000fe4000bf46270 */
[----:B------:R-:W-:-:S07]  /*1c7c0*/  ISETP.GE.AND P1, PT, R89, UR4, PT ;  /* 0x0000000459007c0c */ /* 0x000fce000bf26270 */
[----:B---3--:R-:W-:-:S04]  /*1c7d0*/  @!P4 LEA R2, P5, R18, R20, 0x1 ;  /* 0x000000141202c211 */ /* 0x008fc800078a08ff */
[----:B----4-:R-:W-:Y:S02]  /*1c7e0*/  @!P4 LEA.HI.X R3, R18, R0, R85, 0x1, P5 ;  /* 0x000000001203c211 */ /* 0x010fe400028f0c55 */
[----:B-----5:R-:W-:-:S03]  /*1c7f0*/  @!P3 LEA R4, P5, R233, R20, 0x1 ;  /* 0x00000014e904b211 */ /* 0x020fc600078a08ff */
[----:B------:R3:W-:Y:S01]  /*1c800*/  @!P4 ST.E.128 desc[UR42][R2.64], R72 ;  /* 0x000000480200c985 */ /* 0x0007e2000c101d2a */
        /* <DEDUP_REMOVED lines=8> */
.L_x_507:
[----:B------:R-:W-:Y:S05]  /*1c890*/  BSYNC B1 ;  /* 0x0000000000017941 */ /* 0x000fea0003800000 */
.L_x_506:
[----:B----4-:R4:W0:Y:S01]  /*1c8a0*/  SHFL.IDX PT, R0, R81, 0x2, 0x181f ;  /* 0x00581f0051007f89 */ /* 0x01082200000e0000 */
        /* <DEDUP_REMOVED lines=8> */
[CC--:B---3--:R-:W-:Y:S02]  /*1c930*/  @!P3 LEA R2, P5, R18.reuse, R20.reuse, 0x1 ;  /* 0x000000141202b211 */ /* 0x0c8fe400078a08ff */
[----:B-----5:R-:W-:Y:S02]  /*1c940*/  @!P2 LEA R4, P4, R233, R20, 0x1 ;  /* 0x00000014e904a211 */ /* 0x020fe400078808ff */
[----:B0-----:R-:W-:Y:S02]  /*1c950*/  @!P3 LEA.HI.X R3, R18, R0, R85, 0x1, P5 ;  /* 0x000000001203b211 */ /* 0x001fe400028f0c55 */
        /* <DEDUP_REMOVED lines=9> */
.L_x_509:
[----:B------:R-:W-:Y:S05]  /*1c9f0*/  BSYNC B1 ;  /* 0x0000000000017941 */ /* 0x000fea0003800000 */
.L_x_508:
[----:B0-----:R-:W-:Y:S01]  /*1ca00*/  VIADD R3, R83, 0x60 ;  /* 0x0000006053037836 */ /* 0x001fe20000000000 */
[----:B--2-4-:R-:W0:Y:S04]  /*1ca10*/  SHFL.IDX PT, R81, R81, 0x3, 0x181f ;  /* 0x00781f0051517f89 */ /* 0x014e2800000e0000 */
[----:B------:R-:W-:Y:S01]  /*1ca20*/  ISETP.GE.AND P0, PT, R3, R82, PT ;  /* 0x000000520300720c */ /* 0x000fe20003f06270 */
[----:B------:R-:W2:-:S12]  /*1ca30*/  SHFL.IDX PT, R80, R80, 0x3, 0x181f ;  /* 0x00781f0050507f89 */ /* 0x000e9800000e0000 */
[----:B------:R-:W-:Y:S05]  /*1ca40*/  @P0 BRA `(.L_x_510) ;  /* 0x0000000c00e00947 */ /* 0x000fea0003800000 */
[----:B------:R-:W-:Y:S02]  /*1ca50*/  ULDC UR4, c[0x0][0xac8] ;  /* 0x0002b20000047ab9 */ /* 0x000fe40000000800 */
[----:B------:R-:W-:Y:S02]  /*1ca60*/  ISETP.GE.AND P3, PT, R18, UR4, PT ;  /* 0x0000000412007c0c */ /* 0x000fe4000bf66270 */
[----:B------:R-:W-:Y:S02]  /*1ca70*/  ISETP.GE.AND P4, PT, R233, UR4, PT ;  /* 0x00000004e9007c0c */ /* 0x000fe4000bf86270 */
[----:B------:R-:W-:-:S09]  /*1ca80*/  ISETP.GE.AND P5, PT, R87, UR4, PT ;  /* 0x0000000457007c0c */ /* 0x000fd2000bfa6270 */
[CC--:B--2---:R-:W-:Y:S02]  /*1ca90*/  @!P3 LEA R2, P0, R18.reuse, R80.reuse, 0x1 ;  /* 0x000000501202b211 */ /* 0x0c4fe400078008ff */
[-C--:B-----5:R-:W-:Y:S02]  /*1caa0*/  @!P4 LEA R4, P1, R233, R80.reuse, 0x1 ;  /* 0x00000050e904c211 */ /* 0x0a0fe400078208ff */
[----:B------:R-:W-:Y:S02]  /*1cab0*/  @!P5 LEA R6, P2, R87, R80, 0x1 ;  /* 0x000000505706d211 */ /* 0x000fe400078408ff */
[-C--:B0-----:R-:W-:Y:S02]  /*1cac0*/  @!P3 LEA.HI.X R3, R18, R81.reuse, R85, 0x1, P0 ;  /* 0x000000511203b211 */ /* 0x081fe400000f0c55 */
[-C--:B------:R-:W-:Y:S02]  /*1cad0*/  @!P4 LEA.HI.X R5, R233, R81.reuse, R86, 0x1, P1 ;  /* 0x00000051e905c211 */ /* 0x080fe400008f0c56 */
[----:B------:R-:W-:Y:S01]  /*1cae0*/  @!P5 LEA.HI.X R7, R87, R81, R88, 0x1, P2 ;  /* 0x000000515707d211 */ /* 0x000fe200010f0c58 */
[----:B------:R4:W-:Y:S01]  /*1caf0*/  @!P3 ST.E.128 desc[UR42][R2.64], R64 ;  /* 0x000000400200b985 */ /* 0x0009e2000c101d2a */
[----:B------:R-:W-:-:S03]  /*1cb00*/  ISETP.GE.AND P0, PT, R89, UR4, PT ;  /* 0x0000000459007c0c */ /* 0x000fc6000bf06270 */
[----:B------:R4:W-:Y:S04]  /*1cb10*/  @!P4 ST.E.128 desc[UR42][R4.64], R48 ;  /* 0x000000300400c985 */ /* 0x0009e8000c101d2a */
[----:B------:R4:W-:Y:S06]  /*1cb20*/  @!P5 ST.E.128 desc[UR42][R6.64], R32 ;  /* 0x000000200600d985 */ /* 0x0009ec000c101d2a */
[----:B------:R-:W-:Y:S05]  /*1cb30*/  @P0 BRA `(.L_x_510) ;  /* 0x0000000c00a40947 */ /* 0x000fea0003800000 */
[----:B----4-:R-:W-:-:S04]  /*1cb40*/  LEA R2, P0, R89, R80, 0x1 ;  /* 0x0000005059027211 */ /* 0x010fc800078008ff */
[----:B------:R-:W-:-:S05]  /*1cb50*/  LEA.HI.X R3, R89, R81, R84, 0x1, P0 ;  /* 0x0000005159037211 */ /* 0x000fca00000f0c54 */
[----:B------:R0:W-:Y:S01]  /*1cb60*/  ST.E.128 desc[UR42][R2.64], R8 ;  /* 0x0000000802007985 */ /* 0x0001e2000c101d2a */
[----:B------:R-:W-:Y:S05]  /*1cb70*/  BRA `(.L_x_510) ;  /* 0x0000000c00947947 */ /* 0x000fea0003800000 */
.L_x_501:
[----:B------:R-:W2:Y:S01]  /*1cb80*/  LDL R11, [R1+0x1c] ;  /* 0x00001c00010b7983 */ /* 0x000ea20000100800 */
[----:B------:R-:W-:-:S03]  /*1cb90*/  ULDC.64 UR4, c[0x0][0xc00] ;  /* 0x0003000000047ab9 */ /* 0x000fc60000000a00 */
[----:B------:R-:W3:Y:S01]  /*1cba0*/  LDL R9, [R1+0x3c] ;  /* 0x00003c0001097983 */ /* 0x000ee20000100800 */
[----:B------:R-:W-:Y:S01]  /*1cbb0*/  ISETP.NE.U32.AND P0, PT, RZ, UR4, PT ;  /* 0x00000004ff007c0c */ /* 0x000fe2000bf05070 */
[----:B------:R-:W1:Y:S01]  /*1cbc0*/  LDC R25, c[0x0][0xbe8] ;  /* 0x0002fa00ff197b82 */ /* 0x000e620000000800 */
[----:B------:R-:W-:Y:S02]  /*1cbd0*/  MOV R0, RZ ;  /* 0x000000ff00007202 */ /* 0x000fe40000000f00 */
[----:B------:R-:W-:Y:S01]  /*1cbe0*/  ISETP.NE.AND.EX P0, PT, RZ, UR5, PT, P0 ;  /* 0x00000005ff007c0c */ /* 0x000fe2000bf05300 */
[C---:B--2---:R-:W-:Y:S01]  /*1cbf0*/  IMAD.SHL.U32 R4, R11.reuse, 0x4, RZ ;  /* 0x000000040b047824 */ /* 0x044fe200078e00ff */
[----:B---3--:R-:W-:-:S04]  /*1cc00*/  SHF.L.U64.HI R5, R11, 0x2, R9 ;  /* 0x000000020b057819 */ /* 0x008fc80000010209 */
[----:B------:R-:W-:-:S04]  /*1cc10*/  IADD3 R2, P1, R4, UR4, RZ ;  /* 0x0000000404027c10 */ /* 0x000fc8000ff3e0ff */
[----:B------:R-:W-:Y:S01]  /*1cc20*/  IADD3.X R3, R5, UR5, RZ, P1, !PT ;  /* 0x0000000505037c10 */ /* 0x000fe20008ffe4ff */
[----:B------:R-:W-:Y:S02]  /*1cc30*/  ULDC.64 UR4, c[0x0][0xc08] ;  /* 0x0003020000047ab9 */ /* 0x000fe40000000a00 */
[----:B------:R-:W-:Y:S02]  /*1cc40*/  ISETP.NE.U32.AND P1, PT, RZ, UR4, PT ;  /* 0x00000004ff007c0c */ /* 0x000fe4000bf25070 */
[----:B------:R2:W5:Y:S02]  /*1cc50*/  @P0 LDG.E R0, desc[UR42][R2.64] ;  /* 0x0000002a02000981 */ /* 0x000564000c1e1900 */
[----:B------:R-:W-:Y:S01]  /*1cc60*/  ISETP.NE.AND.EX P1, PT, RZ, UR5, PT, P1 ;  /* 0x00000005ff007c0c */ /* 0x000fe2000bf25310 */
[----:B------:R-:W3:-:S12]  /*1cc70*/  S2R R8, SR_TID.X ;  /* 0x0000000000087919 */ /* 0x000ed80000002100 */
[----:B------:R-:W-:Y:S01]  /*1cc80*/  @P1 IADD3 R4, P2, R4, UR4, RZ ;  /* 0x0000000404041c10 */ /* 0x000fe2000ff5e0ff */
[----:B------:R-:W-:Y:S02]  /*1cc90*/  ULDC UR4, c[0x0][0xa88] ;  /* 0x0002a20000047ab9 */ /* 0x000fe40000000800 */
[----:B------:R-:W-:Y:S01]  /*1cca0*/  IMAD.U32 R6, RZ, RZ, UR4 ;  /* 0x00000004ff067e24 */ /* 0x000fe2000f8e00ff */
[----:B------:R-:W-:-:S05]  /*1ccb0*/  @P1 IADD3.X R5, R5, UR5, RZ, P2, !PT ;  /* 0x0000000505051c10 */ /* 0x000fca00097fe4ff */
[----:B------:R2:W5:Y:S01]  /*1ccc0*/  @P1 LDG.E R6, desc[UR42][R4.64] ;  /* 0x0000002a04061981 */ /* 0x000562000c1e1900 */
[----:B-1----:R-:W-:Y:S01]  /*1ccd0*/  ISETP.NE.AND P2, PT, R25, 0x1, PT ;  /* 0x000000011900780c */ /* 0x002fe20003f45270 */
[----:B---3--:R-:W-:-:S12]  /*1cce0*/  VIADD R26, R8, 0xffffff80 ;  /* 0xffffff80081a7836 */ /* 0x008fd80000000000 */
[----:B------:R-:W1:Y:S01]  /*1ccf0*/  @P2 LDC R27, c[0x0][0xbec] ;  /* 0x0002fb00ff1b2b82 */ /* 0x000e620000000800 */
[----:B------:R-:W-:Y:S02]  /*1cd00*/  SHF.R.S32.HI R7, RZ, 0x1f, R26 ;  /* 0x0000001fff077819 */ /* 0x000fe4000001141a */
[----:B------:R-:W-:Y:S02]  /*1cd10*/  ISETP.GE.AND P3, PT, R26, 0x80, PT ;  /* 0x000000801a00780c */ /* 0x000fe40003f66270 */
[----:B------:R-:W-:Y:S01]  /*1cd20*/  LEA.HI R7, R7, R26, RZ, 0x3 ;  /* 0x0000001a07077211 */ /* 0x000fe200078f18ff */
[----:B--2---:R-:W-:Y:S10]  /*1cd30*/  @P1 BRA `(.L_x_511) ;  /* 0x0000000000101947 */ /* 0x004ff40003800000 */
[----:B------:R-:W-:Y:S05]  /*1cd40*/  @!P0 BRA `(.L_x_511) ;  /* 0x00000000000c8947 */ /* 0x000fea0003800000 */
[----:B------:R-:W2:Y:S04]  /*1cd50*/  LDG.E R5, desc[UR42][R2.64] ;  /* 0x0000002a02057981 */ /* 0x000ea8000c1e1900 */
[----:B-----5:R-:W2:Y:S02]  /*1cd60*/  LDG.E R6, desc[UR42][R2.64+0x4] ;  /* 0x0000042a02067981 */ /* 0x020ea4000c1e1900 */
[----:B--2---:R-:W-:-:S07]  /*1cd70*/  IMAD.IADD R6, R6, 0x1, -R5 ;  /* 0x0000000106067824 */ /* 0x004fce00078e0a05 */
.L_x_511:
[----:B------:R-:W2:Y:S04]  /*1cd80*/  LDL R24, [R1+0x38] ;  /* 0x0000380001187983 */ /* 0x000ea80000100800 */
[----:B------:R3:W5:Y:S01]  /*1cd90*/  LDL R20, [R1+0x50] ;  /* 0x0000500001147983 */ /* 0x0007620000100800 */
[----:B------:R-:W-:Y:S01]  /*1cda0*/  BSSY B1, `(.L_x_512) ;  /* 0x000002e000017945 */ /* 0x000fe20003800000 */
[----:B------:R-:W-:Y:S02]  /*1cdb0*/  SEL R13, R11, RZ, !P0 ;  /* 0x000000ff0b0d7207 */ /* 0x000fe40004000000 */
[----:B------:R-:W-:Y:S02]  /*1cdc0*/  LOP3.LUT R14, R7, 0xfffffff8, RZ, 0xc0, !PT ;  /* 0xfffffff8070e7812 */ /* 0x000fe400078ec0ff */
[----:B------:R-:W-:-:S02]  /*1cdd0*/  SEL R12, R9, RZ, !P0 ;  /* 0x000000ff090c7207 */ /* 0x000fc40004000000 */
[----:B-----5:R-:W-:Y:S02]  /*1cde0*/  SHF.R.S32.HI R11, RZ, 0x1f, R0 ;  /* 0x0000001fff0b7819 */ /* 0x020fe40000011400 */
[----:B--2---:R-:W-:Y:S01]  /*1cdf0*/  SHF.R.S32.HI R10, RZ, 0x1f, R24 ;  /* 0x0000001fff0a7819 */ /* 0x004fe20000011418 */
[----:B---3--:R-:W-:Y:S06]  /*1ce00*/  @P3 BRA `(.L_x_513) ;  /* 0x00000000009c3947 */ /* 0x008fec0003800000 */
[----:B------:R-:W2:Y:S01]  /*1ce10*/  LDC R9, c[0x0][0xbe8] ;  /* 0x0002fa00ff097b82 */ /* 0x000ea20000000800 */
[----:B------:R-:W-:-:S05]  /*1ce20*/  LEA R2, R20, R8, 0x7 ;  /* 0x0000000814027211 */ /* 0x000fca00078e38ff */
[----:B------:R-:W-:Y:S02]  /*1ce30*/  VIADD R8, R2, 0xffffff80 ;  /* 0xffffff8002087836 */ /* 0x000fe40000000000 */
[----:B--2---:R-:W-:-:S05]  /*1ce40*/  IMAD R3, R6, R9, RZ ;  /* 0x0000000906037224 */ /* 0x004fca00078e02ff */
[----:B------:R-:W-:-:S13]  /*1ce50*/  ISETP.GE.AND P0, PT, R8, R3, PT ;  /* 0x000000030800720c */ /* 0x000fda0003f06270 */
[----:B------:R-:W-:Y:S05]  /*1ce60*/  @P0 BRA `(.L_x_513) ;  /* 0x0000000000840947 */ /* 0x000fea0003800000 */
[----:B------:R-:W-:Y:S01]  /*1ce70*/  ISETP.NE.AND P0, PT, R9, 0x1, PT ;  /* 0x000000010900780c */ /* 0x000fe20003f05270 */
[----:B------:R-:W-:Y:S01]  /*1ce80*/  ULDC.64 UR4, c[0x0][0xb90] ;  /* 0x0002e40000047ab9 */ /* 0x000fe20000000a00 */
[----:B------:R-:W-:Y:S01]  /*1ce90*/  MOV R3, R11 ;  /* 0x0000000b00037202 */ /* 0x000fe20000000f00 */
[----:B------:R-:W-:Y:S02]  /*1cea0*/  IMAD R7, R10, UR4, RZ ;  /* 0x000000040a077c24 */ /* 0x000fe4000f8e02ff */
[----:B------:R-:W-:Y:S02]  /*1ceb0*/  IMAD.MOV.U32 R2, RZ, RZ, R0 ;  /* 0x000000ffff027224 */ /* 0x000fe400078e0000 */
[----:B------:R-:W-:Y:S02]  /*1cec0*/  IMAD.MOV.U32 R5, RZ, RZ, R8 ;  /* 0x000000ffff057224 */ /* 0x000fe400078e0008 */
[----:B------:R-:W-:-:S04]  /*1ced0*/  IMAD.WIDE.U32 R2, R24, UR4, R2 ;  /* 0x0000000418027c25 */ /* 0x000fc8000f8e0002 */
[----:B------:R-:W2:Y:S01]  /*1cee0*/  @P0 LDC R15, c[0x0][0xbec] ;  /* 0x0002fb00ff0f0b82 */ /* 0x000ea20000000800 */
[----:B------:R-:W-:Y:S01]  /*1cef0*/  IMAD R7, R24, UR5, R7 ;  /* 0x0000000518077c24 */ /* 0x000fe2000f8e0207 */
[----:B------:R-:W-:-:S03]  /*1cf00*/  ULDC.64 UR4, c[0x0][0xb98] ;  /* 0x0002e60000047ab9 */ /* 0x000fc60000000a00 */
[----:B------:R-:W-:-:S03]  /*1cf10*/  IMAD.IADD R3, R3, 0x1, R7 ;  /* 0x0000000103037824 */ /* 0x000fc600078e0207 */
[----:B------:R-:W3:Y:S01]  /*1cf20*/  @P0 LDC R21, c[0x0][0xbf0] ;  /* 0x0002fc00ff150b82 */ /* 0x000ee20000000800 */
[----:B------:R-:W-:-:S04]  /*1cf30*/  IMAD.WIDE.U32 R2, R13, UR4, R2 ;  /* 0x000000040d027c25 */ /* 0x000fc8000f8e0002 */
[----:B--2---:R-:W-:-:S05]  /*1cf40*/  @P0 IMAD.HI.U32 R4, R8, R15, RZ ;  /* 0x0000000f08040227 */ /* 0x004fca00078e00ff */
[----:B---3--:R-:W-:Y:S01]  /*1cf50*/  @P0 SHF.R.U32.HI R5, RZ, R21, R4 ;  /* 0x00000015ff050219 */ /* 0x008fe20000011604 */
[----:B------:R-:W-:-:S03]  /*1cf60*/  IMAD R4, R12, UR4, RZ ;  /* 0x000000040c047c24 */ /* 0x000fc6000f8e02ff */
[----:B------:R-:W-:Y:S01]  /*1cf70*/  IADD3 R2, P0, R5, R2, RZ ;  /* 0x0000000205027210 */ /* 0x000fe20007f1e0ff */
[----:B------:R-:W-:-:S04]  /*1cf80*/  IMAD.MOV R7, RZ, RZ, -R5 ;  /* 0x000000ffff077224 */ /* 0x000fc800078e0a05 */
[----:B------:R-:W-:Y:S01]  /*1cf90*/  IMAD R7, R9, R7, R8 ;  /* 0x0000000709077224 */ /* 0x000fe200078e0208 */
[----:B------:R-:W-:Y:S01]  /*1cfa0*/  SHF.R.S32.HI R9, RZ, 0x1f, R5 ;  /* 0x0000001fff097819 */ /* 0x000fe20000011405 */
[----:B------:R-:W-:Y:S01]  /*1cfb0*/  IMAD R8, R13, UR5, R4 ;  /* 0x000000050d087c24 */ /* 0x000fe2000f8e0204 */
[----:B------:R-:W-:Y:S02]  /*1cfc0*/  ULDC.64 UR4, c[0x0][0xb88] ;  /* 0x0002e20000047ab9 */ /* 0x000fe40000000a00 */
[----:B------:R-:W-:Y:S02]  /*1cfd0*/  SHF.R.S32.HI R4, RZ, 0x1f, R7 ;  /* 0x0000001fff047819 */ /* 0x000fe40000011407 */
[----:B------:R-:W-:-:S03]  /*1cfe0*/  IADD3.X R3, R9, R3, R8, P0, !PT ;  /* 0x0000000309037210 */ /* 0x000fc600007fe408 */
[----:B------:R-:W-:Y:S02]  /*1cff0*/  IMAD R4, R4, UR4, RZ ;  /* 0x0000000404047c24 */ /* 0x000fe4000f8e02ff */
[----:B------:R-:W-:-:S04]  /*1d000*/  IMAD.WIDE.U32 R2, R7, UR4, R2 ;  /* 0x0000000407027c25 */ /* 0x000fc8000f8e0002 */
[----:B------:R-:W-:Y:S01]  /*1d010*/  IMAD R5, R7, UR5, R4 ;  /* 0x0000000507057c24 */ /* 0x000fe2000f8e0204 */
[----:B------:R-:W-:Y:S02]  /*1d020*/  ULDC.64 UR4, c[0x0][0xb50] ;  /* 0x0002d40000047ab9 */ /* 0x000fe40000000a00 */
[----:B------:R-:W-:Y:S01]  /*1d030*/  LEA R4, P0, R2, UR4, 0x2 ;  /* 0x0000000402047c11 */ /* 0x000fe2000f8010ff */
[----:B------:R-:W-:-:S05]  /*1d040*/  IMAD.IADD R3, R3, 0x1, R5 ;  /* 0x0000000103037824 */ /* 0x000fca00078e0205 */
[----:B------:R-:W-:Y:S02]  /*1d050*/  LEA.HI.X R5, R2, UR5, R3, 0x2, P0 ;  /* 0x0000000502057c11 */ /* 0x000fe400080f1403 */
[----:B------:R-:W-:-:S05]  /*1d060*/  MOV R3, 0xff800000 ;  /* 0xff80000000037802 */ /* 0x000fca0000000f00 */
[----:B------:R2:W-:Y:S02]  /*1d070*/  STG.E desc[UR42][R4.64], R3 ;  /* 0x0000000304007986 */ /* 0x0005e4000c10192a */
.L_x_513:
[----:B------:R-:W-:Y:S05]  /*1d080*/  BSYNC B1 ;  /* 0x0000000000017941 */ /* 0x000fea0003800000 */
.L_x_512:
[----:B------:R-:W3:Y:S01]  /*1d090*/  @P2 LDC R9, c[0x0][0xbf0] ;  /* 0x0002fc00ff092b82 */ /* 0x000ee20000000800 */
[----:B------:R-:W-:Y:S01]  /*1d0a0*/  ULDC.64 UR4, c[0x0][0xaa0] ;  /* 0x0002a80000047ab9 */ /* 0x000fe20000000a00 */
[----:B--2---:R-:W-:Y:S01]  /*1d0b0*/  IMAD.IADD R4, R26, 0x1, -R14 ;  /* 0x000000011a047824 */ /* 0x004fe200078e0a0e */
[----:B------:R-:W-:Y:S01]  /*1d0c0*/  SHF.R.S32.HI R21, RZ, 0x1f, R18 ;  /* 0x0000001fff157819 */ /* 0x000fe20000011412 */
[----:B------:R-:W-:Y:S02]  /*1d0d0*/  IMAD R3, R11, UR4, RZ ;  /* 0x000000040b037c24 */ /* 0x000fe4000f8e02ff */
[----:B------:R-:W-:Y:S02]  /*1d0e0*/  IMAD R4, R4, 0x20, R23 ;  /* 0x0000002004047824 */ /* 0x000fe400078e0217 */
[C---:B------:R-:W-:Y:S02]  /*1d0f0*/  IMAD R5, R0.reuse, UR5, R3 ;  /* 0x0000000500057c24 */ /* 0x040fe4000f8e0203 */
[----:B------:R-:W-:Y:S01]  /*1d100*/  IMAD.WIDE.U32 R2, R0, UR4, RZ ;  /* 0x0000000400027c25 */ /* 0x000fe2000f8e00ff */
[----:B------:R-:W-:Y:S01]  /*1d110*/  ULDC.64 UR4, c[0x0][0xae8] ;  /* 0x0002ba0000047ab9 */ /* 0x000fe20000000a00 */
[----:B------:R-:W-:-:S02]  /*1d120*/  LEA R8, R20, R4, 0x7 ;  /* 0x0000000414087211 */ /* 0x000fc400078e38ff */
[----:B------:R-:W-:Y:S02]  /*1d130*/  IMAD R0, R10, UR4, RZ ;  /* 0x000000040a007c24 */ /* 0x000fe4000f8e02ff */
[----:B------:R-:W-:Y:S02]  /*1d140*/  IMAD.IADD R3, R3, 0x1, R5 ;  /* 0x0000000103037824 */ /* 0x000fe400078e0205 */
[----:B------:R-:W-:Y:S02]  /*1d150*/  IMAD R7, R24, UR5, R0 ;  /* 0x0000000518077c24 */ /* 0x000fe4000f8e0200 */
[----:B-1----:R-:W-:-:S04]  /*1d160*/  @P2 IMAD.HI.U32 R0, R8, R27, RZ ;  /* 0x0000001b08002227 */ /* 0x002fc800078e00ff */
[----:B------:R-:W-:Y:S01]  /*1d170*/  IMAD.WIDE.U32 R2, R24, UR4, R2 ;  /* 0x0000000418027c25 */ /* 0x000fe2000f8e0002 */
[----:B------:R-:W-:-:S03]  /*1d180*/  ULDC.64 UR4, c[0x0][0xaf0] ;  /* 0x0002bc0000047ab9 */ /* 0x000fc60000000a00 */
[----:B------:R-:W-:Y:S01]  /*1d190*/  IMAD.MOV.U32 R5, RZ, RZ, R8 ;  /* 0x000000ffff057224 */ /* 0x000fe200078e0008 */
[----:B---3--:R-:W-:Y:S01]  /*1d1a0*/  @P2 SHF.R.U32.HI R5, RZ, R9, R0 ;  /* 0x00000009ff052219 */ /* 0x008fe20000011600 */
[----:B------:R-:W-:Y:S02]  /*1d1b0*/  IMAD.IADD R3, R3, 0x1, R7 ;  /* 0x0000000103037824 */ /* 0x000fe400078e0207 */
[----:B------:R-:W-:Y:S01]  /*1d1c0*/  IMAD R4, R12, UR4, RZ ;  /* 0x000000040c047c24 */ /* 0x000fe2000f8e02ff */
[--C-:B------:R-:W-:Y:S01]  /*1d1d0*/  SHF.R.S32.HI R0, RZ, 0x1f, R5.reuse ;  /* 0x0000001fff007819 */ /* 0x100fe20000011405 */
[----:B------:R-:W-:Y:S02]  /*1d1e0*/  IMAD.MOV R7, RZ, RZ, -R5 ;  /* 0x000000ffff077224 */ /* 0x000fe400078e0a05 */
[C---:B------:R-:W-:Y:S02]  /*1d1f0*/  IMAD R9, R13.reuse, UR5, R4 ;  /* 0x000000050d097c24 */ /* 0x040fe4000f8e0204 */
[----:B------:R-:W-:Y:S01]  /*1d200*/  IMAD.WIDE.U32 R2, R13, UR4, R2 ;  /* 0x000000040d027c25 */ /* 0x000fe2000f8e0002 */
[----:B------:R-:W-:-:S03]  /*1d210*/  ULDC.64 UR4, c[0x0][0xae0] ;  /* 0x0002b80000047ab9 */ /* 0x000fc60000000a00 */
[----:B------:R-:W-:Y:S01]  /*1d220*/  IMAD R7, R25, R7, R8 ;  /* 0x0000000719077224 */ /* 0x000fe200078e0208 */
[----:B------:R-:W-:Y:S01]  /*1d230*/  IADD3 R3, R3, R9, RZ ;  /* 0x0000000903037210 */ /* 0x000fe20007ffe0ff */
[----:B------:R-:W-:Y:S01]  /*1d240*/  IMAD R4, R0, UR4, RZ ;  /* 0x0000000400047c24 */ /* 0x000fe2000f8e02ff */
[----:B------:R-:W-:Y:S02]  /*1d250*/  SHF.R.S32.HI R8, RZ, 0x1f, R233 ;  /* 0x0000001fff087819 */ /* 0x000fe400000114e9 */
[----:B------:R-:W-:Y:S01]  /*1d260*/  SHF.R.S32.HI R0, RZ, 0x1f, R7 ;  /* 0x0000001fff007819 */ /* 0x000fe20000011407 */
[C---:B------:R-:W-:Y:S02]  /*1d270*/  IMAD R9, R5.reuse, UR5, R4 ;  /* 0x0000000505097c24 */ /* 0x040fe4000f8e0204 */
[----:B------:R-:W-:Y:S01]  /*1d280*/  IMAD.WIDE.U32 R2, R5, UR4, R2 ;  /* 0x0000000405027c25 */ /* 0x000fe2000f8e0002 */
[----:B------:R-:W-:-:S03]  /*1d290*/  ULDC.64 UR4, c[0x0][0xad8] ;  /* 0x0002b60000047ab9 */ /* 0x000fc60000000a00 */
[----:B------:R-:W-:Y:S02]  /*1d2a0*/  IMAD R0, R0, UR4, RZ ;  /* 0x0000000400007c24 */ /* 0x000fe4000f8e02ff */
[----:B------:R-:W-:Y:S02]  /*1d2b0*/  IMAD.IADD R3, R3, 0x1, R9 ;  /* 0x0000000103037824 */ /* 0x000fe400078e0209 */
[C---:B------:R-:W-:Y:S02]  /*1d2c0*/  IMAD R9, R7.reuse, UR5, R0 ;  /* 0x0000000507097c24 */ /* 0x040fe4000f8e0200 */
[----:B------:R-:W-:Y:S01]  /*1d2d0*/  IMAD.WIDE.U32 R4, R7, UR4, R2 ;  /* 0x0000000407047c25 */ /* 0x000fe2000f8e0002 */
[----:B------:R-:W-:-:S03]  /*1d2e0*/  ULDC.64 UR4, c[0x0][0xa80] ;  /* 0x0002a00000047ab9 */ /* 0x000fc60000000a00 */
[----:B------:R-:W-:Y:S01]  /*1d2f0*/  IMAD.IADD R3, R5, 0x1, R9 ;  /* 0x0000000105037824 */ /* 0x000fe200078e0209 */
[----:B------:R-:W-:Y:S01]  /*1d300*/  LEA R2, P0, R4, UR4, 0x1 ;  /* 0x0000000404027c11 */ /* 0x000fe2000f8008ff */
[C---:B------:R-:W-:Y:S01]  /*1d310*/  VIADD R7, R18.reuse, 0x80 ;  /* 0x0000008012077836 */ /* 0x040fe20000000000 */
[----:B------:R-:W-:Y:S01]  /*1d320*/  UMOV UR4, 0xffffffff ;  /* 0xffffffff00047882 */ /* 0x000fe20000000000 */
[----:B------:R-:W-:Y:S01]  /*1d330*/  IADD3 R9, R18, 0xc0, RZ ;  /* 0x000000c012097810 */ /* 0x000fe20007ffe0ff */
[----:B------:R-:W-:Y:S01]  /*1d340*/  IMAD R5, R20, 0x80, R23 ;  /* 0x0000008014057824 */ /* 0x000fe200078e0217 */
[----:B------:R-:W-:Y:S02]  /*1d350*/  LEA.HI.X R3, R4, UR5, R3, 0x1, P0 ;  /* 0x0000000504037c11 */ /* 0x000fe400080f0c03 */
[----:B------:R-:W-:Y:S02]  /*1d360*/  SHF.R.S32.HI R10, RZ, 0x1f, R9 ;  /* 0x0000001fff0a7819 */ /* 0x000fe40000011409 */
[----:B------:R-:W-:Y:S01]  /*1d370*/  SHF.R.S32.HI R20, RZ, 0x1f, R7 ;  /* 0x0000001fff147819 */ /* 0x000fe20000011407 */
[----:B------:R-:W-:Y:S06]  /*1d380*/  BRA.DIV UR4, `(.L_x_514) ;  /* 0x0000009e04707947 */ /* 0x000fec000b800000 */
[----:B------:R1:W2:Y:S04]  /*1d390*/  SHFL.IDX PT, R0, R3, RZ, 0x181f ;  /* 0x00181fff03007589 */ /* 0x0002a800000e0000 */
[----:B------:R1:W3:Y:S02]  /*1d3a0*/  SHFL.IDX PT, R14, R2, RZ, 0x181f ;  /* 0x00181fff020e7589 */ /* 0x0002e400000e0000 */
.L_x_747:
[----:B------:R-:W-:Y:S01]  /*1d3b0*/  IMAD R25, R6, R25, RZ ;  /* 0x0000001906197224 */ /* 0x000fe200078e02ff */
[----:B------:R-:W-:Y:S04]  /*1d3c0*/  BSSY B1, `(.L_x_515) ;  /* 0x0000014000017945 */ /* 0x000fe80003800000 */
[----:B------:R-:W-:-:S13]  /*1d3d0*/  ISETP.GE.AND P0, PT, R5, R25, PT ;  /* 0x000000190500720c */ /* 0x000fda0003f06270 */
[----:B------:R-:W-:Y:S05]  /*1d3e0*/  @P0 BRA `(.L_x_516) ;  /* 0x0000000000440947 */ /* 0x000fea0003800000 */
[----:B------:R-:W-:Y:S02]  /*1d3f0*/  ULDC UR4, c[0x0][0xac8] ;  /* 0x0002b20000047ab9 */ /* 0x000fe40000000800 */
[----:B------:R-:W-:Y:S02]  /*1d400*/  ISETP.GE.AND P3, PT, R18, UR4, PT ;  /* 0x0000000412007c0c */ /* 0x000fe4000bf66270 */
[----:B------:R-:W-:Y:S02]  /*1d410*/  ISETP.GE.AND P2, PT, R233, UR4, PT ;  /* 0x00000004e9007c0c */ /* 0x000fe4000bf46270 */
[----:B------:R-:W-:Y:S02]  /*1d420*/  ISETP.GE.AND P1, PT, R7, UR4, PT ;  /* 0x0000000407007c0c */ /* 0x000fe4000bf26270 */
[----:B------:R-:W-:-:S07]  /*1d430*/  ISETP.GE.AND P0, PT, R9, UR4, PT ;  /* 0x0000000409007c0c */ /* 0x000fce000bf06270 */
[CC--:B---3--:R-:W-:Y:S02]  /*1d440*/  @!P3 LEA R12, P5, R18.reuse, R14.reuse, 0x1 ;  /* 0x0000000e120cb211 */ /* 0x0c8fe400078a08ff */
[----:B------:R-:W-:Y:S02]  /*1d450*/  @!P2 LEA R26, P4, R233, R14, 0x1 ;  /* 0x0000000ee91aa211 */ /* 0x000fe400078808ff */
[----:B--2---:R-:W-:Y:S02]  /*1d460*/  @!P3 LEA.HI.X R13, R18, R0, R21, 0x1, P5 ;  /* 0x00000000120db211 */ /* 0x004fe400028f0c15 */
        /* <DEDUP_REMOVED lines=9> */
.L_x_516:
[----:B------:R-:W-:Y:S05]  /*1d500*/  BSYNC B1 ;  /* 0x0000000000017941 */ /* 0x000fea0003800000 */
.L_x_515:
[----:B------:R-:W-:-:S03]  /*1d510*/  UMOV UR4, 0xffffffff ;  /* 0xffffffff00047882 */ /* 0x000fc60000000000 */
[----:B------:R-:W-:Y:S05]  /*1d520*/  BRA.DIV UR4, `(.L_x_517) ;  /* 0x0000009e043c7947 */ /* 0x000fea000b800000 */
[----:B--2---:R2:W0:Y:S04]  /*1d530*/  SHFL.IDX PT, R0, R3, 0x1, 0x181f ;  /* 0x00381f0003007f89 */ /* 0x00442800000e0000 */
[----:B---34-:R2:W3:Y:S02]  /*1d540*/  SHFL.IDX PT, R14, R2, 0x1, 0x181f ;  /* 0x00381f00020e7f89 */ /* 0x0184e400000e0000 */
.L_x_751:
[----:B------:R-:W-:Y:S01]  /*1d550*/  VIADD R4, R5, 0x20 ;  /* 0x0000002005047836 */ /* 0x000fe20000000000 */
        /* <DEDUP_REMOVED lines=10> */
[----:B0-----:R-:W-:Y:S02]  /*1d600*/  @!P3 LEA.HI.X R13, R18, R0, R21, 0x1, P5 ;  /* 0x00000000120db211 */ /* 0x001fe400028f0c15 */
        /* <DEDUP_REMOVED lines=9> */
.L_x_519:
[----:B------:R-:W-:Y:S05]  /*1d6a0*/  BSYNC B1 ;  /* 0x0000000000017941 */ /* 0x000fea0003800000 */
.L_x_518:
[----:B------:R-:W-:-:S03]  /*1d6b0*/  UMOV UR4, 0xffffffff ;  /* 0xffffffff00047882 */ /* 0x000fc60000000000 */
[----:B------:R-:W-:Y:S05]  /*1d6c0*/  BRA.DIV UR4, `(.L_x_520) ;  /* 0x0000009e041c7947 */ /* 0x000fea000b800000 */
[----:B0-----:R0:W0:Y:S04]  /*1d6d0*/  SHFL.IDX PT, R0, R3, 0x2, 0x181f ;  /* 0x00581f0003007f89 */ /* 0x00102800000e0000 */
[----:B---34-:R3:W4:Y:S02]  /*1d6e0*/  SHFL.IDX PT, R14, R2, 0x2, 0x181f ;  /* 0x00581f00020e7f89 */ /* 0x01872400000e0000 */
.L_x_755:
        /* <DEDUP_REMOVED lines=9> */
[CC--:B----4-:R-:W-:Y:S02]  /*1d780*/  @!P3 LEA R12, P5, R18.reuse, R14.reuse, 0x1 ;  /* 0x0000000e120cb211 */ /* 0x0d0fe400078a08ff */
        /* <DEDUP_REMOVED lines=11> */
.L_x_522:
[----:B------:R-:W-:Y:S05]  /*1d840*/  BSYNC B1 ;  /* 0x0000000000017941 */ /* 0x000fea0003800000 */
.L_x_521:
[----:B------:R-:W-:-:S03]  /*1d850*/  UMOV UR4, 0xffffffff ;  /* 0xffffffff00047882 */ /* 0x000fc60000000000 */
[----:B------:R-:W-:Y:S05]  /*1d860*/  BRA.DIV UR4, `(.L_x_523) ;  /* 0x0000009a04fc7947 */ /* 0x000fea000b800000 */
[----:B0-----:R0:W0:Y:S04]  /*1d870*/  SHFL.IDX PT, R0, R3, 0x3, 0x181f ;  /* 0x00781f0003007f89 */ /* 0x00102800000e0000 */
[----:B----4-:R4:W0:Y:S02]  /*1d880*/  SHFL.IDX PT, R14, R2, 0x3, 0x181f ;  /* 0x00781f00020e7f89 */ /* 0x01082400000e0000 */
.L_x_759:
[----:B-1234-:R-:W-:-:S04]  /*1d890*/  IADD3 R2, R5, 0x60, RZ ;  /* 0x0000006005027810 */ /* 0x01efc80007ffe0ff */
[----:B------:R-:W-:-:S13]  /*1d8a0*/  ISETP.GE.AND P0, PT, R2, R25, PT ;  /* 0x000000190200720c */ /* 0x000fda0003f06270 */
[----:B------:R-:W-:Y:S05]  /*1d8b0*/  @P0 BRA `(.L_x_510) ;  /* 0x0000000000440947 */ /* 0x000fea0003800000 */
[----:B------:R-:W-:Y:S02]  /*1d8c0*/  ULDC UR4, c[0x0][0xac8] ;  /* 0x0002b20000047ab9 */ /* 0x000fe40000000800 */
[----:B------:R-:W-:Y:S02]  /*1d8d0*/  ISETP.GE.AND P3, PT, R18, UR4, PT ;  /* 0x0000000412007c0c */ /* 0x000fe4000bf66270 */
[----:B------:R-:W-:Y:S02]  /*1d8e0*/  ISETP.GE.AND P2, PT, R233, UR4, PT ;  /* 0x00000004e9007c0c */ /* 0x000fe4000bf46270 */
[----:B------:R-:W-:Y:S02]  /*1d8f0*/  ISETP.GE.AND P1, PT, R7, UR4, PT ;  /* 0x0000000407007c0c */ /* 0x000fe4000bf26270 */
[----:B------:R-:W-:-:S07]  /*1d900*/  ISETP.GE.AND P0, PT, R9, UR4, PT ;  /* 0x0000000409007c0c */ /* 0x000fce000bf06270 */
[CC--:B0-----:R-:W-:Y:S02]  /*1d910*/  @!P3 LEA R2, P5, R18.reuse, R14.reuse, 0x1 ;  /* 0x0000000e1202b211 */ /* 0x0c1fe400078a08ff */
[----:B------:R-:W-:Y:S02]  /*1d920*/  @!P2 LEA R4, P4, R233, R14, 0x1 ;  /* 0x0000000ee904a211 */ /* 0x000fe400078808ff */
[----:B------:R-:W-:Y:S02]  /*1d930*/  @!P3 LEA.HI.X R3, R18, R0, R21, 0x1, P5 ;  /* 0x000000001203b211 */ /* 0x000fe400028f0c15 */
        /* <DEDUP_REMOVED lines=9> */
.L_x_510:
[----:B------:R-:W-:Y:S05]  /*1d9d0*/  BSYNC B0 ;  /* 0x0000000000007941 */ /* 0x000fea0003800000 */
.L_x_500:
[----:B0-----:R-:W3:Y:S01]  /*1d9e0*/  LDL R0, [R1+0xc] ;  /* 0x00000c0001007983 */ /* 0x001ee20000100800 */
[----:B------:R-:W-:Y:S02]  /*1d9f0*/  ULDC UR4, c[0x0][0xc3c] ;  /* 0x00030f0000047ab9 */ /* 0x000fe40000000800 */
[----:B---3--:R-:W-:-:S13]  /*1da00*/  ISETP.GE.AND P0, PT, R0, UR4, PT ;  /* 0x0000000400007c0c */ /* 0x008fda000bf06270 */
[----:B------:R-:W-:Y:S05]  /*1da10*/  @!P0 BRA `(.L_x_524) ;  /* 0xfffffe34009c8947 */ /* 0x000fea000383ffff */
[----:B------:R-:W-:Y:S05]  /*1da20*/  BRA `(.L_x_343) ;  /* 0x0000006c00f07947 */ /* 0x000fea0003800000 */
.L_x_341:
        /* <DEDUP_REMOVED lines=15> */
[----:B------:R-:W1:Y:S01]  /*1db20*/  LDS.128 R16, [UR4+0x388d0] ;  /* 0x0388d004ff107984 */ /* 0x000e620008000c00 */
[----:B------:R-:W-:Y:S06]  /*1db30*/  BAR.ARV 0x4, 0x180 ;  /* 0x0106000000007b1d */ /* 0x000fec0000002000 */
[----:B------:R-:W-:Y:S05]  /*1db40*/  BRA `(.L_x_526) ;  /* 0x0000000400fc7947 */ /* 0x000fea0003800000 */
.L_x_525:
[----:B0-----:R-:W0:Y:S01]  /*1db50*/  S2R R2, SR_TID.X ;  /* 0x0000000000027919 */ /* 0x001e220000002100 */
[----:B------:R-:W-:Y:S01]  /*1db60*/  ULDC UR4, c[0x0][0xc3c] ;  /* 0x00030f0000047ab9 */ /* 0x000fe20000000800 */
[----:B------:R-:W1:Y:S01]  /*1db70*/  S2UR UR6, SR_CTAID.X ;  /* 0x00000000000679c3 */ /* 0x000e620000002500 */
[----:B------:R-:W-:Y:S01]  /*1db80*/  ULDC UR5, c[0x0][0xc38] ;  /* 0x00030e0000057ab9 */ /* 0x000fe20000000800 */
        /* <DEDUP_REMOVED lines=8> */
[C---:B------:R-:W-:Y:S01]  /*1dc10*/  ISETP.GE.U32.AND P2, PT, R5.reuse, 0x2, PT ;  /* 0x000000020500780c */ /* 0x040fe20003f46070 */
[----:B------:R-:W-:Y:S01]  /*1dc20*/  IMAD.MOV.U32 R16, RZ, RZ, RZ ;  /* 0x000000ffff107224 */ /* 0x000fe200078e00ff */
        /* <DEDUP_REMOVED lines=10> */
[----:B0-----:R-:W-:-:S04]  /*1dcd0*/  SEL R3, R6, RZ, P3 ;  /* 0x000000ff06037207 */ /* 0x001fc80001800000 */
[----:B------:R-:W-:-:S05]  /*1dce0*/  IADD3 R3, R4, R3, RZ ;  /* 0x0000000304037210 */ /* 0x000fca0007ffe0ff */
[----:B------:R-:W0:Y:S02]  /*1dcf0*/  SHFL.UP PT, R2, R3, 0x8, RZ ;  /* 0x0500000003027989 */ /* 0x000e2400000e00ff */
[----:B0-----:R-:W-:-:S05]  /*1dd00*/  SEL R2, R2, RZ, P4 ;  /* 0x000000ff02027207 */ /* 0x001fca0002000000 */
[----:B------:R-:W-:-:S05]  /*1dd10*/  IMAD.IADD R6, R3, 0x1, R2 ;  /* 0x0000000103067824 */ /* 0x000fca00078e0202 */
[----:B------:R-:W0:Y:S02]  /*1dd20*/  SHFL.UP PT, R2, R6, 0x10, RZ ;  /* 0x0600000006027989 */ /* 0x000e2400000e00ff */
[----:B0-----:R-:W-:-:S05]  /*1dd30*/  SEL R7, R2, RZ, P5 ;  /* 0x000000ff02077207 */ /* 0x001fca0002800000 */
[----:B------:R-:W-:-:S05]  /*1dd40*/  IMAD.IADD R2, R6, 0x1, R7 ;  /* 0x0000000106027824 */ /* 0x000fca00078e0207 */
[----:B------:R-:W0:Y:S02]  /*1dd50*/  SHFL.IDX PT, R4, R2, 0x1f, 0x1f ;  /* 0x03e01f0002047f89 */ /* 0x000e2400000e0000 */
[----:B0-----:R-:W-:-:S05]  /*1dd60*/  IMAD R4, R4, UR5, RZ ;  /* 0x0000000504047c24 */ /* 0x001fca000f8e02ff */
[----:B-1----:R-:W-:Y:S02]  /*1dd70*/  ISETP.GT.AND P6, PT, R4, UR6, PT ;  /* 0x0000000604007c0c */ /* 0x002fe4000bfc4270 */
[----:B------:R-:W-:-:S11]  /*1dd80*/  MOV R7, R4 ;  /* 0x0000000400077202 */ /* 0x000fd60000000f00 */
[----:B------:R-:W-:Y:S05]  /*1dd90*/  @P6 BRA `(.L_x_527) ;  /* 0x0000000000a06947 */ /* 0x000fea0003800000 */
[----:B------:R-:W0:Y:S01]  /*1dda0*/  LDC R6, c[0x0][0xc3c] ;  /* 0x00030f00ff067b82 */ /* 0x000e220000000800 */
[----:B------:R-:W-:Y:S01]  /*1ddb0*/  IMAD.MOV.U32 R4, RZ, RZ, R7 ;  /* 0x000000ffff047224 */ /* 0x000fe200078e0007 */
[----:B------:R-:W-:Y:S01]  /*1ddc0*/  UMOV UR4, URZ ;  /* 0x0000003f00047c82 */ /* 0x000fe20008000000 */
[----:B------:R-:W-:Y:S01]  /*1ddd0*/  ULDC UR7, c[0x0][0xc3c] ;  /* 0x00030f0000077ab9 */ /* 0x000fe20000000800 */
[----:B------:R-:W-:-:S05]  /*1dde0*/  ULDC UR5, c[0x0][0xc38] ;  /* 0x00030e0000057ab9 */ /* 0x000fca0000000800 */
.L_x_531:
[----:B------:R-:W-:Y:S01]  /*1ddf0*/  UIADD3 UR4, UR4, 0x1f, URZ ;  /* 0x0000001f04047890 */ /* 0x000fe2000fffe03f */
[----:B------:R-:W-:-:S05]  /*1de00*/  IMAD.U32 R19, RZ, RZ, UR7 ;  /* 0x00000007ff137e24 */ /* 0x000fca000f8e00ff */
[----:B0-----:R-:W-:-:S13]  /*1de10*/  ISETP.LE.AND P6, PT, R6, UR4, PT ;  /* 0x0000000406007c0c */ /* 0x001fda000bfc3270 */
[----:B------:R-:W-:Y:S05]  /*1de20*/  @P6 BRA `(.L_x_528) ;  /* 0x0000000400206947 */ /* 0x000fea0003800000 */
[----:B------:R-:W-:Y:S01]  /*1de30*/  VIADD R7, R5, UR4 ;  /* 0x0000000405077c36 */ /* 0x000fe20008000000 */
[----:B------:R-:W-:Y:S01]  /*1de40*/  BSSY B0, `(.L_x_529) ;  /* 0x0000007000007945 */ /* 0x000fe20003800000 */
[----:B------:R-:W-:-:S03]  /*1de50*/  MOV R0, RZ ;  /* 0x000000ff00007202 */ /* 0x000fc60000000f00 */
[----:B------:R-:W-:-:S13]  /*1de60*/  ISETP.GE.OR P6, PT, R7, R6, !P0 ;  /* 0x000000060700720c */ /* 0x000fda00047c6670 */
[----:B------:R-:W-:Y:S05]  /*1de70*/  @P6 BRA `(.L_x_530) ;  /* 0x00000000000c6947 */ /* 0x000fea0003800000 */
[----:B------:R-:W0:Y:S02]  /*1de80*/  LDC.64 R2, c[0x0][0xc80] ;  /* 0x00032000ff027b82 */ /* 0x000e240000000a00 */
[----:B0-----:R-:W-:-:S05]  /*1de90*/  IMAD.WIDE R2, R7, 0x4, R2 ;  /* 0x0000000407027825 */ /* 0x001fca00078e0202 */
[----:B------:R0:W5:Y:S02]  /*1dea0*/  LDG.E R0, desc[UR42][R2.64] ;  /* 0x0000002a02007981 */ /* 0x000164000c1e1900 */
.L_x_530:
[----:B------:R-:W-:Y:S05]  /*1deb0*/  BSYNC B0 ;  /* 0x0000000000007941 */ /* 0x000fea0003800000 */
.L_x_529:
        /* <DEDUP_REMOVED lines=15> */
[----:B------:R-:W0:Y:S02]  /*1dfb0*/  SHFL.IDX PT, R3, R9, 0x1f, 0x1f ;  /* 0x03e01f0009037f89 */ /* 0x000e2400000e0000 */
[----:B0-----:R-:W-:-:S04]  /*1dfc0*/  IMAD R3, R3, UR5, RZ ;  /* 0x0000000503037c24 */ /* 0x001fc8000f8e02ff */
[----:B------:R-:W-:-:S05]  /*1dfd0*/  IMAD.IADD R4, R3, 0x1, R4 ;  /* 0x0000000103047824 */ /* 0x000fca00078e0204 */
[----:B------:R-:W-:-:S13]  /*1dfe0*/  ISETP.GT.AND P6, PT, R4, UR6, PT ;  /* 0x0000000604007c0c */ /* 0x000fda000bfc4270 */
[----:B------:R-:W-:Y:S05]  /*1dff0*/  @!P6 BRA `(.L_x_531) ;  /* 0xfffffffc007ce947 */ /* 0x000fea000383ffff */
[----:B------:R-:W-:Y:S01]  /*1e000*/  IMAD.MOV.U32 R2, RZ, RZ, R9 ;  /* 0x000000ffff027224 */ /* 0x000fe200078e0009 */
[----:B------:R-:W-:-:S07]  /*1e010*/  MOV R7, R3 ;  /* 0x0000000300077202 */ /* 0x000fce0000000f00 */
.L_x_527:
[----:B------:R-:W-:-:S04]  /*1e020*/  IMAD.IADD R7, R4, 0x1, -R7 ;  /* 0x0000000104077824 */ /* 0x000fc800078e0a07 */
[----:B------:R-:W-:-:S05]  /*1e030*/  IMAD R3, R2, UR5, R7 ;  /* 0x0000000502037c24 */ /* 0x000fca000f8e0207 */
[----:B------:R-:W-:-:S13]  /*1e040*/  ISETP.GT.AND P0, PT, R3, UR6, PT ;  /* 0x0000000603007c0c */ /* 0x000fda000bf04270 */
[----:B------:R-:W-:-:S04]  /*1e050*/  VOTE.ANY R6, PT, !P0 ;  /* 0x0000000000067806 */ /* 0x000fc800040e0100 */
[----:B------:R-:W0:Y:S01]  /*1e060*/  POPC R19, R6 ;  /* 0x0000000600137309 */ /* 0x000e220000000000 */
[----:B------:R-:W-:Y:S01]  /*1e070*/  ISETP.NE.AND P0, PT, R6, RZ, PT ;  /* 0x000000ff0600720c */ /* 0x000fe20003f05270 */
[----:B0-----:R-:W0:Y:S02]  /*1e080*/  SHFL.IDX PT, R0, R0, R19, 0x1f ;  /* 0x00001f1300007589 */ /* 0x001e2400000e0000 */
[----:B0-----:R-:W-:-:S04]  /*1e090*/  IABS R4, R0 ;  /* 0x0000000000047213 */ /* 0x001fc80000000000 */
[----:B------:R-:W0:Y:S08]  /*1e0a0*/  I2F.RP R8, R4 ;  /* 0x0000000400087306 */ /* 0x000e300000209400 */
[----:B0-----:R-:W0:Y:S02]  /*1e0b0*/  MUFU.RCP R8, R8 ;  /* 0x0000000800087308 */ /* 0x001e240000001000 */
[----:B0-----:R-:W-:-:S06]  /*1e0c0*/  VIADD R3, R8, 0xffffffe ;  /* 0x0ffffffe08037836 */ /* 0x001fcc0000000000 */
[----:B------:R-:W0:Y:S02]  /*1e0d0*/  F2I.FTZ.U32.TRUNC.NTZ R3, R3 ;  /* 0x0000000300037305 */ /* 0x000e24000021f000 */
[----:B0-----:R-:W-:Y:S01]  /*1e0e0*/  IMAD.MOV R11, RZ, RZ, -R3 ;  /* 0x000000ffff0b7224 */ /* 0x001fe200078e0a03 */
[----:B------:R-:W-:Y:S06]  /*1e0f0*/  @!P0 BRA `(.L_x_532) ;  /* 0x0000000000088947 */ /* 0x000fec0003800000 */
[----:B------:R-:W-:-:S05]  /*1e100*/  IADD3 R9, R19, -0x1, RZ ;  /* 0xffffffff13097810 */ /* 0x000fca0007ffe0ff */
[----:B------:R0:W1:Y:S02]  /*1e110*/  SHFL.IDX PT, R16, R2, R9, 0x1f ;  /* 0x00001f0902107589 */ /* 0x00006400000e0000 */
.L_x_532:
[----:B-1----:R-:W-:Y:S01]  /*1e120*/  IMAD R16, R16, UR5, R7 ;  /* 0x0000000510107c24 */ /* 0x002fe2000f8e0207 */
[----:B------:R-:W-:Y:S01]  /*1e130*/  IABS R6, R0 ;  /* 0x0000000000067213 */ /* 0x000fe20000000000 */
[----:B------:R-:W-:Y:S01]  /*1e140*/  IMAD R7, R11, R4, RZ ;  /* 0x000000040b077224 */ /* 0x000fe200078e02ff */
[----:B------:R-:W-:Y:S01]  /*1e150*/  IADD3 R19, R19, UR4, RZ ;  /* 0x0000000413137c10 */ /* 0x000fe2000fffe0ff */
[----:B0-----:R-:W-:Y:S02]  /*1e160*/  IMAD.MOV.U32 R2, RZ, RZ, RZ ;  /* 0x000000ffff027224 */ /* 0x001fe400078e00ff */
[----:B------:R-:W-:Y:S02]  /*1e170*/  IMAD.MOV R6, RZ, RZ, -R6 ;  /* 0x000000ffff067224 */ /* 0x000fe400078e0a06 */
[----:B------:R-:W-:Y:S01]  /*1e180*/  IMAD.HI.U32 R2, R3, R7, R2 ;  /* 0x0000000703027227 */ /* 0x000fe200078e0002 */
[----:B------:R-:W-:-:S04]  /*1e190*/  IADD3 R7, -R16, UR6, RZ ;  /* 0x0000000610077c10 */ /* 0x000fc8000fffe1ff */
[----:B------:R-:W-:-:S05]  /*1e1a0*/  IABS R3, R7 ;  /* 0x0000000700037213 */ /* 0x000fca0000000000 */
[----:B------:R-:W-:-:S04]  /*1e1b0*/  IMAD.HI.U32 R2, R2, R3, RZ ;  /* 0x0000000302027227 */ /* 0x000fc800078e00ff */
[----:B------:R-:W-:-:S05]  /*1e1c0*/  IMAD R3, R2, R6, R3 ;  /* 0x0000000602037224 */ /* 0x000fca00078e0203 */
[----:B------:R-:W-:-:S13]  /*1e1d0*/  ISETP.GT.U32.AND P1, PT, R4, R3, PT ;  /* 0x000000030400720c */ /* 0x000fda0003f24070 */
[----:B------:R-:W-:Y:S01]  /*1e1e0*/  @!P1 IMAD.IADD R3, R3, 0x1, -R4 ;  /* 0x0000000103039824 */ /* 0x000fe200078e0a04 */
[----:B------:R-:W-:Y:S02]  /*1e1f0*/  @!P1 IADD3 R2, R2, 0x1, RZ ;  /* 0x0000000102029810 */ /* 0x000fe40007ffe0ff */
[----:B------:R-:W-:Y:S02]  /*1e200*/  ISETP.NE.AND P1, PT, R0, RZ, PT ;  /* 0x000000ff0000720c */ /* 0x000fe40003f25270 */
[----:B------:R-:W-:Y:S02]  /*1e210*/  ISETP.GE.U32.AND P0, PT, R3, R4, PT ;  /* 0x000000040300720c */ /* 0x000fe40003f06070 */
[----:B------:R-:W-:-:S04]  /*1e220*/  LOP3.LUT R3, R7, R0, RZ, 0x3c, !PT ;  /* 0x0000000007037212 */ /* 0x000fc800078e3cff */
[----:B------:R-:W-:-:S07]  /*1e230*/  ISETP.GE.AND P2, PT, R3, RZ, PT ;  /* 0x000000ff0300720c */ /* 0x000fce0003f46270 */
[----:B------:R-:W-:-:S06]  /*1e240*/  @P0 VIADD R2, R2, 0x1 ;  /* 0x0000000102020836 */ /* 0x000fcc0000000000 */
[----:B------:R-:W-:Y:S01]  /*1e250*/  @!P2 IMAD.MOV R2, RZ, RZ, -R2 ;  /* 0x000000ffff02a224 */ /* 0x000fe200078e0a02 */
[----:B------:R-:W-:-:S05]  /*1e260*/  @!P1 LOP3.LUT R2, RZ, R0, RZ, 0x33, !PT ;  /* 0x00000000ff029212 */ /* 0x000fca00078e33ff */
[--C-:B------:R-:W-:Y:S02]  /*1e270*/  IMAD.MOV R17, RZ, RZ, -R2.reuse ;  /* 0x000000ffff117224 */ /* 0x100fe400078e0a02 */
[----:B------:R-:W-:Y:S02]  /*1e280*/  IMAD.MOV.U32 R18, RZ, RZ, R2 ;  /* 0x000000ffff127224 */ /* 0x000fe400078e0002 */
[----:B------:R-:W-:Y:S01]  /*1e290*/  IMAD R17, R0, R17, R7 ;  /* 0x0000001100117224 */ /* 0x000fe200078e0207 */
[----:B------:R-:W-:Y:S06]  /*1e2a0*/  BRA `(.L_x_533) ;  /* 0x00000000000c7947 */ /* 0x000fec0003800000 */
.L_x_528:
[----:B------:R-:W-:Y:S01]  /*1e2b0*/  IMAD.MOV.U32 R17, RZ, RZ, RZ ;  /* 0x000000ffff117224 */ /* 0x000fe200078e00ff */
[----:B------:R-:W-:Y:S01]  /*1e2c0*/  MOV R18, RZ ;  /* 0x000000ff00127202 */ /* 0x000fe20000000f00 */
[----:B------:R-:W-:-:S07]  /*1e2d0*/  IMAD.U32 R16, RZ, RZ, UR6 ;  /* 0x00000006ff107e24 */ /* 0x000fce000f8e00ff */
.L_x_533:
[----:B------:R-:W-:-:S13]  /*1e2e0*/  ISETP.NE.AND P0, PT, R5, RZ, PT ;  /* 0x000000ff0500720c */ /* 0x000fda0003f05270 */
[----:B------:R-:W0:Y:S01]  /*1e2f0*/  @!P0 S2R R3, SR_CgaCtaId ;  /* 0x0000000000038919 */ /* 0x000e220000008800 */
[----:B------:R-:W-:-:S04]  /*1e300*/  @!P0 MOV R0, 0x400 ;  /* 0x0000040000008802 */ /* 0x000fc80000000f00 */
[----:B0-----:R-:W-:-:S05]  /*1e310*/  @!P0 LEA R0, R3, R0, 0x18 ;  /* 0x0000000003008211 */ /* 0x001fca00078ec0ff */
[----:B------:R0:W-:Y:S01]  /*1e320*/  @!P0 STS.128 [R0+0x388d0], R16 ;  /* 0x0388d01000008388 */ /* 0x0001e20000000c00 */
[----:B------:R-:W-:Y:S06]  /*1e330*/  BAR.ARV 0x5, 0x180 ;  /* 0x0146000000007b1d */ /* 0x000fec0000002000 */
.L_x_526:
[----:B0-----:R-:W-:Y:S01]  /*1e340*/  IMAD.MOV.U32 R0, RZ, RZ, 0x1 ;  /* 0x00000001ff007424 */ /* 0x001fe200078e00ff */
[----:B------:R0:W-:Y:S01]  /*1e350*/  STL [R1+0x8], RZ ;  /* 0x000008ff01007387 */ /* 0x0001e20000100800 */
[----:B------:R-:W-:Y:S02]  /*1e360*/  ULDC UR4, c[0x0][0xc3c] ;  /* 0x00030f0000047ab9 */ /* 0x000fe40000000800 */
[----:B-1----:R-:W-:Y:S01]  /*1e370*/  ISETP.GE.AND P0, PT, R19, UR4, PT ;  /* 0x0000000413007c0c */ /* 0x002fe2000bf06270 */
[----:B------:R0:W-:Y:S04]  /*1e380*/  STL [R1+0x10], R0 ;  /* 0x0000100001007387 */ /* 0x0001e80000100800 */
[----:B------:R0:W-:Y:S08]  /*1e390*/  STL [R1+0x64], RZ ;  /* 0x000064ff01007387 */ /* 0x0001f00000100800 */
[----:B0-----:R-:W-:Y:S05]  /*1e3a0*/  @P0 BRA `(.L_x_534) ;  /* 0x00000060008c0947 */ /* 0x001fea0003800000 */
[----:B------:R-:W0:Y:S01]  /*1e3b0*/  S2R R7, SR_TID.X ;  /* 0x0000000000077919 */ /* 0x000e220000002100 */
[----:B------:R-:W1:Y:S01]  /*1e3c0*/  S2UR UR5, SR_CgaCtaId ;  /* 0x00000000000579c3 */ /* 0x000e620000008800 */
[----:B------:R-:W-:Y:S01]  /*1e3d0*/  UMOV UR4, 0x400 ;  /* 0x0000040000047882 */ /* 0x000fe20000000000 */
[----:B------:R-:W-:Y:S01]  /*1e3e0*/  BSSY B7, `(.L_x_534) ;  /* 0x000061f000077945 */ /* 0x000fe20003800000 */
[----:B------:R-:W-:Y:S01]  /*1e3f0*/  ULDC.64 UR44, c[0x0][0x198] ;  /* 0x00006600002c7ab9 */ /* 0x000fe20000000a00 */
[----:B------:R-:W-:Y:S02]  /*1e400*/  ULOP3.LUT UR36, UR40, 0x1, URZ, 0xfc, !UPT ;  /* 0x0000000128247892 */ /* 0x000fe4000f8efc3f */
[----:B------:R-:W-:Y:S01]  /*1e410*/  ULOP3.LUT UR38, UR40, 0x2, URZ, 0xfc, !UPT ;  /* 0x0000000228267892 */ /* 0x000fe2000f8efc3f */
[----:B------:R-:W-:Y:S01]  /*1e420*/  ULDC UR37, c[0x0][0xc] ;  /* 0x0000030000257ab9 */ /* 0x000fe20000000800 */
[----:B-1----:R-:W-:Y:S01]  /*1e430*/  ULEA UR4, UR5, UR4, 0x18 ;  /* 0x0000000405047291 */ /* 0x002fe2000f8ec03f */
[C---:B0-----:R-:W-:Y:S01]  /*1e440*/  LOP3.LUT R6, R7.reuse, 0x7f, RZ, 0xc0, !PT ;  /* 0x0000007f07067812 */ /* 0x041fe200078ec0ff */
[C---:B------:R-:W-:Y:S01]  /*1e450*/  IMAD.SHL.U32 R2, R7.reuse, 0x80, RZ ;  /* 0x0000008007027824 */ /* 0x040fe200078e00ff */
[----:B------:R-:W-:-:S03]  /*1e460*/  R2P PR, R7, 0x6 ;  /* 0x0000000607007804 */ /* 0x000fc60000000000 */
[----:B------:R-:W-:Y:S01]  /*1e470*/  IMAD.SHL.U32 R3, R6, 0x40, RZ ;  /* 0x0000004006037824 */ /* 0x000fe200078e00ff */
[----:B------:R-:W-:-:S04]  /*1e480*/  LOP3.LUT R0, R2, 0x400, RZ, 0xc0, !PT ;  /* 0x0000040002007812 */ /* 0x000fc800078ec0ff */
[----:B------:R-:W-:Y:S02]  /*1e490*/  LOP3.LUT R4, R0, 0x1800, R3, 0xf8, !PT ;  /* 0x0000180000047812 */ /* 0x000fe400078ef803 */
[----:B------:R-:W-:Y:S02]  /*1e4a0*/  SHF.R.U32.HI R3, RZ, 0x1, R7 ;  /* 0x00000001ff037819 */ /* 0x000fe40000011607 */
[----:B------:R-:W-:-:S04]  /*1e4b0*/  LOP3.LUT R0, R2, 0x380, RZ, 0xc0, !PT ;  /* 0x0000038002007812 */ /* 0x000fc800078ec0ff */
[C---:B------:R-:W-:Y:S02]  /*1e4c0*/  LOP3.LUT R3, R0.reuse, 0x30, R3, 0xf8, !PT ;  /* 0x0000003000037812 */ /* 0x040fe400078ef803 */
[----:B------:R-:W-:Y:S02]  /*1e4d0*/  LOP3.LUT R5, R0, 0x10, R7, 0xf8, !PT ;  /* 0x0000001000057812 */ /* 0x000fe400078ef807 */
[----:B------:R-:W-:-:S04]  /*1e4e0*/  SHF.L.U32 R0, R7, 0x4, RZ ;  /* 0x0000000407007819 */ /* 0x000fc800000006ff */
[--C-:B------:R-:W-:Y:S02]  /*1e4f0*/  LOP3.LUT R3, R3, 0x70, R0.reuse, 0x78, !PT ;  /* 0x0000007003037812 */ /* 0x100fe400078e7800 */
[----:B------:R-:W-:Y:S02]  /*1e500*/  LOP3.LUT R5, R5, 0x70, R0, 0x78, !PT ;  /* 0x0000007005057812 */ /* 0x000fe400078e7800 */
[----:B------:R-:W-:Y:S01]  /*1e510*/  LOP3.LUT R2, R3, 0xc00, R2, 0xf8, !PT ;  /* 0x00000c0003027812 */ /* 0x000fe200078ef802 */
[----:B------:R-:W-:Y:S01]  /*1e520*/  IMAD.SHL.U32 R3, R7, 0x2, RZ ;  /* 0x0000000207037824 */ /* 0x000fe200078e00ff */
[----:B------:R-:W-:Y:S02]  /*1e530*/  LOP3.LUT R4, R4, R5, RZ, 0xfc, !PT ;  /* 0x0000000504047212 */ /* 0x000fe400078efcff */
[----:B------:R-:W-:Y:S01]  /*1e540*/  SHF.R.U32.HI R5, RZ, 0x3, R6 ;  /* 0x00000003ff057819 */ /* 0x000fe20000011606 */
[----:B------:R0:W-:Y:S04]  /*1e550*/  STL [R1+0x34], R2 ;  /* 0x0000340201007387 */ /* 0x0001e80000100800 */
[----:B------:R1:W-:Y:S01]  /*1e560*/  STL [R1+0x30], R4 ;  /* 0x0000300401007387 */ /* 0x0003e20000100800 */
[----:B0-----:R-:W-:-:S04]  /*1e570*/  LOP3.LUT R2, R0, 0x3f0, RZ, 0xc0, !PT ;  /* 0x000003f000027812 */ /* 0x001fc800078ec0ff */
[----:B------:R-:W-:Y:S01]  /*1e580*/  LOP3.LUT R3, R2, 0x70, R3, 0x78, !PT ;  /* 0x0000007002037812 */ /* 0x000fe200078e7803 */
[----:B------:R-:W-:Y:S01]  /*1e590*/  IMAD.SHL.U32 R2, R6, 0x10, RZ ;  /* 0x0000001006027824 */ /* 0x000fe200078e00ff */
[----:B-1----:R-:W-:-:S04]  /*1e5a0*/  MOV R4, 0x20 ;  /* 0x0000002000047802 */ /* 0x002fc80000000f00 */
[----:B------:R-:W-:Y:S01]  /*1e5b0*/  LOP3.LUT R2, R3, 0x400, R2, 0xf8, !PT ;  /* 0x0000040003027812 */ /* 0x000fe200078ef802 */
[----:B------:R-:W-:-:S05]  /*1e5c0*/  IMAD.MOV.U32 R3, RZ, RZ, 0x40 ;  /* 0x00000040ff037424 */ /* 0x000fca00078e00ff */
[----:B------:R-:W-:Y:S02]  /*1e5d0*/  SEL R7, R3, 0xffffffc0, !P2 ;  /* 0xffffffc003077807 */ /* 0x000fe40005000000 */
[----:B------:R-:W-:Y:S01]  /*1e5e0*/  SEL R3, R4, 0xffffffe0, !P1 ;  /* 0xffffffe004037807 */ /* 0x000fe20004800000 */
[----:B------:R-:W-:Y:S02]  /*1e5f0*/  IMAD.U32 R4, RZ, RZ, UR4 ;  /* 0x00000004ff047e24 */ /* 0x000fe4000f8e00ff */
[----:B------:R-:W-:Y:S02]  /*1e600*/  STL [R1+0x20], R7 ;  /* 0x0000200701007387 */ /* 0x000fe40000100800 */
[----:B------:R-:W-:Y:S02]  /*1e610*/  IMAD.IADD R2, R4, 0x1, R2 ;  /* 0x0000000104027824 */ /* 0x000fe400078e0202 */
[----:B------:R0:W-:Y:S04]  /*1e620*/  STL [R1+0x1c], R3 ;  /* 0x00001c0301007387 */ /* 0x0001e80000100800 */
[----:B------:R-:W-:Y:S04]  /*1e630*/  STL [R1+0x4], R4 ;  /* 0x0000040401007387 */ /* 0x000fe80000100800 */
[----:B------:R1:W-:Y:S01]  /*1e640*/  STL [R1+0x3c], R2 ;  /* 0x00003c0201007387 */ /* 0x0003e20000100800 */
[----:B0-----:R-:W-:-:S02]  /*1e650*/  LOP3.LUT R3, R0, 0x70, RZ, 0xc0, !PT ;  /* 0x0000007000037812 */ /* 0x001fc400078ec0ff */
[----:B------:R-:W-:Y:S01]  /*1e660*/  LOP3.LUT R0, R5, 0x70, R0, 0xf8, !PT ;  /* 0x0000007005007812 */ /* 0x000fe200078ef800 */
[----:B------:R-:W-:Y:S01]  /*1e670*/  IMAD.MOV.U32 R0, RZ, RZ, 0x1 ;  /* 0x00000001ff007424 */ /* 0x000fe200078e00ff */
[----:B------:R-:W-:Y:S01]  /*1e680*/  STL [R1+0x64], RZ ;  /* 0x000064ff01007387 */ /* 0x000fe20000100800 */
[----:B-1----:R-:W-:-:S03]  /*1e690*/  MOV R2, 0x1 ;  /* 0x0000000100027802 */ /* 0x002fc60000000f00 */
[----:B------:R0:W-:Y:S04]  /*1e6a0*/  STL [R1+0x14], R0 ;  /* 0x0000140001007387 */ /* 0x0001e80000100800 */
[----:B------:R1:W-:Y:S04]  /*1e6b0*/  STL [R1+0xc], RZ ;  /* 0x00000cff01007387 */ /* 0x0003e80000100800 */
[----:B------:R1:W-:Y:S01]  /*1e6c0*/  STL [R1+0x8], RZ ;  /* 0x000008ff01007387 */ /* 0x0003e20000100800 */
[----:B0-----:R-:W-:-:S03]  /*1e6d0*/  LOP3.LUT R0, R3, 0x80, RZ, 0xfc, !PT ;  /* 0x0000008003007812 */ /* 0x001fc600078efcff */
[----:B------:R1:W-:Y:S04]  /*1e6e0*/  STL [R1+0x10], R2 ;  /* 0x0000100201007387 */ /* 0x0003e80000100800 */
.L_x_644:
[----:B012---:R-:W0:Y:S02]  /*1e6f0*/  LDC.64 R2, c[0x0][0xc88] ;  /* 0x00032200ff027b82 */ /* 0x007e240000000a00 */
[----:B0-----:R-:W-:-:S05]  /*1e700*/  IMAD.WIDE R2, R19, 0x4, R2 ;  /* 0x0000000413027825 */ /* 0x001fca00078e0202 */
[----:B------:R-:W2:Y:S01]  /*1e710*/  LDG.E R15, desc[UR42][R2.64] ;  /* 0x0000002a020f7981 */ /* 0x000ea2000c1e1900 */
[----:B------:R-:W-:Y:S05]  /*1e720*/  YIELD ;  /* 0x0000000000007946 */ /* 0x000fea0003800000 */
[----:B------:R-:W-:Y:S01]  /*1e730*/  ULDC.64 UR4, c[0x0][0xa28] ;  /* 0x00028a0000047ab9 */ /* 0x000fe20000000a00 */
[----:B---3--:R-:W-:Y:S01]  /*1e740*/  IMAD.MOV.U32 R0, RZ, RZ, RZ ;  /* 0x000000ffff007224 */ /* 0x008fe200078e00ff */
[----:B------:R-:W-:Y:S01]  /*1e750*/  ISETP.NE.U32.AND P0, PT, RZ, UR4, PT ;  /* 0x00000004ff007c0c */ /* 0x000fe2000bf05070 */
[----:B------:R-:W-:Y:S01]  /*1e760*/  ULDC.64 UR10, c[0x0][0xa18] ;  /* 0x00028600000a7ab9 */ /* 0x000fe20000000a00 */
[----:B------:R-:W-:Y:S01]  /*1e770*/  ULDC.64 UR8, c[0x0][0xa10] ;  /* 0x0002840000087ab9 */ /* 0x000fe20000000a00 */
[----:B------:R-:W-:Y:S01]  /*1e780*/  ULDC.64 UR6, c[0x0][0xa08] ;  /* 0x0002820000067ab9 */ /* 0x000fe20000000a00 */
[----:B------:R-:W-:-:S02]  /*1e790*/  ISETP.NE.AND.EX P0, PT, RZ, UR5, PT, P0 ;  /* 0x00000005ff007c0c */ /* 0x000fc4000bf05300 */
[----:B--2---:R-:W-:Y:S01]  /*1e7a0*/  SHF.R.S32.HI R4, RZ, 0x1f, R15 ;  /* 0x0000001fff047819 */ /* 0x004fe2000001140f */
[----:B------:R-:W-:-:S10]  /*1e7b0*/  IMAD.SHL.U32 R14, R15, 0x4, RZ ;  /* 0x000000040f0e7824 */ /* 0x000fd400078e00ff */
[C---:B------:R-:W-:Y:S01]  /*1e7c0*/  @P0 LEA R2, P1, R15.reuse, UR4, 0x2 ;  /* 0x000000040f020c11 */ /* 0x040fe2000f8210ff */
[----:B------:R-:W-:Y:S03]  /*1e7d0*/  STL [R1+0x38], R15 ;  /* 0x0000380f01007387 */ /* 0x000fe60000100800 */
[C-C-:B------:R-:W-:Y:S01]  /*1e7e0*/  @P0 LEA.HI.X R3, R15.reuse, UR5, R4.reuse, 0x2, P1 ;  /* 0x000000050f030c11 */ /* 0x140fe200088f1404 */
[----:B------:R-:W-:Y:S01]  /*1e7f0*/  ULDC.64 UR4, c[0x0][0xa00] ;  /* 0x0002800000047ab9 */ /* 0x000fe20000000a00 */
[----:B------:R0:W-:Y:S01]  /*1e800*/  STL [R1+0x44], R4 ;  /* 0x0000440401007387 */ /* 0x0001e20000100800 */
[----:B------:R-:W-:Y:S02]  /*1e810*/  ISETP.NE.U32.AND P2, PT, RZ, UR4, PT ;  /* 0x00000004ff007c0c */ /* 0x000fe4000bf45070 */
[----:B------:R-:W-:Y:S01]  /*1e820*/  SHF.L.U64.HI R13, R15, 0x2, R4 ;  /* 0x000000020f0d7819 */ /* 0x000fe20000010204 */
[----:B------:R1:W5:Y:S01]  /*1e830*/  @P0 LDG.E R0, desc[UR42][R2.64] ;  /* 0x0000002a02000981 */ /* 0x000362000c1e1900 */
[----:B------:R-:W-:Y:S01]  /*1e840*/  ISETP.NE.AND.EX P2, PT, RZ, UR5, PT, P2 ;  /* 0x00000005ff007c0c */ /* 0x000fe2000bf45320 */
[----:B------:R-:W-:Y:S01]  /*1e850*/  IMAD.MOV.U32 R12, RZ, RZ, RZ ;  /* 0x000000ffff0c7224 */ /* 0x000fe200078e00ff */
[----:B------:R-:W-:Y:S01]  /*1e860*/  ISETP.NE.U32.AND P3, PT, RZ, UR10, PT ;  /* 0x0000000aff007c0c */ /* 0x000fe2000bf65070 */
[----:B------:R-:W-:Y:S01]  /*1e870*/  STL [R1], R14 ;  /* 0x0000000e01007387 */ /* 0x000fe20000100800 */
[----:B------:R-:W-:-:S02]  /*1e880*/  ISETP.NE.U32.AND P0, PT, RZ, UR6, PT ;  /* 0x00000006ff007c0c */ /* 0x000fc4000bf05070 */
[C---:B0-----:R-:W-:Y:S01]  /*1e890*/  IADD3 R4, P4, R14.reuse, UR4, RZ ;  /* 0x000000040e047c10 */ /* 0x041fe2000ff9e0ff */
[----:B------:R-:W-:Y:S01]  /*1e8a0*/  STL [R1+0x28], R13 ;  /* 0x0000280d01007387 */ /* 0x000fe20000100800 */
[----:B------:R-:W-:Y:S02]  /*1e8b0*/  ISETP.NE.AND.EX P3, PT, RZ, UR11, PT, P3 ;  /* 0x0000000bff007c0c */ /* 0x000fe4000bf65330 */
[----:B-1----:R-:W-:Y:S02]  /*1e8c0*/  CS2R R2, SRZ ;  /* 0x0000000000027805 */ /* 0x002fe4000001ff00 */
[C---:B------:R-:W-:Y:S02]  /*1e8d0*/  IADD3.X R5, R13.reuse, UR5, RZ, P4, !PT ;  /* 0x000000050d057c10 */ /* 0x040fe4000a7fe4ff */
[----:B------:R-:W-:Y:S02]  /*1e8e0*/  IADD3 R6, P4, R14, UR8, RZ ;  /* 0x000000080e067c10 */ /* 0x000fe4000ff9e0ff */
[----:B------:R-:W-:Y:S01]  /*1e8f0*/  ISETP.NE.U32.AND P1, PT, RZ, UR8, PT ;  /* 0x00000008ff007c0c */ /* 0x000fe2000bf25070 */
[----:B------:R-:W2:Y:S01]  /*1e900*/  @P2 LDG.E R2, desc[UR42][R4.64] ;  /* 0x0000002a04022981 */ /* 0x000ea2000c1e1900 */
[----:B------:R-:W-:Y:S01]  /*1e910*/  IADD3.X R7, R13, UR9, RZ, P4, !PT ;  /* 0x000000090d077c10 */ /* 0x000fe2000a7fe4ff */
[----:B------:R-:W-:Y:S01]  /*1e920*/  ULDC UR4, c[0x0][0x288] ;  /* 0x0000a20000047ab9 */ /* 0x000fe20000000800 */
[----:B------:R-:W-:-:S02]  /*1e930*/  ISETP.NE.AND.EX P0, PT, RZ, UR7, PT, P0 ;  /* 0x00000007ff007c0c */ /* 0x000fc4000bf05300 */
[----:B------:R-:W-:Y:S02]  /*1e940*/  ISETP.NE.AND.EX P1, PT, RZ, UR9, PT, P1 ;  /* 0x00000009ff007c0c */ /* 0x000fe4000bf25310 */
[C---:B------:R-:W-:Y:S02]  /*1e950*/  @P3 IADD3 R10, P4, R14.reuse, UR10, RZ ;  /* 0x0000000a0e0a3c10 */ /* 0x040fe4000ff9e0ff */
[----:B------:R-:W-:Y:S02]  /*1e960*/  IADD3 R8, P5, R14, UR6, RZ ;  /* 0x000000060e087c10 */ /* 0x000fe4000ffbe0ff */
[C---:B------:R-:W-:Y:S02]  /*1e970*/  @P3 IADD3.X R11, R13.reuse, UR11, RZ, P4, !PT ;  /* 0x0000000b0d0b3c10 */ /* 0x040fe4000a7fe4ff */
[----:B------:R-:W-:-:S05]  /*1e980*/  IADD3.X R9, R13, UR7, RZ, P5, !PT ;  /* 0x000000070d097c10 */ /* 0x000fca000affe4ff */
[----:B------:R-:W5:Y:S04]  /*1e990*/  @P0 LDG.E R12, desc[UR42][R8.64] ;  /* 0x0000002a080c0981 */ /* 0x000f68000c1e1900 */
[----:B------:R-:W5:Y:S04]  /*1e9a0*/  @P1 LDG.E R3, desc[UR42][R6.64] ;  /* 0x0000002a06031981 */ /* 0x000f68000c1e1900 */
[----:B--2---:R0:W-:Y:S02]  /*1e9b0*/  STL [R1+0x40], R2 ;  /* 0x0000400201007387 */ /* 0x0041e40000100800 */
[----:B0-----:R-:W-:Y:S01]  /*1e9c0*/  MOV R2, UR4 ;  /* 0x0000000400027c02 */ /* 0x001fe20008000f00 */
[----:B------:R-:W-:-:S05]  /*1e9d0*/  ULDC.64 UR4, c[0x0][0x418] ;  /* 0x0001060000047ab9 */ /* 0x000fca0000000a00 */
[----:B------:R0:W2:Y:S01]  /*1e9e0*/  @P3 LDG.E R2, desc[UR42][R10.64] ;  /* 0x0000002a0a023981 */ /* 0x0000a2000c1e1900 */
[----:B------:R-:W-:-:S03]  /*1e9f0*/  UISETP.NE.U32.AND UP0, UPT, UR4, URZ, UPT ;  /* 0x0000003f0400728c */ /* 0x000fc6000bf05070 */
[----:B------:R-:W-:Y:S01]  /*1ea00*/  ULDC UR4, c[0x0][0x424] ;  /* 0x0001090000047ab9 */ /* 0x000fe20000000800 */
[----:B------:R-:W-:-:S03]  /*1ea10*/  UISETP.NE.AND.EX UP0, UPT, UR5, URZ, UPT, UP0 ;  /* 0x0000003f0500728c */ /* 0x000fc6000bf05300 */
[----:B------:R-:W-:Y:S01]  /*1ea20*/  ULDC UR5, c[0x0][0x2f0] ;  /* 0x0000bc0000057ab9 */ /* 0x000fe20000000800 */
[----:B------:R-:W-:-:S04]  /*1ea30*/  USEL UR4, UR4, 0x1, UP0 ;  /* 0x0000000104047887 */ /* 0x000fc80008000000 */
[----:B------:R-:W-:-:S03]  /*1ea40*/  UIMAD UR4, UR4, UR5, URZ ;  /* 0x00000005040472a4 */ /* 0x000fc6000f8e023f */
[----:B------:R-:W-:Y:S02]  /*1ea50*/  ULDC UR5, c[0x0][0x348] ;  /* 0x0000d20000057ab9 */ /* 0x000fe40000000800 */
[----:B0-----:R-:W-:Y:S01]  /*1ea60*/  IMAD.U32 R10, RZ, RZ, UR5 ;  /* 0x00000005ff0a7e24 */ /* 0x001fe2000f8e00ff */
[----:B--2---:R0:W-:Y:S02]  /*1ea70*/  STL [R1+0x58], R2 ;  /* 0x0000580201007387 */ /* 0x0041e40000100800 */
[----:B0-----:R-:W-:Y:S01]  /*1ea80*/  IMAD.U32 R2, RZ, RZ, UR4 ;  /* 0x00000004ff027e24 */ /* 0x001fe2000f8e00ff */
[----:B------:R-:W-:Y:S06]  /*1ea90*/  @P3 BRA `(.L_x_535) ;  /* 0x0000000000143947 */ /* 0x000fec0003800000 */
[----:B------:R-:W-:Y:S05]  /*1eaa0*/  @!P2 BRA `(.L_x_535) ;  /* 0x000000000010a947 */ /* 0x000fea0003800000 */
[----:B------:R-:W2:Y:S04]  /*1eab0*/  LDG.E R11, desc[UR42][R4.64] ;  /* 0x0000002a040b7981 */ /* 0x000ea8000c1e1900 */
[----:B------:R-:W2:Y:S02]  /*1eac0*/  LDG.E R4, desc[UR42][R4.64+0x4] ;  /* 0x0000042a04047981 */ /* 0x000ea4000c1e1900 */
[----:B--2---:R-:W-:-:S05]  /*1ead0*/  IMAD.IADD R4, R4, 0x1, -R11 ;  /* 0x0000000104047824 */ /* 0x004fca00078e0a0b */
[----:B------:R0:W-:Y:S02]  /*1eae0*/  STL [R1+0x58], R4 ;  /* 0x0000580401007387 */ /* 0x0001e40000100800 */
.L_x_535:
[----:B------:R-:W-:Y:S01]  /*1eaf0*/  IMAD.MOV.U32 R11, RZ, RZ, R15 ;  /* 0x000000ffff0b7224 */ /* 0x000fe200078e000f */
[----:B0----5:R-:W-:Y:S01]  /*1eb00*/  IADD3 R4, R12, R0, RZ ;  /* 0x000000000c047210 */ /* 0x021fe20007ffe0ff */
[----:B------:R-:W-:Y:S02]  /*1eb10*/  ULDC.64 UR4, c[0x0][0xa20] ;  /* 0x0002880000047ab9 */ /* 0x000fe40000000a00 */
[----:B------:R-:W-:Y:S01]  /*1eb20*/  ISETP.NE.U32.AND P2, PT, RZ, UR4, PT ;  /* 0x00000004ff007c0c */ /* 0x000fe2000bf45070 */
[----:B------:R0:W-:Y:S03]  /*1eb30*/  STL [R1+0x18], R11 ;  /* 0x0000180b01007387 */ /* 0x0001e60000100800 */
[----:B------:R-:W-:Y:S01]  /*1eb40*/  ISETP.NE.AND.EX P2, PT, RZ, UR5, PT, P2 ;  /* 0x00000005ff007c0c */ /* 0x000fe2000bf45320 */
[----:B------:R0:W-:-:S12]  /*1eb50*/  STL [R1+0x2c], R4 ;  /* 0x00002c0401007387 */ /* 0x0001d80000100800 */
[----:B0-----:R-:W-:Y:S05]  /*1eb60*/  @!P2 BRA `(.L_x_536) ;  /* 0x000000000010a947 */ /* 0x001fea0003800000 */
[----:B------:R-:W-:-:S04]  /*1eb70*/  IADD3 R4, P0, R14, UR4, RZ ;  /* 0x000000040e047c10 */ /* 0x000fc8000ff1e0ff */
[----:B------:R-:W-:-:S05]  /*1eb80*/  IADD3.X R5, R13, UR5, RZ, P0, !PT ;  /* 0x000000050d057c10 */ /* 0x000fca00087fe4ff */
[----:B------:R0:W5:Y:S01]  /*1eb90*/  LDG.E R2, desc[UR42][R4.64] ;  /* 0x0000002a04027981 */ /* 0x000162000c1e1900 */
[----:B------:R-:W-:Y:S05]  /*1eba0*/  BRA `(.L_x_537) ;  /* 0x0000000000107947 */ /* 0x000fea0003800000 */
.L_x_536:
[----:B------:R-:W-:Y:S05]  /*1ebb0*/  @!P0 BRA `(.L_x_537) ;  /* 0x00000000000c8947 */ /* 0x000fea0003800000 */
[----:B------:R-:W2:Y:S04]  /*1ebc0*/  LDG.E R4, desc[UR42][R8.64] ;  /* 0x0000002a08047981 */ /* 0x000ea8000c1e1900 */
[----:B------:R-:W2:Y:S02]  /*1ebd0*/  LDG.E R2, desc[UR42][R8.64+0x4] ;  /* 0x0000042a08027981 */ /* 0x000ea4000c1e1900 */
[----:B--2---:R-:W-:-:S07]  /*1ebe0*/  IMAD.IADD R2, R2, 0x1, -R4 ;  /* 0x0000000102027824 */ /* 0x004fce00078e0a04 */
.L_x_537:
[----:B-----5:R-:W-:Y:S02]  /*1ebf0*/  IMAD.IADD R0, R2, 0x1, -R0 ;  /* 0x0000000102007824 */ /* 0x020fe400078e0a00 */
[----:B------:R-:W2:Y:S04]  /*1ec00*/  @P1 LDG.E R2, desc[UR42][R6.64] ;  /* 0x0000002a06021981 */ /* 0x000ea8000c1e1900 */
[----:B------:R-:W2:Y:S01]  /*1ec10*/  @P1 LDG.E R6, desc[UR42][R6.64+0x4] ;  /* 0x0000042a06061981 */ /* 0x000ea2000c1e1900 */
[----:B------:R-:W-:Y:S01]  /*1ec20*/  BSSY B0, `(.L_x_538) ;  /* 0x000012c000007945 */ /* 0x000fe20003800000 */
[----:B--2---:R-:W-:-:S05]  /*1ec30*/  @P1 IADD3 R10, -R2, R6, RZ ;  /* 0x00000006020a1210 */ /* 0x004fca0007ffe1ff */
[----:B0-----:R-:W-:-:S04]  /*1ec40*/  IMAD.IADD R4, R0, 0x1, R10 ;  /* 0x0000000100047824 */ /* 0x001fc800078e020a */
[----:B------:R-:W-:Y:S01]  /*1ec50*/  VIADD R2, R4, 0x7f ;  /* 0x0000007f04027836 */ /* 0x000fe20000000000 */
[----:B------:R0:W-:Y:S04]  /*1ec60*/  STL [R1+0x50], R4 ;  /* 0x0000500401007387 */ /* 0x0001e80000100800 */
[----:B0-----:R-:W-:-:S04]  /*1ec70*/  SHF.R.S32.HI R4, RZ, 0x1f, R2 ;  /* 0x0000001fff047819 */ /* 0x001fc80000011402 */
[----:B------:R-:W-:-:S04]  /*1ec80*/  LEA.HI R5, R4, R2, RZ, 0x7 ;  /* 0x0000000204057211 */ /* 0x000fc800078f38ff */
[----:B------:R-:W-:Y:S01]  /*1ec90*/  LOP3.LUT R2, R5, 0xffffff80, RZ, 0xc0, !PT ;  /* 0xffffff8005027812 */ /* 0x000fe200078ec0ff */
[----:B------:R0:W-:Y:S03]  /*1eca0*/  STL [R1+0x54], R5 ;  /* 0x0000540501007387 */ /* 0x0001e60000100800 */
[----:B------:R-:W-:Y:S01]  /*1ecb0*/  VIADDMNMX R10, R2, -R0, R10, PT ;  /* 0x80000000020a7246 */ /* 0x000fe2000380010a */
[----:B------:R-:W-:-:S05]  /*1ecc0*/  IMAD.MOV R2, RZ, RZ, -R0 ;  /* 0x000000ffff027224 */ /* 0x000fca00078e0a00 */
[----:B------:R-:W-:-:S04]  /*1ecd0*/  VIMNMX R2, RZ, R2, !PT ;  /* 0x00000002ff027248 */ /* 0x000fc80007fe0100 */
[----:B------:R-:W-:Y:S02]  /*1ece0*/  ISETP.GT.AND P0, PT, R10, R2, PT ;  /* 0x000000020a00720c */ /* 0x000fe40003f04270 */
[----:B------:R-:W-:-:S05]  /*1ecf0*/  SHF.R.U32.HI R2, RZ, 0x7, R2 ;  /* 0x00000007ff027819 */ /* 0x000fca0000011602 */
[----:B------:R-:W-:-:S06]  /*1ed00*/  IMAD.MOV.U32 R8, RZ, RZ, R2 ;  /* 0x000000ffff087224 */ /* 0x000fcc00078e0002 */
[----:B------:R-:W-:-:S04]  /*1ed10*/  @P0 IADD3 R10, R10, 0x7f, RZ ;  /* 0x0000007f0a0a0810 */ /* 0x000fc80007ffe0ff */
[----:B------:R-:W-:-:S04]  /*1ed20*/  @P0 SHF.R.S32.HI R0, RZ, 0x1f, R10 ;  /* 0x0000001fff000819 */ /* 0x000fc8000001140a */
[----:B------:R-:W-:-:S04]  /*1ed30*/  @P0 LEA.HI R10, R0, R10, RZ, 0x7 ;  /* 0x0000000a000a0211 */ /* 0x000fc800078f38ff */
[----:B------:R-:W-:Y:S02]  /*1ed40*/  @P0 SHF.R.S32.HI R8, RZ, 0x7, R10 ;  /* 0x00000007ff080819 */ /* 0x000fe4000001140a */
[----:B------:R-:W-:Y:S02]  /*1ed50*/  PLOP3.LUT P0, PT, PT, PT, PT, 0x80, 0x0 ;  /* 0x000000000000781c */ /* 0x000fe40003f0f070 */
[----:B------:R-:W-:-:S13]  /*1ed60*/  ISETP.GT.AND P2, PT, R8, R2, PT ;  /* 0x000000020800720c */ /* 0x000fda0003f44270 */
[----:B0-----:R-:W-:Y:S05]  /*1ed70*/  @!P2 BRA `(.L_x_539) ;  /* 0x000000100058a947 */ /* 0x001fea0003800000 */
[----:B------:R-:W-:Y:S01]  /*1ed80*/  UMOV UR4, 0xffffffff ;  /* 0xffffffff00047882 */ /* 0x000fe20000000000 */
[----:B------:R-:W-:Y:S02]  /*1ed90*/  SEL R0, R11, RZ, !P1 ;  /* 0x000000ff0b007207 */ /* 0x000fe40004800000 */
[----:B------:R-:W-:Y:S05]  /*1eda0*/  BRA.DIV UR4, `(.L_x_540) ;  /* 0x0000008604f47947 */ /* 0x000fea000b800000 */
[----:B------:R-:W0:Y:S02]  /*1edb0*/  S2R R4, SR_TID.X ;  /* 0x0000000000047919 */ /* 0x000e240000002100 */
[----:B0-----:R-:W-:-:S04]  /*1edc0*/  SHF.R.U32.HI R4, RZ, 0x5, R4 ;  /* 0x00000005ff047819 */ /* 0x001fc80000011604 */
[----:B------:R-:W-:-:S05]  /*1edd0*/  LOP3.LUT R4, R4, 0x3, RZ, 0xc0, !PT ;  /* 0x0000000304047812 */ /* 0x000fca00078ec0ff */
[----:B------:R0:W1:Y:S02]  /*1ede0*/  SHFL.IDX PT, R14, R4, RZ, 0x1f ;  /* 0x00001fff040e7589 */ /* 0x00006400000e0000 */
.L_x_762:
[----:B-1----:R-:W-:Y:S02]  /*1edf0*/  ISETP.NE.AND P0, PT, R14, RZ, PT ;  /* 0x000000ff0e00720c */ /* 0x002fe40003f05270 */
[----:B------:R-:W-:-:S11]  /*1ee00*/  PLOP3.LUT P6, PT, PT, PT, PT, 0x8, 0x0 ;  /* 0x000000000000781c */ /* 0x000fd60003fce170 */
[----:B------:R-:W-:Y:S05]  /*1ee10*/  @P0 BRA `(.L_x_541) ;  /* 0x00000000000c0947 */ /* 0x000fea0003800000 */
[----:B------:R-:W-:-:S03]  /*1ee20*/  UMOV UR4, 0xffffffff ;  /* 0xffffffff00047882 */ /* 0x000fc60000000000 */
[----:B------:R-:W-:Y:S05]  /*1ee30*/  BRA.DIV UR4, `(.L_x_542) ;  /* 0x0000008a04047947 */ /* 0x000fea000b800000 */
[----:B------:R-:W-:-:S13]  /*1ee40*/  ELECT P6, URZ, PT ;  /* 0x00000000003f782f */ /* 0x000fda00038c0000 */
.L_x_541:
[----:B0-----:R-:W2:Y:S04]  /*1ee50*/  LDL R4, [R1+0x64] ;  /* 0x0000640001047983 */ /* 0x001ea80000100800 */
[----:B------:R-:W3:Y:S01]  /*1ee60*/  LDL R6, [R1+0x4] ;  /* 0x0000040001067983 */ /* 0x000ee20000100800 */
[----:B------:R-:W-:Y:S01]  /*1ee70*/  BSSY B1, `(.L_x_543) ;  /* 0x0000008000017945 */ /* 0x000fe20003800000 */
[----:B--2---:R-:W-:-:S05]  /*1ee80*/  VIADD R4, R4, 0x1 ;  /* 0x0000000104047836 */ /* 0x004fca0000000000 */
[----:B------:R-:W-:-:S04]  /*1ee90*/  LEA.HI R5, R4, R4, RZ, 0x1 ;  /* 0x0000000404057211 */ /* 0x000fc800078f08ff */
[----:B------:R-:W-:-:S05]  /*1eea0*/  LOP3.LUT R5, R5, 0xfffffffe, RZ, 0xc0, !PT ;  /* 0xfffffffe05057812 */ /* 0x000fca00078ec0ff */
[----:B------:R-:W-:-:S05]  /*1eeb0*/  IMAD.IADD R4, R4, 0x1, -R5 ;  /* 0x0000000104047824 */ /* 0x000fca00078e0a05 */
[----:B------:R-:W-:-:S04]  /*1eec0*/  SHF.L.U32 R4, R4, 0x1f, RZ ;  /* 0x0000001f04047819 */ /* 0x000fc800000006ff */
[----:B---3--:R-:W0:Y:S02]  /*1eed0*/  SYNCS.PHASECHK.TRANS64.TRYWAIT P0, [R6+URZ+0x38820], R4 ;  /* 0x03882004060075a7 */ /* 0x008e24000800017f */
[----:B0-----:R-:W-:Y:S05]  /*1eee0*/  @!P0 BRA `(.L_x_544) ;  /* 0x0000008400f88947 */ /* 0x001fea0003800000 */
.L_x_765:
[----:B------:R-:W-:Y:S05]  /*1eef0*/  BSYNC B1 ;  /* 0x0000000000017941 */ /* 0x000fea0003800000 */
.L_x_543:
[----:B------:R-:W-:Y:S04]  /*1ef00*/  BSSY B1, `(.L_x_545) ;  /* 0x0000072000017945 */ /* 0x000fe80003800000 */
[----:B------:R-:W-:Y:S05]  /*1ef10*/  @!P6 BRA `(.L_x_546) ;  /* 0x0000000400c0e947 */ /* 0x000fea0003800000 */
[----:B------:R-:W2:Y:S04]  /*1ef20*/  LDL R6, [R1+0x4] ;  /* 0x0000040001067983 */ /* 0x000ea80000100800 */
[----:B------:R-:W3:Y:S01]  /*1ef30*/  LDL R7, [R1+0xc] ;  /* 0x00000c0001077983 */ /* 0x000ee20000100800 */
[----:B0-----:R-:W0:Y:S01]  /*1ef40*/  S2R R5, SR_TID.X ;  /* 0x0000000000057919 */ /* 0x001e220000002100 */
[----:B--2---:R-:W-:Y:S02]  /*1ef50*/  MOV R9, R6 ;  /* 0x0000000600097202 */ /* 0x004fe40000000f00 */
[----:B------:R-:W2:Y:S03]  /*1ef60*/  LDL R6, [R1+0x14] ;  /* 0x0000140001067983 */ /* 0x000ea60000100800 */
[----:B---3--:R-:W-:Y:S01]  /*1ef70*/  IMAD R7, R7, 0x8, R9 ;  /* 0x0000000807077824 */ /* 0x008fe200078e0209 */
[----:B0-----:R-:W-:Y:S01]  /*1ef80*/  LOP3.LUT R5, R5, 0x7f, RZ, 0xc0, !PT ;  /* 0x0000007f05057812 */ /* 0x001fe200078ec0ff */
[----:B------:R-:W-:Y:S03]  /*1ef90*/  BSSY B2, `(.L_x_547) ;  /* 0x0000005000027945 */ /* 0x000fe60003800000 */
[----:B------:R-:W-:-:S02]  /*1efa0*/  ISETP.NE.AND P1, PT, R5, RZ, PT ;  /* 0x000000ff0500720c */ /* 0x000fc40003f25270 */
[----:B--2---:R-:W-:-:S04]  /*1efb0*/  SHF.L.U32 R10, R6, 0x1f, RZ ;  /* 0x0000001f060a7819 */ /* 0x004fc800000006ff */
[----:B------:R-:W0:Y:S02]  /*1efc0*/  SYNCS.PHASECHK.TRANS64.TRYWAIT P0, [R7+URZ+0x388a0], R10 ;  /* 0x0388a00a070075a7 */ /* 0x000e24000800017f */
[----:B0-----:R-:W-:Y:S05]  /*1efd0*/  @!P0 BRA `(.L_x_548) ;  /* 0x0000008400d48947 */ /* 0x001fea0003800000 */
.L_x_766:
[----:B------:R-:W-:Y:S05]  /*1efe0*/  BSYNC B2 ;  /* 0x0000000000027941 */ /* 0x000fea0003800000 */
.L_x_547:
[----:B------:R-:W-:Y:S04]  /*1eff0*/  BSSY B2, `(.L_x_549) ;  /* 0x0000009000027945 */ /* 0x000fe80003800000 */
[----:B------:R-:W-:Y:S05]  /*1f000*/  @P1 BRA `(.L_x_550) ;  /* 0x00000000001c1947 */ /* 0x000fea0003800000 */
[----:B------:R-:W1:Y:S02]  /*1f010*/  S2R R4, SR_TID.X ;  /* 0x0000000000047919 */ /* 0x000e640000002100 */
[----:B-1----:R-:W-:Y:S01]  /*1f020*/  LOP3.LUT R5, R4, 0x1f, RZ, 0xc0, !PT ;  /* 0x0000001f04057812 */ /* 0x002fe200078ec0ff */
[----:B------:R-:W-:-:S03]  /*1f030*/  IMAD.MOV.U32 R4, RZ, RZ, 0x8000 ;  /* 0x00008000ff047424 */ /* 0x000fc600078e00ff */
[----:B------:R-:W-:Y:S01]  /*1f040*/  ISETP.NE.AND P0, PT, R5, RZ, PT ;  /* 0x000000ff0500720c */ /* 0x000fe20003f05270 */
[----:B------:R1:W-:-:S12]  /*1f050*/  SYNCS.ARRIVE.TRANS64 RZ, [R7+URZ+0x38890], R4 ;  /* 0x0388900407ff79a7 */ /* 0x0003d8000800003f */
[----:B-1----:R-:W-:Y:S05]  /*1f060*/  @!P0 BRA `(.L_x_550) ;  /* 0x0000000000048947 */ /* 0x002fea0003800000 */
[----:B------:R-:W-:Y:S01]  /*1f070*/  BPT.TRAP 0x1 ;  /* 0x000000040000795c */ /* 0x000fe20000300000 */
.L_x_550:
[----:B------:R-:W-:Y:S05]  /*1f080*/  BSYNC B2 ;  /* 0x0000000000027941 */ /* 0x000fea0003800000 */
.L_x_549:
[----:B------:R-:W2:Y:S04]  /*1f090*/  LDL R6, [R1+0x4] ;  /* 0x0000040001067983 */ /* 0x000ea80000100800 */
[----:B------:R-:W2:Y:S01]  /*1f0a0*/  LDL R4, [R1+0xc] ;  /* 0x00000c0001047983 */ /* 0x000ea20000100800 */
[----:B------:R-:W-:Y:S01]  /*1f0b0*/  IMAD.MOV.U32 R13, RZ, RZ, RZ ;  /* 0x000000ffff0d7224 */ /* 0x000fe200078e00ff */
[----:B------:R-:W-:Y:S01]  /*1f0c0*/  LEA R5, R8, R3, 0x7 ;  /* 0x0000000308057211 */ /* 0x000fe200078e38ff */
[----:B------:R-:W-:Y:S01]  /*1f0d0*/  UIADD3 UR4, UP0, UR44, 0x570, URZ ;  /* 0x000005702c047890 */ /* 0x000fe2000ff1e03f */
[----:B------:R-:W-:Y:S01]  /*1f0e0*/  PLOP3.LUT P0, PT, PT, PT, PT, 0x80, 0x0 ;  /* 0x000000000000781c */ /* 0x000fe20003f0f070 */
[----:B------:R-:W-:Y:S01]  /*1f0f0*/  UMOV UR6, 0x0 ;  /* 0x0000000000067882 */ /* 0x000fe20000000000 */
[----:B------:R-:W-:Y:S01]  /*1f100*/  R2UR UR10, R13 ;  /* 0x000000000d0a72ca */ /* 0x000fe200000e0000 */
[----:B------:R-:W-:Y:S01]  /*1f110*/  VIADD R5, R5, 0xffffff80 ;  /* 0xffffff8005057836 */ /* 0x000fe20000000000 */
[----:B------:R-:W-:Y:S01]  /*1f120*/  UIADD3.X UR5, URZ, UR45, URZ, UP0, !UPT ;  /* 0x0000002d3f057290 */ /* 0x000fe200087fe43f */
[----:B------:R-:W-:Y:S01]  /*1f130*/  UMOV UR7, 0x12f00000 ;  /* 0x12f0000000077882 */ /* 0x000fe20000000000 */
[----:B--2---:R-:W-:-:S02]  /*1f140*/  IMAD R9, R4, 0x8000, R6 ;  /* 0x0000800004097824 */ /* 0x004fc400078e0206 */
[----:B------:R-:W-:-:S03]  /*1f150*/  VIADD R4, R7, 0x38890 ;  /* 0x0003889007047836 */ /* 0x000fc60000000000 */
[----:B------:R-:W-:-:S07]  /*1f160*/  IADD3 R6, R9, 0x28400, RZ ;  /* 0x0002840009067810 */ /* 0x000fce0007ffe0ff */
.L_x_551:
[----:B------:R-:W-:-:S13]  /*1f170*/  @P0 ELECT P2, URZ, PT ;  /* 0x00000000003f082f */ /* 0x000fda0003840000 */
[----:B------:R-:W-:Y:S02]  /*1f180*/  @P2 R2UR UR13, R0 ;  /* 0x00000000000d22ca */ /* 0x000fe400000e0000 */
[----:B------:R-:W-:Y:S02]  /*1f190*/  @P2 R2UR UR12, R18 ;  /* 0x00000000120c22ca */ /* 0x000fe400000e0000 */
[----:B------:R-:W-:Y:S02]  /*1f1a0*/  @P2 R2UR UR11, R5 ;  /* 0x00000000050b22ca */ /* 0x000fe400000e0000 */
[----:B------:R-:W-:Y:S02]  /*1f1b0*/  @P2 R2UR UR9, R4 ;  /* 0x00000000040922ca */ /* 0x000fe400000e0000 */
[----:B------:R-:W-:Y:S02]  /*1f1c0*/  @P2 R2UR UR8, R6 ;  /* 0x00000000060822ca */ /* 0x000fe400000e0000 */
[----:B------:R-:W-:-:S02]  /*1f1d0*/  @P2 PLOP3.LUT P0, PT, P2, PT, PT, 0x8, 0x0 ;  /* 0x000000000000281c */ /* 0x000fc4000170e170 */
        /* <DEDUP_REMOVED lines=9> */
.L_x_552:
        /* <DEDUP_REMOVED lines=10> */
[----:B------:R-:W1:Y:S01]  /*1f310*/  SYNCS.PHASECHK.TRANS64.TRYWAIT P0, [R7+URZ+0x388c0], R10 ;  /* 0x0388c00a070075a7 */ /* 0x000e62000800017f */
[----:B------:R-:W-:Y:S04]  /*1f320*/  BSSY B2, `(.L_x_553) ;  /* 0x0000002000027945 */ /* 0x000fe80003800000 */
[----:B-1----:R-:W-:Y:S05]  /*1f330*/  @!P0 BRA `(.L_x_554) ;  /* 0x0000008400108947 */ /* 0x002fea0003800000 */
.L_x_767:
[----:B------:R-:W-:Y:S05]  /*1f340*/  BSYNC B2 ;  /* 0x0000000000027941 */ /* 0x000fea0003800000 */
.L_x_553:
[----:B------:R-:W-:Y:S01]  /*1f350*/  BSSY B2, `(.L_x_555) ;  /* 0x000000b000027945 */ /* 0x000fe20003800000 */
[----:B01----:R-:W-:Y:S01]  /*1f360*/  IMAD.MOV.U32 R10, RZ, RZ, 0x0 ;  /* 0x00000000ff0a7424 */ /* 0x003fe200078e00ff */
[----:B------:R-:W-:Y:S02]  /*1f370*/  MOV R11, 0x12f00000 ;  /* 0x12f00000000b7802 */ /* 0x000fe40000000f00 */
[----:B------:R-:W-:Y:S05]  /*1f380*/  @P1 BRA `(.L_x_556) ;  /* 0x00000000001c1947 */ /* 0x000fea0003800000 */
[----:B------:R-:W0:Y:S02]  /*1f390*/  S2R R4, SR_TID.X ;  /* 0x0000000000047919 */ /* 0x000e240000002100 */
[----:B0-----:R-:W-:Y:S01]  /*1f3a0*/  LOP3.LUT R6, R4, 0x1f, RZ, 0xc0, !PT ;  /* 0x0000001f04067812 */ /* 0x001fe200078ec0ff */
[----:B------:R-:W-:-:S03]  /*1f3b0*/  IMAD.MOV.U32 R4, RZ, RZ, 0x8000 ;  /* 0x00008000ff047424 */ /* 0x000fc600078e00ff */
[----:B------:R-:W-:Y:S01]  /*1f3c0*/  ISETP.NE.AND P0, PT, R6, RZ, PT ;  /* 0x000000ff0600720c */ /* 0x000fe20003f05270 */
[----:B------:R0:W-:-:S12]  /*1f3d0*/  SYNCS.ARRIVE.TRANS64 RZ, [R7+URZ+0x388b0], R4 ;  /* 0x0388b00407ff79a7 */ /* 0x0001d8000800003f */
[----:B0-----:R-:W-:Y:S05]  /*1f3e0*/  @!P0 BRA `(.L_x_556) ;  /* 0x0000000000048947 */ /* 0x001fea0003800000 */
[----:B------:R-:W-:Y:S01]  /*1f3f0*/  BPT.TRAP 0x1 ;  /* 0x000000040000795c */ /* 0x000fe20000300000 */
.L_x_556:
[----:B------:R-:W-:Y:S05]  /*1f400*/  BSYNC B2 ;  /* 0x0000000000027941 */ /* 0x000fea0003800000 */
.L_x_555:
        /* <DEDUP_REMOVED lines=8> */
.L_x_557:
        /* <DEDUP_REMOVED lines=9> */
[----:B0-----:R-:W-:Y:S05]  /*1f520*/  @P0 BRA.U.ANY `(.L_x_557) ;  /* 0xfffffffd00d80947 */ /* 0x001fea000393ffff */
[----:B------:R-:W-:Y:S02]  /*1f530*/  R2UR UR10, R12 ;  /* 0x000000000c0a72ca */ /* 0x000fe400000e0000 */
[----:B------:R-:W-:Y:S02]  /*1f540*/  R2UR UR6, R10 ;  /* 0x000000000a0672ca */ /* 0x000fe400000e0000 */
[----:B------:R-:W-:Y:S02]  /*1f550*/  R2UR UR7, R11 ;  /* 0x000000000b0772ca */ /* 0x000fe400000e0000 */
[----:B------:R-:W-:Y:S02]  /*1f560*/  PLOP3.LUT P0, PT, PT, PT, PT, 0x80, 0x0 ;  /* 0x000000000000781c */ /* 0x000fe40003f0f070 */
[----:B------:R-:W-:-:S11]  /*1f570*/  IADD3 R4, R9, 0x14400, RZ ;  /* 0x0001440009047810 */ /* 0x000fd60007ffe0ff */
.L_x_558:
        /* <DEDUP_REMOVED lines=10> */
.L_x_546:
[----:B------:R-:W-:Y:S05]  /*1f620*/  BSYNC B1 ;  /* 0x0000000000017941 */ /* 0x000fea0003800000 */
.L_x_545:
[----:B------:R-:W0:Y:S04]  /*1f630*/  LDL.LU R9, [R1+0xc] ;  /* 0x00000c0001097983 */ /* 0x000e280000300800 */
[----:B------:R-:W2:Y:S01]  /*1f640*/  LDL.LU R6, [R1+0x14] ;  /* 0x0000140001067983 */ /* 0x000ea20000300800 */
[----:B------:R-:W-:Y:S01]  /*1f650*/  PLOP3.LUT P0, PT, PT, PT, PT, 0x8, 0x0 ;  /* 0x000000000000781c */ /* 0x000fe20003f0e170 */
[----:B0-----:R-:W-:Y:S02]  /*1f660*/  VIADD R4, R9, 0x1 ;  /* 0x0000000109047836 */ /* 0x001fe40000000000 */
[----:B------:R-:W-:-:S03]  /*1f670*/  VIADD R9, R8, 0xfffffffe ;  /* 0xfffffffe08097836 */ /* 0x000fc60000000000 */
[C---:B------:R-:W-:Y:S02]  /*1f680*/  ISETP.NE.AND P1, PT, R4.reuse, 0x2, PT ;  /* 0x000000020400780c */ /* 0x040fe40003f25270 */
[----:B------:R-:W-:Y:S02]  /*1f690*/  ISETP.GE.AND P2, PT, R9, R2, PT ;  /* 0x000000020900720c */ /* 0x000fe40003f46270 */
[----:B------:R-:W-:Y:S02]  /*1f6a0*/  SEL R5, RZ, 0x1, P1 ;  /* 0x00000001ff057807 */ /* 0x000fe40000800000 */
[----:B------:R-:W-:Y:S02]  /*1f6b0*/  SEL R4, R4, RZ, P1 ;  /* 0x000000ff04047207 */ /* 0x000fe40000800000 */
[----:B--2---:R-:W-:-:S03]  /*1f6c0*/  LOP3.LUT R6, R6, R5, RZ, 0x3c, !PT ;  /* 0x0000000506067212 */ /* 0x004fc600078e3cff */
[----:B------:R0:W-:Y:S04]  /*1f6d0*/  STL [R1+0xc], R4 ;  /* 0x00000c0401007387 */ /* 0x0001e80000100800 */
[----:B------:R0:W-:Y:S01]  /*1f6e0*/  STL [R1+0x14], R6 ;  /* 0x0000140601007387 */ /* 0x0001e20000100800 */
[----:B------:R-:W-:Y:S05]  /*1f6f0*/  @!P2 BRA `(.L_x_539) ;  /* 0x0000000400f8a947 */ /* 0x000fea0003800000 */
.L_x_573:
[----:B------:R-:W-:Y:S05]  /*1f700*/  YIELD ;  /* 0x0000000000007946 */ /* 0x000fea0003800000 */
[----:B------:R-:W-:Y:S04]  /*1f710*/  BSSY B1, `(.L_x_559) ;  /* 0x0000070000017945 */ /* 0x000fe80003800000 */
[----:B-1----:R-:W-:Y:S05]  /*1f720*/  @!P6 BRA `(.L_x_560) ;  /* 0x0000000400b8e947 */ /* 0x002fea0003800000 */
[----:B------:R-:W2:Y:S04]  /*1f730*/  LDL R7, [R1+0x4] ;  /* 0x0000040001077983 */ /* 0x000ea80000100800 */
[----:B0-----:R-:W2:Y:S04]  /*1f740*/  LDL R6, [R1+0xc] ;  /* 0x00000c0001067983 */ /* 0x001ea80000100800 */
[----:B------:R-:W3:Y:S01]  /*1f750*/  LDL R5, [R1+0x14] ;  /* 0x0000140001057983 */ /* 0x000ee20000100800 */
[----:B------:R-:W0:Y:S01]  /*1f760*/  S2R R4, SR_TID.X ;  /* 0x0000000000047919 */ /* 0x000e220000002100 */
[----:B------:R-:W-:Y:S01]  /*1f770*/  BSSY B2, `(.L_x_561) ;  /* 0x0000007000027945 */ /* 0x000fe20003800000 */
[----:B0-----:R-:W-:-:S04]  /*1f780*/  LOP3.LUT R4, R4, 0x7f, RZ, 0xc0, !PT ;  /* 0x0000007f04047812 */ /* 0x001fc800078ec0ff */
[----:B------:R-:W-:Y:S01]  /*1f790*/  ISETP.NE.AND P2, PT, R4, RZ, PT ;  /* 0x000000ff0400720c */ /* 0x000fe20003f45270 */
[----:B--2---:R-:W-:Y:S01]  /*1f7a0*/  IMAD R8, R6, 0x8, R7 ;  /* 0x0000000806087824 */ /* 0x004fe200078e0207 */
[----:B---3--:R-:W-:-:S04]  /*1f7b0*/  SHF.L.U32 R7, R5, 0x1f, RZ ;  /* 0x0000001f05077819 */ /* 0x008fc800000006ff */
[----:B------:R-:W0:Y:S02]  /*1f7c0*/  SYNCS.PHASECHK.TRANS64.TRYWAIT P1, [R8+URZ+0x388a0], R7 ;  /* 0x0388a007080075a7 */ /* 0x000e24000802017f */
[----:B0-----:R-:W-:Y:S05]  /*1f7d0*/  @!P1 BRA `(.L_x_562) ;  /* 0x0000007c00fc9947 */ /* 0x001fea0003800000 */
.L_x_768:
[----:B------:R-:W-:Y:S05]  /*1f7e0*/  BSYNC B2 ;  /* 0x0000000000027941 */ /* 0x000fea0003800000 */
.L_x_561:
[----:B------:R-:W-:Y:S04]  /*1f7f0*/  BSSY B2, `(.L_x_563) ;  /* 0x0000009000027945 */ /* 0x000fe80003800000 */
[----:B------:R-:W-:Y:S05]  /*1f800*/  @P2 BRA `(.L_x_564) ;  /* 0x00000000001c2947 */ /* 0x000fea0003800000 */
[----:B------:R-:W1:Y:S02]  /*1f810*/  S2R R4, SR_TID.X ;  /* 0x0000000000047919 */ /* 0x000e640000002100 */
[----:B-1----:R-:W-:Y:S02]  /*1f820*/  LOP3.LUT R5, R4, 0x1f, RZ, 0xc0, !PT ;  /* 0x0000001f04057812 */ /* 0x002fe400078ec0ff */
[----:B------:R-:W-:Y:S02]  /*1f830*/  MOV R4, 0x8000 ;  /* 0x0000800000047802 */ /* 0x000fe40000000f00 */
[----:B------:R-:W-:Y:S02]  /*1f840*/  ISETP.NE.AND P1, PT, R5, RZ, PT ;  /* 0x000000ff0500720c */ /* 0x000fe40003f25270 */
[----:B------:R1:W-:Y:S11]  /*1f850*/  SYNCS.ARRIVE.TRANS64 RZ, [R8+URZ+0x38890], R4 ;  /* 0x0388900408ff79a7 */ /* 0x0003f6000800003f */
[----:B-1----:R-:W-:Y:S05]  /*1f860*/  @!P1 BRA `(.L_x_564) ;  /* 0x0000000000049947 */ /* 0x002fea0003800000 */
[----:B------:R-:W-:Y:S01]  /*1f870*/  BPT.TRAP 0x1 ;  /* 0x000000040000795c */ /* 0x000fe20000300000 */
.L_x_564:
[----:B------:R-:W-:Y:S05]  /*1f880*/  BSYNC B2 ;  /* 0x0000000000027941 */ /* 0x000fea0003800000 */
.L_x_563:
[----:B------:R-:W2:Y:S04]  /*1f890*/  LDL R5, [R1+0x4] ;  /* 0x0000040001057983 */ /* 0x000ea80000100800 */
[----:B------:R-:W2:Y:S01]  /*1f8a0*/  LDL R4, [R1+0xc] ;  /* 0x00000c0001047983 */ /* 0x000ea20000100800 */
[----:B------:R-:W-:Y:S01]  /*1f8b0*/  IMAD.MOV.U32 R12, RZ, RZ, RZ ;  /* 0x000000ffff0c7224 */ /* 0x000fe200078e00ff */
[----:B------:R-:W-:Y:S01]  /*1f8c0*/  UIADD3 UR4, UP0, UR44, 0x570, URZ ;  /* 0x000005702c047890 */ /* 0x000fe2000ff1e03f */
[----:B------:R-:W-:Y:S01]  /*1f8d0*/  PLOP3.LUT P1, PT, PT, PT, PT, 0x80, 0x0 ;  /* 0x000000000000781c */ /* 0x000fe20003f2f070 */
[----:B------:R-:W-:Y:S01]  /*1f8e0*/  UMOV UR6, 0x0 ;  /* 0x0000000000067882 */ /* 0x000fe20000000000 */
[----:B------:R-:W-:Y:S01]  /*1f8f0*/  UMOV UR7, 0x12f00000 ;  /* 0x12f0000000077882 */ /* 0x000fe20000000000 */
[----:B------:R-:W-:Y:S01]  /*1f900*/  R2UR UR10, R12 ;  /* 0x000000000c0a72ca */ /* 0x000fe200000e0000 */
[----:B------:R-:W-:Y:S01]  /*1f910*/  UIADD3.X UR5, URZ, UR45, URZ, UP0, !UPT ;  /* 0x0000002d3f057290 */ /* 0x000fe200087fe43f */
[----:B--2---:R-:W-:Y:S01]  /*1f920*/  IMAD R6, R4, 0x8000, R5 ;  /* 0x0000800004067824 */ /* 0x004fe200078e0205 */
[----:B------:R-:W-:Y:S01]  /*1f930*/  IADD3 R4, R8, 0x38890, RZ ;  /* 0x0003889008047810 */ /* 0x000fe20007ffe0ff */
[----:B------:R-:W-:-:S02]  /*1f940*/  IMAD R5, R9, 0x80, R3 ;  /* 0x0000008009057824 */ /* 0x000fc400078e0203 */
[----:B------:R-:W-:-:S09]  /*1f950*/  VIADD R10, R6, 0x28400 ;  /* 0x00028400060a7836 */ /* 0x000fd20000000000 */
.L_x_565:
        /* <DEDUP_REMOVED lines=16> */
.L_x_566:
        /* <DEDUP_REMOVED lines=13> */
.L_x_769:
[----:B------:R-:W-:Y:S05]  /*1fb30*/  BSYNC B2 ;  /* 0x0000000000027941 */ /* 0x000fea0003800000 */
.L_x_567:
[----:B------:R-:W-:Y:S01]  /*1fb40*/  BSSY B2, `(.L_x_569) ;  /* 0x000000b000027945 */ /* 0x000fe20003800000 */
[----:B------:R-:W-:Y:S01]  /*1fb50*/  MOV R10, 0x0 ;  /* 0x00000000000a7802 */ /* 0x000fe20000000f00 */
[----:B------:R-:W-:Y:S02]  /*1fb60*/  IMAD.MOV.U32 R11, RZ, RZ, 0x12f00000 ;  /* 0x12f00000ff0b7424 */ /* 0x000fe400078e00ff */
        /* <DEDUP_REMOVED lines=8> */
.L_x_570:
[----:B------:R-:W-:Y:S05]  /*1fbf0*/  BSYNC B2 ;  /* 0x0000000000027941 */ /* 0x000fea0003800000 */
.L_x_569:
[----:B------:R-:W-:Y:S01]  /*1fc00*/  R2UR UR10, R12 ;  /* 0x000000000c0a72ca */ /* 0x000fe200000e0000 */
[----:B------:R-:W-:Y:S01]  /*1fc10*/  UIADD3 UR4, UP0, UR44, 0x670, URZ ;  /* 0x000006702c047890 */ /* 0x000fe2000ff1e03f */
[----:B------:R-:W-:Y:S01]  /*1fc20*/  R2UR UR6, R10 ;  /* 0x000000000a0672ca */ /* 0x000fe200000e0000 */
[----:B01----:R-:W-:Y:S01]  /*1fc30*/  VIADD R8, R8, 0x388b0 ;  /* 0x000388b008087836 */ /* 0x003fe20000000000 */
[----:B------:R-:W-:Y:S01]  /*1fc40*/  R2UR UR7, R11 ;  /* 0x000000000b0772ca */ /* 0x000fe200000e0000 */
[----:B------:R-:W-:Y:S01]  /*1fc50*/  UIADD3.X UR5, URZ, UR45, URZ, UP0, !UPT ;  /* 0x0000002d3f057290 */ /* 0x000fe200087fe43f */
[----:B------:R-:W-:Y:S02]  /*1fc60*/  PLOP3.LUT P1, PT, PT, PT, PT, 0x80, 0x0 ;  /* 0x000000000000781c */ /* 0x000fe40003f2f070 */
[----:B------:R-:W-:-:S11]  /*1fc70*/  IADD3 R4, R6, 0x10400, RZ ;  /* 0x0001040006047810 */ /* 0x000fd60007ffe0ff */
.L_x_571:
        /* <DEDUP_REMOVED lines=15> */
.L_x_572:
        /* <DEDUP_REMOVED lines=10> */
.L_x_560:
[----:B------:R-:W-:Y:S05]  /*1fe10*/  BSYNC B1 ;  /* 0x0000000000017941 */ /* 0x000fea0003800000 */
.L_x_559:
[----:B0-----:R-:W2:Y:S04]  /*1fe20*/  LDL.LU R4, [R1+0xc] ;  /* 0x00000c0001047983 */ /* 0x001ea80000300800 */
[----:B------:R-:W3:Y:S01]  /*1fe30*/  LDL.LU R7, [R1+0x14] ;  /* 0x0000140001077983 */ /* 0x000ee20000300800 */
[C---:B------:R-:W-:Y:S01]  /*1fe40*/  ISETP.GT.AND P2, PT, R9.reuse, R2, PT ;  /* 0x000000020900720c */ /* 0x040fe20003f44270 */
[----:B------:R-:W-:Y:S02]  /*1fe50*/  VIADD R9, R9, 0xffffffff ;  /* 0xffffffff09097836 */ /* 0x000fe40000000000 */
[----:B--2---:R-:W-:-:S05]  /*1fe60*/  VIADD R4, R4, 0x1 ;  /* 0x0000000104047836 */ /* 0x004fca0000000000 */
[----:B------:R-:W-:-:S04]  /*1fe70*/  ISETP.NE.AND P1, PT, R4, 0x2, PT ;  /* 0x000000020400780c */ /* 0x000fc80003f25270 */
[----:B------:R-:W-:Y:S02]  /*1fe80*/  SEL R5, RZ, 0x1, P1 ;  /* 0x00000001ff057807 */ /* 0x000fe40000800000 */
[----:B------:R-:W-:Y:S02]  /*1fe90*/  SEL R4, R4, RZ, P1 ;  /* 0x000000ff04047207 */ /* 0x000fe40000800000 */
[----:B---3--:R-:W-:-:S05]  /*1fea0*/  LOP3.LUT R7, R7, R5, RZ, 0x3c, !PT ;  /* 0x0000000507077212 */ /* 0x008fca00078e3cff */
[----:B------:R1:W-:Y:S04]  /*1feb0*/  STL [R1+0x14], R7 ;  /* 0x0000140701007387 */ /* 0x0003e80000100800 */
[----:B------:R1:W-:Y:S01]  /*1fec0*/  STL [R1+0xc], R4 ;  /* 0x00000c0401007387 */ /* 0x0003e20000100800 */
[----:B------:R-:W-:Y:S05]  /*1fed0*/  @P2 BRA `(.L_x_573) ;  /* 0xfffffff800082947 */ /* 0x000fea000383ffff */
.L_x_539:
[----:B------:R-:W-:Y:S05]  /*1fee0*/  BSYNC B0 ;  /* 0x0000000000007941 */ /* 0x000fea0003800000 */
.L_x_538:
[----:B01----:R-:W2:Y:S01]  /*1fef0*/  LDL R4, [R1+0x50] ;  /* 0x0000500001047983 */ /* 0x003ea20000100800 */
[----:B------:R-:W-:Y:S05]  /*1ff00*/  @!P0 WARPSYNC.ALL ;  /* 0x0000000000008948 */ /* 0x000fea0003800000 */
[----:B------:R-:W-:Y:S01]  /*1ff10*/  @!P0 BAR.SYNC.DEFER_BLOCKING 0xc, 0x180 ;  /* 0x0306000000008b1d */ /* 0x000fe20000010000 */
[----:B--2---:R-:W-:-:S13]  /*1ff20*/  ISETP.GT.AND P0, PT, R4, RZ, PT ;  /* 0x000000ff0400720c */ /* 0x004fda0003f04270 */
[----:B------:R-:W-:Y:S05]  /*1ff30*/  @P0 BRA `(.L_x_574) ;  /* 0x0000000000440947 */ /* 0x000fea0003800000 */
[----:B------:R-:W0:Y:S02]  /*1ff40*/  S2R R4, SR_TID.X ;  /* 0x0000000000047919 */ /* 0x000e240000002100 */
[----:B0-----:R-:W-:-:S04]  /*1ff50*/  LOP3.LUT R4, R4, 0x7f, RZ, 0xc0, !PT ;  /* 0x0000007f04047812 */ /* 0x001fc800078ec0ff */
[----:B------:R-:W-:-:S13]  /*1ff60*/  ISETP.NE.AND P0, PT, R4, RZ, PT ;  /* 0x000000ff0400720c */ /* 0x000fda0003f05270 */
[----:B------:R-:W-:Y:S05]  /*1ff70*/  @P0 BRA `(.L_x_575) ;  /* 0x0000003c00080947 */ /* 0x000fea0003800000 */
[----:B------:R-:W0:Y:S01]  /*1ff80*/  S2R R2, SR_LANEID ;  /* 0x0000000000027919 */ /* 0x000e220000000000 */
[----:B------:R-:W-:Y:S01]  /*1ff90*/  VOTEU.ANY UR4, UPT, PT ;  /* 0x0000000000047886 */ /* 0x000fe200038e0100 */
[----:B------:R-:W1:Y:S01]  /*1ffa0*/  LDC.64 R4, c[0x0][0xc60] ;  /* 0x00031800ff047b82 */ /* 0x000e620000000a00 */
[----:B------:R-:W0:Y:S02]  /*1ffb0*/  FLO.U32 R0, UR4 ;  /* 0x0000000400007d00 */ /* 0x000e2400080e0000 */
[----:B0-----:R-:W-:-:S06]  /*1ffc0*/  ISETP.EQ.U32.AND P0, PT, R0, R2, PT ;  /* 0x000000020000720c */ /* 0x001fcc0003f02070 */
[----:B------:R-:W1:Y:S07]  /*1ffd0*/  POPC R2, UR4 ;  /* 0x0000000400027d09 */ /* 0x000e6e0008000000 */
[----:B-1----:R-:W2:Y:S04]  /*1ffe0*/  @P0 ATOMG.E.ADD.STRONG.GPU PT, R2, desc[UR42][R4.64], R2 ;  /* 0x00000002040209a8 */ /* 0x002ea800081ee1ea */
[----:B--2---:R0:W1:Y:S02]  /*1fff0*/  SHFL.IDX PT, R2, R2, R0, 0x1f ;  /* 0x00001f0002027589 */ /* 0x00406400000e0000 */
[----:B0-----:R-:W0:Y:S02]  /*20000*/  S2R R0, SR_LTMASK ;  /* 0x0000000000007919 */ /* 0x001e240000003900 */
[----:B0-----:R-:W-:-:S06]  /*20010*/  LOP3.LUT R0, R0, UR4, RZ, 0xc0, !PT ;  /* 0x0000000400007c12 */ /* 0x001fcc000f8ec0ff */
[----:B------:R-:W1:Y:S02]  /*20020*/  POPC R0, R0 ;  /* 0x0000000000007309 */ /* 0x000e640000000000 */
[----:B-1----:R-:W-:Y:S01]  /*20030*/  IADD3 R16, R2, UR37, R0 ;  /* 0x0000002502107c10 */ /* 0x002fe2000fffe000 */
[----:B------:R-:W-:Y:S06]  /*20040*/  BRA `(.L_x_575) ;  /* 0x0000003800d47947 */ /* 0x000fec0003800000 */
.L_x_574:
[----:B------:R-:W2:Y:S01]  /*20050*/  LDL R0, [R1+0x4] ;  /* 0x0000040001007983 */ /* 0x000ea20000100800 */
[----:B------:R-:W-:Y:S01]  /*20060*/  BSSY B6, `(.L_x_576) ;  /* 0x0000014000067945 */ /* 0x000fe20003800000 */
[----:B--2---:R-:W-:-:S04]  /*20070*/  IADD3 R0, R0, 0x28400, RZ ;  /* 0x0002840000007810 */ /* 0x004fc80007ffe0ff */
[----:B------:R-:W-:-:S13]  /*20080*/  LOP3.LUT P0, RZ, R0, 0x3ff, RZ, 0xc0, !PT ;  /* 0x000003ff00ff7812 */ /* 0x000fda000780c0ff */
[----:B------:R-:W-:Y:S05]  /*20090*/  @!P0 BRA `(.L_x_577) ;  /* 0x0000000000408947 */ /* 0x000fea0003800000 */
[----:B------:R-:W-:Y:S01]  /*200a0*/  MOV R2, 0x0 ;  /* 0x0000000000027802 */ /* 0x000fe20000000f00 */
[----:B------:R-:W-:Y:S01]  /*200b0*/  ULDC.64 UR6, c[0x4][0xc0] ;  /* 0x0100300000067ab9 */ /* 0x000fe20000000a00 */
[----:B------:R-:W-:Y:S01]  /*200c0*/  ULDC.64 UR8, c[0x4][0xc8] ;  /* 0x0100320000087ab9 */ /* 0x000fe20000000a00 */
[----:B------:R-:W-:Y:S01]  /*200d0*/  ULDC.64 UR4, c[0x4][0x8] ;  /* 0x0100020000047ab9 */ /* 0x000fe20000000a00 */
[----:B------:R-:W-:Y:S01]  /*200e0*/  IMAD.U32 R4, RZ, RZ, UR6 ;  /* 0x00000006ff047e24 */ /* 0x000fe2000f8e00ff */
[----:B------:R-:W-:Y:S01]  /*200f0*/  MOV R7, UR9 ;  /* 0x0000000900077c02 */ /* 0x000fe20008000f00 */
[----:B------:R-:W0:Y:S01]  /*20100*/  LDC.64 R2, c[0x4][R2] ;  /* 0x0100000002027b82 */ /* 0x000e220000000a00 */
[----:B------:R-:W-:Y:S01]  /*20110*/  IMAD.U32 R5, RZ, RZ, UR7 ;  /* 0x00000007ff057e24 */ /* 0x000fe2000f8e00ff */
[----:B------:R-:W-:Y:S01]  /*20120*/  MOV R12, 0x1 ;  /* 0x00000001000c7802 */ /* 0x000fe20000000f00 */
[----:B------:R-:W-:Y:S02]  /*20130*/  IMAD.U32 R6, RZ, RZ, UR8 ;  /* 0x00000008ff067e24 */ /* 0x000fe4000f8e00ff */
[----:B------:R-:W-:-:S02]  /*20140*/  IMAD.U32 R10, RZ, RZ, UR4 ;  /* 0x00000004ff0a7e24 */ /* 0x000fc4000f8e00ff */
[----:B------:R-:W-:Y:S02]  /*20150*/  IMAD.U32 R11, RZ, RZ, UR5 ;  /* 0x00000005ff0b7e24 */ /* 0x000fe4000f8e00ff */
[----:B------:R-:W-:Y:S02]  /*20160*/  IMAD.MOV.U32 R8, RZ, RZ, 0x70 ;  /* 0x00000070ff087424 */ /* 0x000fe400078e00ff */
[----:B------:R-:W-:-:S07]  /*20170*/  IMAD.MOV.U32 R13, RZ, RZ, RZ ;  /* 0x000000ffff0d7224 */ /* 0x000fce00078e00ff */
[----:B------:R-:W-:-:S07]  /*20180*/  LEPC R20, `(.L_x_577) ;  /* 0x000000001014794e */ /* 0x000fce0000000000 */
[----:B0-----:R-:W-:Y:S05]  /*20190*/  CALL.ABS.NOINC R2 ;  /* 0x0000000002007343 */ /* 0x001fea0003c00000 */
.L_x_577:
[----:B------:R-:W-:Y:S05]  /*201a0*/  BSYNC B6 ;  /* 0x0000000000067941 */ /* 0x000fea0003800000 */
.L_x_576:
[----:B------:R-:W2:Y:S04]  /*201b0*/  LDL R0, [R1+0x4] ;  /* 0x0000040001007983 */ /* 0x000ea80000100800 */
[----:B------:R-:W3:Y:S01]  /*201c0*/  LDL.LU R2, [R1+0x24] ;  /* 0x0000240001027983 */ /* 0x000ee20000300800 */
[----:B------:R-:W-:Y:S01]  /*201d0*/  BSSY B6, `(.L_x_578) ;  /* 0x0000017000067945 */ /* 0x000fe20003800000 */
[----:B--2---:R-:W-:Y:S01]  /*201e0*/  VIADD R0, R0, 0x10400 ;  /* 0x0001040000007836 */ /* 0x004fe20000000000 */
[----:B---3--:R-:W-:-:S04]  /*201f0*/  LOP3.LUT R2, R2, 0xfffffffe, RZ, 0xc0, !PT ;  /* 0xfffffffe02027812 */ /* 0x008fc800078ec0ff */
[----:B------:R-:W-:-:S13]  /*20200*/  LOP3.LUT P0, RZ, R0, 0x3ff, RZ, 0xc0, !PT ;  /* 0x000003ff00ff7812 */ /* 0x000fda000780c0ff */
[----:B------:R-:W-:-:S05]  /*20210*/  @P0 LOP3.LUT R2, R2, 0x1, RZ, 0xfc, !PT ;  /* 0x0000000102020812 */ /* 0x000fca00078efcff */
[----:B------:R0:W-:Y:S01]  /*20220*/  STL [R1+0x24], R2 ;  /* 0x0000240201007387 */ /* 0x0001e20000100800 */
[----:B------:R-:W-:Y:S05]  /*20230*/  @!P0 BRA `(.L_x_579) ;  /* 0x0000000000408947 */ /* 0x000fea0003800000 */
[----:B0-----:R-:W-:Y:S01]  /*20240*/  MOV R2, 0x0 ;  /* 0x0000000000027802 */ /* 0x001fe20000000f00 */
[----:B------:R-:W-:Y:S01]  /*20250*/  ULDC.64 UR6, c[0x4][0xc0] ;  /* 0x0100300000067ab9 */ /* 0x000fe20000000a00 */
[----:B------:R-:W-:Y:S01]  /*20260*/  ULDC.64 UR8, c[0x4][0xc8] ;  /* 0x0100320000087ab9 */ /* 0x000fe20000000a00 */
[----:B------:R-:W-:Y:S01]  /*20270*/  ULDC.64 UR4, c[0x4][0x10] ;  /* 0x0100040000047ab9 */ /* 0x000fe20000000a00 */
[----:B------:R-:W-:Y:S01]  /*20280*/  IMAD.U32 R4, RZ, RZ, UR6 ;  /* 0x00000006ff047e24 */ /* 0x000fe2000f8e00ff */
[----:B------:R-:W-:Y:S01]  /*20290*/  MOV R5, UR7 ;  /* 0x0000000700057c02 */ /* 0x000fe20008000f00 */
[----:B------:R-:W0:Y:S01]  /*202a0*/  LDC.64 R2, c[0x4][R2] ;  /* 0x0100000002027b82 */ /* 0x000e220000000a00 */
[----:B------:R-:W-:Y:S01]  /*202b0*/  IMAD.U32 R6, RZ, RZ, UR8 ;  /* 0x00000008ff067e24 */ /* 0x000fe2000f8e00ff */
[----:B------:R-:W-:Y:S01]  /*202c0*/  MOV R11, UR5 ;  /* 0x00000005000b7c02 */ /* 0x000fe20008000f00 */
[----:B------:R-:W-:Y:S02]  /*202d0*/  IMAD.U32 R7, RZ, RZ, UR9 ;  /* 0x00000009ff077e24 */ /* 0x000fe4000f8e00ff */
[----:B------:R-:W-:-:S02]  /*202e0*/  IMAD.U32 R10, RZ, RZ, UR4 ;  /* 0x00000004ff0a7e24 */ /* 0x000fc4000f8e00ff */
[----:B------:R-:W-:Y:S02]  /*202f0*/  IMAD.MOV.U32 R8, RZ, RZ, 0x70 ;  /* 0x00000070ff087424 */ /* 0x000fe400078e00ff */
[----:B------:R-:W-:Y:S02]  /*20300*/  IMAD.MOV.U32 R12, RZ, RZ, 0x1 ;  /* 0x00000001ff0c7424 */ /* 0x000fe400078e00ff */
[----:B------:R-:W-:-:S07]  /*20310*/  IMAD.MOV.U32 R13, RZ, RZ, RZ ;  /* 0x000000ffff0d7224 */ /* 0x000fce00078e00ff */
[----:B------:R-:W-:-:S07]  /*20320*/  LEPC R20, `(.L_x_579) ;  /* 0x000000001014794e */ /* 0x000fce0000000000 */
[----:B0-----:R-:W-:Y:S05]  /*20330*/  CALL.ABS.NOINC R2 ;  /* 0x0000000002007343 */ /* 0x001fea0003c00000 */
.L_x_579:
[----:B------:R-:W-:Y:S05]  /*20340*/  BSYNC B6 ;  /* 0x0000000000067941 */ /* 0x000fea0003800000 */
.L_x_578:
[----:B0-----:R-:W2:Y:S01]  /*20350*/  LDL R2, [R1+0x4] ;  /* 0x0000040001027983 */ /* 0x001ea20000100800 */
        /* <DEDUP_REMOVED lines=20> */
.L_x_581:
[----:B------:R-:W-:Y:S05]  /*204a0*/  BSYNC B6 ;  /* 0x0000000000067941 */ /* 0x000fea0003800000 */
.L_x_580:
[----:B------:R-:W2:Y:S01]  /*204b0*/  LDL R2, [R1+0x24] ;  /* 0x0000240001027983 */ /* 0x000ea20000100800 */
[----:B------:R-:W-:Y:S01]  /*204c0*/  BSSY B6, `(.L_x_582) ;  /* 0x0000013000067945 */ /* 0x000fe20003800000 */
[----:B--2---:R-:W-:-:S13]  /*204d0*/  LOP3.LUT P6, RZ, R2, 0x1, RZ, 0xc0, !PT ;  /* 0x0000000102ff7812 */ /* 0x004fda00078cc0ff */
        /* <DEDUP_REMOVED lines=17> */
.L_x_583:
[----:B------:R-:W-:Y:S05]  /*205f0*/  BSYNC B6 ;  /* 0x0000000000067941 */ /* 0x000fea0003800000 */
.L_x_582:
[----:B------:R-:W2:Y:S01]  /*20600*/  LDL.LU R2, [R1] ;  /* 0x0000000001027983 */ /* 0x000ea20000300800 */
[----:B------:R-:W-:-:S03]  /*20610*/  ULDC.64 UR4, c[0x0][0x9f8] ;  /* 0x00027e0000047ab9 */ /* 0x000fc60000000a00 */
[----:B------:R-:W3:Y:S04]  /*20620*/  LDL.LU R0, [R1+0x28] ;  /* 0x0000280001007983 */ /* 0x000ee80000300800 */
[----:B------:R-:W4:Y:S01]  /*20630*/  LDL R9, [R1+0x18] ;  /* 0x0000180001097983 */ /* 0x000f220000100800 */
[----:B------:R-:W-:-:S04]  /*20640*/  ISETP.NE.U32.AND P0, PT, RZ, UR4, PT ;  /* 0x00000004ff007c0c */ /* 0x000fc8000bf05070 */
[----:B------:R-:W-:-:S13]  /*20650*/  ISETP.NE.AND.EX P0, PT, RZ, UR5, PT, P0 ;  /* 0x00000005ff007c0c */ /* 0x000fda000bf05300 */
[----:B--2---:R-:W-:-:S04]  /*20660*/  @P0 IADD3 R2, P1, R2, UR4, RZ ;  /* 0x0000000402020c10 */ /* 0x004fc8000ff3e0ff */
[----:B---3--:R-:W-:Y:S01]  /*20670*/  @P0 IADD3.X R3, R0, UR5, RZ, P1, !PT ;  /* 0x0000000500030c10 */ /* 0x008fe20008ffe4ff */
[----:B------:R-:W-:-:S04]  /*20680*/  ULDC.64 UR4, c[0x0][0xa08] ;  /* 0x0002820000047ab9 */ /* 0x000fc80000000a00 */
[----:B----4-:R0:W2:Y:S02]  /*20690*/  @P0 LDG.E R9, desc[UR42][R2.64] ;  /* 0x0000002a02090981 */ /* 0x0100a4000c1e1900 */
[----:B0-----:R-:W0:Y:S01]  /*206a0*/  LDC.64 R2, c[0x0][0x418] ;  /* 0x00010600ff027b82 */ /* 0x001e220000000a00 */
[----:B--2---:R-:W-:Y:S01]  /*206b0*/  SHF.R.S32.HI R10, RZ, 0x1f, R9 ;  /* 0x0000001fff0a7819 */ /* 0x004fe20000011409 */
[----:B------:R1:W-:Y:S01]  /*206c0*/  @P0 STL [R1+0x18], R9 ;  /* 0x0000180901000387 */ /* 0x0003e20000100800 */
[----:B0-----:R-:W-:Y:S01]  /*206d0*/  LOP3.LUT P0, RZ, R2, UR4, RZ, 0xfc, !PT ;  /* 0x0000000402ff7c12 */ /* 0x001fe2000f80fcff */
[----:B------:R-:W-:Y:S02]  /*206e0*/  UMOV UR4, 0xffffffff ;  /* 0xffffffff00047882 */ /* 0x000fe40000000000 */
[----:B------:R1:W-:Y:S01]  /*206f0*/  STL [R1+0x28], R10 ;  /* 0x0000280a01007387 */ /* 0x0003e20000100800 */
[----:B------:R-:W-:-:S04]  /*20700*/  LOP3.LUT P0, RZ, R3, UR5, RZ, 0xfc, P0 ;  /* 0x0000000503ff7c12 */ /* 0x000fc8000800fcff */
[----:B------:R-:W-:Y:S01]  /*20710*/  SEL R0, R9, RZ, !P0 ;  /* 0x000000ff09007207 */ /* 0x000fe20004000000 */
[----:B------:R-:W-:Y:S08]  /*20720*/  BRA.DIV UR4, `(.L_x_584) ;  /* 0x0000007204507947 */ /* 0x000ff0000b800000 */
[----:B------:R-:W0:Y:S02]  /*20730*/  S2R R4, SR_TID.X ;  /* 0x0000000000047919 */ /* 0x000e240000002100 */
[----:B0-----:R-:W-:-:S04]  /*20740*/  SHF.R.U32.HI R4, RZ, 0x5, R4 ;  /* 0x00000005ff047819 */ /* 0x001fc80000011604 */
[----:B------:R-:W-:-:S05]  /*20750*/  LOP3.LUT R4, R4, 0x3, RZ, 0xc0, !PT ;  /* 0x0000000304047812 */ /* 0x000fca00078ec0ff */
[----:B------:R0:W2:Y:S02]  /*20760*/  SHFL.IDX PT, R14, R4, RZ, 0x1f ;  /* 0x00001fff040e7589 */ /* 0x0000a400000e0000 */
.L_x_772:
[----:B0-----:R-:W3:Y:S01]  /*20770*/  LDL.LU R4, [R1+0x24] ;  /* 0x0000240001047983 */ /* 0x001ee20000300800 */
[----:B------:R-:W-:Y:S02]  /*20780*/  PLOP3.LUT P1, PT, PT, PT, PT, 0x8, 0x0 ;  /* 0x000000000000781c */ /* 0x000fe40003f2e170 */
[----:B--2---:R-:W-:Y:S01]  /*20790*/  ISETP.NE.AND P0, PT, R14, RZ, PT ;  /* 0x000000ff0e00720c */ /* 0x004fe20003f05270 */
[----:B------:R0:W-:Y:S01]  /*207a0*/  STL [R1], R0 ;  /* 0x0000000001007387 */ /* 0x0001e20000100800 */
[----:B---3--:R-:W-:-:S09]  /*207b0*/  LOP3.LUT R4, R4, 0xfffffffe, RZ, 0xc0, !PT ;  /* 0xfffffffe04047812 */ /* 0x008fd200078ec0ff */
[----:B------:R-:W-:-:S05]  /*207c0*/  @P1 LOP3.LUT R4, R4, 0x1, RZ, 0xfc, !PT ;  /* 0x0000000104041812 */ /* 0x000fca00078efcff */
[----:B------:R0:W-:Y:S01]  /*207d0*/  STL [R1+0x24], R4 ;  /* 0x0000240401007387 */ /* 0x0001e20000100800 */
[----:B------:R-:W-:Y:S05]  /*207e0*/  @P0 BRA `(.L_x_585) ;  /* 0x0000000400a40947 */ /* 0x000fea0003800000 */
[----:B------:R-:W-:-:S03]  /*207f0*/  UMOV UR4, 0xffffffff ;  /* 0xffffffff00047882 */ /* 0x000fc60000000000 */
[----:B------:R-:W-:Y:S05]  /*20800*/  BRA.DIV UR4, `(.L_x_586) ;  /* 0x00000072044c7947 */ /* 0x000fea000b800000 */
[----:B------:R-:W-:-:S13]  /*20810*/  ELECT P6, URZ, PT ;  /* 0x00000000003f782f */ /* 0x000fda00038c0000 */
.L_x_775:
[----:B------:R-:W-:Y:S05]  /*20820*/  @!P6 BRA `(.L_x_585) ;  /* 0x000000040094e947 */ /* 0x000fea0003800000 */
[----:B0-----:R-:W2:Y:S01]  /*20830*/  LDL R0, [R1+0x54] ;  /* 0x0000540001007983 */ /* 0x001ea20000100800 */
[----:B------:R-:W-:-:S04]  /*20840*/  ISETP.NE.U32.AND P0, PT, R2, RZ, PT ;  /* 0x000000ff0200720c */ /* 0x000fc80003f05070 */
[----:B------:R-:W-:Y:S02]  /*20850*/  ISETP.NE.AND.EX P0, PT, R3, RZ, PT, P0 ;  /* 0x000000ff0300720c */ /* 0x000fe40003f05300 */
[----:B--2---:R-:W-:-:S11]  /*20860*/  LEA.HI.SX32 R4, R0, 0xffffffff, 0x19 ;  /* 0xffffffff00047811 */ /* 0x004fd600078fcaff */
[----:B------:R-:W-:Y:S05]  /*20870*/  @!P0 BRA `(.L_x_587) ;  /* 0x00000000004c8947 */ /* 0x000fea0003800000 */
[----:B------:R-:W0:Y:S01]  /*20880*/  LDC R8, c[0x0][0x43c] ;  /* 0x00010f00ff087b82 */ /* 0x000e220000000800 */
[----:B------:R-:W-:Y:S01]  /*20890*/  IMAD.MOV.U32 R0, RZ, RZ, R4 ;  /* 0x000000ffff007224 */ /* 0x000fe200078e0004 */
[----:B------:R-:W-:Y:S01]  /*208a0*/  ULDC.64 UR4, c[0x0][0x428] ;  /* 0x00010a0000047ab9 */ /* 0x000fe20000000a00 */
[----:B0-----:R-:W-:-:S13]  /*208b0*/  ISETP.NE.AND P0, PT, R8, 0x1, PT ;  /* 0x000000010800780c */ /* 0x001fda0003f05270 */
[----:B------:R-:W0:Y:S02]  /*208c0*/  @P0 LDC.64 R6, c[0x0][0x440] ;  /* 0x00011000ff060b82 */ /* 0x000e240000000a00 */
[----:B0-----:R-:W-:-:S05]  /*208d0*/  @P0 IMAD.HI.U32 R6, R4, R6, RZ ;  /* 0x0000000604060227 */ /* 0x001fca00078e00ff */
[----:B------:R-:W-:-:S04]  /*208e0*/  @P0 SHF.R.U32.HI R0, RZ, R7, R6 ;  /* 0x00000007ff000219 */ /* 0x000fc80000011606 */
[----:B------:R-:W-:Y:S01]  /*208f0*/  IADD3 R5, -R0, RZ, RZ ;  /* 0x000000ff00057210 */ /* 0x000fe20007ffe1ff */
[--C-:B------:R-:W-:Y:S01]  /*20900*/  IMAD.MOV.U32 R6, RZ, RZ, R0.reuse ;  /* 0x000000ffff067224 */ /* 0x100fe200078e0000 */
[----:B------:R-:W-:-:S03]  /*20910*/  SHF.R.S32.HI R7, RZ, 0x1f, R0 ;  /* 0x0000001fff077819 */ /* 0x000fc60000011400 */
[----:B------:R-:W-:Y:S02]  /*20920*/  IMAD R4, R8, R5, R4 ;  /* 0x0000000508047224 */ /* 0x000fe400078e0204 */
[----:B------:R-:W-:Y:S02]  /*20930*/  IMAD R5, R10, UR4, RZ ;  /* 0x000000040a057c24 */ /* 0x000fe4000f8e02ff */
[----:B------:R-:W-:-:S04]  /*20940*/  IMAD.WIDE.U32 R6, R9, UR4, R6 ;  /* 0x0000000409067c25 */ /* 0x000fc8000f8e0006 */
[----:B------:R-:W-:Y:S01]  /*20950*/  IMAD R0, R9, UR5, R5 ;  /* 0x0000000509007c24 */ /* 0x000fe2000f8e0205 */
[----:B------:R-:W-:-:S03]  /*20960*/  LEA R2, P0, R6, R2, 0x2 ;  /* 0x0000000206027211 */ /* 0x000fc600078010ff */
[----:B------:R-:W-:-:S05]  /*20970*/  IMAD.IADD R0, R7, 0x1, R0 ;  /* 0x0000000107007824 */ /* 0x000fca00078e0200 */
[----:B------:R-:W-:-:S05]  /*20980*/  LEA.HI.X R3, R6, R3, R0, 0x2, P0 ;  /* 0x0000000306037211 */ /* 0x000fca00000f1400 */
[----:B------:R-:W2:Y:S04]  /*20990*/  LDG.E R0, desc[UR42][R2.64] ;  /* 0x0000002a02007981 */ /* 0x000ea8000c1e1900 */
[----:B--2---:R0:W-:Y:S02]  /*209a0*/  STL [R1], R0 ;  /* 0x0000000001007387 */ /* 0x0041e40000100800 */
.L_x_587:
[----:B-1----:R-:W2:Y:S04]  /*209b0*/  LDL R10, [R1+0x4] ;  /* 0x00000400010a7983 */ /* 0x002ea80000100800 */
[----:B0-----:R-:W2:Y:S04]  /*209c0*/  LDL R0, [R1+0x8] ;  /* 0x0000080001007983 */ /* 0x001ea80000100800 */
[----:B------:R-:W3:Y:S01]  /*209d0*/  LDL R2, [R1+0x10] ;  /* 0x0000100001027983 */ /* 0x000ee20000100800 */
[----:B------:R-:W0:Y:S02]  /*209e0*/  S2R R9, SR_TID.X ;  /* 0x0000000000097919 */ /* 0x000e240000002100 */
[----:B0-----:R-:W-:-:S04]  /*209f0*/  LOP3.LUT R9, R9, 0x7f, RZ, 0xc0, !PT ;  /* 0x0000007f09097812 */ /* 0x001fc800078ec0ff */
[----:B------:R-:W-:Y:S01]  /*20a00*/  ISETP.NE.AND P1, PT, R9, RZ, PT ;  /* 0x000000ff0900720c */ /* 0x000fe20003f25270 */
[----:B--2---:R-:W-:Y:S01]  /*20a10*/  IMAD R0, R0, 0x8, R10 ;  /* 0x0000000800007824 */ /* 0x004fe200078e020a */
[----:B---3--:R-:W-:-:S04]  /*20a20*/  SHF.L.U32 R3, R2, 0x1f, RZ ;  /* 0x0000001f02037819 */ /* 0x008fc800000006ff */
[----:B------:R-:W0:Y:S02]  /*20a30*/  SYNCS.PHASECHK.TRANS64.TRYWAIT P0, [R0+URZ+0x38880], R3 ;  /* 0x03888003000075a7 */ /* 0x000e24000800017f */
[----:B0-----:R-:W-:Y:S05]  /*20a40*/  @!P0 BRA `(.L_x_588) ;  /* 0x0000006c00dc8947 */ /* 0x001fea0003800000 */
.L_x_776:
        /* <DEDUP_REMOVED lines=8> */
.L_x_589:
[----:B------:R-:W2:Y:S04]  /*20ad0*/  LDL R7, [R1+0x4] ;  /* 0x0000040001077983 */ /* 0x000ea80000100800 */
[----:B------:R-:W2:Y:S04]  /*20ae0*/  LDL R2, [R1+0x8] ;  /* 0x0000080001027983 */ /* 0x000ea80000100800 */
[----:B------:R-:W3:Y:S04]  /*20af0*/  LDL R6, [R1+0x2c] ;  /* 0x00002c0001067983 */ /* 0x000ee80000100800 */
[----:B------:R-:W4:Y:S01]  /*20b00*/  LDL R5, [R1] ;  /* 0x0000000001057983 */ /* 0x000f220000100800 */
[----:B------:R-:W-:Y:S01]  /*20b10*/  R2UR UR9, R0 ;  /* 0x00000000000972ca */ /* 0x000fe200000e0000 */
[----:B------:R-:W-:Y:S01]  /*20b20*/  UIADD3 UR4, UP0, UR44, 0x470, URZ ;  /* 0x000004702c047890 */ /* 0x000fe2000ff1e03f */
[----:B------:R-:W-:Y:S01]  /*20b30*/  R2UR UR12, R18 ;  /* 0x00000000120c72ca */ /* 0x000fe200000e0000 */
[----:B------:R-:W-:Y:S01]  /*20b40*/  UMOV UR10, URZ ;  /* 0x0000003f000a7c82 */ /* 0x000fe20008000000 */
[----:B------:R-:W-:Y:S01]  /*20b50*/  UMOV UR6, 0x0 ;  /* 0x0000000000067882 */ /* 0x000fe20000000000 */
[----:B------:R-:W-:Y:S01]  /*20b60*/  UIADD3.X UR5, URZ, UR45, URZ, UP0, !UPT ;  /* 0x0000002d3f057290 */ /* 0x000fe200087fe43f */
[----:B------:R-:W-:Y:S01]  /*20b70*/  UMOV UR7, 0x14f00000 ;  /* 0x14f0000000077882 */ /* 0x000fe20000000000 */
[----:B------:R-:W-:-:S06]  /*20b80*/  UMOV UR15, 0x80 ;  /* 0x00000080000f7882 */ /* 0x000fcc0000000000 */
[----:B------:R-:W-:Y:S01]  /*20b90*/  UIADD3 UR9, UR9, 0x38870, URZ ;  /* 0x0003887009097890 */ /* 0x000fe2000fffe03f */
[----:B--2---:R-:W-:Y:S02]  /*20ba0*/  IMAD R2, R2, 0x8000, R7 ;  /* 0x0000800002027824 */ /* 0x004fe400078e0207 */
[----:B---3--:R-:W-:-:S03]  /*20bb0*/  IMAD R4, R4, 0x80, R6 ;  /* 0x0000008004047824 */ /* 0x008fc600078e0206 */
[----:B------:R-:W-:Y:S02]  /*20bc0*/  R2UR UR14, R2 ;  /* 0x00000000020e72ca */ /* 0x000fe400000e0000 */
[----:B----4-:R-:W-:Y:S02]  /*20bd0*/  R2UR UR13, R5 ;  /* 0x00000000050d72ca */ /* 0x010fe400000e0000 */
[----:B------:R-:W-:-:S09]  /*20be0*/  R2UR UR11, R4 ;  /* 0x00000000040b72ca */ /* 0x000fd200000e0000 */
[----:B------:R-:W-:Y:S02]  /*20bf0*/  UIADD3 UR8, UR14, 0x10400, URZ ;  /* 0x000104000e087890 */ /* 0x000fe4000fffe03f */
[----:B------:R-:W-:-:S07]  /*20c00*/  UIADD3 UR14, UR14, 0x14400, URZ ;  /* 0x000144000e0e7890 */ /* 0x000fce000fffe03f */
[----:B------:R1:W-:Y:S02]  /*20c10*/  UTMALDG.4D [UR8], [UR4], desc[UR6] ;  /* 0x00000608040075b4 */ /* 0x0003e40008019000 */
[----:B-1----:R-:W-:Y:S01]  /*20c20*/  UMOV UR8, UR14 ;  /* 0x0000000e00087c82 */ /* 0x002fe20008000000 */
[----:B------:R-:W-:Y:S02]  /*20c30*/  UMOV UR10, UR15 ;  /* 0x0000000f000a7c82 */ /* 0x000fe40008000000 */
[----:B------:R1:W-:Y:S01]  /*20c40*/  UTMALDG.4D [UR8], [UR4], desc[UR6] ;  /* 0x00000608040075b4 */ /* 0x0003e20008019000 */
[----:B------:R-:W2:Y:S02]  /*20c50*/  SYNCS.PHASECHK.TRANS64.TRYWAIT P0, [R0+URZ+0x38840], R3 ;  /* 0x03884003000075a7 */ /* 0x000ea4000800017f */
[----:B-12---:R-:W-:Y:S05]  /*20c60*/  @!P0 BRA `(.L_x_590) ;  /* 0x0000006c00688947 */ /* 0x006fea0003800000 */
.L_x_777:
[----:B------:R-:W-:Y:S05]  /*20c70*/  @P1 BRA `(.L_x_591) ;  /* 0x00000000001c1947 */ /* 0x000fea0003800000 */
[----:B------:R-:W2:Y:S01]  /*20c80*/  S2R R5, SR_TID.X ;  /* 0x0000000000057919 */ /* 0x000ea20000002100 */
[----:B01----:R-:W-:-:S04]  /*20c90*/  IMAD.MOV.U32 R3, RZ, RZ, 0x8000 ;  /* 0x00008000ff037424 */ /* 0x003fc800078e00ff */
[----:B------:R3:W-:Y:S01]  /*20ca0*/  SYNCS.ARRIVE.TRANS64 RZ, [R0+URZ+0x38830], R3 ;  /* 0x0388300300ff79a7 */ /* 0x0007e2000800003f */
[----:B--2---:R-:W-:-:S04]  /*20cb0*/  LOP3.LUT R5, R5, 0x1f, RZ, 0xc0, !PT ;  /* 0x0000001f05057812 */ /* 0x004fc800078ec0ff */
[----:B------:R-:W-:-:S13]  /*20cc0*/  ISETP.NE.AND P0, PT, R5, RZ, PT ;  /* 0x000000ff0500720c */ /* 0x000fda0003f05270 */
[----:B---3--:R-:W-:Y:S05]  /*20cd0*/  @!P0 BRA `(.L_x_591) ;  /* 0x0000000000048947 */ /* 0x008fea0003800000 */
[----:B------:R-:W-:Y:S01]  /*20ce0*/  BPT.TRAP 0x1 ;  /* 0x000000040000795c */ /* 0x000fe20000300000 */
.L_x_591:
[----:B------:R-:W2:Y:S04]  /*20cf0*/  LDL R5, [R1] ;  /* 0x0000000001057983 */ /* 0x000ea80000100800 */
[----:B01----:R-:W3:Y:S01]  /*20d00*/  LDL.LU R3, [R1+0x24] ;  /* 0x0000240001037983 */ /* 0x003ee20000300800 */
[----:B------:R-:W-:Y:S01]  /*20d10*/  R2UR UR14, R2 ;  /* 0x00000000020e72ca */ /* 0x000fe200000e0000 */
[----:B------:R-:W-:Y:S01]  /*20d20*/  UIADD3 UR4, UP0, UR44, 0x370, URZ ;  /* 0x000003702c047890 */ /* 0x000fe2000ff1e03f */
[----:B------:R-:W-:Y:S01]  /*20d30*/  R2UR UR9, R0 ;  /* 0x00000000000972ca */ /* 0x000fe200000e0000 */
[----:B------:R-:W-:Y:S01]  /*20d40*/  UMOV UR10, URZ ;  /* 0x0000003f000a7c82 */ /* 0x000fe20008000000 */
[----:B------:R-:W-:Y:S01]  /*20d50*/  PLOP3.LUT P0, PT, PT, PT, PT, 0x80, 0x0 ;  /* 0x000000000000781c */ /* 0x000fe20003f0f070 */
[----:B------:R-:W-:Y:S01]  /*20d60*/  UIADD3.X UR5, URZ, UR45, URZ, UP0, !UPT ;  /* 0x0000002d3f057290 */ /* 0x000fe200087fe43f */
[----:B------:R-:W-:Y:S01]  /*20d70*/  R2UR UR11, R4 ;  /* 0x00000000040b72ca */ /* 0x000fe200000e0000 */
[----:B------:R-:W-:Y:S01]  /*20d80*/  UMOV UR6, 0x0 ;  /* 0x0000000000067882 */ /* 0x000fe20000000000 */
[----:B------:R-:W-:Y:S01]  /*20d90*/  R2UR UR12, R18 ;  /* 0x00000000120c72ca */ /* 0x000fe200000e0000 */
[----:B------:R-:W-:Y:S01]  /*20da0*/  UMOV UR7, 0x14f00000 ;  /* 0x14f0000000077882 */ /* 0x000fe20000000000 */
[----:B------:R-:W-:-:S03]  /*20db0*/  UMOV UR15, 0x80 ;  /* 0x00000080000f7882 */ /* 0x000fc60000000000 */
[----:B------:R-:W-:Y:S02]  /*20dc0*/  UIADD3 UR8, UR14, 0x28400, URZ ;  /* 0x000284000e087890 */ /* 0x000fe4000fffe03f */
[----:B------:R-:W-:Y:S02]  /*20dd0*/  UIADD3 UR9, UR9, 0x38830, URZ ;  /* 0x0003883009097890 */ /* 0x000fe4000fffe03f */
[----:B------:R-:W-:Y:S01]  /*20de0*/  UIADD3 UR14, UR14, 0x2c400, URZ ;  /* 0x0002c4000e0e7890 */ /* 0x000fe2000fffe03f */
[----:B--2---:R-:W-:Y:S02]  /*20df0*/  R2UR UR13, R5 ;  /* 0x00000000050d72ca */ /* 0x004fe400000e0000 */
[----:B---3--:R-:W-:-:S04]  /*20e00*/  LOP3.LUT R3, R3, 0xfffffffe, RZ, 0xc0, !PT ;  /* 0xfffffffe03037812 */ /* 0x008fc800078ec0ff */
[----:B------:R-:W-:-:S07]  /*20e10*/  @P0 LOP3.LUT R3, R3, 0x1, RZ, 0xfc, !PT ;  /* 0x0000000103030812 */ /* 0x000fce00078efcff */
[----:B------:R0:W-:Y:S01]  /*20e20*/  UTMALDG.4D [UR8], [UR4], desc[UR6] ;  /* 0x00000608040075b4 */ /* 0x0001e20008019000 */
[----:B------:R2:W-:Y:S01]  /*20e30*/  STL [R1+0x24], R3 ;  /* 0x0000240301007387 */ /* 0x0005e20000100800 */
[----:B0-----:R-:W-:Y:S01]  /*20e40*/  UMOV UR8, UR14 ;  /* 0x0000000e00087c82 */ /* 0x001fe20008000000 */
[----:B------:R-:W-:Y:S02]  /*20e50*/  UMOV UR10, UR15 ;  /* 0x0000000f000a7c82 */ /* 0x000fe40008000000 */
[----:B------:R2:W-:Y:S01]  /*20e60*/  UTMALDG.4D [UR8], [UR4], desc[UR6] ;  /* 0x00000608040075b4 */ /* 0x0005e20008019000 */
[----:B------:R-:W-:Y:S02]  /*20e70*/  NOP ;  /* 0x0000000000007918 */ /* 0x000fe40000000000 */
.L_x_585:
[----:B------:R-:W3:Y:S04]  /*20e80*/  LDL R2, [R1+0x4] ;  /* 0x0000040001027983 */ /* 0x000ee80000100800 */
[----:B--2---:R-:W2:Y:S04]  /*20e90*/  LDL.LU R3, [R1+0x40] ;  /* 0x0000400001037983 */ /* 0x004ea80000300800 */
[----:B------:R-:W4:Y:S04]  /*20ea0*/  LDL.LU R5, [R1+0x38] ;  /* 0x0000380001057983 */ /* 0x000f280000300800 */
[----:B0-----:R-:W5:Y:S01]  /*20eb0*/  LDL.LU R4, [R1+0x44] ;  /* 0x0000440001047983 */ /* 0x001f620000300800 */
[----:B------:R-:W-:Y:S05]  /*20ec0*/  WARPSYNC.ALL ;  /* 0x0000000000007948 */ /* 0x000fea0003800000 */
[----:B------:R-:W-:Y:S01]  /*20ed0*/  ULDC.64 UR4, c[0x0][0x298] ;  /* 0x0000a60000047ab9 */ /* 0x000fe20000000a00 */
[----:B------:R-:W-:Y:S01]  /*20ee0*/  ULDC.64 UR6, c[0x0][0xa00] ;  /* 0x0002800000067ab9 */ /* 0x000fe20000000a00 */
[----:B------:R-:W-:Y:S01]  /*20ef0*/  BSSY B6, `(.L_x_592) ;  /* 0x0000024000067945 */ /* 0x000fe20003800000 */
[----:B------:R-:W-:Y:S01]  /*20f00*/  BAR.SYNC.DEFER_BLOCKING 0x8, 0x180 ;  /* 0x0206000000007b1d */ /* 0x000fe20000010000 */
[----:B------:R-:W-:-:S04]  /*20f10*/  ISETP.NE.U32.AND P0, PT, RZ, UR6, PT ;  /* 0x00000006ff007c0c */ /* 0x000fc8000bf05070 */
[----:B------:R-:W-:Y:S02]  /*20f20*/  ISETP.NE.AND.EX P0, PT, RZ, UR7, PT, P0 ;  /* 0x00000007ff007c0c */ /* 0x000fe4000bf05300 */
[----:B---3--:R-:W-:Y:S02]  /*20f30*/  IADD3 R2, R2, 0x20400, RZ ;  /* 0x0002040002027810 */ /* 0x008fe40007ffe0ff */
[----:B--2---:R-:W-:Y:S02]  /*20f40*/  SHF.R.S32.HI R0, RZ, 0x1f, R3 ;  /* 0x0000001fff007819 */ /* 0x004fe40000011403 */
[----:B------:R-:W-:Y:S02]  /*20f50*/  LOP3.LUT P1, RZ, R2, 0x3ff, RZ, 0xc0, !PT ;  /* 0x000003ff02ff7812 */ /* 0x000fe4000782c0ff */
[----:B----4-:R-:W-:Y:S01]  /*20f60*/  SEL R5, R5, RZ, !P0 ;  /* 0x000000ff05057207 */ /* 0x010fe20004000000 */
[----:B------:R-:W-:Y:S01]  /*20f70*/  IMAD R0, R0, UR4, RZ ;  /* 0x0000000400007c24 */ /* 0x000fe2000f8e02ff */
[----:B-----5:R-:W-:-:S03]  /*20f80*/  SEL R4, R4, RZ, !P0 ;  /* 0x000000ff04047207 */ /* 0x020fc60004000000 */
[C---:B------:R-:W-:Y:S02]  /*20f90*/  IMAD R0, R3.reuse, UR5, R0 ;  /* 0x0000000503007c24 */ /* 0x040fe4000f8e0200 */
[----:B------:R-:W-:-:S05]  /*20fa0*/  IMAD.WIDE.U32 R2, R3, UR4, RZ ;  /* 0x0000000403027c25 */ /* 0x000fca000f8e00ff */
[----:B------:R0:W-:Y:S04]  /*20fb0*/  STL.64 [R1+0x48], R2 ;  /* 0x0000480201007387 */ /* 0x0001e80000100a00 */
[----:B------:R2:W-:Y:S04]  /*20fc0*/  STL [R1+0x38], R5 ;  /* 0x0000380501007387 */ /* 0x0005e80000100800 */
[----:B------:R2:W-:Y:S01]  /*20fd0*/  STL [R1+0x60], R4 ;  /* 0x0000600401007387 */ /* 0x0005e20000100800 */
[----:B0-----:R-:W-:Y:S01]  /*20fe0*/  IMAD.IADD R2, R3, 0x1, R0 ;  /* 0x0000000103027824 */ /* 0x001fe200078e0200 */
[----:B------:R-:W-:-:S05]  /*20ff0*/  SHF.R.S32.HI R0, RZ, 0x1f, R18 ;  /* 0x0000001fff007819 */ /* 0x000fca0000011412 */
[----:B------:R2:W-:Y:S04]  /*21000*/  STL [R1+0x44], R0 ;  /* 0x0000440001007387 */ /* 0x0005e80000100800 */
[----:B------:R2:W-:Y:S01]  /*21010*/  STL [R1+0x40], R2 ;  /* 0x0000400201007387 */ /* 0x0005e20000100800 */
[----:B------:R-:W-:Y:S05]  /*21020*/  @!P1 BRA `(.L_x_593) ;  /* 0x0000000000409947 */ /* 0x000fea0003800000 */
[----:B--2---:R-:W-:Y:S01]  /*21030*/  MOV R2, 0x0 ;  /* 0x0000000000027802 */ /* 0x004fe20000000f00 */
        /* <DEDUP_REMOVED lines=9> */
[----:B-1----:R-:W-:-:S02]  /*210d0*/  IMAD.U32 R10, RZ, RZ, UR8 ;  /* 0x00000008ff0a7e24 */ /* 0x002fc4000f8e00ff */
[----:B------:R-:W-:Y:S02]  /*210e0*/  IMAD.U32 R11, RZ, RZ, UR9 ;  /* 0x00000009ff0b7e24 */ /* 0x000fe4000f8e00ff */
[----:B------:R-:W-:Y:S02]  /*210f0*/  IMAD.MOV.U32 R12, RZ, RZ, 0x1 ;  /* 0x00000001ff0c7424 */ /* 0x000fe400078e00ff */
[----:B------:R-:W-:-:S07]  /*21100*/  IMAD.MOV.U32 R13, RZ, RZ, RZ ;  /* 0x000000ffff0d7224 */ /* 0x000fce00078e00ff */
[----:B------:R-:W-:-:S07]  /*21110*/  LEPC R20, `(.L_x_593) ;  /* 0x000000001014794e */ /* 0x000fce0000000000 */
[----:B0-----:R-:W-:Y:S05]  /*21120*/  CALL.ABS.NOINC R2 ;  /* 0x0000000002007343 */ /* 0x001fea0003c00000 */
.L_x_593:
[----:B------:R-:W-:Y:S05]  /*21130*/  BSYNC B6 ;  /* 0x0000000000067941 */ /* 0x000fea0003800000 */
.L_x_592:
[----:B--2---:R-:W2:Y:S01]  /*21140*/  LDL.LU R4, [R1+0x40] ;  /* 0x0000400001047983 */ /* 0x004ea20000300800 */
[----:B------:R-:W0:Y:S01]  /*21150*/  LDC R7, c[0x0][0x448] ;  /* 0x00011200ff077b82 */ /* 0x000e220000000800 */
[----:B------:R-:W-:Y:S01]  /*21160*/  ULDC.64 UR4, c[0x0][0x2d8] ;  /* 0x0000b60000047ab9 */ /* 0x000fe20000000a00 */
[----:B------:R-:W-:Y:S01]  /*21170*/  IMAD.SHL.U32 R17, R17, 0x80, RZ ;  /* 0x0000008011117824 */ /* 0x000fe200078e00ff */
[----:B------:R-:W2:Y:S01]  /*21180*/  LDL.LU.64 R2, [R1+0x48] ;  /* 0x0000480001027983 */ /* 0x000ea20000300a00 */
[----:B------:R-:W-:-:S03]  /*21190*/  ULDC.64 UR6, c[0x0][0x280] ;  /* 0x0000a00000067ab9 */ /* 0x000fc60000000a00 */
[----:B------:R-:W3:Y:S04]  /*211a0*/  LDL.LU R0, [R1+0x44] ;  /* 0x0000440001007983 */ /* 0x000ee80000300800 */
[----:B------:R-:W4:Y:S04]  /*211b0*/  LDL.LU R6, [R1+0x60] ;  /* 0x0000600001067983 */ /* 0x000f280000300800 */
[----:B------:R-:W4:Y:S01]  /*211c0*/  LDL.LU R5, [R1+0x38] ;  /* 0x0000380001057983 */ /* 0x000f220000300800 */
[----:B-1----:R-:W1:Y:S01]  /*211d0*/  S2R R9, SR_TID.X ;  /* 0x0000000000097919 */ /* 0x002e620000002100 */
[----:B------:R-:W1:Y:S01]  /*211e0*/  S2R R8, SR_TID.X ;  /* 0x0000000000087919 */ /* 0x000e620000002100 */
[----:B0-----:R-:W-:Y:S01]  /*211f0*/  ISETP.NE.AND P0, PT, R7, 0x1, PT ;  /* 0x000000010700780c */ /* 0x001fe20003f05270 */
[----:B-1----:R-:W-:Y:S01]  /*21200*/  IMAD.SHL.U32 R9, R9, 0x10, RZ ;  /* 0x0000001009097824 */ /* 0x002fe200078e00ff */
[----:B------:R-:W-:-:S04]  /*21210*/  SHF.L.U32 R10, R8, 0x4, RZ ;  /* 0x00000004080a7819 */ /* 0x000fc800000006ff */
[----:B------:R-:W-:Y:S02]  /*21220*/  LOP3.LUT R9, R9, 0x70, RZ, 0xc0, !PT ;  /* 0x0000007009097812 */ /* 0x000fe400078ec0ff */
[----:B------:R-:W-:Y:S02]  /*21230*/  LOP3.LUT R10, R10, 0x70, RZ, 0xc0, !PT ;  /* 0x000000700a0a7812 */ /* 0x000fe400078ec0ff */
[----:B------:R-:W-:Y:S01]  /*21240*/  LOP3.LUT R9, R9, 0x80, RZ, 0xfc, !PT ;  /* 0x0000008009097812 */ /* 0x000fe200078efcff */
[----:B--2---:R-:W-:Y:S02]  /*21250*/  IMAD.MOV.U32 R3, RZ, RZ, R4 ;  /* 0x000000ffff037224 */ /* 0x004fe400078e0004 */
[----:B------:R-:W0:Y:S01]  /*21260*/  S2R R4, SR_TID.X ;  /* 0x0000000000047919 */ /* 0x000e220000002100 */
[----:B---3--:R-:W-:Y:S02]  /*21270*/  IMAD R0, R0, UR4, RZ ;  /* 0x0000000400007c24 */ /* 0x008fe4000f8e02ff */
[----:B------:R-:W-:-:S04]  /*21280*/  IMAD.WIDE.U32 R2, R18, UR4, R2 ;  /* 0x0000000412027c25 */ /* 0x000fc8000f8e0002 */
[----:B------:R-:W-:Y:S01]  /*21290*/  IMAD R0, R18, UR5, R0 ;  /* 0x0000000512007c24 */ /* 0x000fe2000f8e0200 */
[----:B------:R-:W-:-:S04]  /*212a0*/  ULDC.64 UR4, c[0x0][0x2e0] ;  /* 0x0000b80000047ab9 */ /* 0x000fc80000000a00 */
[----:B------:R-:W-:Y:S01]  /*212b0*/  IADD3 R3, R3, R0, RZ ;  /* 0x0000000003037210 */ /* 0x000fe20007ffe0ff */
[----:B----4-:R-:W-:Y:S02]  /*212c0*/  IMAD R0, R6, UR4, RZ ;  /* 0x0000000406007c24 */ /* 0x010fe4000f8e02ff */
[----:B------:R-:W1:Y:S02]  /*212d0*/  @P0 LDC R6, c[0x0][0x450] ;  /* 0x00011400ff060b82 */ /* 0x000e640000000800 */
[C---:B------:R-:W-:Y:S02]  /*212e0*/  IMAD R0, R5.reuse, UR5, R0 ;  /* 0x0000000505007c24 */ /* 0x040fe4000f8e0200 */
[----:B------:R-:W-:Y:S01]  /*212f0*/  IMAD.WIDE.U32 R2, R5, UR4, R2 ;  /* 0x0000000405027c25 */ /* 0x000fe2000f8e0002 */
[----:B------:R-:W-:-:S03]  /*21300*/  ULDC.64 UR4, c[0x0][0x2d0] ;  /* 0x0000b40000047ab9 */ /* 0x000fc60000000a00 */
[----:B------:R-:W-:Y:S01]  /*21310*/  IMAD.IADD R3, R3, 0x1, R0 ;  /* 0x0000000103037824 */ /* 0x000fe200078e0200 */
[C---:B0-----:R-:W-:Y:S01]  /*21320*/  LOP3.LUT R5, R4.reuse, 0x7f, RZ, 0xc0, !PT ;  /* 0x0000007f04057812 */ /* 0x041fe200078ec0ff */
[----:B------:R-:W-:-:S03]  /*21330*/  IMAD.SHL.U32 R4, R4, 0x10, RZ ;  /* 0x0000001004047824 */ /* 0x000fc600078e00ff */
[----:B------:R-:W-:-:S04]  /*21340*/  SHF.R.U32.HI R5, RZ, 0x3, R5 ;  /* 0x00000003ff057819 */ /* 0x000fc80000011605 */
[----:B------:R-:W-:Y:S02]  /*21350*/  LOP3.LUT R4, R5, 0x70, R4, 0xf8, !PT ;  /* 0x0000007005047812 */ /* 0x000fe400078ef804 */
[----:B------:R-:W0:Y:S02]  /*21360*/  @P0 LDC R5, c[0x0][0x44c] ;  /* 0x00011300ff050b82 */ /* 0x000e240000000800 */
[----:B------:R-:W-:-:S04]  /*21370*/  LOP3.LUT R4, R4, R17, RZ, 0xfc, !PT ;  /* 0x0000001104047212 */ /* 0x000fc800078efcff */
[----:B------:R-:W-:Y:S01]  /*21380*/  MOV R0, R4 ;  /* 0x0000000400007202 */ /* 0x000fe20000000f00 */
[----:B0-----:R-:W-:-:S05]  /*21390*/  @P0 IMAD.HI.U32 R5, R4, R5, RZ ;  /* 0x0000000504050227 */ /* 0x001fca00078e00ff */
[----:B-1----:R-:W-:-:S05]  /*213a0*/  @P0 SHF.R.U32.HI R0, RZ, R6, R5 ;  /* 0x00000006ff000219 */ /* 0x002fca0000011605 */
[----:B------:R-:W-:Y:S02]  /*213b0*/  IMAD.MOV R5, RZ, RZ, -R0 ;  /* 0x000000ffff057224 */ /* 0x000fe400078e0a00 */
[----:B------:R-:W-:-:S04]  /*213c0*/  IMAD.WIDE.U32 R2, R0, UR4, R2 ;  /* 0x0000000400027c25 */ /* 0x000fc8000f8e0002 */
[----:B------:R-:W-:Y:S01]  /*213d0*/  IMAD R4, R7, R5, R4 ;  /* 0x0000000507047224 */ /* 0x000fe200078e0204 */
[----:B------:R-:W-:-:S05]  /*213e0*/  SHF.R.S32.HI R5, RZ, 0x1f, R0 ;  /* 0x0000001fff057819 */ /* 0x000fca0000011400 */
[----:B------:R-:W-:-:S04]  /*213f0*/  IMAD R5, R5, UR4, RZ ;  /* 0x0000000405057c24 */ /* 0x000fc8000f8e02ff */
[----:B------:R-:W-:Y:S01]  /*21400*/  IMAD R0, R0, UR5, R5 ;  /* 0x0000000500007c24 */ /* 0x000fe2000f8e0205 */
[----:B------:R-:W-:-:S03]  /*21410*/  ULDC.64 UR4, c[0x0][0x2c8] ;  /* 0x0000b20000047ab9 */ /* 0x000fc60000000a00 */
[----:B------:R-:W-:Y:S01]  /*21420*/  IMAD.IADD R3, R3, 0x1, R0 ;  /* 0x0000000103037824 */ /* 0x000fe200078e0200 */
[----:B------:R-:W-:Y:S01]  /*21430*/  SHF.R.S32.HI R0, RZ, 0x1f, R4 ;  /* 0x0000001fff007819 */ /* 0x000fe20000011404 */
[----:B------:R-:W-:-:S04]  /*21440*/  IMAD.WIDE.U32 R2, R4, UR4, R2 ;  /* 0x0000000404027c25 */ /* 0x000fc8000f8e0002 */
[----:B------:R-:W-:Y:S01]  /*21450*/  IMAD R0, R0, UR4, RZ ;  /* 0x0000000400007c24 */ /* 0x000fe2000f8e02ff */
[----:B------:R-:W-:Y:S02]  /*21460*/  ULDC UR4, c[0x0][0x2b8] ;  /* 0x0000ae0000047ab9 */ /* 0x000fe40000000800 */
[----:B------:R-:W-:Y:S01]  /*21470*/  ISETP.GE.AND P1, PT, R9, UR4, PT ;  /* 0x0000000409007c0c */ /* 0x000fe2000bf26270 */
[----:B------:R-:W-:Y:S01]  /*21480*/  IMAD R0, R4, UR5, R0 ;  /* 0x0000000504007c24 */ /* 0x000fe2000f8e0200 */
[----:B------:R0:W5:Y:S01]  /*21490*/  LDL R9, [R1+0x3c] ;  /* 0x00003c0001097983 */ /* 0x0001620000100800 */
[----:B------:R-:W-:Y:S02]  /*214a0*/  IADD3 R4, P2, R2, UR6, RZ ;  /* 0x0000000602047c10 */ /* 0x000fe4000ff5e0ff */
[----:B------:R-:W-:Y:S01]  /*214b0*/  ISETP.GE.AND P0, PT, R10, UR4, PT ;  /* 0x000000040a007c0c */ /* 0x000fe2000bf06270 */
[----:B------:R-:W-:Y:S01]  /*214c0*/  UMOV UR4, 0xffffffff ;  /* 0xffffffff00047882 */ /* 0x000fe20000000000 */
[----:B------:R-:W-:-:S02]  /*214d0*/  IADD3.X R3, R3, UR7, R0, P2, !PT ;  /* 0x0000000703037c10 */ /* 0x000fc400097fe400 */
[----:B------:R-:W-:Y:S09]  /*214e0*/  BRA.DIV UR4, `(.L_x_594) ;  /* 0x00000066045c7947 */ /* 0x000ff2000b800000 */
[----:B------:R-:W1:Y:S02]  /*214f0*/  S2R R6, SR_TID.X ;  /* 0x0000000000067919 */ /* 0x000e640000002100 */
[----:B-1----:R-:W-:-:S04]  /*21500*/  LOP3.LUT R6, R6, 0x7f, RZ, 0xc0, !PT ;  /* 0x0000007f06067812 */ /* 0x002fc800078ec0ff */
[----:B------:R-:W-:Y:S02]  /*21510*/  SHF.R.U32.HI R8, RZ, 0x3, R6 ;  /* 0x00000003ff087819 */ /* 0x000fe40000011606 */
[----:B------:R-:W2:Y:S03]  /*21520*/  LDL.LU R6, [R1+0x58] ;  /* 0x0000580001067983 */ /* 0x000ea60000300800 */
[----:B------:R-:W-:Y:S02]  /*21530*/  IMAD.IADD R0, R8, 0x1, R17 ;  /* 0x0000000108007824 */ /* 0x000fe400078e0211 */
[----:B------:R-:W-:Y:S02]  /*21540*/  SHFL.IDX PT, R8, R3, 0x1, 0x181f ;  /* 0x00381f0003087f89 */ /* 0x000fe400000e0000 */
[----:B------:R-:W-:Y:S02]  /*21550*/  VIADD R5, R0, 0x10 ;  /* 0x0000001000057836 */ /* 0x000fe40000000000 */
[----:B--2---:R-:W-:-:S02]  /*21560*/  IMAD R2, R6, R7, RZ ;  /* 0x0000000706027224 */ /* 0x004fc400078e02ff */
[----:B------:R-:W1:Y:S03]  /*21570*/  SHFL.IDX PT, R7, R4, RZ, 0x181f ;  /* 0x00181fff04077589 */ /* 0x000e6600000e0000 */
[-C--:B------:R-:W-:Y:S01]  /*21580*/  ISETP.GE.AND P4, PT, R0, R2.reuse, PT ;  /* 0x000000020000720c */ /* 0x080fe20003f86270 */
[----:B------:R-:W2:Y:S01]  /*21590*/  SHFL.IDX PT, R6, R3, RZ, 0x181f ;  /* 0x00181fff03067589 */ /* 0x000ea200000e0000 */
[----:B------:R-:W-:-:S03]  /*215a0*/  ISETP.GE.AND P2, PT, R5, R2, PT ;  /* 0x000000020500720c */ /* 0x000fc60003f46270 */
[----:B------:R-:W3:Y:S08]  /*215b0*/  SHFL.IDX PT, R5, R4, 0x1, 0x181f ;  /* 0x00381f0004057f89 */ /* 0x000ef000000e0000 */
[----:B-1----:R-:W-:-:S05]  /*215c0*/  @!P4 IADD3 R7, P3, R10, R7, RZ ;  /* 0x000000070a07c210 */ /* 0x002fca0007f7e0ff */
[----:B--2---:R-:W-:-:S05]  /*215d0*/  @!P4 IMAD.X R6, RZ, RZ, R6, P3 ;  /* 0x000000ffff06c224 */ /* 0x004fca00018e0606 */
[----:B------:R-:W-:-:S04]  /*215e0*/  @!P4 LOP3.LUT R7, R7, R6, RZ, 0x3c, !PT ;  /* 0x000000060707c212 */ /* 0x000fc800078e3cff */
[----:B------:R-:W-:-:S04]  /*215f0*/  @!P4 LOP3.LUT R6, R7, R6, RZ, 0x3c, !PT ;  /* 0x000000060706c212 */ /* 0x000fc800078e3cff */
[----:B------:R-:W-:-:S05]  /*21600*/  @!P4 LOP3.LUT R7, R7, R6, RZ, 0x3c, !PT ;  /* 0x000000060707c212 */ /* 0x000fca00078e3cff */
[----:B-----5:R-:W-:Y:S04]  /*21610*/  @!P4 LDGSTS.E.BYPASS.LTC128B.128 [R9+0x20400], desc[UR42][R6.64], !P0 ;  /* 0x204000000609cfae */ /* 0x020fe8000c101d6a */
[----:B------:R3:W-:Y:S02]  /*21620*/  @!P4 LDGSTS.E.BYPASS.LTC128B.128 [R9+0x24400], desc[UR42][R6.64+0x80], !P1 ;  /* 0x244000800609cfae */ /* 0x0007e4000c901d6a */
[----:B---3--:R-:W-:Y:S01]  /*21630*/  @!P2 IADD3 R7, P3, R10, R5, RZ ;  /* 0x000000050a07a210 */ /* 0x008fe20007f7e0ff */
[----:B------:R-:W-:-:S03]  /*21640*/  VIADD R5, R0, 0x20 ;  /* 0x0000002000057836 */ /* 0x000fc60000000000 */
[----:B------:R-:W-:-:S04]  /*21650*/  @!P2 IADD3.X R6, RZ, R8, RZ, P3, !PT ;  /* 0x00000008ff06a210 */ /* 0x000fc80001ffe4ff */
[----:B------:R-:W-:-:S04]  /*21660*/  @!P2 LOP3.LUT R7, R7, R6, RZ, 0x3c, !PT ;  /* 0x000000060707a212 */ /* 0x000fc800078e3cff */
[----:B------:R-:W-:-:S04]  /*21670*/  @!P2 LOP3.LUT R6, R7, R6, RZ, 0x3c, !PT ;  /* 0x000000060706a212 */ /* 0x000fc800078e3cff */
[----:B------:R-:W-:-:S05]  /*21680*/  @!P2 LOP3.LUT R7, R7, R6, RZ, 0x3c, !PT ;  /* 0x000000060707a212 */ /* 0x000fca00078e3cff */
[----:B------:R-:W-:Y:S04]  /*21690*/  @!P2 LDGSTS.E.BYPASS.LTC128B.128 [R9+0x20c00], desc[UR42][R6.64], !P0 ;  /* 0x20c000000609afae */ /* 0x000fe8000c101d6a */
[----:B------:R1:W-:Y:S01]  /*216a0*/  @!P2 LDGSTS.E.BYPASS.LTC128B.128 [R9+0x24c00], desc[UR42][R6.64+0x80], !P1 ;  /* 0x24c000800609afae */ /* 0x0003e2000c901d6a */
[----:B------:R-:W-:-:S03]  /*216b0*/  ISETP.GE.AND P2, PT, R5, R2, PT ;  /* 0x000000020500720c */ /* 0x000fc60003f46270 */
[----:B------:R-:W2:Y:S04]  /*216c0*/  SHFL.IDX PT, R5, R4, 0x2, 0x181f ;  /* 0x00581f0004057f89 */ /* 0x000ea800000e0000 */
[----:B-1----:R-:W1:Y:S06]  /*216d0*/  SHFL.IDX PT, R6, R3, 0x2, 0x181f ;  /* 0x00581f0003067f89 */ /* 0x002e6c00000e0000 */
[----:B--2---:R-:W-:-:S05]  /*216e0*/  @!P2 IADD3 R5, P3, R10, R5, RZ ;  /* 0x000000050a05a210 */ /* 0x004fca0007f7e0ff */
[----:B-1----:R-:W-:-:S04]  /*216f0*/  @!P2 IMAD.X R6, RZ, RZ, R6, P3 ;  /* 0x000000ffff06a224 */ /* 0x002fc800018e0606 */
[----:B------:R-:W-:Y:S01]  /*21700*/  @!P2 IMAD.MOV.U32 R7, RZ, RZ, R6 ;  /* 0x000000ffff07a224 */ /* 0x000fe200078e0006 */
[----:B------:R-:W-:Y:S01]  /*21710*/  @!P2 MOV R6, R5 ;  /* 0x000000050006a202 */ /* 0x000fe20000000f00 */
[----:B------:R-:W-:-:S04]  /*21720*/  VIADD R5, R0, 0x30 ;  /* 0x0000003000057836 */ /* 0x000fc80000000000 */
        /* <DEDUP_REMOVED lines=38> */
[----:B------:R-:W-:Y:S02]  /*21990*/  @!P2 MOV R6, R5 ;  /* 0x000000050006a202 */ /* 0x000fe40000000f00 */
[----:B------:R1:W2:Y:S04]  /*219a0*/  SHFL.IDX PT, R5, R3, 0x7, 0x181f ;  /* 0x00f81f0003057f89 */ /* 0x0002a800000e0000 */
[----:B------:R1:W-:Y:S04]  /*219b0*/  @!P2 LDGSTS.E.BYPASS.LTC128B.128 [R9+0x23400], desc[UR42][R6.64], !P0 ;  /* 0x234000000609afae */ /* 0x0003e8000c101d6a */
[----:B------:R1:W-:Y:S04]  /*219c0*/  @!P2 LDGSTS.E.BYPASS.LTC128B.128 [R9+0x27400], desc[UR42][R6.64+0x80], !P1 ;  /* 0x274000800609afae */ /* 0x0003e8000c901d6a */
[----:B------:R1:W3:Y:S02]  /*219d0*/  SHFL.IDX PT, R3, R4, 0x7, 0x181f ;  /* 0x00f81f0004037f89 */ /* 0x0002e400000e0000 */
.L_x_794:
[----:B------:R-:W-:Y:S01]  /*219e0*/  VIADD R0, R0, 0x70 ;  /* 0x0000007000007836 */ /* 0x000fe20000000000 */
[----:B------:R-:W-:Y:S04]  /*219f0*/  BSSY B0, `(.L_x_595) ;  /* 0x000000a000007945 */ /* 0x000fe80003800000 */
[----:B------:R-:W-:-:S13]  /*21a00*/  ISETP.GE.AND P2, PT, R0, R2, PT ;  /* 0x000000020000720c */ /* 0x000fda0003f46270 */
[----:B------:R-:W-:Y:S05]  /*21a10*/  @P2 BRA `(.L_x_596) ;  /* 0x00000000001c2947 */ /* 0x000fea0003800000 */
[----:B---3--:R-:W-:-:S05]  /*21a20*/  IADD3 R2, P2, R10, R3, RZ ;  /* 0x000000030a027210 */ /* 0x008fca0007f5e0ff */
[----:B-12---:R-:W-:-:S05]  /*21a30*/  IMAD.X R3, RZ, RZ, R5, P2 ;  /* 0x000000ffff037224 */ /* 0x006fca00010e0605 */
[----:B------:R-:W-:Y:S01]  /*21a40*/  @!PT LDS RZ, [RZ] ;  /* 0x00000000fffff984 */ /* 0x000fe20000000800 */
[----:B------:R-:W-:Y:S01]  /*21a50*/  @!PT LDS RZ, [RZ] ;  /* 0x00000000fffff984 */ /* 0x000fe20000000800 */
[----:B------:R-:W-:Y:S01]  /*21a60*/  @!PT LDS RZ, [RZ] ;  /* 0x00000000fffff984 */ /* 0x000fe20000000800 */
[----:B------:R4:W-:Y:S04]  /*21a70*/  LDGSTS.E.BYPASS.LTC128B.128 [R9+0x23c00], desc[UR42][R2.64], !P0 ;  /* 0x23c0000002097fae */ /* 0x0009e8000c101d6a */
[----:B------:R4:W-:Y:S02]  /*21a80*/  LDGSTS.E.BYPASS.LTC128B.128 [R9+0x27c00], desc[UR42][R2.64+0x80], !P1 ;  /* 0x27c0008002097fae */ /* 0x0009e4000c901d6a */
.L_x_596:
[----:B------:R-:W-:Y:S05]  /*21a90*/  BSYNC B0 ;  /* 0x0000000000007941 */ /* 0x000fea0003800000 */
.L_x_595:
[----:B-1--4-:R1:W5:Y:S01]  /*21aa0*/  LDL R9, [R1+0x4] ;  /* 0x0000040001097983 */ /* 0x0123620000100800 */
[----:B------:R-:W-:Y:S01]  /*21ab0*/  PLOP3.LUT P0, PT, PT, PT, PT, 0x80, 0x0 ;  /* 0x000000000000781c */ /* 0x000fe20003f0f070 */
[----:B------:R-:W-:-:S12]  /*21ac0*/  NOP ;  /* 0x0000000000007918 */ /* 0x000fd80000000000 */
.L_x_597:
[----:B------:R-:W4:Y:S01]  /*21ad0*/  LDL R2, [R1+0x4] ;  /* 0x0000040001027983 */ /* 0x000f220000100800 */
[----:B------:R-:W-:Y:S02]  /*21ae0*/  PLOP3.LUT P1, PT, P1, P0, PT, 0xa2, 0x0 ;  /* 0x000000000000781c */ /* 0x000fe40000f21472 */
[----:B----4-:R-:W-:-:S08]  /*21af0*/  @P0 R2UR P1, UR4, R2 ;  /* 0x00000000020402ca */ /* 0x010fd00000020000 */
[----:B------:R-:W-:-:S05]  /*21b00*/  @P0 PLOP3.LUT P0, PT, P1, PT, PT, 0x80, 0x0 ;  /* 0x000000000000081c */ /* 0x000fca0000f0f070 */
[----:B------:R-:W-:Y:S01]  /*21b10*/  @!P1 SYNCS.ARRIVE.TRANS64.RED.A0T1 RZ, [UR4+0x38800], RZ ;  /* 0x038800ffffff99a7 */ /* 0x000fe20008200404 */
[----:B------:R-:W-:Y:S07]  /*21b20*/  @!P1 ARRIVES.LDGSTSBAR.64.TRANSCNT [UR4+0x38800] ;  /* 0x03880000ff0099b0 */ /* 0x000fee0008000a84 */
[----:B------:R-:W-:Y:S05]  /*21b30*/  @P0 BRA.U.ANY `(.L_x_597) ;  /* 0xfffffffd00e40947 */ /* 0x000fea000393ffff */
[----:B---3--:R-:W3:Y:S02]  /*21b40*/  LDL.LU R3, [R1+0x64] ;  /* 0x0000640001037983 */ /* 0x008ee40000300800 */
[----:B---3--:R-:W-:-:S05]  /*21b50*/  VIADD R3, R3, 0x1 ;  /* 0x0000000103037836 */ /* 0x008fca0000000000 */
[----:B------:R3:W-:Y:S01]  /*21b60*/  STL [R1+0x64], R3 ;  /* 0x0000640301007387 */ /* 0x0007e20000100800 */
[----:B------:R-:W-:-:S04]  /*21b70*/  LEA.HI R0, R3, R3, RZ, 0x1 ;  /* 0x0000000303007211 */ /* 0x000fc800078f08ff */
[----:B------:R-:W-:-:S04]  /*21b80*/  LOP3.LUT R0, R0, 0xfffffffe, RZ, 0xc0, !PT ;  /* 0xfffffffe00007812 */ /* 0x000fc800078ec0ff */
[----:B------:R-:W-:-:S04]  /*21b90*/  IADD3 R0, R3, -R0, RZ ;  /* 0x8000000003007210 */ /* 0x000fc80007ffe0ff */
[----:B------:R-:W-:Y:S01]  /*21ba0*/  SHF.L.U32 R0, R0, 0x1f, RZ ;  /* 0x0000001f00007819 */ /* 0x000fe200000006ff */
[----:B------:R-:W-:Y:S01]  /*21bb0*/  NOP ;  /* 0x0000000000007918 */ /* 0x000fe20000000000 */
[----:B------:R3:W-:Y:S01]  /*21bc0*/  SYNCS.ARRIVE.TRANS64.A1T0 RZ, [R2+URZ+0x38800], RZ ;  /* 0x038800ff02ff79a7 */ /* 0x0007e2000810003f */
[----:B------:R-:W-:Y:S01]  /*21bd0*/  BSSY B0, `(.L_x_598) ;  /* 0x0000003000007945 */ /* 0x000fe20003800000 */
[----:B------:R-:W4:Y:S03]  /*21be0*/  SYNCS.PHASECHK.TRANS64.TRYWAIT P0, [R2+URZ+0x38820], R0 ;  /* 0x03882000020075a7 */ /* 0x000f26000800017f */
[----:B---34-:R-:W-:Y:S05]  /*21bf0*/  @!P0 BRA `(.L_x_599) ;  /* 0x0000006800508947 */ /* 0x018fea0003800000 */
.L_x_795:
[----:B------:R-:W-:Y:S05]  /*21c00*/  BSYNC B0 ;  /* 0x0000000000007941 */ /* 0x000fea0003800000 */
.L_x_598:
[----:B---3--:R-:W3:Y:S02]  /*21c10*/  LDL.LU R2, [R1+0x50] ;  /* 0x0000500001027983 */ /* 0x008ee40000300800 */
[----:B---3--:R-:W-:-:S13]  /*21c20*/  ISETP.GE.AND P0, PT, R2, 0x81, PT ;  /* 0x000000810200780c */ /* 0x008fda0003f06270 */
[----:B------:R-:W-:Y:S05]  /*21c30*/  @!P0 BRA `(.L_x_600) ;  /* 0x0000001000fc8947 */ /* 0x000fea0003800000 */
[----:B------:R-:W3:Y:S04]  /*21c40*/  LDL.LU R2, [R1+0x54] ;  /* 0x0000540001027983 */ /* 0x000ee80000300800 */
[----:B------:R4:W5:Y:S01]  /*21c50*/  LDL.LU R0, [R1+0x8] ;  /* 0x0000080001007983 */ /* 0x0009620000300800 */
[----:B---3--:R-:W-:-:S03]  /*21c60*/  LEA.HI.SX32 R3, R2, 0xfffffffe, 0x19 ;  /* 0xfffffffe02037811 */ /* 0x008fc600078fcaff */
[----:B------:R4:W5:Y:S04]  /*21c70*/  LDL.LU R2, [R1+0x10] ;  /* 0x0000100001027983 */ /* 0x0009680000300800 */
.L_x_622:
[----:B---3--:R-:W3:Y:S01]  /*21c80*/  LDL R4, [R1+0x24] ;  /* 0x0000240001047983 */ /* 0x008ee20000100800 */
[----:B--2--5:R-:W-:Y:S01]  /*21c90*/  VIADD R5, R0, 0x1 ;  /* 0x0000000100057836 */ /* 0x024fe20000000000 */
        /* <DEDUP_REMOVED lines=8> */
[----:B------:R2:W-:Y:S01]  /*21d20*/  STL [R1+0x8], R10 ;  /* 0x0000080a01007387 */ /* 0x0005e20000100800 */
[----:B------:R-:W-:Y:S05]  /*21d30*/  @!P1 BRA `(.L_x_602) ;  /* 0x0000000800289947 */ /* 0x000fea0003800000 */
[----:B------:R-:W-:Y:S01]  /*21d40*/  ULDC.64 UR4, c[0x0][0x418] ;  /* 0x0001060000047ab9 */ /* 0x000fe20000000a00 */
[----:B------:R-:W-:Y:S01]  /*21d50*/  IMAD.MOV.U32 R8, RZ, RZ, R3 ;  /* 0x000000ffff087224 */ /* 0x000fe200078e0003 */
[----:B------:R-:W-:-:S04]  /*21d60*/  ISETP.NE.U32.AND P0, PT, RZ, UR4, PT ;  /* 0x00000004ff007c0c */ /* 0x000fc8000bf05070 */
[----:B------:R-:W-:-:S13]  /*21d70*/  ISETP.NE.AND.EX P0, PT, RZ, UR5, PT, P0 ;  /* 0x00000005ff007c0c */ /* 0x000fda000bf05300 */
[----:B------:R-:W-:Y:S05]  /*21d80*/  @!P0 BRA `(.L_x_603) ;  /* 0x0000000000508947 */ /* 0x000fea0003800000 */
[----:B------:R-:W3:Y:S01]  /*21d90*/  LDL R12, [R1+0x28] ;  /* 0x00002800010c7983 */ /* 0x000ee20000100800 */
[----:B------:R-:W5:Y:S01]  /*21da0*/  LDC R7, c[0x0][0x43c] ;  /* 0x00010f00ff077b82 */ /* 0x000f620000000800 */
[----:B------:R-:W-:Y:S02]  /*21db0*/  ULDC.64 UR6, c[0x0][0x428] ;  /* 0x00010a0000067ab9 */ /* 0x000fe40000000a00 */
[----:B------:R-:W2:Y:S01]  /*21dc0*/  LDL R11, [R1+0x18] ;  /* 0x00001800010b7983 */ /* 0x000ea20000100800 */
[----:B-----5:R-:W-:-:S13]  /*21dd0*/  ISETP.NE.AND P0, PT, R7, 0x1, PT ;  /* 0x000000010700780c */ /* 0x020fda0003f05270 */
[----:B------:R-:W5:Y:S02]  /*21de0*/  @P0 LDC.64 R4, c[0x0][0x440] ;  /* 0x00011000ff040b82 */ /* 0x000f640000000a00 */
[----:B-----5:R-:W-:-:S04]  /*21df0*/  @P0 IMAD.HI.U32 R6, R3, R4, RZ ;  /* 0x0000000403060227 */ /* 0x020fc800078e00ff */
[----:B------:R-:W-:Y:S01]  /*21e00*/  IMAD.MOV.U32 R4, RZ, RZ, R3 ;  /* 0x000000ffff047224 */ /* 0x000fe200078e0003 */
[----:B------:R-:W-:-:S04]  /*21e10*/  @P0 SHF.R.U32.HI R4, RZ, R5, R6 ;  /* 0x00000005ff040219 */ /* 0x000fc80000011606 */
[----:B------:R-:W-:Y:S02]  /*21e20*/  SHF.R.S32.HI R5, RZ, 0x1f, R4 ;  /* 0x0000001fff057819 */ /* 0x000fe40000011404 */
[----:B------:R-:W-:-:S05]  /*21e30*/  IADD3 R8, -R4, RZ, RZ ;  /* 0x000000ff04087210 */ /* 0x000fca0007ffe1ff */
[----:B------:R-:W-:Y:S02]  /*21e40*/  IMAD R8, R7, R8, R3 ;  /* 0x0000000807087224 */ /* 0x000fe400078e0203 */
[----:B---3--:R-:W-:-:S04]  /*21e50*/  IMAD R6, R12, UR6, RZ ;  /* 0x000000060c067c24 */ /* 0x008fc8000f8e02ff */
[C---:B--2---:R-:W-:Y:S02]  /*21e60*/  IMAD R6, R11.reuse, UR7, R6 ;  /* 0x000000070b067c24 */ /* 0x044fe4000f8e0206 */
[----:B------:R-:W-:-:S04]  /*21e70*/  IMAD.WIDE.U32 R4, R11, UR6, R4 ;  /* 0x000000060b047c25 */ /* 0x000fc8000f8e0004 */
[----:B------:R-:W-:Y:S01]  /*21e80*/  IMAD.IADD R5, R6, 0x1, R5 ;  /* 0x0000000106057824 */ /* 0x000fe200078e0205 */
[----:B------:R-:W-:-:S04]  /*21e90*/  LEA R6, P0, R4, UR4, 0x2 ;  /* 0x0000000404067c11 */ /* 0x000fc8000f8010ff */
[----:B------:R-:W-:-:S05]  /*21ea0*/  LEA.HI.X R7, R4, UR5, R5, 0x2, P0 ;  /* 0x0000000504077c11 */ /* 0x000fca00080f1405 */
[----:B------:R-:W2:Y:S04]  /*21eb0*/  LDG.E R4, desc[UR42][R6.64] ;  /* 0x0000002a06047981 */ /* 0x000ea8000c1e1900 */
[----:B--2---:R3:W-:Y:S02]  /*21ec0*/  STL [R1], R4 ;  /* 0x0000000401007387 */ /* 0x0047e40000100800 */
.L_x_603:
[----:B------:R-:W5:Y:S01]  /*21ed0*/  LDL R5, [R1+0x4] ;  /* 0x0000040001057983 */ /* 0x000f620000100800 */
[----:B---3--:R-:W3:Y:S01]  /*21ee0*/  S2R R4, SR_TID.X ;  /* 0x0000000000047919 */ /* 0x008ee20000002100 */
[----:B------:R-:W-:Y:S01]  /*21ef0*/  BSSY B1, `(.L_x_604) ;  /* 0x0000007000017945 */ /* 0x000fe20003800000 */
[----:B---3--:R-:W-:-:S04]  /*21f00*/  LOP3.LUT R4, R4, 0x7f, RZ, 0xc0, !PT ;  /* 0x0000007f04047812 */ /* 0x008fc800078ec0ff */
[----:B------:R-:W-:Y:S01]  /*21f10*/  ISETP.NE.AND P1, PT, R4, RZ, PT ;  /* 0x000000ff0400720c */ /* 0x000fe20003f25270 */
[----:B-----5:R-:W-:Y:S01]  /*21f20*/  IMAD R6, R10, 0x8, R5 ;  /* 0x000000080a067824 */ /* 0x020fe200078e0205 */
[----:B------:R-:W-:-:S04]  /*21f30*/  SHF.L.U32 R5, R9, 0x1f, RZ ;  /* 0x0000001f09057819 */ /* 0x000fc800000006ff */
[----:B------:R-:W3:Y:S02]  /*21f40*/  SYNCS.PHASECHK.TRANS64.TRYWAIT P0, [R6+URZ+0x38880], R5 ;  /* 0x03888005060075a7 */ /* 0x000ee4000800017f */
[----:B---3--:R-:W-:Y:S05]  /*21f50*/  @!P0 BRA `(.L_x_605) ;  /* 0x0000006400908947 */ /* 0x008fea0003800000 */
.L_x_796:
[----:B------:R-:W-:Y:S05]  /*21f60*/  BSYNC B1 ;  /* 0x0000000000017941 */ /* 0x000fea0003800000 */
.L_x_604:
[----:B------:R-:W-:Y:S04]  /*21f70*/  BSSY B1, `(.L_x_606) ;  /* 0x0000009000017945 */ /* 0x000fe80003800000 */
[----:B------:R-:W-:Y:S05]  /*21f80*/  @P1 BRA `(.L_x_607) ;  /* 0x00000000001c1947 */ /* 0x000fea0003800000 */
[----:B------:R-:W5:Y:S02]  /*21f90*/  S2R R4, SR_TID.X ;  /* 0x0000000000047919 */ /* 0x000f640000002100 */
[----:B-----5:R-:W-:Y:S01]  /*21fa0*/  LOP3.LUT R7, R4, 0x1f, RZ, 0xc0, !PT ;  /* 0x0000001f04077812 */ /* 0x020fe200078ec0ff */
[----:B------:R-:W-:-:S03]  /*21fb0*/  IMAD.MOV.U32 R4, RZ, RZ, 0x8000 ;  /* 0x00008000ff047424 */ /* 0x000fc600078e00ff */
[----:B------:R-:W-:Y:S01]  /*21fc0*/  ISETP.NE.AND P0, PT, R7, RZ, PT ;  /* 0x000000ff0700720c */ /* 0x000fe20003f05270 */
[----:B------:R0:W-:-:S12]  /*21fd0*/  SYNCS.ARRIVE.TRANS64 RZ, [R6+URZ+0x38870], R4 ;  /* 0x0388700406ff79a7 */ /* 0x0001d8000800003f */
[----:B0-----:R-:W-:Y:S05]  /*21fe0*/  @!P0 BRA `(.L_x_607) ;  /* 0x0000000000048947 */ /* 0x001fea0003800000 */
[----:B------:R-:W-:Y:S01]  /*21ff0*/  BPT.TRAP 0x1 ;  /* 0x000000040000795c */ /* 0x000fe20000300000 */
.L_x_607:
[----:B------:R-:W-:Y:S05]  /*22000*/  BSYNC B1 ;  /* 0x0000000000017941 */ /* 0x000fea0003800000 */
.L_x_606:
[----:B--2---:R-:W2:Y:S04]  /*22010*/  LDL R9, [R1+0x4] ;  /* 0x0000040001097983 */ /* 0x004ea80000100800 */
[----:B------:R-:W2:Y:S04]  /*22020*/  LDL R4, [R1+0x8] ;  /* 0x0000080001047983 */ /* 0x000ea80000100800 */
[----:B------:R-:W5:Y:S01]  /*22030*/  LDL R7, [R1+0x2c] ;  /* 0x00002c0001077983 */ /* 0x000f620000100800 */
[----:B------:R-:W-:Y:S01]  /*22040*/  MOV R13, RZ ;  /* 0x000000ff000d7202 */ /* 0x000fe20000000f00 */
[----:B------:R-:W-:Y:S01]  /*22050*/  UIADD3 UR4, UP0, UR44, 0x470, URZ ;  /* 0x000004702c047890 */ /* 0x000fe2000ff1e03f */
[----:B------:R-:W-:Y:S01]  /*22060*/  PLOP3.LUT P0, PT, PT, PT, PT, 0x80, 0x0 ;  /* 0x000000000000781c */ /* 0x000fe20003f0f070 */
[----:B------:R-:W-:Y:S01]  /*22070*/  UMOV UR6, 0x0 ;  /* 0x0000000000067882 */ /* 0x000fe20000000000 */
[----:B------:R-:W-:Y:S01]  /*22080*/  R2UR UR10, R13 ;  /* 0x000000000d0a72ca */ /* 0x000fe200000e0000 */
[----:B------:R-:W-:Y:S01]  /*22090*/  UIADD3.X UR5, URZ, UR45, URZ, UP0, !UPT ;  /* 0x0000002d3f057290 */ /* 0x000fe200087fe43f */
[----:B------:R-:W-:Y:S01]  /*220a0*/  UMOV UR7, 0x14f00000 ;  /* 0x14f0000000077882 */ /* 0x000fe20000000000 */
[----:B--2---:R-:W-:-:S02]  /*220b0*/  IMAD R4, R4, 0x8000, R9 ;  /* 0x0000800004047824 */ /* 0x004fc400078e0209 */
[----:B-----5:R-:W-:-:S03]  /*220c0*/  IMAD R8, R8, 0x80, R7 ;  /* 0x0000008008087824 */ /* 0x020fc600078e0207 */
[----:B------:R-:W-:Y:S01]  /*220d0*/  IADD3 R9, R4, 0x10400, RZ ;  /* 0x0001040004097810 */ /* 0x000fe20007ffe0ff */
[----:B------:R-:W-:-:S07]  /*220e0*/  VIADD R7, R6, 0x38870 ;  /* 0x0003887006077836 */ /* 0x000fce0000000000 */
.L_x_608:
[----:B------:R-:W2:Y:S01]  /*220f0*/  LDL R10, [R1] ;  /* 0x00000000010a7983 */ /* 0x000ea20000100800 */
[----:B------:R-:W-:-:S13]  /*22100*/  @P0 ELECT P2, URZ, PT ;  /* 0x00000000003f082f */ /* 0x000fda0003840000 */
[----:B------:R-:W-:Y:S02]  /*22110*/  @P2 R2UR UR12, R18 ;  /* 0x00000000120c22ca */ /* 0x000fe400000e0000 */
[----:B------:R-:W-:Y:S02]  /*22120*/  @P2 R2UR UR11, R8 ;  /* 0x00000000080b22ca */ /* 0x000fe400000e0000 */
[----:B------:R-:W-:Y:S02]  /*22130*/  @P2 R2UR UR9, R7 ;  /* 0x00000000070922ca */ /* 0x000fe400000e0000 */
[----:B------:R-:W-:Y:S02]  /*22140*/  @P2 R2UR UR8, R9 ;  /* 0x00000000090822ca */ /* 0x000fe400000e0000 */
[----:B------:R-:W-:Y:S02]  /*22150*/  @P2 PLOP3.LUT P0, PT, P2, PT, PT, 0x8, 0x0 ;  /* 0x000000000000281c */ /* 0x000fe4000170e170 */
[----:B--2---:R-:W-:-:S02]  /*22160*/  @P2 R2UR UR13, R10 ;  /* 0x000000000a0d22ca */ /* 0x004fc400000e0000 */
[----:B------:R-:W-:-:S11]  /*22170*/  PLOP3.LUT P2, PT, PT, PT, PT, 0x8, 0x0 ;  /* 0x000000000000781c */ /* 0x000fd60003f4e170 */
        /* <DEDUP_REMOVED lines=8> */
.L_x_609:
        /* <DEDUP_REMOVED lines=11> */
[----:B------:R-:W2:Y:S01]  /*222b0*/  SYNCS.PHASECHK.TRANS64.TRYWAIT P0, [R6+URZ+0x38840], R5 ;  /* 0x03884005060075a7 */ /* 0x000ea2000800017f */
[----:B------:R-:W-:Y:S04]  /*222c0*/  BSSY B1, `(.L_x_610) ;  /* 0x0000002000017945 */ /* 0x000fe80003800000 */
[----:B--2---:R-:W-:Y:S05]  /*222d0*/  @!P0 BRA `(.L_x_611) ;  /* 0x0000006000c48947 */ /* 0x004fea0003800000 */
.L_x_797:
[----:B------:R-:W-:Y:S05]  /*222e0*/  BSYNC B1 ;  /* 0x0000000000017941 */ /* 0x000fea0003800000 */
.L_x_610:
[----:B------:R-:W-:Y:S01]  /*222f0*/  BSSY B1, `(.L_x_612) ;  /* 0x000000b000017945 */ /* 0x000fe20003800000 */
[----:B------:R-:W-:Y:S01]  /*22300*/  IMAD.MOV.U32 R10, RZ, RZ, 0x0 ;  /* 0x00000000ff0a7424 */ /* 0x000fe200078e00ff */
[----:B------:R-:W-:Y:S02]  /*22310*/  MOV R11, 0x14f00000 ;  /* 0x14f00000000b7802 */ /* 0x000fe40000000f00 */
[----:B------:R-:W-:Y:S05]  /*22320*/  @P1 BRA `(.L_x_613) ;  /* 0x00000000001c1947 */ /* 0x000fea0003800000 */
[----:B------:R-:W5:Y:S01]  /*22330*/  S2R R7, SR_TID.X ;  /* 0x0000000000077919 */ /* 0x000f620000002100 */
[----:B--23--:R-:W-:-:S04]  /*22340*/  IMAD.MOV.U32 R5, RZ, RZ, 0x8000 ;  /* 0x00008000ff057424 */ /* 0x00cfc800078e00ff */
[----:B------:R2:W-:Y:S01]  /*22350*/  SYNCS.ARRIVE.TRANS64 RZ, [R6+URZ+0x38830], R5 ;  /* 0x0388300506ff79a7 */ /* 0x0005e2000800003f */
[----:B-----5:R-:W-:-:S04]  /*22360*/  LOP3.LUT R7, R7, 0x1f, RZ, 0xc0, !PT ;  /* 0x0000001f07077812 */ /* 0x020fc800078ec0ff */
[----:B------:R-:W-:-:S13]  /*22370*/  ISETP.NE.AND P0, PT, R7, RZ, PT ;  /* 0x000000ff0700720c */ /* 0x000fda0003f05270 */
[----:B--2---:R-:W-:Y:S05]  /*22380*/  @!P0 BRA `(.L_x_613) ;  /* 0x0000000000048947 */ /* 0x004fea0003800000 */
[----:B------:R-:W-:Y:S01]  /*22390*/  BPT.TRAP 0x1 ;  /* 0x000000040000795c */ /* 0x000fe20000300000 */
.L_x_613:
[----:B------:R-:W-:Y:S05]  /*223a0*/  BSYNC B1 ;  /* 0x0000000000017941 */ /* 0x000fea0003800000 */
.L_x_612:
[----:B------:R-:W-:Y:S01]  /*223b0*/  R2UR UR10, R13 ;  /* 0x000000000d0a72ca */ /* 0x000fe200000e0000 */
[----:B------:R-:W-:Y:S01]  /*223c0*/  UIADD3 UR4, UP0, UR44, 0x370, URZ ;  /* 0x000003702c047890 */ /* 0x000fe2000ff1e03f */
[----:B------:R-:W-:Y:S01]  /*223d0*/  R2UR UR6, R10 ;  /* 0x000000000a0672ca */ /* 0x000fe200000e0000 */
[----:B--23--:R-:W-:Y:S01]  /*223e0*/  VIADD R6, R6, 0x38830 ;  /* 0x0003883006067836 */ /* 0x00cfe20000000000 */
[----:B------:R-:W-:Y:S01]  /*223f0*/  R2UR UR7, R11 ;  /* 0x000000000b0772ca */ /* 0x000fe200000e0000 */
[----:B------:R-:W-:Y:S01]  /*22400*/  VIADD R5, R4, 0x28400 ;  /* 0x0002840004057836 */ /* 0x000fe20000000000 */
[----:B------:R-:W-:Y:S01]  /*22410*/  PLOP3.LUT P0, PT, PT, PT, PT, 0x80, 0x0 ;  /* 0x000000000000781c */ /* 0x000fe20003f0f070 */
[----:B------:R-:W-:-:S12]  /*22420*/  UIADD3.X UR5, URZ, UR45, URZ, UP0, !UPT ;  /* 0x0000002d3f057290 */ /* 0x000fd800087fe43f */
.L_x_614:
        /* <DEDUP_REMOVED lines=11> */
[----:B------:R-:W-:Y:S02]  /*224e0*/  R2UR UR10, R12 ;  /* 0x000000000c0a72ca */ /* 0x000fe400000e0000 */
[----:B------:R-:W-:Y:S02]  /*224f0*/  R2UR UR6, R10 ;  /* 0x000000000a0672ca */ /* 0x000fe400000e0000 */
[----:B------:R-:W-:Y:S02]  /*22500*/  R2UR UR7, R11 ;  /* 0x000000000b0772ca */ /* 0x000fe400000e0000 */
[----:B------:R-:W-:Y:S02]  /*22510*/  PLOP3.LUT P0, PT, PT, PT, PT, 0x80, 0x0 ;  /* 0x000000000000781c */ /* 0x000fe40003f0f070 */
[----:B------:R-:W-:-:S11]  /*22520*/  IADD3 R4, R4, 0x2c400, RZ ;  /* 0x0002c40004047810 */ /* 0x000fd60007ffe0ff */
.L_x_615:
        /* <DEDUP_REMOVED lines=10> */
[----:B---3--:R-:W-:Y:S05]  /*225d0*/  @P0 BRA.U.ANY `(.L_x_615) ;  /* 0xfffffffd00d40947 */ /* 0x008fea000393ffff */
.L_x_602:
[----:B------:R-:W-:Y:S05]  /*225e0*/  BSYNC B0 ;  /* 0x0000000000007941 */ /* 0x000fea0003800000 */
.L_x_601:
[----:B------:R-:W-:-:S06]  /*225f0*/  UISETP.NE.AND UP0, UPT, UR36, 0x3, UPT ;  /* 0x000000032400788c */ /* 0x000fcc000bf05270 */
[----:B------:R-:W-:-:S13]  /*22600*/  PLOP3.LUT P0, PT, PT, PT, UP0, 0x80, 0x0 ;  /* 0x000000000000781c */ /* 0x000fda0003f0f008 */
[----:B------:R-:W-:Y:S05]  /*22610*/  @!P0 BRA `(.L_x_616) ;  /* 0x0000000000048947 */ /* 0x000fea0003800000 */
[----:B------:R-:W-:Y:S01]  /*22620*/  BPT.TRAP 0x1 ;  /* 0x000000040000795c */ /* 0x000fe20000300000 */
.L_x_616:
[----:B------:R-:W3:Y:S01]  /*22630*/  LDL R5, [R1+0x4] ;  /* 0x0000040001057983 */ /* 0x000ee20000100800 */
[----:B------:R-:W-:Y:S01]  /*22640*/  IMAD.U32 R4, RZ, RZ, UR38 ;  /* 0x00000026ff047e24 */ /* 0x000fe2000f8e00ff */
[----:B------:R-:W-:Y:S04]  /*22650*/  BSSY B0, `(.L_x_617) ;  /* 0x0000007000007945 */ /* 0x000fe80003800000 */
[----:B------:R-:W-:Y:S02]  /*22660*/  ISETP.NE.AND P1, PT, R4, 0x3, PT ;  /* 0x000000030400780c */ /* 0x000fe40003f25270 */
[----:B------:R-:W-:-:S04]  /*22670*/  LOP3.LUT R4, R2, 0x1, RZ, 0x3c, !PT ;  /* 0x0000000102047812 */ /* 0x000fc800078e3cff */
[----:B------:R-:W-:Y:S01]  /*22680*/  SHF.L.U32 R4, R4, 0x1f, RZ ;  /* 0x0000001f04047819 */ /* 0x000fe200000006ff */
[----:B---3--:R-:W-:-:S04]  /*22690*/  IMAD R20, R0, 0x8, R5 ;  /* 0x0000000800147824 */ /* 0x008fc800078e0205 */
[----:B------:R-:W3:Y:S02]  /*226a0*/  SYNCS.PHASECHK.TRANS64.TRYWAIT P0, [R20+URZ+0x38870], R4 ;  /* 0x03887004140075a7 */ /* 0x000ee4000800017f */
[----:B---3--:R-:W-:Y:S05]  /*226b0*/  @!P0 BRA `(.L_x_618) ;  /* 0x0000005c00e08947 */ /* 0x008fea0003800000 */
.L_x_798:
[----:B------:R-:W-:Y:S05]  /*226c0*/  BSYNC B0 ;  /* 0x0000000000007941 */ /* 0x000fea0003800000 */
.L_x_617:
[----:B------:R-:W-:Y:S05]  /*226d0*/  @!P1 BRA `(.L_x_619) ;  /* 0x0000000000049947 */ /* 0x000fea0003800000 */
[----:B------:R-:W-:Y:S01]  /*226e0*/  BPT.TRAP 0x1 ;  /* 0x000000040000795c */ /* 0x000fe20000300000 */
.L_x_619:
[----:B------:R-:W-:Y:S01]  /*226f0*/  SHF.L.U32 R2, R2, 0x1f, RZ ;  /* 0x0000001f02027819 */ /* 0x000fe200000006ff */
[----:B------:R-:W-:-:S03]  /*22700*/  IMAD.SHL.U32 R12, R0, 0x8000, RZ ;  /* 0x00008000000c7824 */ /* 0x000fc600078e00ff */
[----:B------:R-:W5:Y:S02]  /*22710*/  SYNCS.PHASECHK.TRANS64.TRYWAIT P0, [R20+URZ+0x38860], R2 ;  /* 0x03886002140075a7 */ /* 0x000f64000800017f */
[----:B-----5:R-:W-:Y:S05]  /*22720*/  @!P0 BRA `(.L_x_620) ;  /* 0x0000005c00d88947 */ /* 0x020fea0003800000 */
.L_x_799:
[----:B------:R-:W5:Y:S04]  /*22730*/  LDL R0, [R1+0x34] ;  /* 0x0000340001007983 */ /* 0x000f680000100800 */
[----:B------:R-:W2:Y:S04]  /*22740*/  LDL R13, [R1+0x4] ;  /* 0x00000400010d7983 */ /* 0x000ea80000100800 */
[----:B------:R-:W4:Y:S04]  /*22750*/  LDL R17, [R1+0x20] ;  /* 0x0000200001117983 */ /* 0x000f280000100800 */
[----:B------:R-:W4:Y:S01]  /*22760*/  LDL R14, [R1+0x30] ;  /* 0x00003000010e7983 */ /* 0x000f220000100800 */
[----:B------:R-:W-:Y:S05]  /*22770*/  WARPSYNC.ALL ;  /* 0x0000000000007948 */ /* 0x000fea0003800000 */
[----:B-----5:R-:W-:-:S04]  /*22780*/  LOP3.LUT R0, R12, R0, RZ, 0xfc, !PT ;  /* 0x000000000c007212 */ /* 0x020fc800078efcff */
[----:B--2---:R-:W-:-:S05]  /*22790*/  IADD3 R0, R13, R0, RZ ;  /* 0x000000000d007210 */ /* 0x004fca0007ffe0ff */
[----:B---3--:R-:W2:Y:S01]  /*227a0*/  LDSM.16.MT88.4 R4, [R0+0x10400] ;  /* 0x010400000004783b */ /* 0x008ea20000004200 */
[----:B----4-:R-:W-:Y:S01]  /*227b0*/  IMAD.IADD R2, R17, 0x1, R0 ;  /* 0x0000000111027824 */ /* 0x010fe200078e0200 */
[----:B------:R-:W-:Y:S02]  /*227c0*/  LOP3.LUT R21, R12, R14, RZ, 0xfc, !PT ;  /* 0x0000000e0c157212 */ /* 0x000fe400078efcff */
[C-C-:B--2---:R-:W-:Y:S02]  /*227d0*/  PRMT R8, R4.reuse, 0x6420, R5.reuse ;  /* 0x0000642004087816 */ /* 0x144fe40000000005 */
[----:B------:R-:W-:Y:S02]  /*227e0*/  PRMT R9, R4, 0x7531, R5 ;  /* 0x0000753104097816 */ /* 0x000fe40000000005 */
[C-C-:B------:R-:W-:Y:S02]  /*227f0*/  PRMT R10, R6.reuse, 0x6420, R7.reuse ;  /* 0x00006420060a7816 */ /* 0x140fe40000000007 */
[----:B------:R-:W-:-:S02]  /*22800*/  PRMT R11, R6, 0x7531, R7 ;  /* 0x00007531060b7816 */ /* 0x000fc40000000007 */
[----:B------:R-:W2:Y:S01]  /*22810*/  LDSM.16.MT88.4 R4, [R2+0x10400] ;  /* 0x010400000204783b */ /* 0x000ea20000004200 */
[----:B------:R-:W-:-:S05]  /*22820*/  IMAD.IADD R21, R13, 0x1, R21 ;  /* 0x000000010d157824 */ /* 0x000fca00078e0215 */
[----:B------:R2:W-:Y:S02]  /*22830*/  STSM.16.M88.4 [R21+0x400], R8 ;  /* 0x0004000815007844 */ /* 0x0005e40000000200 */
[C-C-:B--2---:R-:W-:Y:S02]  /*22840*/  PRMT R8, R4.reuse, 0x6420, R5.reuse ;  /* 0x0000642004087816 */ /* 0x144fe40000000005 */
[----:B------:R-:W-:Y:S02]  /*22850*/  PRMT R9, R4, 0x7531, R5 ;  /* 0x0000753104097816 */ /* 0x000fe40000000005 */
[C-C-:B------:R-:W-:Y:S02]  /*22860*/  PRMT R10, R6.reuse, 0x6420, R7.reuse ;  /* 0x00006420060a7816 */ /* 0x140fe40000000007 */
[----:B------:R-:W-:-:S05]  /*22870*/  PRMT R11, R6, 0x7531, R7 ;  /* 0x00007531060b7816 */ /* 0x000fca0000000007 */
[----:B------:R-:W-:Y:S04]  /*22880*/  STSM.16.M88.4 [R21+0x2400], R8 ;  /* 0x0024000815007844 */ /* 0x000fe80000000200 */
[----:B------:R-:W2:Y:S02]  /*22890*/  LDSM.16.MT88.4 R4, [R0+0x14400] ;  /* 0x014400000004783b */ /* 0x000ea40000004200 */
[C-C-:B--2---:R-:W-:Y:S02]  /*228a0*/  PRMT R12, R4.reuse, 0x6420, R5.reuse ;  /* 0x00006420040c7816 */ /* 0x144fe40000000005 */
[----:B------:R-:W-:Y:S02]  /*228b0*/  PRMT R13, R4, 0x7531, R5 ;  /* 0x00007531040d7816 */ /* 0x000fe40000000005 */
[----:B------:R-:W-:-:S02]  /*228c0*/  PRMT R14, R6, 0x6420, R7 ;  /* 0x00006420060e7816 */ /* 0x000fc40000000007 */
[----:B------:R-:W-:Y:S02]  /*228d0*/  PRMT R15, R6, 0x7531, R7 ;  /* 0x00007531060f7816 */ /* 0x000fe40000000007 */
[----:B------:R-:W2:Y:S04]  /*228e0*/  LDSM.16.MT88.4 R4, [R2+0x14400] ;  /* 0x014400000204783b */ /* 0x000ea80000004200 */
[----:B------:R-:W-:Y:S01]  /*228f0*/  STSM.16.M88.4 [R21+0x4400], R12 ;  /* 0x0044000c15007844 */ /* 0x000fe20000000200 */
[C-C-:B--2---:R-:W-:Y:S02]  /*22900*/  PRMT R8, R4.reuse, 0x6420, R5.reuse ;  /* 0x0000642004087816 */ /* 0x144fe40000000005 */
[----:B------:R-:W-:Y:S02]  /*22910*/  PRMT R9, R4, 0x7531, R5 ;  /* 0x0000753104097816 */ /* 0x000fe40000000005 */
[----:B------:R-:W-:-:S02]  /*22920*/  PRMT R10, R6, 0x6420, R7 ;  /* 0x00006420060a7816 */ /* 0x000fc40000000007 */
[----:B------:R-:W-:-:S05]  /*22930*/  PRMT R11, R6, 0x7531, R7 ;  /* 0x00007531060b7816 */ /* 0x000fca0000000007 */
[----:B------:R2:W-:Y:S04]  /*22940*/  STSM.16.M88.4 [R21+0x6400], R8 ;  /* 0x0064000815007844 */ /* 0x0005e80000000200 */
[----:B------:R-:W3:Y:S04]  /*22950*/  LDSM.16.MT88.4 R4, [R0+0x11400] ;  /* 0x011400000004783b */ /* 0x000ee80000004200 */
[----:B--2---:R-:W2:Y:S01]  /*22960*/  LDL R11, [R1+0x1c] ;  /* 0x00001c00010b7983 */ /* 0x004ea20000100800 */
[C-C-:B---3--:R-:W-:Y:S02]  /*22970*/  PRMT R12, R4.reuse, 0x6420, R5.reuse ;  /* 0x00006420040c7816 */ /* 0x148fe40000000005 */
[----:B------:R-:W-:-:S02]  /*22980*/  PRMT R13, R4, 0x7531, R5 ;  /* 0x00007531040d7816 */ /* 0x000fc40000000005 */
[C-C-:B------:R-:W-:Y:S02]  /*22990*/  PRMT R14, R6.reuse, 0x6420, R7.reuse ;  /* 0x00006420060e7816 */ /* 0x140fe40000000007 */
[----:B------:R-:W-:Y:S02]  /*229a0*/  PRMT R15, R6, 0x7531, R7 ;  /* 0x00007531060f7816 */ /* 0x000fe40000000007 */
[----:B------:R-:W3:Y:S01]  /*229b0*/  LDSM.16.MT88.4 R4, [R2+0x11400] ;  /* 0x011400000204783b */ /* 0x000ee20000004200 */
[----:B------:R-:W-:Y:S01]  /*229c0*/  IMAD.MOV.U32 R10, RZ, RZ, R17 ;  /* 0x000000ffff0a7224 */ /* 0x000fe200078e0011 */
[C-C-:B---3--:R-:W-:Y:S02]  /*229d0*/  PRMT R8, R4.reuse, 0x6420, R5.reuse ;  /* 0x0000642004087816 */ /* 0x148fe40000000005 */
[----:B------:R-:W-:Y:S02]  /*229e0*/  PRMT R9, R4, 0x7531, R5 ;  /* 0x0000753104097816 */ /* 0x000fe40000000005 */
[----:B--2---:R-:W-:-:S05]  /*229f0*/  IADD3 R17, R11, 0x400, R21 ;  /* 0x000004000b117810 */ /* 0x004fca0007ffe015 */
[----:B------:R2:W-:Y:S02]  /*22a00*/  STSM.16.M88.4 [R17], R12 ;  /* 0x0000000c11007844 */ /* 0x0005e40000000200 */
[----:B--2---:R-:W-:Y:S01]  /*22a10*/  MOV R14, R10 ;  /* 0x0000000a000e7202 */ /* 0x004fe20000000f00 */
[----:B------:R-:W-:Y:S01]  /*22a20*/  IMAD.MOV.U32 R15, RZ, RZ, R11 ;  /* 0x000000ffff0f7224 */ /* 0x000fe200078e000b */
[C-C-:B------:R-:W-:Y:S02]  /*22a30*/  PRMT R10, R6.reuse, 0x6420, R7.reuse ;  /* 0x00006420060a7816 */ /* 0x140fe40000000007 */
[----:B------:R-:W-:-:S05]  /*22a40*/  PRMT R11, R6, 0x7531, R7 ;  /* 0x00007531060b7816 */ /* 0x000fca0000000007 */
[----:B------:R2:W-:Y:S04]  /*22a50*/  STSM.16.M88.4 [R17+0x2000], R8 ;  /* 0x0020000811007844 */ /* 0x0005e80000000200 */
[----:B------:R-:W3:Y:S01]  /*22a60*/  LDSM.16.MT88.4 R4, [R0+0x15400] ;  /* 0x015400000004783b */ /* 0x000ee20000004200 */
[----:B--2---:R-:W-:Y:S02]  /*22a70*/  IMAD.MOV.U32 R10, RZ, RZ, R14 ;  /* 0x000000ffff0a7224 */ /* 0x004fe400078e000e */
[----:B------:R-:W-:Y:S01]  /*22a80*/  IMAD.MOV.U32 R11, RZ, RZ, R15 ;  /* 0x000000ffff0b7224 */ /* 0x000fe200078e000f */
[C-C-:B---3--:R-:W-:Y:S02]  /*22a90*/  PRMT R12, R4.reuse, 0x6420, R5.reuse ;  /* 0x00006420040c7816 */ /* 0x148fe40000000005 */
[----:B------:R-:W-:-:S02]  /*22aa0*/  PRMT R13, R4, 0x7531, R5 ;  /* 0x00007531040d7816 */ /* 0x000fc40000000005 */
[C-C-:B------:R-:W-:Y:S02]  /*22ab0*/  PRMT R14, R6.reuse, 0x6420, R7.reuse ;  /* 0x00006420060e7816 */ /* 0x140fe40000000007 */
[----:B------:R-:W-:Y:S02]  /*22ac0*/  PRMT R15, R6, 0x7531, R7 ;  /* 0x00007531060f7816 */ /* 0x000fe40000000007 */
[----:B------:R-:W2:Y:S04]  /*22ad0*/  LDSM.16.MT88.4 R4, [R2+0x15400] ;  /* 0x015400000204783b */ /* 0x000ea80000004200 */
[----:B------:R3:W-:Y:S02]  /*22ae0*/  STSM.16.M88.4 [R17+0x4000], R12 ;  /* 0x0040000c11007844 */ /* 0x0007e40000000200 */
[----:B---3--:R-:W-:Y:S01]  /*22af0*/  MOV R14, R10 ;  /* 0x0000000a000e7202 */ /* 0x008fe20000000f00 */
[----:B------:R-:W-:Y:S01]  /*22b00*/  IMAD.MOV.U32 R15, RZ, RZ, R11 ;  /* 0x000000ffff0f7224 */ /* 0x000fe200078e000b */
[----:B--2---:R-:W-:-:S02]  /*22b10*/  PRMT R8, R4, 0x6420, R5 ;  /* 0x0000642004087816 */ /* 0x004fc40000000005 */
[----:B------:R-:W-:Y:S02]  /*22b20*/  PRMT R9, R4, 0x7531, R5 ;  /* 0x0000753104097816 */ /* 0x000fe40000000005 */
        /* <DEDUP_REMOVED lines=10> */
[----:B------:R-:W2:Y:S01]  /*22bd0*/  LDSM.16.MT88.4 R4, [R2+0x12400] ;  /* 0x012400000204783b */ /* 0x000ea20000004200 */
[----:B------:R-:W-:-:S05]  /*22be0*/  IADD3 R17, R17, 0x400, R21 ;  /* 0x0000040011117810 */ /* 0x000fca0007ffe015 */
[----:B------:R3:W-:Y:S02]  /*22bf0*/  STSM.16.M88.4 [R17], R12 ;  /* 0x0000000c11007844 */ /* 0x0007e40000000200 */
[----:B---3--:R-:W-:Y:S02]  /*22c00*/  MOV R15, R11 ;  /* 0x0000000b000f7202 */ /* 0x008fe40000000f00 */
[C-C-:B--2---:R-:W-:Y:S02]  /*22c10*/  PRMT R8, R4.reuse, 0x6420, R5.reuse ;  /* 0x0000642004087816 */ /* 0x144fe40000000005 */
[----:B------:R-:W-:Y:S02]  /*22c20*/  PRMT R9, R4, 0x7531, R5 ;  /* 0x0000753104097816 */ /* 0x000fe40000000005 */
[C-C-:B------:R-:W-:Y:S02]  /*22c30*/  PRMT R10, R6.reuse, 0x6420, R7.reuse ;  /* 0x00006420060a7816 */ /* 0x140fe40000000007 */
[----:B------:R-:W-:-:S05]  /*22c40*/  PRMT R11, R6, 0x7531, R7 ;  /* 0x00007531060b7816 */ /* 0x000fca0000000007 */
[----:B------:R2:W-:Y:S04]  /*22c50*/  STSM.16.M88.4 [R17+0x2000], R8 ;  /* 0x0020000811007844 */ /* 0x0005e80000000200 */
[----:B------:R-:W3:Y:S01]  /*22c60*/  LDSM.16.MT88.4 R4, [R0+0x16400] ;  /* 0x016400000004783b */ /* 0x000ee20000004200 */
[----:B--2---:R-:W-:Y:S01]  /*22c70*/  IMAD.MOV.U32 R11, RZ, RZ, R15 ;  /* 0x000000ffff0b7224 */ /* 0x004fe200078e000f */
[C-C-:B---3--:R-:W-:Y:S02]  /*22c80*/  PRMT R12, R4.reuse, 0x6420, R5.reuse ;  /* 0x00006420040c7816 */ /* 0x148fe40000000005 */
[----:B------:R-:W-:Y:S02]  /*22c90*/  PRMT R13, R4, 0x7531, R5 ;  /* 0x00007531040d7816 */ /* 0x000fe40000000005 */
[----:B------:R-:W-:-:S02]  /*22ca0*/  PRMT R14, R6, 0x6420, R7 ;  /* 0x00006420060e7816 */ /* 0x000fc40000000007 */
[----:B------:R-:W-:Y:S02]  /*22cb0*/  PRMT R15, R6, 0x7531, R7 ;  /* 0x00007531060f7816 */ /* 0x000fe40000000007 */
[----:B------:R-:W2:Y:S04]  /*22cc0*/  LDSM.16.MT88.4 R4, [R2+0x16400] ;  /* 0x016400000204783b */ /* 0x000ea80000004200 */
[----:B------:R3:W-:Y:S02]  /*22cd0*/  STSM.16.M88.4 [R17+0x4000], R12 ;  /* 0x0040000c11007844 */ /* 0x0007e40000000200 */
[----:B---3--:R-:W-:Y:S01]  /*22ce0*/  IMAD.MOV.U32 R15, RZ, RZ, R11 ;  /* 0x000000ffff0f7224 */ /* 0x008fe200078e000b */
[C-C-:B--2---:R-:W-:Y:S02]  /*22cf0*/  PRMT R8, R4.reuse, 0x6420, R5.reuse ;  /* 0x0000642004087816 */ /* 0x144fe40000000005 */
[----:B------:R-:W-:-:S02]  /*22d00*/  PRMT R9, R4, 0x7531, R5 ;  /* 0x0000753104097816 */ /* 0x000fc40000000005 */
        /* <DEDUP_REMOVED lines=9> */
[----:B------:R-:W2:Y:S01]  /*22da0*/  LDSM.16.MT88.4 R4, [R2+0x13400] ;  /* 0x013400000204783b */ /* 0x000ea20000004200 */
[----:B------:R-:W-:-:S05]  /*22db0*/  IADD3 R17, R11, R17, RZ ;  /* 0x000000110b117210 */ /* 0x000fca0007ffe0ff */
[----:B------:R-:W-:Y:S01]  /*22dc0*/  STSM.16.M88.4 [R17], R12 ;  /* 0x0000000c11007844 */ /* 0x000fe20000000200 */
        /* <DEDUP_REMOVED lines=11> */
[----:B------:R3:W-:Y:S01]  /*22e80*/  STSM.16.M88.4 [R17+0x4000], R12 ;  /* 0x0040000c11007844 */ /* 0x0007e20000000200 */
[C-C-:B--2---:R-:W-:Y:S02]  /*22e90*/  PRMT R8, R4.reuse, 0x6420, R5.reuse ;  /* 0x0000642004087816 */ /* 0x144fe40000000005 */
        /* <DEDUP_REMOVED lines=12> */
.L_x_621:
[----:B------:R-:W4:Y:S01]  /*22f60*/  S2R R0, SR_TID.X ;  /* 0x0000000000007919 */ /* 0x000f220000002100 */
[----:B--2---:R2:W-:Y:S01]  /*22f70*/  SYNCS.ARRIVE.TRANS64.A1T0 RZ, [R20+URZ+0x38850], RZ ;  /* 0x038850ff14ff79a7 */ /* 0x0045e2000810003f */
[----:B------:R0:W5:Y:S01]  /*22f80*/  LDL R2, [R1+0x10] ;  /* 0x0000100001027983 */ /* 0x0001620000100800 */
[----:B----4-:R-:W-:Y:S01]  /*22f90*/  LOP3.LUT R0, R0, 0x7f, RZ, 0xc0, !PT ;  /* 0x0000007f00007812 */ /* 0x010fe200078ec0ff */
        /* <DEDUP_REMOVED lines=8> */
[----:B0-----:R-:W-:Y:S05]  /*23020*/  @P0 BRA `(.L_x_622) ;  /* 0xffffffec00140947 */ /* 0x001fea000383ffff */
.L_x_600:
[----:B------:R-:W4:Y:S01]  /*23030*/  S2R R4, SR_TID.X ;  /* 0x0000000000047919 */ /* 0x000f220000002100 */
[----:B------:R-:W-:Y:S01]  /*23040*/  BSSY B0, `(.L_x_623) ;  /* 0x0000010000007945 */ /* 0x000fe20003800000 */
[----:B----4-:R-:W-:-:S04]  /*23050*/  LOP3.LUT R4, R4, 0x7f, RZ, 0xc0, !PT ;  /* 0x0000007f04047812 */ /* 0x010fc800078ec0ff */
[----:B------:R-:W-:-:S13]  /*23060*/  ISETP.NE.AND P0, PT, R4, RZ, PT ;  /* 0x000000ff0400720c */ /* 0x000fda0003f05270 */
[----:B------:R-:W-:Y:S05]  /*23070*/  @P0 BRA `(.L_x_624) ;  /* 0x0000000000300947 */ /* 0x000fea0003800000 */
[----:B-----5:R-:W4:Y:S01]  /*23080*/  S2R R2, SR_LANEID ;  /* 0x0000000000027919 */ /* 0x020f220000000000 */
[----:B------:R-:W-:Y:S01]  /*23090*/  VOTEU.ANY UR4, UPT, PT ;  /* 0x0000000000047886 */ /* 0x000fe200038e0100 */
[----:B--2---:R-:W2:Y:S01]  /*230a0*/  LDC.64 R4, c[0x0][0xc60] ;  /* 0x00031800ff047b82 */ /* 0x004ea20000000a00 */
[----:B------:R-:W4:Y:S02]  /*230b0*/  FLO.U32 R0, UR4 ;  /* 0x0000000400007d00 */ /* 0x000f2400080e0000 */
[----:B----4-:R-:W-:-:S06]  /*230c0*/  ISETP.EQ.U32.AND P1, PT, R0, R2, PT ;  /* 0x000000020000720c */ /* 0x010fcc0003f22070 */
[----:B------:R-:W2:Y:S07]  /*230d0*/  POPC R2, UR4 ;  /* 0x0000000400027d09 */ /* 0x000eae0008000000 */
[----:B--2---:R-:W2:Y:S04]  /*230e0*/  @P1 ATOMG.E.ADD.STRONG.GPU PT, R2, desc[UR42][R4.64], R2 ;  /* 0x00000002040219a8 */ /* 0x004ea800081ee1ea */
[----:B--2---:R2:W4:Y:S02]  /*230f0*/  SHFL.IDX PT, R2, R2, R0, 0x1f ;  /* 0x00001f0002027589 */ /* 0x00452400000e0000 */
[----:B--2---:R-:W2:Y:S02]  /*23100*/  S2R R0, SR_LTMASK ;  /* 0x0000000000007919 */ /* 0x004ea40000003900 */
[----:B--2---:R-:W-:-:S06]  /*23110*/  LOP3.LUT R0, R0, UR4, RZ, 0xc0, !PT ;  /* 0x0000000400007c12 */ /* 0x004fcc000f8ec0ff */
[----:B------:R-:W4:Y:S02]  /*23120*/  POPC R0, R0 ;  /* 0x0000000000007309 */ /* 0x000f240000000000 */
[----:B----4-:R-:W-:-:S07]  /*23130*/  IADD3 R16, R2, UR37, R0 ;  /* 0x0000002502107c10 */ /* 0x010fce000fffe000 */
.L_x_624:
[----:B------:R-:W-:Y:S05]  /*23140*/  BSYNC B0 ;  /* 0x0000000000007941 */ /* 0x000fea0003800000 */
.L_x_623:
[----:B------:R-:W-:-:S06]  /*23150*/  UISETP.NE.AND UP0, UPT, UR36, 0x3, UPT ;  /* 0x000000032400788c */ /* 0x000fcc000bf05270 */
[----:B------:R-:W-:-:S13]  /*23160*/  PLOP3.LUT P1, PT, PT, PT, UP0, 0x80, 0x0 ;  /* 0x000000000000781c */ /* 0x000fda0003f2f008 */
[----:B------:R-:W-:Y:S05]  /*23170*/  @!P1 BRA `(.L_x_625) ;  /* 0x0000000000049947 */ /* 0x000fea0003800000 */
[----:B------:R-:W-:Y:S01]  /*23180*/  BPT.TRAP 0x1 ;  /* 0x000000040000795c */ /* 0x000fe20000300000 */
.L_x_625:
[----:B------:R-:W4:Y:S04]  /*23190*/  LDL R4, [R1+0x10] ;  /* 0x0000100001047983 */ /* 0x000f280000100800 */
[----:B------:R-:W2:Y:S04]  /*231a0*/  LDL R3, [R1+0x4] ;  /* 0x0000040001037983 */ /* 0x000ea80000100800 */
[----:B-----5:R-:W2:Y:S01]  /*231b0*/  LDL R2, [R1+0x8] ;  /* 0x0000080001027983 */ /* 0x020ea20000100800 */
[----:B------:R-:W-:Y:S01]  /*231c0*/  IMAD.U32 R0, RZ, RZ, UR38 ;  /* 0x00000026ff007e24 */ /* 0x000fe2000f8e00ff */
[----:B------:R-:W-:Y:S04]  /*231d0*/  BSSY B0, `(.L_x_626) ;  /* 0x0000007000007945 */ /* 0x000fe80003800000 */
[----:B------:R-:W-:-:S02]  /*231e0*/  ISETP.NE.AND P2, PT, R0, 0x3, PT ;  /* 0x000000030000780c */ /* 0x000fc40003f45270 */
[----:B----4-:R-:W-:-:S04]  /*231f0*/  LOP3.LUT R0, R4, 0x1, RZ, 0x3c, !PT ;  /* 0x0000000104007812 */ /* 0x010fc800078e3cff */
[----:B------:R-:W-:Y:S02]  /*23200*/  SHF.L.U32 R0, R0, 0x1f, RZ ;  /* 0x0000001f00007819 */ /* 0x000fe400000006ff */
[----:B--2---:R-:W-:-:S04]  /*23210*/  LEA R18, R2, R3, 0x3 ;  /* 0x0000000302127211 */ /* 0x004fc800078e18ff */
[----:B------:R-:W2:Y:S02]  /*23220*/  SYNCS.PHASECHK.TRANS64.TRYWAIT P1, [R18+URZ+0x38870], R0 ;  /* 0x03887000120075a7 */ /* 0x000ea4000802017f */
[----:B--2---:R-:W-:Y:S05]  /*23230*/  @!P1 BRA `(.L_x_627) ;  /* 0x0000005400289947 */ /* 0x004fea0003800000 */
.L_x_800:
[----:B------:R-:W-:Y:S05]  /*23240*/  BSYNC B0 ;  /* 0x0000000000007941 */ /* 0x000fea0003800000 */
.L_x_626:
[----:B------:R-:W-:Y:S05]  /*23250*/  @!P2 BRA `(.L_x_628) ;  /* 0x000000000004a947 */ /* 0x000fea0003800000 */
[----:B------:R-:W-:Y:S01]  /*23260*/  BPT.TRAP 0x1 ;  /* 0x000000040000795c */ /* 0x000fe20000300000 */
.L_x_628:
[----:B--2---:R-:W2:Y:S02]  /*23270*/  LDL R0, [R1+0x10] ;  /* 0x0000100001007983 */ /* 0x004ea40000100800 */
[----:B--2---:R-:W-:-:S04]  /*23280*/  SHF.L.U32 R0, R0, 0x1f, RZ ;  /* 0x0000001f00007819 */ /* 0x004fc800000006ff */
[----:B------:R-:W2:Y:S02]  /*23290*/  SYNCS.PHASECHK.TRANS64.TRYWAIT P1, [R18+URZ+0x38860], R0 ;  /* 0x03886000120075a7 */ /* 0x000ea4000802017f */
[----:B--2---:R-:W-:Y:S05]  /*232a0*/  @!P1 BRA `(.L_x_629) ;  /* 0x0000005400209947 */ /* 0x004fea0003800000 */
.L_x_801:
[----:B------:R-:W4:Y:S04]  /*232b0*/  LDL R3, [R1+0x8] ;  /* 0x0000080001037983 */ /* 0x000f280000100800 */
[----:B------:R-:W2:Y:S04]  /*232c0*/  LDL R2, [R1+0x34] ;  /* 0x0000340001027983 */ /* 0x000ea80000100800 */
[----:B---3--:R-:W3:Y:S04]  /*232d0*/  LDL R12, [R1+0x4] ;  /* 0x00000400010c7983 */ /* 0x008ee80000100800 */
[----:B------:R-:W5:Y:S04]  /*232e0*/  LDL R17, [R1+0x20] ;  /* 0x0000200001117983 */ /* 0x000f680000100800 */
[----:B------:R-:W5:Y:S01]  /*232f0*/  LDL R13, [R1+0x30] ;  /* 0x00003000010d7983 */ /* 0x000f620000100800 */
[----:B------:R-:W-:Y:S05]  /*23300*/  WARPSYNC.ALL ;  /* 0x0000000000007948 */ /* 0x000fea0003800000 */
[----:B----4-:R-:W-:-:S05]  /*23310*/  IMAD.SHL.U32 R3, R3, 0x8000, RZ ;  /* 0x0000800003037824 */ /* 0x010fca00078e00ff */
[----:B--2---:R-:W-:-:S05]  /*23320*/  LOP3.LUT R0, R3, R2, RZ, 0xfc, !PT ;  /* 0x0000000203007212 */ /* 0x004fca00078efcff */
[----:B---3--:R-:W-:-:S05]  /*23330*/  IMAD.IADD R0, R12, 0x1, R0 ;  /* 0x000000010c007824 */ /* 0x008fca00078e0200 */
[----:B------:R-:W2:Y:S01]  /*23340*/  LDSM.16.MT88.4 R4, [R0+0x10400] ;  /* 0x010400000004783b */ /* 0x000ea20000004200 */
[----:B-----5:R-:W-:Y:S01]  /*23350*/  IMAD.IADD R2, R17, 0x1, R0 ;  /* 0x0000000111027824 */ /* 0x020fe200078e0200 */
[----:B------:R-:W-:Y:S02]  /*23360*/  LOP3.LUT R3, R3, R13, RZ, 0xfc, !PT ;  /* 0x0000000d03037212 */ /* 0x000fe400078efcff */
[C-C-:B--2---:R-:W-:Y:S02]  /*23370*/  PRMT R8, R4.reuse, 0x6420, R5.reuse ;  /* 0x0000642004087816 */ /* 0x144fe40000000005 */
[----:B------:R-:W-:Y:S02]  /*23380*/  PRMT R9, R4, 0x7531, R5 ;  /* 0x0000753104097816 */ /* 0x000fe40000000005 */
[C-C-:B------:R-:W-:Y:S02]  /*23390*/  PRMT R10, R6.reuse, 0x6420, R7.reuse ;  /* 0x00006420060a7816 */ /* 0x140fe40000000007 */
[----:B------:R-:W-:-:S02]  /*233a0*/  PRMT R11, R6, 0x7531, R7 ;  /* 0x00007531060b7816 */ /* 0x000fc40000000007 */
[----:B------:R-:W2:Y:S01]  /*233b0*/  LDSM.16.MT88.4 R4, [R2+0x10400] ;  /* 0x010400000204783b */ /* 0x000ea20000004200 */
[----:B------:R-:W-:-:S05]  /*233c0*/  IADD3 R3, R12, R3, RZ ;  /* 0x000000030c037210 */ /* 0x000fca0007ffe0ff */
        /* <DEDUP_REMOVED lines=30> */
[----:B--2---:R-:W-:Y:S01]  /*235b0*/  IMAD.MOV.U32 R14, RZ, RZ, R10 ;  /* 0x000000ffff0e7224 */ /* 0x004fe200078e000a */
[C---:B------:R-:W-:Y:S01]  /*235c0*/  PRMT R10, R6.reuse, 0x6420, R7 ;  /* 0x00006420060a7816 */ /* 0x040fe20000000007 */
[----:B------:R-:W-:Y:S01]  /*235d0*/  IMAD.MOV.U32 R15, RZ, RZ, R11 ;  /* 0x000000ffff0f7224 */ /* 0x000fe200078e000b */
[----:B------:R-:W-:-:S05]  /*235e0*/  PRMT R11, R6, 0x7531, R7 ;  /* 0x00007531060b7816 */ /* 0x000fca0000000007 */
[----:B------:R2:W-:Y:S04]  /*235f0*/  STSM.16.M88.4 [R17+0x2000], R8 ;  /* 0x0020000811007844 */ /* 0x0005e80000000200 */
[----:B------:R-:W3:Y:S01]  /*23600*/  LDSM.16.MT88.4 R4, [R0+0x15400] ;  /* 0x015400000004783b */ /* 0x000ee20000004200 */
[----:B--2---:R-:W-:Y:S01]  /*23610*/  MOV R10, R14 ;  /* 0x0000000e000a7202 */ /* 0x004fe20000000f00 */
[----:B------:R-:W-:Y:S01]  /*23620*/  IMAD.MOV.U32 R11, RZ, RZ, R15 ;  /* 0x000000ffff0b7224 */ /* 0x000fe200078e000f */
[C-C-:B---3--:R-:W-:Y:S02]  /*23630*/  PRMT R12, R4.reuse, 0x6420, R5.reuse ;  /* 0x00006420040c7816 */ /* 0x148fe40000000005 */
[----:B------:R-:W-:Y:S02]  /*23640*/  PRMT R13, R4, 0x7531, R5 ;  /* 0x00007531040d7816 */ /* 0x000fe40000000005 */
[----:B------:R-:W-:-:S02]  /*23650*/  PRMT R14, R6, 0x6420, R7 ;  /* 0x00006420060e7816 */ /* 0x000fc40000000007 */
[----:B------:R-:W-:Y:S02]  /*23660*/  PRMT R15, R6, 0x7531, R7 ;  /* 0x00007531060f7816 */ /* 0x000fe40000000007 */
[----:B------:R-:W2:Y:S04]  /*23670*/  LDSM.16.MT88.4 R4, [R2+0x15400] ;  /* 0x015400000204783b */ /* 0x000ea80000004200 */
[----:B------:R3:W-:Y:S02]  /*23680*/  STSM.16.M88.4 [R17+0x4000], R12 ;  /* 0x0040000c11007844 */ /* 0x0007e40000000200 */
[----:B---3--:R-:W-:Y:S02]  /*23690*/  IMAD.MOV.U32 R14, RZ, RZ, R10 ;  /* 0x000000ffff0e7224 */ /* 0x008fe400078e000a */
[----:B------:R-:W-:Y:S01]  /*236a0*/  IMAD.MOV.U32 R15, RZ, RZ, R11 ;  /* 0x000000ffff0f7224 */ /* 0x000fe200078e000b */
[----:B--2---:R-:W-:-:S02]  /*236b0*/  PRMT R8, R4, 0x6420, R5 ;  /* 0x0000642004087816 */ /* 0x004fc40000000005 */
[----:B------:R-:W-:Y:S02]  /*236c0*/  PRMT R9, R4, 0x7531, R5 ;  /* 0x0000753104097816 */ /* 0x000fe40000000005 */
[C-C-:B------:R-:W-:Y:S02]  /*236d0*/  PRMT R10, R6.reuse, 0x6420, R7.reuse ;  /* 0x00006420060a7816 */ /* 0x140fe40000000007 */
        /* <DEDUP_REMOVED lines=9> */
[----:B------:R-:W2:Y:S01]  /*23770*/  LDSM.16.MT88.4 R4, [R2+0x12400] ;  /* 0x012400000204783b */ /* 0x000ea20000004200 */
[----:B------:R-:W-:-:S05]  /*23780*/  IADD3 R3, R11, 0x400, R3 ;  /* 0x000004000b037810 */ /* 0x000fca0007ffe003 */
        /* <DEDUP_REMOVED lines=17> */
[----:B------:R-:W-:Y:S04]  /*238a0*/  STSM.16.M88.4 [R3+0x6000], R8 ;  /* 0x0060000803007844 */ /* 0x000fe80000000200 */
[----:B------:R-:W2:Y:S02]  /*238b0*/  LDSM.16.MT88.4 R4, [R0+0x13400] ;  /* 0x013400000004783b */ /* 0x000ea40000004200 */
[C-C-:B--2---:R-:W-:Y:S02]  /*238c0*/  PRMT R12, R4.reuse, 0x6420, R5.reuse ;  /* 0x00006420040c7816 */ /* 0x144fe40000000005 */
[----:B------:R-:W-:Y:S02]  /*238d0*/  PRMT R13, R4, 0x7531, R5 ;  /* 0x00007531040d7816 */ /* 0x000fe40000000005 */
[----:B------:R-:W-:-:S02]  /*238e0*/  PRMT R14, R6, 0x6420, R7 ;  /* 0x00006420060e7816 */ /* 0x000fc40000000007 */
[----:B------:R-:W-:Y:S02]  /*238f0*/  PRMT R15, R6, 0x7531, R7 ;  /* 0x00007531060f7816 */ /* 0x000fe40000000007 */
[----:B------:R-:W2:Y:S01]  /*23900*/  LDSM.16.MT88.4 R4, [R2+0x13400] ;  /* 0x013400000204783b */ /* 0x000ea20000004200 */
[----:B------:R-:W-:-:S05]  /*23910*/  IMAD.IADD R3, R17, 0x1, R3 ;  /* 0x0000000111037824 */ /* 0x000fca00078e0203 */
        /* <DEDUP_REMOVED lines=26> */
.L_x_630:
[----:B------:R-:W4:Y:S01]  /*23ac0*/  LDL.LU R0, [R1+0x8] ;  /* 0x0000080001007983 */ /* 0x000f220000300800 */
[----:B--2---:R2:W-:Y:S03]  /*23ad0*/  SYNCS.ARRIVE.TRANS64.A1T0 RZ, [R18+URZ+0x38850], RZ ;  /* 0x038850ff12ff79a7 */ /* 0x0045e6000810003f */
[----:B---3--:R-:W3:Y:S01]  /*23ae0*/  LDL.LU R3, [R1+0x10] ;  /* 0x0000100001037983 */ /* 0x008ee20000300800 */
[----:B--2---:R-:W-:-:S05]  /*23af0*/  @!P0 VIADD R18, R18, 0x38880 ;  /* 0x0003888012128836 */ /* 0x004fca0000000000 */
[----:B------:R-:W-:Y:S01]  /*23b00*/  @!P0 PRMT R18, RZ, 0x654, R18 ;  /* 0x00000654ff128816 */ /* 0x000fe20000000012 */
[----:B------:R-:W-:Y:S06]  /*23b10*/  BAR.SYNC.DEFER_BLOCKING 0x2, 0x80 ;  /* 0x0082000000007b1d */ /* 0x000fec0000010000 */
[----:B------:R2:W-:Y:S01]  /*23b20*/  @!P0 SYNCS.ARRIVE.TRANS64.RED.A1T0 RZ, [R18+URZ], RZ ;  /* 0x000000ff12ff89a7 */ /* 0x0005e2000810043f */
[----:B----4-:R-:W-:-:S04]  /*23b30*/  IADD3 R0, R0, 0x1, RZ ;  /* 0x0000000100007810 */ /* 0x010fc80007ffe0ff */
[----:B------:R-:W-:-:S04]  /*23b40*/  ISETP.NE.AND P0, PT, R0, 0x2, PT ;  /* 0x000000020000780c */ /* 0x000fc80003f05270 */
[----:B------:R-:W-:Y:S02]  /*23b50*/  SEL R2, RZ, 0x1, P0 ;  /* 0x00000001ff027807 */ /* 0x000fe40000000000 */
[----:B------:R-:W-:Y:S02]  /*23b60*/  SEL R0, R0, RZ, P0 ;  /* 0x000000ff00007207 */ /* 0x000fe40000000000 */
[----:B---3--:R-:W-:-:S03]  /*23b70*/  LOP3.LUT R3, R3, R2, RZ, 0x3c, !PT ;  /* 0x0000000203037212 */ /* 0x008fc600078e3cff */
[----:B------:R2:W-:Y:S04]  /*23b80*/  STL [R1+0x8], R0 ;  /* 0x0000080001007387 */ /* 0x0005e80000100800 */
[----:B------:R2:W-:Y:S02]  /*23b90*/  STL [R1+0x10], R3 ;  /* 0x0000100301007387 */ /* 0x0005e40000100800 */
.L_x_575:
[----:B--2---:R-:W2:Y:S02]  /*23ba0*/  LDL R0, [R1+0x24] ;  /* 0x0000240001007983 */ /* 0x004ea40000100800 */
[----:B--2---:R-:W-:-:S13]  /*23bb0*/  LOP3.LUT P0, RZ, R0, 0x2, RZ, 0xc0, !PT ;  /* 0x0000000200ff7812 */ /* 0x004fda000780c0ff */
[----:B------:R-:W-:Y:S05]  /*23bc0*/  @!P0 BRA `(.L_x_631) ;  /* 0x0000000000288947 */ /* 0x000fea0003800000 */
[----:B------:R-:W-:Y:S05]  /*23bd0*/  WARPSYNC.ALL ;  /* 0x0000000000007948 */ /* 0x000fea0003800000 */
[----:B------:R-:W2:Y:S08]  /*23be0*/  S2UR UR5, SR_CgaCtaId ;  /* 0x00000000000579c3 */ /* 0x000eb00000008800 */
[----:B------:R-:W-:Y:S06]  /*23bf0*/  BAR.SYNC.DEFER_BLOCKING 0x5, 0x180 ;  /* 0x0146000000007b1d */ /* 0x000fec0000010000 */
[----:B------:R-:W-:-:S02]  /*23c00*/  UMOV UR4, 0x400 ;  /* 0x0000040000047882 */ /* 0x000fc40000000000 */
[----:B--2---:R-:W-:-:S06]  /*23c10*/  ULEA UR4, UR5, UR4, 0x18 ;  /* 0x0000000405047291 */ /* 0x004fcc000f8ec03f */
[----:B------:R-:W-:-:S05]  /*23c20*/  IMAD.U32 R0, RZ, RZ, UR4 ;  /* 0x00000004ff007e24 */ /* 0x000fca000f8e00ff */
[----:B------:R3:W4:Y:S04]  /*23c30*/  LDS.128 R16, [R0+0x388d0] ;  /* 0x0388d00000107984 */ /* 0x0007280000000c00 */
[----:B------:R3:W-:Y:S01]  /*23c40*/  STL [R1+0x4], R0 ;  /* 0x0000040001007387 */ /* 0x0007e20000100800 */
[----:B------:R-:W-:Y:S06]  /*23c50*/  BAR.ARV 0x4, 0x180 ;  /* 0x0106000000007b1d */ /* 0x000fec0000002000 */
[----:B------:R-:W-:Y:S05]  /*23c60*/  BRA `(.L_x_632) ;  /* 0x00000008004c7947 */ /* 0x000fea0003800000 */
.L_x_631:
[----:B------:R-:W2:Y:S01]  /*23c70*/  S2R R0, SR_TID.X ;  /* 0x0000000000007919 */ /* 0x000ea20000002100 */
[----:B------:R-:W-:Y:S01]  /*23c80*/  UMOV UR4, 0xffffffff ;  /* 0xffffffff00047882 */ /* 0x000fe20000000000 */
[----:B--2---:R-:W-:-:S04]  /*23c90*/  LOP3.LUT R7, R0, 0x1f, RZ, 0xc0, !PT ;  /* 0x0000001f00077812 */ /* 0x004fc800078ec0ff */
[----:B------:R-:W-:Y:S01]  /*23ca0*/  ISETP.NE.AND P0, PT, R7, 0x1f, PT ;  /* 0x0000001f0700780c */ /* 0x000fe20003f05270 */
[----:B------:R-:W-:-:S12]  /*23cb0*/  BRA.DIV UR4, `(.L_x_633) ;  /* 0x0000004a04b07947 */ /* 0x000fd8000b800000 */
[----:B------:R-:W-:Y:S01]  /*23cc0*/  IMAD.IADD R0, R19, 0x1, R7 ;  /* 0x0000000113007824 */ /* 0x000fe200078e0207 */
[----:B------:R-:W-:-:S04]  /*23cd0*/  ULDC UR4, c[0x0][0xc3c] ;  /* 0x00030f0000047ab9 */ /* 0x000fc80000000800 */
[----:B------:R-:W-:-:S13]  /*23ce0*/  ISETP.GE.OR P1, PT, R0, UR4, !P0 ;  /* 0x0000000400007c0c */ /* 0x000fda000c726670 */
[----:B------:R-:W2:Y:S02]  /*23cf0*/  @!P1 LDC.64 R2, c[0x0][0xc80] ;  /* 0x00032000ff029b82 */ /* 0x000ea40000000a00 */
[----:B--2---:R-:W-:-:S06]  /*23d00*/  @!P1 IMAD.WIDE R2, R0, 0x4, R2 ;  /* 0x0000000400029825 */ /* 0x004fcc00078e0202 */
[----:B------:R2:W3:Y:S01]  /*23d10*/  @!P1 LDG.E R3, desc[UR42][R2.64] ;  /* 0x0000002a02039981 */ /* 0x0004e2000c1e1900 */
[C---:B------:R-:W-:Y:S02]  /*23d20*/  ISETP.GE.U32.AND P2, PT, R7.reuse, 0x2, PT ;  /* 0x000000020700780c */ /* 0x040fe40003f46070 */
[C---:B------:R-:W-:Y:S01]  /*23d30*/  ISETP.GE.U32.AND P3, PT, R7.reuse, 0x4, PT ;  /* 0x000000040700780c */ /* 0x040fe20003f66070 */
[----:B------:R-:W-:Y:S01]  /*23d40*/  SHFL.IDX PT, R0, R16, RZ, 0x1f ;  /* 0x00001fff10007589 */ /* 0x000fe200000e0000 */
[C---:B------:R-:W-:Y:S02]  /*23d50*/  ISETP.GE.U32.AND P4, PT, R7.reuse, 0x8, PT ;  /* 0x000000080700780c */ /* 0x040fe40003f86070 */
[----:B------:R-:W-:Y:S01]  /*23d60*/  ISETP.GE.U32.AND P5, PT, R7, 0x10, PT ;  /* 0x000000100700780c */ /* 0x000fe20003fa6070 */
[----:B------:R-:W-:Y:S01]  /*23d70*/  SHFL.IDX PT, R4, R16, 0x1, 0x1f ;  /* 0x00201f0010047f89 */ /* 0x000fe200000e0000 */
[----:B--2---:R-:W-:Y:S01]  /*23d80*/  IMAD.MOV.U32 R2, RZ, RZ, RZ ;  /* 0x000000ffff027224 */ /* 0x004fe200078e00ff */
[----:B---3--:R-:W-:-:S02]  /*23d90*/  @!P1 MOV R2, R3 ;  /* 0x0000000300029202 */ /* 0x008fc40000000f00 */
[----:B------:R-:W-:-:S03]  /*23da0*/  ISETP.NE.AND P1, PT, R7, RZ, PT ;  /* 0x000000ff0700720c */ /* 0x000fc60003f25270 */
[----:B------:R-:W2:Y:S02]  /*23db0*/  SHFL.UP PT, R3, R2, 0x1, RZ ;  /* 0x0420000002037989 */ /* 0x000ea400000e00ff */
[----:B--2---:R-:W-:-:S05]  /*23dc0*/  SEL R3, R3, RZ, P1 ;  /* 0x000000ff03037207 */ /* 0x004fca0000800000 */
[----:B------:R-:W-:-:S05]  /*23dd0*/  IMAD.IADD R3, R2, 0x1, R3 ;  /* 0x0000000102037824 */ /* 0x000fca00078e0203 */
[----:B------:R-:W2:Y:S02]  /*23de0*/  SHFL.UP PT, R5, R3, 0x2, RZ ;  /* 0x0440000003057989 */ /* 0x000ea400000e00ff */
[----:B--2---:R-:W-:-:S05]  /*23df0*/  SEL R5, R5, RZ, P2 ;  /* 0x000000ff05057207 */ /* 0x004fca0001000000 */
[----:B------:R-:W-:-:S05]  /*23e00*/  IMAD.IADD R3, R3, 0x1, R5 ;  /* 0x0000000103037824 */ /* 0x000fca00078e0205 */
[----:B------:R-:W2:Y:S02]  /*23e10*/  SHFL.UP PT, R5, R3, 0x4, RZ ;  /* 0x0480000003057989 */ /* 0x000ea400000e00ff */
[----:B--2---:R-:W-:-:S05]  /*23e20*/  SEL R5, R5, RZ, P3 ;  /* 0x000000ff05057207 */ /* 0x004fca0001800000 */
[----:B------:R-:W-:-:S05]  /*23e30*/  IMAD.IADD R3, R3, 0x1, R5 ;  /* 0x0000000103037824 */ /* 0x000fca00078e0205 */
[----:B------:R-:W2:Y:S02]  /*23e40*/  SHFL.UP PT, R5, R3, 0x8, RZ ;  /* 0x0500000003057989 */ /* 0x000ea400000e00ff */
[----:B--2---:R-:W-:-:S04]  /*23e50*/  SEL R5, R5, RZ, P4 ;  /* 0x000000ff05057207 */ /* 0x004fc80002000000 */
[----:B------:R-:W-:-:S05]  /*23e60*/  IADD3 R3, R3, R5, RZ ;  /* 0x0000000503037210 */ /* 0x000fca0007ffe0ff */
[----:B------:R-:W2:Y:S02]  /*23e70*/  SHFL.UP PT, R5, R3, 0x10, RZ ;  /* 0x0600000003057989 */ /* 0x000ea400000e00ff */
[----:B--2---:R-:W-:-:S05]  /*23e80*/  SEL R5, R5, RZ, P5 ;  /* 0x000000ff05057207 */ /* 0x004fca0002800000 */
[----:B------:R-:W-:-:S05]  /*23e90*/  IMAD.IADD R3, R3, 0x1, R5 ;  /* 0x0000000103037824 */ /* 0x000fca00078e0205 */
[----:B------:R2:W3:Y:S02]  /*23ea0*/  SHFL.IDX PT, R6, R3, 0x1f, 0x1f ;  /* 0x03e01f0003067f89 */ /* 0x0004e400000e0000 */
.L_x_811:
[----:B------:R-:W-:Y:S01]  /*23eb0*/  ULDC UR4, c[0x0][0xc38] ;  /* 0x00030e0000047ab9 */ /* 0x000fe20000000800 */
[----:B------:R-:W-:Y:S01]  /*23ec0*/  MOV R5, R3 ;  /* 0x0000000300057202 */ /* 0x000fe20000000f00 */
[----:B------:R-:W-:-:S04]  /*23ed0*/  IMAD.U32 R16, RZ, RZ, UR4 ;  /* 0x00000004ff107e24 */ /* 0x000fc8000f8e00ff */
[----:B---3--:R-:W-:-:S04]  /*23ee0*/  IMAD R6, R6, R16, RZ ;  /* 0x0000001006067224 */ /* 0x008fc800078e02ff */
[----:B------:R-:W-:-:S05]  /*23ef0*/  IMAD.IADD R4, R4, 0x1, R6 ;  /* 0x0000000104047824 */ /* 0x000fca00078e0206 */
[----:B------:R-:W-:-:S13]  /*23f00*/  ISETP.GT.AND P6, PT, R4, R0, PT ;  /* 0x000000000400720c */ /* 0x000fda0003fc4270 */
[----:B------:R-:W-:Y:S05]  /*23f10*/  @P6 BRA `(.L_x_634) ;  /* 0x00000000009c6947 */ /* 0x000fea0003800000 */
.L_x_639:
[----:B------:R-:W3:Y:S01]  /*23f20*/  LDC R2, c[0x0][0xc3c] ;  /* 0x00030f00ff027b82 */ /* 0x000ee20000000800 */
[----:B------:R-:W-:-:S05]  /*23f30*/  VIADD R19, R19, 0x1f ;  /* 0x0000001f13137836 */ /* 0x000fca0000000000 */
[----:B---3--:R-:W-:-:S13]  /*23f40*/  ISETP.GE.AND P6, PT, R19, R2, PT ;  /* 0x000000021300720c */ /* 0x008fda0003fc6270 */
[----:B--2---:R-:W-:Y:S05]  /*23f50*/  @P6 BRA `(.L_x_635) ;  /* 0x0000000400446947 */ /* 0x004fea0003800000 */
[----:B--2---:R-:W2:Y:S01]  /*23f60*/  S2R R3, SR_TID.X ;  /* 0x0000000000037919 */ /* 0x004ea20000002100 */
[----:B------:R-:W-:Y:S01]  /*23f70*/  BSSY B0, `(.L_x_636) ;  /* 0x0000009000007945 */ /* 0x000fe20003800000 */
[----:B--2---:R-:W-:-:S05]  /*23f80*/  LOP3.LUT R3, R3, 0x1f, RZ, 0xc0, !PT ;  /* 0x0000001f03037812 */ /* 0x004fca00078ec0ff */
[----:B------:R-:W-:-:S05]  /*23f90*/  IMAD.IADD R3, R19, 0x1, R3 ;  /* 0x0000000113037824 */ /* 0x000fca00078e0203 */
[----:B------:R-:W-:Y:S01]  /*23fa0*/  ISETP.GE.OR P6, PT, R3, R2, !P0 ;  /* 0x000000020300720c */ /* 0x000fe200047c6670 */
[----:B------:R-:W-:-:S12]  /*23fb0*/  IMAD.MOV.U32 R2, RZ, RZ, RZ ;  /* 0x000000ffff027224 */ /* 0x000fd800078e00ff */
[----:B------:R-:W-:Y:S05]  /*23fc0*/  @P6 BRA `(.L_x_637) ;  /* 0x00000000000c6947 */ /* 0x000fea0003800000 */
[----:B------:R-:W2:Y:S02]  /*23fd0*/  LDC.64 R6, c[0x0][0xc80] ;  /* 0x00032000ff067b82 */ /* 0x000ea40000000a00 */
[----:B--2---:R-:W-:-:S06]  /*23fe0*/  IMAD.WIDE R2, R3, 0x4, R6 ;  /* 0x0000000403027825 */ /* 0x004fcc00078e0206 */
[----:B------:R2:W5:Y:S02]  /*23ff0*/  LDG.E R2, desc[UR42][R2.64] ;  /* 0x0000002a02027981 */ /* 0x000564000c1e1900 */
.L_x_637:
[----:B------:R-:W-:Y:S05]  /*24000*/  BSYNC B0 ;  /* 0x0000000000007941 */ /* 0x000fea0003800000 */
.L_x_636:
[----:B------:R-:W-:-:S03]  /*24010*/  UMOV UR4, 0xffffffff ;  /* 0xffffffff00047882 */ /* 0x000fc60000000000 */
[----:B------:R-:W-:Y:S05]  /*24020*/  BRA.DIV UR4, `(.L_x_638) ;  /* 0x0000004e04107947 */ /* 0x000fea000b800000 */
[----:B--2--5:R-:W2:Y:S02]  /*24030*/  SHFL.UP PT, R3, R2, 0x1, RZ ;  /* 0x0420000002037989 */ /* 0x024ea400000e00ff */
[----:B--2---:R-:W-:-:S04]  /*24040*/  SEL R3, R3, RZ, P1 ;  /* 0x000000ff03037207 */ /* 0x004fc80000800000 */
[----:B------:R-:W-:-:S05]  /*24050*/  IADD3 R3, R2, R3, RZ ;  /* 0x0000000302037210 */ /* 0x000fca0007ffe0ff */
        /* <DEDUP_REMOVED lines=12> */
[----:B------:R2:W3:Y:S02]  /*24120*/  SHFL.IDX PT, R6, R5, 0x1f, 0x1f ;  /* 0x03e01f0005067f89 */ /* 0x0004e400000e0000 */
.L_x_819:
[----:B------:R-:W-:Y:S02]  /*24130*/  ULDC UR4, c[0x0][0xc38] ;  /* 0x00030e0000047ab9 */ /* 0x000fe40000000800 */
[----:B------:R-:W-:-:S04]  /*24140*/  IMAD.U32 R16, RZ, RZ, UR4 ;  /* 0x00000004ff107e24 */ /* 0x000fc8000f8e00ff */
[----:B---3--:R-:W-:-:S04]  /*24150*/  IMAD R6, R6, R16, RZ ;  /* 0x0000001006067224 */ /* 0x008fc800078e02ff */
[----:B------:R-:W-:-:S05]  /*24160*/  IMAD.IADD R4, R6, 0x1, R4 ;  /* 0x0000000106047824 */ /* 0x000fca00078e0204 */
[----:B------:R-:W-:-:S13]  /*24170*/  ISETP.GT.AND P6, PT, R4, R0, PT ;  /* 0x000000000400720c */ /* 0x000fda0003fc4270 */
[----:B------:R-:W-:Y:S05]  /*24180*/  @!P6 BRA `(.L_x_639) ;  /* 0xfffffffc0064e947 */ /* 0x000fea000383ffff */
.L_x_634:
[----:B------:R-:W-:Y:S01]  /*24190*/  IMAD.IADD R6, R4, 0x1, -R6 ;  /* 0x0000000104067824 */ /* 0x000fe200078e0a06 */
[----:B------:R-:W-:-:S03]  /*241a0*/  UMOV UR4, 0xffffffff ;  /* 0xffffffff00047882 */ /* 0x000fc60000000000 */
[----:B--2---:R-:W-:-:S05]  /*241b0*/  IMAD R3, R5, R16, R6 ;  /* 0x0000001005037224 */ /* 0x004fca00078e0206 */
[----:B------:R-:W-:Y:S01]  /*241c0*/  ISETP.GT.AND P6, PT, R3, R0, PT ;  /* 0x000000000300720c */ /* 0x000fe20003fc4270 */
[----:B------:R-:W-:-:S12]  /*241d0*/  BRA.DIV UR4, `(.L_x_640) ;  /* 0x0000004e047c7947 */ /* 0x000fd8000b800000 */
[----:B------:R-:W-:-:S04]  /*241e0*/  VOTE.ANY R4, PT, !P6 ;  /* 0x0000000000047806 */ /* 0x000fc800070e0100 */
[----:B------:R-:W2:Y:S02]  /*241f0*/  POPC R3, R4 ;  /* 0x0000000400037309 */ /* 0x000ea40000000000 */
[----:B--2---:R2:W3:Y:S02]  /*24200*/  SHFL.IDX PT, R2, R2, R3, 0x1f ;  /* 0x00001f0302027589 */ /* 0x0044e400000e0000 */
.L_x_823:
[----:B------:R-:W-:Y:S02]  /*24210*/  ISETP.NE.AND P0, PT, R4, RZ, PT ;  /* 0x000000ff0400720c */ /* 0x000fe40003f05270 */
[----:B------:R-:W-:-:S11]  /*24220*/  MOV R4, RZ ;  /* 0x000000ff00047202 */ /* 0x000fd60000000f00 */
[----:B------:R-:W-:Y:S05]  /*24230*/  @!P0 BRA `(.L_x_641) ;  /* 0x0000000000108947 */ /* 0x000fea0003800000 */
[----:B------:R-:W-:Y:S01]  /*24240*/  UMOV UR4, 0xffffffff ;  /* 0xffffffff00047882 */ /* 0x000fe20000000000 */
[----:B------:R-:W-:Y:S02]  /*24250*/  VIADD R12, R3, 0xffffffff ;  /* 0xffffffff030c7836 */ /* 0x000fe40000000000 */
[----:B------:R-:W-:Y:S05]  /*24260*/  BRA.DIV UR4, `(.L_x_642) ;  /* 0x0000004e04a07947 */ /* 0x000fea000b800000 */
[----:B------:R4:W0:Y:S02]  /*24270*/  SHFL.IDX PT, R4, R5, R12, 0x1f ;  /* 0x00001f0c05047589 */ /* 0x00082400000e0000 */
.L_x_641:
[----:B0-----:R-:W-:Y:S01]  /*24280*/  IMAD R16, R4, R16, R6 ;  /* 0x0000001004107224 */ /* 0x001fe200078e0206 */
[----:B---3--:R-:W-:Y:S02]  /*24290*/  IABS R6, R2 ;  /* 0x0000000200067213 */ /* 0x008fe40000000000 */
[----:B------:R-:W-:Y:S01]  /*242a0*/  IADD3 R19, R3, R19, RZ ;  /* 0x0000001303137210 */ /* 0x000fe20007ffe0ff */
[----:B------:R-:W-:Y:S01]  /*242b0*/  IMAD.IADD R17, R0, 0x1, -R16 ;  /* 0x0000000100117824 */ /* 0x000fe200078e0a10 */
[----:B------:R-:W0:Y:S04]  /*242c0*/  I2F.RP R4, R6 ;  /* 0x0000000600047306 */ /* 0x000e280000209400 */
[----:B------:R-:W-:-:S04]  /*242d0*/  IABS R0, R17 ;  /* 0x0000001100007213 */ /* 0x000fc80000000000 */
[----:B0-----:R-:W0:Y:S02]  /*242e0*/  MUFU.RCP R4, R4 ;  /* 0x0000000400047308 */ /* 0x001e240000001000 */
[----:B0-----:R-:W-:-:S06]  /*242f0*/  VIADD R4, R4, 0xffffffe ;  /* 0x0ffffffe04047836 */ /* 0x001fcc0000000000 */
[----:B----4-:R-:W0:Y:S02]  /*24300*/  F2I.FTZ.U32.TRUNC.NTZ R5, R4 ;  /* 0x0000000400057305 */ /* 0x010e24000021f000 */
[----:B0-----:R-:W-:-:S04]  /*24310*/  IMAD.MOV R4, RZ, RZ, -R5 ;  /* 0x000000ffff047224 */ /* 0x001fc800078e0a05 */
[----:B------:R-:W-:Y:S01]  /*24320*/  IMAD R7, R4, R6, RZ ;  /* 0x0000000604077224 */ /* 0x000fe200078e02ff */
[----:B------:R-:W-:-:S05]  /*24330*/  MOV R4, RZ ;  /* 0x000000ff00047202 */ /* 0x000fca0000000f00 */
[----:B------:R-:W-:Y:S01]  /*24340*/  IMAD.HI.U32 R4, R5, R7, R4 ;  /* 0x0000000705047227 */ /* 0x000fe200078e0004 */
[----:B------:R-:W-:-:S05]  /*24350*/  IABS R5, R2 ;  /* 0x0000000200057213 */ /* 0x000fca0000000000 */
[----:B------:R-:W-:Y:S02]  /*24360*/  IMAD.MOV R5, RZ, RZ, -R5 ;  /* 0x000000ffff057224 */ /* 0x000fe400078e0a05 */
        /* <DEDUP_REMOVED lines=16> */
.L_x_635:
[----:B------:R-:W-:Y:S01]  /*24470*/  UMOV UR4, URZ ;  /* 0x0000003f00047c82 */ /* 0x000fe20008000000 */
[----:B------:R-:W-:Y:S01]  /*24480*/  UMOV UR5, URZ ;  /* 0x0000003f00057c82 */ /* 0x000fe20008000000 */
[----:B------:R-:W-:Y:S01]  /*24490*/  ULDC UR6, c[0x0][0xc3c] ;  /* 0x00030f0000067ab9 */ /* 0x000fe20000000800 */
[----:B------:R-:W-:Y:S01]  /*244a0*/  IMAD.MOV.U32 R16, RZ, RZ, R0 ;  /* 0x000000ffff107224 */ /* 0x000fe200078e0000 */
[----:B------:R-:W-:Y:S01]  /*244b0*/  MOV R18, UR5 ;  /* 0x0000000500127c02 */ /* 0x000fe20008000f00 */
[----:B------:R-:W-:Y:S02]  /*244c0*/  IMAD.U32 R17, RZ, RZ, UR4 ;  /* 0x00000004ff117e24 */ /* 0x000fe4000f8e00ff */
[----:B------:R-:W-:-:S07]  /*244d0*/  IMAD.U32 R19, RZ, RZ, UR6 ;  /* 0x00000006ff137e24 */ /* 0x000fce000f8e00ff */
.L_x_643:
[----:B--2---:R2:W3:Y:S01]  /*244e0*/  LDL R3, [R1+0x4] ;  /* 0x0000040001037983 */ /* 0x0044e20000100800 */
[----:B------:R-:W4:Y:S01]  /*244f0*/  S2R R0, SR_TID.X ;  /* 0x0000000000007919 */ /* 0x000f220000002100 */
[----:B------:R-:W-:Y:S05]  /*24500*/  WARPSYNC.ALL ;  /* 0x0000000000007948 */ /* 0x000fea0003800000 */
[----:B----4-:R-:W-:Y:S01]  /*24510*/  LOP3.LUT R0, R0, 0x1f, RZ, 0xc0, !PT ;  /* 0x0000001f00007812 */ /* 0x010fe200078ec0ff */
[----:B------:R-:W-:Y:S03]  /*24520*/  BAR.SYNC.DEFER_BLOCKING 0x4, 0x180 ;  /* 0x0106000000007b1d */ /* 0x000fe60000010000 */
[----:B------:R-:W-:-:S13]  /*24530*/  ISETP.NE.AND P0, PT, R0, RZ, PT ;  /* 0x000000ff0000720c */ /* 0x000fda0003f05270 */
[----:B------:R-:W3:Y:S01]  /*24540*/  @!P0 S2R R0, SR_CgaCtaId ;  /* 0x0000000000008919 */ /* 0x000ee20000008800 */
[----:B------:R-:W-:-:S04]  /*24550*/  @!P0 MOV R2, 0x400 ;  /* 0x0000040000028802 */ /* 0x000fc80000000f00 */
[----:B---3--:R-:W-:-:S05]  /*24560*/  @!P0 LEA R3, R0, R2, 0x18 ;  /* 0x0000000200038211 */ /* 0x008fca00078ec0ff */
[----:B------:R2:W-:Y:S04]  /*24570*/  @!P0 STS.128 [R3+0x388d0], R16 ;  /* 0x0388d01003008388 */ /* 0x0005e80000000c00 */
[----:B------:R2:W-:Y:S01]  /*24580*/  @!P0 STL [R1+0x4], R3 ;  /* 0x0000040301008387 */ /* 0x0005e20000100800 */
[----:B------:R-:W-:Y:S06]  /*24590*/  BAR.ARV 0x5, 0x180 ;  /* 0x0146000000007b1d */ /* 0x000fec0000002000 */
.L_x_632:
[----:B------:R-:W-:Y:S02]  /*245a0*/  ULDC UR4, c[0x0][0xc3c] ;  /* 0x00030f0000047ab9 */ /* 0x000fe40000000800 */
[----:B----4-:R-:W-:-:S13]  /*245b0*/  ISETP.GE.AND P0, PT, R19, UR4, PT ;  /* 0x0000000413007c0c */ /* 0x010fda000bf06270 */
[----:B------:R-:W-:Y:S05]  /*245c0*/  @!P0 BRA `(.L_x_644) ;  /* 0xffffffa000488947 */ /* 0x000fea000383ffff */
[----:B------:R-:W-:Y:S05]  /*245d0*/  BSYNC B7 ;  /* 0x0000000000077941 */ /* 0x000fea0003800000 */
.L_x_534:
[----:B---3--:R-:W3:Y:S01]  /*245e0*/  LDL.LU R0, [R1+0x64] ;  /* 0x0000640001007983 */ /* 0x008ee20000300800 */
[----:B------:R-:W-:Y:S01]  /*245f0*/  BSSY B0, `(.L_x_645) ;  /* 0x000000b000007945 */ /* 0x000fe20003800000 */
[----:B------:R-:W4:Y:S01]  /*24600*/  S2R R5, SR_CgaCtaId ;  /* 0x0000000000057919 */ /* 0x000f220000008800 */
[----:B---3--:R-:W-:-:S05]  /*24610*/  VIADD R0, R0, 0x1 ;  /* 0x0000000100007836 */ /* 0x008fca0000000000 */
[----:B------:R-:W-:-:S04]  /*24620*/  LEA.HI R2, R0, R0, RZ, 0x1 ;  /* 0x0000000000027211 */ /* 0x000fc800078f08ff */
[----:B--2---:R-:W-:-:S05]  /*24630*/  LOP3.LUT R3, R2, 0xfffffffe, RZ, 0xc0, !PT ;  /* 0xfffffffe02037812 */ /* 0x004fca00078ec0ff */
[----:B------:R-:W-:Y:S01]  /*24640*/  IMAD.IADD R3, R0, 0x1, -R3 ;  /* 0x0000000100037824 */ /* 0x000fe200078e0a03 */
[----:B------:R-:W-:-:S04]  /*24650*/  MOV R0, 0x400 ;  /* 0x0000040000007802 */ /* 0x000fc80000000f00 */
[----:B----4-:R-:W-:Y:S02]  /*24660*/  LEA R0, R5, R0, 0x18 ;  /* 0x0000000005007211 */ /* 0x010fe400078ec0ff */
[----:B------:R-:W-:-:S04]  /*24670*/  SHF.L.U32 R3, R3, 0x1f, RZ ;  /* 0x0000001f03037819 */ /* 0x000fc800000006ff */
[----:B------:R-:W2:Y:S02]  /*24680*/  SYNCS.PHASECHK.TRANS64.TRYWAIT P0, [R0+URZ+0x38820], R3 ;  /* 0x03882003000075a7 */ /* 0x000ea4000800017f */
[----:B--2---:R-:W-:Y:S05]  /*24690*/  @!P0 BRA `(.L_x_646) ;  /* 0x0000004800bc8947 */ /* 0x004fea0003800000 */
.L_x_826:
[----:B------:R-:W-:Y:S05]  /*246a0*/  BSYNC B0 ;  /* 0x0000000000007941 */ /* 0x000fea0003800000 */
.L_x_645:
[----:B------:R-:W-:-:S03]  /*246b0*/  UMOV UR4, 0xffffffff ;  /* 0xffffffff00047882 */ /* 0x000fc60000000000 */
[----:B------:R-:W-:Y:S05]  /*246c0*/  BRA.DIV UR4, `(.L_x_647) ;  /* 0x0000004a04c47947 */ /* 0x000fea000b800000 */
[----:B------:R-:W3:Y:S02]  /*246d0*/  S2R R2, SR_TID.X ;  /* 0x0000000000027919 */ /* 0x000ee40000002100 */
[----:B---3--:R-:W-:-:S04]  /*246e0*/  SHF.R.U32.HI R2, RZ, 0x5, R2 ;  /* 0x00000005ff027819 */ /* 0x008fc80000011602 */
[----:B------:R-:W-:-:S05]  /*246f0*/  LOP3.LUT R2, R2, 0x3, RZ, 0xc0, !PT ;  /* 0x0000000302027812 */ /* 0x000fca00078ec0ff */
[----:B------:R3:W4:Y:S02]  /*24700*/  SHFL.IDX PT, R14, R2, RZ, 0x1f ;  /* 0x00001fff020e7589 */ /* 0x00072400000e0000 */
.L_x_829:
[----:B----4-:R-:W-:-:S13]  /*24710*/  ISETP.NE.AND P0, PT, R14, RZ, PT ;  /* 0x000000ff0e00720c */ /* 0x010fda0003f05270 */
[----:B------:R-:W-:Y:S05]  /*24720*/  @P0 BRA `(.L_x_343) ;  /* 0x0000000000b00947 */ /* 0x000fea0003800000 */
[----:B------:R-:W-:-:S03]  /*24730*/  UMOV UR4, 0xffffffff ;  /* 0xffffffff00047882 */ /* 0x000fc60000000000 */
[----:B------:R-:W-:Y:S05]  /*24740*/  BRA.DIV UR4, `(.L_x_648) ;  /* 0x0000004a04d87947 */ /* 0x000fea000b800000 */
[----:B------:R-:W-:-:S13]  /*24750*/  ELECT P6, URZ, PT ;  /* 0x00000000003f782f */ /* 0x000fda00038c0000 */
.L_x_832:
[----:B------:R-:W-:Y:S05]  /*24760*/  @!P6 BRA `(.L_x_343) ;  /* 0x0000000000a0e947 */ /* 0x000fea0003800000 */
[----:B------:R-:W-:-:S06]  /*24770*/  ULOP3.LUT UR4, UR40, 0x2, URZ, 0xfc, !UPT ;  /* 0x0000000228047892 */ /* 0x000fcc000f8efc3f */
[----:B---3--:R-:W-:-:S04]  /*24780*/  MOV R2, UR4 ;  /* 0x0000000400027c02 */ /* 0x008fc80008000f00 */
[----:B------:R-:W-:-:S13]  /*24790*/  ISETP.NE.AND P0, PT, R2, 0x3, PT ;  /* 0x000000030200780c */ /* 0x000fda0003f05270 */
[----:B------:R-:W-:Y:S05]  /*247a0*/  @!P0 BRA `(.L_x_649) ;  /* 0x0000000000048947 */ /* 0x000fea0003800000 */
[----:B------:R-:W-:Y:S01]  /*247b0*/  BPT.TRAP 0x1 ;  /* 0x000000040000795c */ /* 0x000fe20000300000 */
.L_x_649:
[----:B--2---:R-:W2:Y:S04]  /*247c0*/  LDL R3, [R1+0x8] ;  /* 0x0000080001037983 */ /* 0x004ea80000100800 */
[----:B------:R-:W3:Y:S01]  /*247d0*/  LDL.LU R7, [R1+0x10] ;  /* 0x0000100001077983 */ /* 0x000ee20000300800 */
[----:B------:R-:W-:-:S04]  /*247e0*/  VIADD R2, R0, 0x38840 ;  /* 0x0003884000027836 */ /* 0x000fc80000000000 */
[C---:B--2---:R-:W-:Y:S02]  /*247f0*/  IMAD R6, R3.reuse, 0x8, R2 ;  /* 0x0000000803067824 */ /* 0x044fe400078e0202 */
[----:B------:R-:W-:Y:S01]  /*24800*/  VIADD R3, R3, 0x1 ;  /* 0x0000000103037836 */ /* 0x000fe20000000000 */
[----:B---3--:R-:W-:-:S04]  /*24810*/  SHF.L.U32 R5, R7, 0x1f, RZ ;  /* 0x0000001f07057819 */ /* 0x008fc800000006ff */
[C---:B------:R-:W-:Y:S01]  /*24820*/  ISETP.NE.AND P2, PT, R3.reuse, 0x2, PT ;  /* 0x000000020300780c */ /* 0x040fe20003f45270 */
[----:B------:R-:W2:Y:S03]  /*24830*/  SYNCS.PHASECHK.TRANS64.TRYWAIT P1, [R6+URZ], R5 ;  /* 0x00000005060075a7 */ /* 0x000ea6000802017f */
[----:B------:R-:W-:Y:S02]  /*24840*/  SEL R4, RZ, 0x1, P2 ;  /* 0x00000001ff047807 */ /* 0x000fe40001000000 */
[----:B------:R-:W-:Y:S02]  /*24850*/  SEL R3, R3, RZ, P2 ;  /* 0x000000ff03037207 */ /* 0x000fe40001000000 */
[----:B------:R-:W-:Y:S02]  /*24860*/  LOP3.LUT R4, R7, R4, RZ, 0x3c, !PT ;  /* 0x0000000407047212 */ /* 0x000fe400078e3cff */
[----:B------:R-:W-:-:S02]  /*24870*/  LEA R7, R3, R2, 0x3 ;  /* 0x0000000203077211 */ /* 0x000fc400078e18ff */
[----:B------:R-:W-:Y:S01]  /*24880*/  SHF.L.U32 R2, R4, 0x1f, RZ ;  /* 0x0000001f04027819 */ /* 0x000fe200000006ff */
[----:B--2---:R-:W-:Y:S06]  /*24890*/  @!P1 BRA `(.L_x_650) ;  /* 0x0000004800a49947 */ /* 0x004fec0003800000 */
.L_x_833:
[----:B------:R-:W3:Y:S02]  /*248a0*/  SYNCS.PHASECHK.TRANS64.TRYWAIT P1, [R7+URZ], R2 ;  /* 0x00000002070075a7 */ /* 0x000ee4000802017f */
[----:B---3--:R-:W-:Y:S05]  /*248b0*/  @!P1 BRA `(.L_x_651) ;  /* 0x0000004800b09947 */ /* 0x008fea0003800000 */
.L_x_834:
[----:B------:R-:W-:Y:S05]  /*248c0*/  @!P0 BRA `(.L_x_652) ;  /* 0x0000000000048947 */ /* 0x000fea0003800000 */
[----:B------:R-:W-:Y:S01]  /*248d0*/  BPT.TRAP 0x1 ;  /* 0x000000040000795c */ /* 0x000fe20000300000 */
.L_x_652:
[----:B------:R-:W4:Y:S02]  /*248e0*/  LDL.LU R4, [R1+0x8] ;  /* 0x0000080001047983 */ /* 0x000f240000300800 */
[----:B----4-:R-:W-:-:S04]  /*248f0*/  IMAD R4, R4, 0x8, R0 ;  /* 0x0000000804047824 */ /* 0x010fc800078e0200 */
[----:B------:R-:W4:Y:S02]  /*24900*/  SYNCS.PHASECHK.TRANS64.TRYWAIT P1, [R4+URZ+0x38860], R5 ;  /* 0x03886005040075a7 */ /* 0x000f24000802017f */
[----:B----4-:R-:W-:Y:S05]  /*24910*/  @!P1 BRA `(.L_x_653) ;  /* 0x0000004800ac9947 */ /* 0x010fea0003800000 */
.L_x_835:
[----:B------:R-:W-:Y:S05]  /*24920*/  @!P0 BRA `(.L_x_654) ;  /* 0x0000000000048947 */ /* 0x000fea0003800000 */
[----:B------:R-:W-:Y:S01]  /*24930*/  BPT.TRAP 0x1 ;  /* 0x000000040000795c */ /* 0x000fe20000300000 */
.L_x_654:
[----:B------:R-:W-:-:S04]  /*24940*/  IMAD R3, R3, 0x8, R0 ;  /* 0x0000000803037824 */ /* 0x000fc800078e0200 */
[----:B------:R-:W5:Y:S02]  /*24950*/  SYNCS.PHASECHK.TRANS64.TRYWAIT P1, [R3+URZ+0x38860], R2 ;  /* 0x03886002030075a7 */ /* 0x000f64000802017f */
[----:B-----5:R-:W-:Y:S05]  /*24960*/  @!P1 BRA `(.L_x_655) ;  /* 0x0000004800ac9947 */ /* 0x020fea0003800000 */
.L_x_836:
[----:B------:R-:W-:Y:S05]  /*24970*/  @!P0 BRA `(.L_x_656) ;  /* 0x0000000000048947 */ /* 0x000fea0003800000 */
[----:B------:R-:W-:Y:S01]  /*24980*/  BPT.TRAP 0x1 ;  /* 0x000000040000795c */ /* 0x000fe20000300000 */
.L_x_656:
[----:B------:R-:W5:Y:S02]  /*24990*/  SYNCS.PHASECHK.TRANS64.TRYWAIT P0, [R4+URZ+0x38880], R5 ;  /* 0x03888005040075a7 */ /* 0x000f64000800017f */
[----:B-----5:R-:W-:Y:S05]  /*249a0*/  @!P0 BRA `(.L_x_657) ;  /* 0x0000004800b08947 */ /* 0x020fea0003800000 */
.L_x_658:
[----:B------:R0:W0:Y:S02]  /*249b0*/  SYNCS.PHASECHK.TRANS64.TRYWAIT P0, [R3+URZ+0x38880], R2 ;  /* 0x03888002030075a7 */ /* 0x000024000800017f */
[----:B0-----:R-:W-:Y:S05]  /*249c0*/  @!P0 NANOSLEEP.SYNCS 0x989680 ;  /* 0x009896800000895d */ /* 0x001fea0003900000 */
[----:B------:R-:W0:Y:S02]  /*249d0*/  @!P0 SYNCS.PHASECHK.TRANS64 P0, [R3+URZ+0x38880], R2 ;  /* 0x03888002030085a7 */ /* 0x000e24000800007f */
[----:B0-----:R-:W-:Y:S05]  /*249e0*/  @!P0 BRA `(.L_x_658) ;  /* 0xfffffffc00f08947 */ /* 0x001fea000383ffff */
.L_x_343:
[----:B------:R-:W-:Y:S05]  /*249f0*/  BSYNC B8 ;  /* 0x0000000000087941 */ /* 0x000fea0003800000 */
.L_x_340:
[----:B------:R-:W-:Y:S05]  /*24a00*/  EXIT ;  /* 0x000000000000794d */ /* 0x000fea0003800000 */
.L_x_365:
[----:B-1----:R1:W2:Y:S02]  /*24a10*/  SYNCS.PHASECHK.TRANS64.TRYWAIT P6, [R110+URZ+0x38890], R124 ;  /* 0x0388907c6e0075a7 */ /* 0x0022a400080c017f */
[----:B--2---:R-:W-:Y:S05]  /*24a20*/  @!P6 NANOSLEEP.SYNCS 0x989680 ;  /* 0x009896800000e95d */ /* 0x004fea0003900000 */
[----:B------:R-:W2:Y:S02]  /*24a30*/  @!P6 SYNCS.PHASECHK.TRANS64 P6, [R110+URZ+0x38890], R124 ;  /* 0x0388907c6e00e5a7 */ /* 0x000ea400080c007f */
[----:B--2---:R-:W-:Y:S05]  /*24a40*/  @!P6 BRA `(.L_x_365) ;  /* 0xfffffffc00f0e947 */ /* 0x004fea000383ffff */
[----:B------:R-:W-:Y:S05]  /*24a50*/  BRA `(.L_x_659) ;  /* 0xfffffde400487947 */ /* 0x000fea000383ffff */
.L_x_399:
[----:B0-----:R0:W1:Y:S02]  /*24a60*/  SYNCS.PHASECHK.TRANS64.TRYWAIT P3, [R110+URZ+0x38890], R124 ;  /* 0x0388907c6e0075a7 */ /* 0x001064000806017f */
[----:B-1----:R-:W-:Y:S05]  /*24a70*/  @!P3 NANOSLEEP.SYNCS 0x989680 ;  /* 0x009896800000b95d */ /* 0x002fea0003900000 */
[----:B------:R-:W1:Y:S02]  /*24a80*/  @!P3 SYNCS.PHASECHK.TRANS64 P3, [R110+URZ+0x38890], R124 ;  /* 0x0388907c6e00b5a7 */ /* 0x000e64000806007f */
[----:B-1----:R-:W-:Y:S05]  /*24a90*/  @!P3 BRA `(.L_x_399) ;  /* 0xfffffffc00f0b947 */ /* 0x002fea000383ffff */
[----:B------:R-:W-:Y:S05]  /*24aa0*/  BRA `(.L_x_660) ;  /* 0xfffffe2400947947 */ /* 0x000fea000383ffff */
.L_x_416:
[----:B0-----:R0:W1:Y:S02]  /*24ab0*/  SYNCS.PHASECHK.TRANS64.TRYWAIT P2, [R110+URZ+0x38890], R124 ;  /* 0x0388907c6e0075a7 */ /* 0x001064000804017f */
[----:B-1----:R-:W-:Y:S05]  /*24ac0*/  @!P2 NANOSLEEP.SYNCS 0x989680 ;  /* 0x009896800000a95d */ /* 0x002fea0003900000 */
[----:B------:R-:W1:Y:S02]  /*24ad0*/  @!P2 SYNCS.PHASECHK.TRANS64 P2, [R110+URZ+0x38890], R124 ;  /* 0x0388907c6e00a5a7 */ /* 0x000e64000804007f */
[----:B-1----:R-:W-:Y:S05]  /*24ae0*/  @!P2 BRA `(.L_x_416) ;  /* 0xfffffffc00f0a947 */ /* 0x002fea000383ffff */
[----:B------:R-:W-:Y:S05]  /*24af0*/  BRA `(.L_x_661) ;  /* 0xfffffe6800087947 */ /* 0x000fea000383ffff */
.L_x_426:
[----:B-1----:R1:W2:Y:S02]  /*24b00*/  SYNCS.PHASECHK.TRANS64.TRYWAIT P3, [R110+URZ+0x388b0], R124 ;  /* 0x0388b07c6e0075a7 */ /* 0x0022a4000806017f */
[----:B--2---:R-:W-:Y:S05]  /*24b10*/  @!P3 NANOSLEEP.SYNCS 0x989680 ;  /* 0x009896800000b95d */ /* 0x004fea0003900000 */
[----:B------:R-:W2:Y:S02]  /*24b20*/  @!P3 SYNCS.PHASECHK.TRANS64 P3, [R110+URZ+0x388b0], R124 ;  /* 0x0388b07c6e00b5a7 */ /* 0x000ea4000806007f */
[----:B--2---:R-:W-:Y:S05]  /*24b30*/  @!P3 BRA `(.L_x_426) ;  /* 0xfffffffc00f0b947 */ /* 0x004fea000383ffff */
[----:B------:R-:W-:Y:S05]  /*24b40*/  BRA `(.L_x_662) ;  /* 0xfffffe6c00747947 */ /* 0x000fea000383ffff */
.L_x_438:
[----:B------:R-:W-:Y:S01]  /*24b50*/  BSSY B0, `(.L_x_663) ;  /* 0x0000007000007945 */ /* 0x000fe20003800000 */
[----:B------:R-:W-:Y:S01]  /*24b60*/  IMAD.MOV.U32 R12, RZ, RZ, RZ ;  /* 0x000000ffff0c7224 */ /* 0x000fe200078e00ff */
[----:B------:R-:W-:Y:S01]  /*24b70*/  MOV R11, 0x1f ;  /* 0x0000001f000b7802 */ /* 0x000fe20000000f00 */
[----:B------:R-:W-:-:S07]  /*24b80*/  IMAD.MOV.U32 R15, RZ, RZ, -0x1 ;  /* 0xffffffffff0f7424 */ /* 0x000fce00078e00ff */
[----:B-----5:R-:W-:Y:S05]  /*24b90*/  WARPSYNC.COLLECTIVE R15, `(.L_x_664) ;  /* 0x000000000f087348 */ /* 0x020fea0003c00000 */
[----:B------:R0:W1:Y:S02]  /*24ba0*/  SHFL.IDX P6, R14, R13, R12, R11 ;  /* 0x0000000c0d0e7389 */ /* 0x00006400000c000b */
[----:B01---5:R-:W-:Y:S01]  /*24bb0*/  ENDCOLLECTIVE ;  /* 0x000000000000791b */ /* 0x023fe20003800000 */
.L_x_664:
[----:B------:R-:W-:Y:S05]  /*24bc0*/  BSYNC B0 ;  /* 0x0000000000007941 */ /* 0x000fea0003800000 */
.L_x_663:
[----:B------:R-:W-:Y:S01]  /*24bd0*/  IMAD.MOV.U32 R236, RZ, RZ, R14 ;  /* 0x000000ffffec7224 */ /* 0x000fe200078e000e */
[----:B------:R-:W-:Y:S06]  /*24be0*/  BRA `(.L_x_665) ;  /* 0xfffffe7800ec7947 */ /* 0x000fec000383ffff */
.L_x_448:
[----:B------:R-:W-:Y:S01]  /*24bf0*/  BSSY B1, `(.L_x_666) ;  /* 0x0000008000017945 */ /* 0x000fe20003800000 */
[----:B0-----:R-:W-:Y:S01]  /*24c00*/  IMAD.MOV.U32 R13, RZ, RZ, R26 ;  /* 0x000000ffff0d7224 */ /* 0x001fe200078e001a */
[----:B------:R-:W-:Y:S01]  /*24c10*/  MOV R12, RZ ;  /* 0x000000ff000c7202 */ /* 0x000fe20000000f00 */
[----:B------:R-:W-:Y:S02]  /*24c20*/  IMAD.MOV.U32 R11, RZ, RZ, 0x181f ;  /* 0x0000181fff0b7424 */ /* 0x000fe400078e00ff */
[----:B------:R-:W-:-:S07]  /*24c30*/  IMAD.MOV.U32 R15, RZ, RZ, -0x1 ;  /* 0xffffffffff0f7424 */ /* 0x000fce00078e00ff */
[----:B------:R-:W-:Y:S05]  /*24c40*/  WARPSYNC.COLLECTIVE R15, `(.L_x_667) ;  /* 0x000000000f087348 */ /* 0x000fea0003c00000 */
[----:B------:R0:W1:Y:S02]  /*24c50*/  SHFL.IDX P6, R14, R13, R12, R11 ;  /* 0x0000000c0d0e7389 */ /* 0x00006400000c000b */
[----:B01----:R-:W-:Y:S01]  /*24c60*/  ENDCOLLECTIVE ;  /* 0x000000000000791b */ /* 0x003fe20003800000 */
.L_x_667:
[----:B------:R-:W-:Y:S05]  /*24c70*/  BSYNC B1 ;  /* 0x0000000000017941 */ /* 0x000fea0003800000 */
.L_x_666:
[----:B------:R-:W-:Y:S01]  /*24c80*/  MOV R13, R24 ;  /* 0x00000018000d7202 */ /* 0x000fe20000000f00 */
[----:B------:R-:W-:Y:S02]  /*24c90*/  IMAD.MOV.U32 R12, RZ, RZ, RZ ;  /* 0x000000ffff0c7224 */ /* 0x000fe400078e00ff */
[----:B------:R-:W-:Y:S02]  /*24ca0*/  IMAD.MOV.U32 R11, RZ, RZ, 0x181f ;  /* 0x0000181fff0b7424 */ /* 0x000fe400078e00ff */
[----:B------:R-:W-:Y:S02]  /*24cb0*/  IMAD.MOV.U32 R15, RZ, RZ, -0x1 ;  /* 0xffffffffff0f7424 */ /* 0x000fe400078e00ff */
[----:B------:R-:W-:-:S07]  /*24cc0*/  IMAD.MOV.U32 R0, RZ, RZ, R14 ;  /* 0x000000ffff007224 */ /* 0x000fce00078e000e */
[----:B------:R-:W-:Y:S05]  /*24cd0*/  WARPSYNC.COLLECTIVE R15, `(.L_x_668) ;  /* 0x000000000f087348 */ /* 0x000fea0003c00000 */
[----:B------:R0:W1:Y:S02]  /*24ce0*/  SHFL.IDX P6, R14, R13, R12, R11 ;  /* 0x0000000c0d0e7389 */ /* 0x00006400000c000b */
[----:B01----:R-:W-:Y:S01]  /*24cf0*/  ENDCOLLECTIVE ;  /* 0x000000000000791b */ /* 0x003fe20003800000 */
.L_x_668:
[----:B------:R-:W-:Y:S01]  /*24d00*/  IMAD.MOV.U32 R13, RZ, RZ, R27 ;  /* 0x000000ffff0d7224 */ /* 0x000fe200078e001b */
[----:B------:R-:W-:-:S07]  /*24d10*/  MOV R3, R14 ;  /* 0x0000000e00037202 */ /* 0x000fce0000000f00 */
[----:B------:R-:W-:Y:S05]  /*24d20*/  WARPSYNC.COLLECTIVE R15, `(.L_x_669) ;  /* 0x000000000f087348 */ /* 0x000fea0003c00000 */
[----:B------:R0:W1:Y:S02]  /*24d30*/  SHFL.IDX P6, R14, R13, R12, R11 ;  /* 0x0000000c0d0e7389 */ /* 0x00006400000c000b */
[----:B01----:R-:W-:Y:S01]  /*24d40*/  ENDCOLLECTIVE ;  /* 0x000000000000791b */ /* 0x003fe20003800000 */
.L_x_669:
[----:B------:R-:W-:Y:S02]  /*24d50*/  IMAD.MOV.U32 R13, RZ, RZ, R28 ;  /* 0x000000ffff0d7224 */ /* 0x000fe400078e001c */
[----:B------:R-:W-:-:S07]  /*24d60*/  IMAD.MOV.U32 R4, RZ, RZ, R14 ;  /* 0x000000ffff047224 */ /* 0x000fce00078e000e */
[----:B------:R-:W-:Y:S05]  /*24d70*/  WARPSYNC.COLLECTIVE R15, `(.L_x_670) ;  /* 0x000000000f087348 */ /* 0x000fea0003c00000 */
[----:B------:R0:W1:Y:S02]  /*24d80*/  SHFL.IDX P6, R14, R13, R12, R11 ;  /* 0x0000000c0d0e7389 */ /* 0x00006400000c000b */
[----:B01----:R-:W-:Y:S01]  /*24d90*/  ENDCOLLECTIVE ;  /* 0x000000000000791b */ /* 0x003fe20003800000 */
.L_x_670:
[----:B------:R-:W-:Y:S05]  /*24da0*/  BRA `(.L_x_671) ;  /* 0xfffffe7c00dc7947 */ /* 0x000fea000383ffff */
.L_x_452:
[----:B0-----:R0:W1:Y:S02]  /*24db0*/  SYNCS.PHASECHK.TRANS64.TRYWAIT P0, [R22+URZ+0x38800], R35 ;  /* 0x03880023160075a7 */ /* 0x001064000800017f */
[----:B-1----:R-:W-:Y:S05]  /*24dc0*/  @!P0 NANOSLEEP.SYNCS 0x989680 ;  /* 0x009896800000895d */ /* 0x002fea0003900000 */
[----:B------:R-:W1:Y:S02]  /*24dd0*/  @!P0 SYNCS.PHASECHK.TRANS64 P0, [R22+URZ+0x38800], R35 ;  /* 0x03880023160085a7 */ /* 0x000e64000800007f */
[----:B-1----:R-:W-:Y:S05]  /*24de0*/  @!P0 BRA `(.L_x_452) ;  /* 0xfffffffc00f08947 */ /* 0x002fea000383ffff */
[----:B------:R-:W-:Y:S05]  /*24df0*/  BRA `(.L_x_672) ;  /* 0xfffffe8400407947 */ /* 0x000fea000383ffff */
.L_x_468:
[----:B------:R-:W-:Y:S01]  /*24e00*/  BSSY B1, `(.L_x_673) ;  /* 0x0000008000017945 */ /* 0x000fe20003800000 */
[----:B0-----:R-:W-:Y:S01]  /*24e10*/  MOV R13, R26 ;  /* 0x0000001a000d7202 */ /* 0x001fe20000000f00 */
[----:B------:R-:W-:Y:S02]  /*24e20*/  IMAD.MOV.U32 R12, RZ, RZ, RZ ;  /* 0x000000ffff0c7224 */ /* 0x000fe400078e00ff */
[----:B------:R-:W-:Y:S02]  /*24e30*/  IMAD.MOV.U32 R11, RZ, RZ, 0x181f ;  /* 0x0000181fff0b7424 */ /* 0x000fe400078e00ff */
[----:B------:R-:W-:-:S07]  /*24e40*/  IMAD.MOV.U32 R15, RZ, RZ, -0x1 ;  /* 0xffffffffff0f7424 */ /* 0x000fce00078e00ff */
[----:B------:R-:W-:Y:S05]  /*24e50*/  WARPSYNC.COLLECTIVE R15, `(.L_x_674) ;  /* 0x000000000f087348 */ /* 0x000fea0003c00000 */
[----:B------:R0:W1:Y:S02]  /*24e60*/  SHFL.IDX P6, R14, R13, R12, R11 ;  /* 0x0000000c0d0e7389 */ /* 0x00006400000c000b */
[----:B01----:R-:W-:Y:S01]  /*24e70*/  ENDCOLLECTIVE ;  /* 0x000000000000791b */ /* 0x003fe20003800000 */
.L_x_674:
[----:B------:R-:W-:Y:S05]  /*24e80*/  BSYNC B1 ;  /* 0x0000000000017941 */ /* 0x000fea0003800000 */
.L_x_673:
[----:B------:R-:W-:Y:S01]  /*24e90*/  IMAD.MOV.U32 R13, RZ, RZ, R24 ;  /* 0x000000ffff0d7224 */ /* 0x000fe200078e0018 */
[----:B------:R-:W-:Y:S01]  /*24ea0*/  MOV R15, 0xffffffff ;  /* 0xffffffff000f7802 */ /* 0x000fe20000000f00 */
[----:B------:R-:W-:Y:S01]  /*24eb0*/  IMAD.MOV.U32 R12, RZ, RZ, RZ ;  /* 0x000000ffff0c7224 */ /* 0x000fe200078e00ff */
[----:B------:R-:W-:Y:S01]  /*24ec0*/  MOV R3, R14 ;  /* 0x0000000e00037202 */ /* 0x000fe20000000f00 */
[----:B------:R-:W-:-:S07]  /*24ed0*/  IMAD.MOV.U32 R11, RZ, RZ, 0x181f ;  /* 0x0000181fff0b7424 */ /* 0x000fce00078e00ff */
[----:B------:R-:W-:Y:S05]  /*24ee0*/  WARPSYNC.COLLECTIVE R15, `(.L_x_675) ;  /* 0x000000000f087348 */ /* 0x000fea0003c00000 */
[----:B------:R0:W1:Y:S02]  /*24ef0*/  SHFL.IDX P6, R14, R13, R12, R11 ;  /* 0x0000000c0d0e7389 */ /* 0x00006400000c000b */
[----:B01----:R-:W-:Y:S01]  /*24f00*/  ENDCOLLECTIVE ;  /* 0x000000000000791b */ /* 0x003fe20003800000 */
.L_x_675:
[----:B------:R-:W-:Y:S02]  /*24f10*/  IMAD.MOV.U32 R13, RZ, RZ, R27 ;  /* 0x000000ffff0d7224 */ /* 0x000fe400078e001b */
[----:B------:R-:W-:-:S07]  /*24f20*/  IMAD.MOV.U32 R5, RZ, RZ, R14 ;  /* 0x000000ffff057224 */ /* 0x000fce00078e000e */
[----:B------:R-:W-:Y:S05]  /*24f30*/  WARPSYNC.COLLECTIVE R15, `(.L_x_676) ;  /* 0x000000000f087348 */ /* 0x000fea0003c00000 */
[----:B------:R0:W1:Y:S02]  /*24f40*/  SHFL.IDX P6, R14, R13, R12, R11 ;  /* 0x0000000c0d0e7389 */ /* 0x00006400000c000b */
[----:B01----:R-:W-:Y:S01]  /*24f50*/  ENDCOLLECTIVE ;  /* 0x000000000000791b */ /* 0x003fe20003800000 */
.L_x_676:
[----:B------:R-:W-:Y:S01]  /*24f60*/  MOV R13, R28 ;  /* 0x0000001c000d7202 */ /* 0x000fe20000000f00 */
[----:B------:R-:W-:-:S07]  /*24f70*/  IMAD.MOV.U32 R7, RZ, RZ, R14 ;  /* 0x000000ffff077224 */ /* 0x000fce00078e000e */
[----:B------:R-:W-:Y:S05]  /*24f80*/  WARPSYNC.COLLECTIVE R15, `(.L_x_677) ;  /* 0x000000000f087348 */ /* 0x000fea0003c00000 */
[----:B------:R0:W1:Y:S02]  /*24f90*/  SHFL.IDX P6, R14, R13, R12, R11 ;  /* 0x0000000c0d0e7389 */ /* 0x00006400000c000b */
[----:B01----:R-:W-:Y:S01]  /*24fa0*/  ENDCOLLECTIVE ;  /* 0x000000000000791b */ /* 0x003fe20003800000 */
.L_x_677:
[----:B------:R-:W-:Y:S05]  /*24fb0*/  BRA `(.L_x_678) ;  /* 0xfffffeb000f87947 */ /* 0x000fea000383ffff */
.L_x_472:
[----:B0-----:R0:W1:Y:S02]  /*24fc0*/  SYNCS.PHASECHK.TRANS64.TRYWAIT P4, [R22+URZ+0x38800], R35 ;  /* 0x03880023160075a7 */ /* 0x001064000808017f */
[----:B-1----:R-:W-:Y:S05]  /*24fd0*/  @!P4 NANOSLEEP.SYNCS 0x989680 ;  /* 0x009896800000c95d */ /* 0x002fea0003900000 */
[----:B------:R-:W1:Y:S02]  /*24fe0*/  @!P4 SYNCS.PHASECHK.TRANS64 P4, [R22+URZ+0x38800], R35 ;  /* 0x038800231600c5a7 */ /* 0x000e64000808007f */
[----:B-1----:R-:W-:Y:S05]  /*24ff0*/  @!P4 BRA `(.L_x_472) ;  /* 0xfffffffc00f0c947 */ /* 0x002fea000383ffff */
[----:B------:R-:W-:Y:S05]  /*25000*/  BRA `(.L_x_679) ;  /* 0xfffffeb800747947 */ /* 0x000fea000383ffff */
.L_x_482:
[----:B--2---:R2:W3:Y:S02]  /*25010*/  SYNCS.PHASECHK.TRANS64.TRYWAIT P1, [R4+URZ+0x38830], R3 ;  /* 0x03883003040075a7 */ /* 0x0044e4000802017f */
[----:B---3--:R-:W-:Y:S05]  /*25020*/  @!P1 NANOSLEEP.SYNCS 0x989680 ;  /* 0x009896800000995d */ /* 0x008fea0003900000 */
[----:B------:R-:W3:Y:S02]  /*25030*/  @!P1 SYNCS.PHASECHK.TRANS64 P1, [R4+URZ+0x38830], R3 ;  /* 0x03883003040095a7 */ /* 0x000ee4000802007f */
[----:B---3--:R-:W-:Y:S05]  /*25040*/  @!P1 BRA `(.L_x_482) ;  /* 0xfffffffc00f09947 */ /* 0x008fea000383ffff */
[----:B------:R-:W-:Y:S05]  /*25050*/  BRA `(.L_x_481) ;  /* 0xfffffeec00747947 */ /* 0x000fea000383ffff */
.L_x_488:
[----:B-1----:R1:W2:Y:S02]  /*25060*/  SYNCS.PHASECHK.TRANS64.TRYWAIT P2, [R3+URZ+0x38830], R6 ;  /* 0x03883006030075a7 */ /* 0x0022a4000804017f */
[----:B--2---:R-:W-:Y:S05]  /*25070*/  @!P2 NANOSLEEP.SYNCS 0x989680 ;  /* 0x009896800000a95d */ /* 0x004fea0003900000 */
[----:B------:R-:W2:Y:S02]  /*25080*/  @!P2 SYNCS.PHASECHK.TRANS64 P2, [R3+URZ+0x38830], R6 ;  /* 0x038830060300a5a7 */ /* 0x000ea4000804007f */
[----:B--2---:R-:W-:Y:S05]  /*25090*/  @!P2 BRA `(.L_x_488) ;  /* 0xfffffffc00f0a947 */ /* 0x004fea000383ffff */
[----:B------:R-:W-:Y:S05]  /*250a0*/  BRA `(.L_x_487) ;  /* 0xffffff1800747947 */ /* 0x000fea000383ffff */
.L_x_492:
[----:B-1----:R1:W2:Y:S02]  /*250b0*/  SYNCS.PHASECHK.TRANS64.TRYWAIT P1, [R6+URZ+0x38850], R3 ;  /* 0x03885003060075a7 */ /* 0x0022a4000802017f */
[----:B--2---:R-:W-:Y:S05]  /*250c0*/  @!P1 NANOSLEEP.SYNCS 0x989680 ;  /* 0x009896800000995d */ /* 0x004fea0003900000 */
[----:B------:R-:W2:Y:S02]  /*250d0*/  @!P1 SYNCS.PHASECHK.TRANS64 P1, [R6+URZ+0x38850], R3 ;  /* 0x03885003060095a7 */ /* 0x000ea4000802007f */
[----:B--2---:R-:W-:Y:S05]  /*250e0*/  @!P1 BRA `(.L_x_492) ;  /* 0xfffffffc00f09947 */ /* 0x004fea000383ffff */
[----:B------:R-:W-:Y:S05]  /*250f0*/  BRA `(.L_x_489) ;  /* 0xffffff1c00807947 */ /* 0x000fea000383ffff */
.L_x_498:
[----:B-1----:R1:W2:Y:S02]  /*25100*/  SYNCS.PHASECHK.TRANS64.TRYWAIT P1, [R4+URZ+0x38850], R7 ;  /* 0x03885007040075a7 */ /* 0x0022a4000802017f */
[----:B--2---:R-:W-:Y:S05]  /*25110*/  @!P1 NANOSLEEP.SYNCS 0x989680 ;  /* 0x009896800000995d */ /* 0x004fea0003900000 */
[----:B------:R-:W2:Y:S02]  /*25120*/  @!P1 SYNCS.PHASECHK.TRANS64 P1, [R4+URZ+0x38850], R7 ;  /* 0x03885007040095a7 */ /* 0x000ea4000802007f */
[----:B--2---:R-:W-:Y:S05]  /*25130*/  @!P1 BRA `(.L_x_498) ;  /* 0xfffffffc00f09947 */ /* 0x004fea000383ffff */
[----:B------:R-:W-:Y:S05]  /*25140*/  BRA `(.L_x_497) ;  /* 0xffffff3c005c7947 */ /* 0x000fea000383ffff */
.L_x_502:
[----:B------:R-:W-:Y:S02]  /*25150*/  SEL R21, R14, R27, P0 ;  /* 0x0000001b0e157207 */ /* 0x000fe40000000000 */
[----:B------:R-:W-:Y:S02]  /*25160*/  SEL R24, R27, R14, P0 ;  /* 0x0000000e1b187207 */ /* 0x000fe40000000000 */
[----:B------:R-:W-:Y:S02]  /*25170*/  SEL R27, R28, R29, P0 ;  /* 0x0000001d1c1b7207 */ /* 0x000fe40000000000 */
[----:B------:R-:W-:Y:S02]  /*25180*/  SEL R28, R29, R28, P0 ;  /* 0x0000001c1d1c7207 */ /* 0x000fe40000000000 */
[----:B------:R-:W-:Y:S02]  /*25190*/  SEL R29, R32, R31, P0 ;  /* 0x0000001f201d7207 */ /* 0x000fe40000000000 */
        /* <DEDUP_REMOVED lines=9> */
[----:B------:R-:W-:Y:S01]  /*25230*/  SEL R40, R12, R49, P0 ;  /* 0x000000310c287207 */ /* 0x000fe20000000000 */
[----:B-----5:R-:W-:Y:S01]  /*25240*/  IMAD.MOV.U32 R12, RZ, RZ, R2 ;  /* 0x000000ffff0c7224 */ /* 0x020fe200078e0002 */
[----:B------:R-:W-:Y:S01]  /*25250*/  SEL R82, R11, R82, P0 ;  /* 0x000000520b527207 */ /* 0x000fe20000000000 */
[----:B------:R-:W-:Y:S01]  /*25260*/  IMAD.MOV.U32 R11, RZ, RZ, 0x1c1f ;  /* 0x00001c1fff0b7424 */ /* 0x000fe200078e00ff */
[----:B------:R-:W-:Y:S02]  /*25270*/  SEL R57, R10, R15, P0 ;  /* 0x0000000f0a397207 */ /* 0x000fe40000000000 */
[----:B------:R-:W-:Y:S01]  /*25280*/  SEL R84, R15, R10, P0 ;  /* 0x0000000a0f547207 */ /* 0x000fe20000000000 */
[----:B------:R-:W-:Y:S01]  /*25290*/  IMAD.MOV.U32 R15, RZ, RZ, -0x1 ;  /* 0xffffffffff0f7424 */ /* 0x000fe200078e00ff */
[----:B------:R-:W-:-:S02]  /*252a0*/  SEL R51, R78, R5, P0 ;  /* 0x000000054e337207 */ /* 0x000fc40000000000 */
[----:B------:R-:W-:-:S07]  /*252b0*/  SEL R78, R5, R78, P0 ;  /* 0x0000004e054e7207 */ /* 0x000fce0000000000 */
[----:B------:R-:W-:Y:S05]  /*252c0*/  WARPSYNC.COLLECTIVE R15, `(.L_x_680) ;  /* 0x000000000f087348 */ /* 0x000fea0003c00000 */
[----:B------:R0:W1:Y:S02]  /*252d0*/  SHFL.IDX P6, R14, R13, R12, R11 ;  /* 0x0000000c0d0e7389 */ /* 0x00006400000c000b */
[----:B01----:R-:W-:Y:S01]  /*252e0*/  ENDCOLLECTIVE ;  /* 0x000000000000791b */ /* 0x003fe20003800000 */
.L_x_680:
[----:B------:R-:W-:Y:S02]  /*252f0*/  LOP3.LUT R5, R2, 0x2, RZ, 0x3c, !PT ;  /* 0x0000000202057812 */ /* 0x000fe400078e3cff */
[----:B------:R-:W-:Y:S02]  /*25300*/  SEL R25, R26, R35, P0 ;  /* 0x000000231a197207 */ /* 0x000fe40000000000 */
[----:B------:R-:W-:Y:S02]  /*25310*/  SEL R26, R35, R26, P0 ;  /* 0x0000001a231a7207 */ /* 0x000fe40000000000 */
[----:B------:R-:W-:Y:S02]  /*25320*/  SEL R35, R39, R62, P0 ;  /* 0x0000003e27237207 */ /* 0x000fe40000000000 */
[----:B------:R-:W-:Y:S02]  /*25330*/  SEL R44, R62, R39, P0 ;  /* 0x000000273e2c7207 */ /* 0x000fe40000000000 */
[----:B------:R-:W-:-:S02]  /*25340*/  SEL R39, R80, R129, P0 ;  /* 0x0000008150277207 */ /* 0x000fc40000000000 */
[----:B------:R-:W-:Y:S01]  /*25350*/  SEL R52, R129, R80, P0 ;  /* 0x0000005081347207 */ /* 0x000fe20000000000 */
[----:B------:R-:W-:Y:S01]  /*25360*/  IMAD.MOV.U32 R13, RZ, RZ, R4 ;  /* 0x000000ffff0d7224 */ /* 0x000fe200078e0004 */
[----:B------:R-:W-:Y:S01]  /*25370*/  SEL R53, R6, R7, P0 ;  /* 0x0000000706357207 */ /* 0x000fe20000000000 */
[----:B------:R-:W-:Y:S01]  /*25380*/  IMAD.MOV.U32 R12, RZ, RZ, R5 ;  /* 0x000000ffff0c7224 */ /* 0x000fe200078e0005 */
[----:B------:R-:W-:Y:S02]  /*25390*/  SEL R80, R7, R6, P0 ;  /* 0x0000000607507207 */ /* 0x000fe40000000000 */
[----:B------:R-:W-:Y:S02]  /*253a0*/  SEL R9, R66, R111, P0 ;  /* 0x0000006f42097207 */ /* 0x000fe40000000000 */
[----:B------:R-:W-:Y:S02]  /*253b0*/  SEL R8, R111, R66, P0 ;  /* 0x000000426f087207 */ /* 0x000fe40000000000 */
[----:B------:R-:W-:-:S02]  /*253c0*/  SEL R41, R88, R133, P0 ;  /* 0x0000008558297207 */ /* 0x000fc40000000000 */
[----:B------:R-:W-:-:S07]  /*253d0*/  MOV R6, R14 ;  /* 0x0000000e00067202 */ /* 0x000fce0000000f00 */
[----:B------:R-:W-:Y:S05]  /*253e0*/  WARPSYNC.COLLECTIVE R15, `(.L_x_681) ;  /* 0x000000000f087348 */ /* 0x000fea0003c00000 */
[----:B------:R0:W1:Y:S02]  /*253f0*/  SHFL.IDX P6, R14, R13, R12, R11 ;  /* 0x0000000c0d0e7389 */ /* 0x00006400000c000b */
[----:B01----:R-:W-:Y:S01]  /*25400*/  ENDCOLLECTIVE ;  /* 0x000000000000791b */ /* 0x003fe20003800000 */
.L_x_681:
[----:B------:R-:W-:Y:S02]  /*25410*/  SEL R56, R133, R88, P0 ;  /* 0x0000005885387207 */ /* 0x000fe40000000000 */
[----:B------:R-:W-:Y:S02]  /*25420*/  SEL R61, R30, R63, P0 ;  /* 0x0000003f1e3d7207 */ /* 0x000fe40000000000 */
[----:B------:R-:W-:Y:S02]  /*25430*/  SEL R88, R63, R30, P0 ;  /* 0x0000001e3f587207 */ /* 0x000fe40000000000 */
[----:B------:R-:W-:Y:S02]  /*25440*/  SEL R65, R34, R107, P0 ;  /* 0x0000006b22417207 */ /* 0x000fe40000000000 */
[----:B------:R-:W-:Y:S02]  /*25450*/  SEL R92, R107, R34, P0 ;  /* 0x000000226b5c7207 */ /* 0x000fe40000000000 */
[----:B------:R-:W-:-:S02]  /*25460*/  SEL R45, R104, R127, P0 ;  /* 0x0000007f682d7207 */ /* 0x000fc40000000000 */
[----:B------:R-:W-:Y:S01]  /*25470*/  SEL R64, R127, R104, P0 ;  /* 0x000000687f407207 */ /* 0x000fe20000000000 */
[----:B------:R-:W-:Y:S01]  /*25480*/  IMAD.MOV.U32 R12, RZ, RZ, R2 ;  /* 0x000000ffff0c7224 */ /* 0x000fe200078e0002 */
[----:B------:R-:W-:Y:S02]  /*25490*/  MOV R13, R9 ;  /* 0x00000009000d7202 */ /* 0x000fe40000000f00 */
[----:B------:R-:W-:Y:S02]  /*254a0*/  SEL R69, R38, R115, P0 ;  /* 0x0000007326457207 */ /* 0x000fe40000000000 */
[----:B------:R-:W-:Y:S02]  /*254b0*/  SEL R104, R115, R38, P0 ;  /* 0x0000002673687207 */ /* 0x000fe40000000000 */
[----:B------:R-:W-:Y:S02]  /*254c0*/  SEL R63, R90, R71, P0 ;  /* 0x000000475a3f7207 */ /* 0x000fe40000000000 */
[----:B------:R-:W-:Y:S01]  /*254d0*/  SEL R90, R71, R90, P0 ;  /* 0x0000005a475a7207 */ /* 0x000fe20000000000 */
[----:B------:R-:W-:Y:S01]  /*254e0*/  IMAD.MOV.U32 R7, RZ, RZ, R14 ;  /* 0x000000ffff077224 */ /* 0x000fe200078e000e */
[----:B------:R-:W-:-:S07]  /*254f0*/  SEL R71, R42, R119, P0 ;  /* 0x000000772a477207 */ /* 0x000fce0000000000 */
[----:B------:R-:W-:Y:S05]  /*25500*/  WARPSYNC.COLLECTIVE R15, `(.L_x_682) ;  /* 0x000000000f087348 */ /* 0x000fea0003c00000 */
[----:B------:R0:W1:Y:S02]  /*25510*/  SHFL.IDX P6, R14, R13, R12, R11 ;  /* 0x0000000c0d0e7389 */ /* 0x00006400000c000b */
[----:B01----:R-:W-:Y:S01]  /*25520*/  ENDCOLLECTIVE ;  /* 0x000000000000791b */ /* 0x003fe20003800000 */
.L_x_682:
        /* <DEDUP_REMOVED lines=18> */
.L_x_683:
        /* <DEDUP_REMOVED lines=10> */
[----:B------:R-:W-:Y:S01]  /*256f0*/  SEL R6, R7, R6, P0 ;  /* 0x0000000607067207 */ /* 0x000fe20000000000 */
[----:B------:R-:W-:-:S07]  /*25700*/  IMAD.MOV.U32 R9, RZ, RZ, R14 ;  /* 0x000000ffff097224 */ /* 0x000fce00078e000e */
[----:B------:R-:W-:Y:S05]  /*25710*/  WARPSYNC.COLLECTIVE R15, `(.L_x_684) ;  /* 0x000000000f087348 */ /* 0x000fea0003c00000 */
[----:B------:R0:W1:Y:S02]  /*25720*/  SHFL.IDX P6, R14, R13, R12, R11 ;  /* 0x0000000c0d0e7389 */ /* 0x00006400000c000b */
[----:B01----:R-:W-:Y:S01]  /*25730*/  ENDCOLLECTIVE ;  /* 0x000000000000791b */ /* 0x003fe20003800000 */
.L_x_684:
[----:B------:R-:W-:Y:S02]  /*25740*/  SEL R8, R10, R9, P0 ;  /* 0x000000090a087207 */ /* 0x000fe40000000000 */
[----:B------:R-:W-:Y:S01]  /*25750*/  SEL R10, R9, R10, P0 ;  /* 0x0000000a090a7207 */ /* 0x000fe20000000000 */
[----:B------:R-:W-:Y:S02]  /*25760*/  IMAD.MOV.U32 R13, RZ, RZ, R24 ;  /* 0x000000ffff0d7224 */ /* 0x000fe400078e0018 */
[----:B------:R-:W-:Y:S01]  /*25770*/  IMAD.MOV.U32 R12, RZ, RZ, R5 ;  /* 0x000000ffff0c7224 */ /* 0x000fe200078e0005 */
[----:B------:R-:W-:-:S07]  /*25780*/  MOV R21, R14 ;  /* 0x0000000e00157202 */ /* 0x000fce0000000f00 */
[----:B------:R-:W-:Y:S05]  /*25790*/  WARPSYNC.COLLECTIVE R15, `(.L_x_685) ;  /* 0x000000000f087348 */ /* 0x000fea0003c00000 */
[----:B------:R0:W1:Y:S02]  /*257a0*/  SHFL.IDX P6, R14, R13, R12, R11 ;  /* 0x0000000c0d0e7389 */ /* 0x00006400000c000b */
[----:B01----:R-:W-:Y:S01]  /*257b0*/  ENDCOLLECTIVE ;  /* 0x000000000000791b */ /* 0x003fe20003800000 */
.L_x_685:
[----:B------:R-:W-:Y:S01]  /*257c0*/  MOV R13, R25 ;  /* 0x00000019000d7202 */ /* 0x000fe20000000f00 */
[----:B------:R-:W-:Y:S02]  /*257d0*/  IMAD.MOV.U32 R12, RZ, RZ, R2 ;  /* 0x000000ffff0c7224 */ /* 0x000fe400078e0002 */
[----:B------:R-:W-:-:S07]  /*257e0*/  IMAD.MOV.U32 R24, RZ, RZ, R14 ;  /* 0x000000ffff187224 */ /* 0x000fce00078e000e */
[----:B------:R-:W-:Y:S05]  /*257f0*/  WARPSYNC.COLLECTIVE R15, `(.L_x_686) ;  /* 0x000000000f087348 */ /* 0x000fea0003c00000 */
[----:B------:R0:W1:Y:S02]  /*25800*/  SHFL.IDX P6, R14, R13, R12, R11 ;  /* 0x0000000c0d0e7389 */ /* 0x00006400000c000b */
[----:B01----:R-:W-:Y:S01]  /*25810*/  ENDCOLLECTIVE ;  /* 0x000000000000791b */ /* 0x003fe20003800000 */
.L_x_686:
[----:B------:R-:W-:Y:S01]  /*25820*/  IMAD.MOV.U32 R13, RZ, RZ, R26 ;  /* 0x000000ffff0d7224 */ /* 0x000fe200078e001a */
[----:B------:R-:W-:Y:S01]  /*25830*/  MOV R12, R5 ;  /* 0x00000005000c7202 */ /* 0x000fe20000000f00 */
[----:B------:R-:W-:-:S07]  /*25840*/  IMAD.MOV.U32 R25, RZ, RZ, R14 ;  /* 0x000000ffff197224 */ /* 0x000fce00078e000e */
[----:B------:R-:W-:Y:S05]  /*25850*/  WARPSYNC.COLLECTIVE R15, `(.L_x_687) ;  /* 0x000000000f087348 */ /* 0x000fea0003c00000 */
[----:B------:R0:W1:Y:S02]  /*25860*/  SHFL.IDX P6, R14, R13, R12, R11 ;  /* 0x0000000c0d0e7389 */ /* 0x00006400000c000b */
[----:B01----:R-:W-:Y:S01]  /*25870*/  ENDCOLLECTIVE ;  /* 0x000000000000791b */ /* 0x003fe20003800000 */
.L_x_687:
[----:B------:R-:W-:Y:S02]  /*25880*/  IMAD.MOV.U32 R13, RZ, RZ, R27 ;  /* 0x000000ffff0d7224 */ /* 0x000fe400078e001b */
[----:B------:R-:W-:Y:S02]  /*25890*/  IMAD.MOV.U32 R12, RZ, RZ, R2 ;  /* 0x000000ffff0c7224 */ /* 0x000fe400078e0002 */
[----:B------:R-:W-:-:S07]  /*258a0*/  IMAD.MOV.U32 R26, RZ, RZ, R14 ;  /* 0x000000ffff1a7224 */ /* 0x000fce00078e000e */
[----:B------:R-:W-:Y:S05]  /*258b0*/  WARPSYNC.COLLECTIVE R15, `(.L_x_688) ;  /* 0x000000000f087348 */ /* 0x000fea0003c00000 */
[----:B------:R0:W1:Y:S02]  /*258c0*/  SHFL.IDX P6, R14, R13, R12, R11 ;  /* 0x0000000c0d0e7389 */ /* 0x00006400000c000b */
[----:B01----:R-:W-:Y:S01]  /*258d0*/  ENDCOLLECTIVE ;  /* 0x000000000000791b */ /* 0x003fe20003800000 */
.L_x_688:
[----:B------:R-:W-:Y:S02]  /*258e0*/  IMAD.MOV.U32 R13, RZ, RZ, R28 ;  /* 0x000000ffff0d7224 */ /* 0x000fe400078e001c */
[----:B------:R-:W-:Y:S01]  /*258f0*/  IMAD.MOV.U32 R12, RZ, RZ, R5 ;  /* 0x000000ffff0c7224 */ /* 0x000fe200078e0005 */
[----:B------:R-:W-:-:S07]  /*25900*/  MOV R30, R14 ;  /* 0x0000000e001e7202 */ /* 0x000fce0000000f00 */
[----:B------:R-:W-:Y:S05]  /*25910*/  WARPSYNC.COLLECTIVE R15, `(.L_x_689) ;  /* 0x000000000f087348 */ /* 0x000fea0003c00000 */
[----:B------:R0:W1:Y:S02]  /*25920*/  SHFL.IDX P6, R14, R13, R12, R11 ;  /* 0x0000000c0d0e7389 */ /* 0x00006400000c000b */
[----:B01----:R-:W-:Y:S01]  /*25930*/  ENDCOLLECTIVE ;  /* 0x000000000000791b */ /* 0x003fe20003800000 */
.L_x_689:
[----:B------:R-:W-:Y:S01]  /*25940*/  MOV R13, R29 ;  /* 0x0000001d000d7202 */ /* 0x000fe20000000f00 */
[----:B------:R-:W-:Y:S02]  /*25950*/  IMAD.MOV.U32 R12, RZ, RZ, R2 ;  /* 0x000000ffff0c7224 */ /* 0x000fe400078e0002 */
[----:B------:R-:W-:-:S07]  /*25960*/  IMAD.MOV.U32 R27, RZ, RZ, R14 ;  /* 0x000000ffff1b7224 */ /* 0x000fce00078e000e */
[----:B------:R-:W-:Y:S05]  /*25970*/  WARPSYNC.COLLECTIVE R15, `(.L_x_690) ;  /* 0x000000000f087348 */ /* 0x000fea0003c00000 */
[----:B------:R0:W1:Y:S02]  /*25980*/  SHFL.IDX P6, R14, R13, R12, R11 ;  /* 0x0000000c0d0e7389 */ /* 0x00006400000c000b */
[----:B01----:R-:W-:Y:S01]  /*25990*/  ENDCOLLECTIVE ;  /* 0x000000000000791b */ /* 0x003fe20003800000 */
.L_x_690:
[----:B------:R-:W-:Y:S02]  /*259a0*/  SEL R28, R30, R27, P0 ;  /* 0x0000001b1e1c7207 */ /* 0x000fe40000000000 */
[----:B------:R-:W-:Y:S01]  /*259b0*/  SEL R30, R27, R30, P0 ;  /* 0x0000001e1b1e7207 */ /* 0x000fe20000000000 */
[----:B------:R-:W-:Y:S01]  /*259c0*/  IMAD.MOV.U32 R13, RZ, RZ, R32 ;  /* 0x000000ffff0d7224 */ /* 0x000fe200078e0020 */
[----:B------:R-:W-:Y:S01]  /*259d0*/  MOV R12, R5 ;  /* 0x00000005000c7202 */ /* 0x000fe20000000f00 */
[----:B------:R-:W-:-:S07]  /*259e0*/  IMAD.MOV.U32 R34, RZ, RZ, R14 ;  /* 0x000000ffff227224 */ /* 0x000fce00078e000e */
[----:B------:R-:W-:Y:S05]  /*259f0*/  WARPSYNC.COLLECTIVE R15, `(.L_x_691) ;  /* 0x000000000f087348 */ /* 0x000fea0003c00000 */
[----:B------:R0:W1:Y:S02]  /*25a00*/  SHFL.IDX P6, R14, R13, R12, R11 ;  /* 0x0000000c0d0e7389 */ /* 0x00006400000c000b */
[----:B01----:R-:W-:Y:S01]  /*25a10*/  ENDCOLLECTIVE ;  /* 0x000000000000791b */ /* 0x003fe20003800000 */
.L_x_691:
[----:B------:R-:W-:Y:S02]  /*25a20*/  IMAD.MOV.U32 R13, RZ, RZ, R31 ;  /* 0x000000ffff0d7224 */ /* 0x000fe400078e001f */
[----:B------:R-:W-:Y:S02]  /*25a30*/  IMAD.MOV.U32 R12, RZ, RZ, R2 ;  /* 0x000000ffff0c7224 */ /* 0x000fe400078e0002 */
[----:B------:R-:W-:-:S07]  /*25a40*/  IMAD.MOV.U32 R29, RZ, RZ, R14 ;  /* 0x000000ffff1d7224 */ /* 0x000fce00078e000e */
[----:B------:R-:W-:Y:S05]  /*25a50*/  WARPSYNC.COLLECTIVE R15, `(.L_x_692) ;  /* 0x000000000f087348 */ /* 0x000fea0003c00000 */
[----:B------:R0:W1:Y:S02]  /*25a60*/  SHFL.IDX P6, R14, R13, R12, R11 ;  /* 0x0000000c0d0e7389 */ /* 0x00006400000c000b */
[----:B01----:R-:W-:Y:S01]  /*25a70*/  ENDCOLLECTIVE ;  /* 0x000000000000791b */ /* 0x003fe20003800000 */
.L_x_692:
        /* <DEDUP_REMOVED lines=8> */
.L_x_693:
[----:B------:R-:W-:Y:S01]  /*25b00*/  MOV R13, R33 ;  /* 0x00000021000d7202 */ /* 0x000fe20000000f00 */
[----:B------:R-:W-:Y:S02]  /*25b10*/  IMAD.MOV.U32 R12, RZ, RZ, R2 ;  /* 0x000000ffff0c7224 */ /* 0x000fe400078e0002 */
[----:B------:R-:W-:-:S07]  /*25b20*/  IMAD.MOV.U32 R31, RZ, RZ, R14 ;  /* 0x000000ffff1f7224 */ /* 0x000fce00078e000e */
[----:B------:R-:W-:Y:S05]  /*25b30*/  WARPSYNC.COLLECTIVE R15, `(.L_x_694) ;  /* 0x000000000f087348 */ /* 0x000fea0003c00000 */
[----:B------:R0:W1:Y:S02]  /*25b40*/  SHFL.IDX P6, R14, R13, R12, R11 ;  /* 0x0000000c0d0e7389 */ /* 0x00006400000c000b */
[----:B01----:R-:W-:Y:S01]  /*25b50*/  ENDCOLLECTIVE ;  /* 0x000000000000791b */ /* 0x003fe20003800000 */
.L_x_694:
        /* <DEDUP_REMOVED lines=8> */
.L_x_695:
[----:B------:R-:W-:Y:S02]  /*25be0*/  IMAD.MOV.U32 R13, RZ, RZ, R35 ;  /* 0x000000ffff0d7224 */ /* 0x000fe400078e0023 */
[----:B------:R-:W-:Y:S02]  /*25bf0*/  IMAD.MOV.U32 R12, RZ, RZ, R2 ;  /* 0x000000ffff0c7224 */ /* 0x000fe400078e0002 */
[----:B------:R-:W-:-:S07]  /*25c00*/  IMAD.MOV.U32 R33, RZ, RZ, R14 ;  /* 0x000000ffff217224 */ /* 0x000fce00078e000e */
[----:B------:R-:W-:Y:S05]  /*25c10*/  WARPSYNC.COLLECTIVE R15, `(.L_x_696) ;  /* 0x000000000f087348 */ /* 0x000fea0003c00000 */
[----:B------:R0:W1:Y:S02]  /*25c20*/  SHFL.IDX P6, R14, R13, R12, R11 ;  /* 0x0000000c0d0e7389 */ /* 0x00006400000c000b */
[----:B01----:R-:W-:Y:S01]  /*25c30*/  ENDCOLLECTIVE ;  /* 0x000000000000791b */ /* 0x003fe20003800000 */
.L_x_696:
        /* <DEDUP_REMOVED lines=8> */
.L_x_697:
[----:B------:R-:W-:Y:S01]  /*25cc0*/  MOV R13, R37 ;  /* 0x00000025000d7202 */ /* 0x000fe20000000f00 */
[----:B------:R-:W-:Y:S02]  /*25cd0*/  IMAD.MOV.U32 R12, RZ, RZ, R2 ;  /* 0x000000ffff0c7224 */ /* 0x000fe400078e0002 */
[----:B------:R-:W-:-:S07]  /*25ce0*/  IMAD.MOV.U32 R35, RZ, RZ, R14 ;  /* 0x000000ffff237224 */ /* 0x000fce00078e000e */
[----:B------:R-:W-:Y:S05]  /*25cf0*/  WARPSYNC.COLLECTIVE R15, `(.L_x_698) ;  /* 0x000000000f087348 */ /* 0x000fea0003c00000 */
[----:B------:R0:W1:Y:S02]  /*25d00*/  SHFL.IDX P6, R14, R13, R12, R11 ;  /* 0x0000000c0d0e7389 */ /* 0x00006400000c000b */
[----:B01----:R-:W-:Y:S01]  /*25d10*/  ENDCOLLECTIVE ;  /* 0x000000000000791b */ /* 0x003fe20003800000 */
.L_x_698:
        /* <DEDUP_REMOVED lines=8> */
.L_x_699:
[----:B------:R-:W-:Y:S02]  /*25da0*/  IMAD.MOV.U32 R13, RZ, RZ, R39 ;  /* 0x000000ffff0d7224 */ /* 0x000fe400078e0027 */
[----:B------:R-:W-:Y:S02]  /*25db0*/  IMAD.MOV.U32 R12, RZ, RZ, R2 ;  /* 0x000000ffff0c7224 */ /* 0x000fe400078e0002 */
[----:B------:R-:W-:-:S07]  /*25dc0*/  IMAD.MOV.U32 R37, RZ, RZ, R14 ;  /* 0x000000ffff257224 */ /* 0x000fce00078e000e */
[----:B------:R-:W-:Y:S05]  /*25dd0*/  WARPSYNC.COLLECTIVE R15, `(.L_x_700) ;  /* 0x000000000f087348 */ /* 0x000fea0003c00000 */
[----:B------:R0:W1:Y:S02]  /*25de0*/  SHFL.IDX P6, R14, R13, R12, R11 ;  /* 0x0000000c0d0e7389 */ /* 0x00006400000c000b */
[----:B01----:R-:W-:Y:S01]  /*25df0*/  ENDCOLLECTIVE ;  /* 0x000000000000791b */ /* 0x003fe20003800000 */
.L_x_700:
        /* <DEDUP_REMOVED lines=8> */
.L_x_701:
[----:B------:R-:W-:Y:S01]  /*25e80*/  MOV R13, R41 ;  /* 0x00000029000d7202 */ /* 0x000fe20000000f00 */
[----:B------:R-:W-:Y:S02]  /*25e90*/  IMAD.MOV.U32 R12, RZ, RZ, R2 ;  /* 0x000000ffff0c7224 */ /* 0x000fe400078e0002 */
[----:B------:R-:W-:-:S07]  /*25ea0*/  IMAD.MOV.U32 R39, RZ, RZ, R14 ;  /* 0x000000ffff277224 */ /* 0x000fce00078e000e */
[----:B------:R-:W-:Y:S05]  /*25eb0*/  WARPSYNC.COLLECTIVE R15, `(.L_x_702) ;  /* 0x000000000f087348 */ /* 0x000fea0003c00000 */
[----:B------:R0:W1:Y:S02]  /*25ec0*/  SHFL.IDX P6, R14, R13, R12, R11 ;  /* 0x0000000c0d0e7389 */ /* 0x00006400000c000b */
[----:B01----:R-:W-:Y:S01]  /*25ed0*/  ENDCOLLECTIVE ;  /* 0x000000000000791b */ /* 0x003fe20003800000 */
.L_x_702:
        /* <DEDUP_REMOVED lines=8> */
.L_x_703:
[----:B------:R-:W-:Y:S02]  /*25f60*/  IMAD.MOV.U32 R13, RZ, RZ, R43 ;  /* 0x000000ffff0d7224 */ /* 0x000fe400078e002b */
[----:B------:R-:W-:Y:S02]  /*25f70*/  IMAD.MOV.U32 R12, RZ, RZ, R2 ;  /* 0x000000ffff0c7224 */ /* 0x000fe400078e0002 */
[----:B------:R-:W-:-:S07]  /*25f80*/  IMAD.MOV.U32 R41, RZ, RZ, R14 ;  /* 0x000000ffff297224 */ /* 0x000fce00078e000e */
[----:B------:R-:W-:Y:S05]  /*25f90*/  WARPSYNC.COLLECTIVE R15, `(.L_x_704) ;  /* 0x000000000f087348 */ /* 0x000fea0003c00000 */
[----:B------:R0:W1:Y:S02]  /*25fa0*/  SHFL.IDX P6, R14, R13, R12, R11 ;  /* 0x0000000c0d0e7389 */ /* 0x00006400000c000b */
[----:B01----:R-:W-:Y:S01]  /*25fb0*/  ENDCOLLECTIVE ;  /* 0x000000000000791b */ /* 0x003fe20003800000 */
.L_x_704:
        /* <DEDUP_REMOVED lines=8> */
.L_x_705:
[----:B------:R-:W-:Y:S01]  /*26040*/  MOV R13, R45 ;  /* 0x0000002d000d7202 */ /* 0x000fe20000000f00 */
[----:B------:R-:W-:Y:S02]  /*26050*/  IMAD.MOV.U32 R12, RZ, RZ, R2 ;  /* 0x000000ffff0c7224 */ /* 0x000fe400078e0002 */
[----:B------:R-:W-:-:S07]  /*26060*/  IMAD.MOV.U32 R43, RZ, RZ, R14 ;  /* 0x000000ffff2b7224 */ /* 0x000fce00078e000e */
[----:B------:R-:W-:Y:S05]  /*26070*/  WARPSYNC.COLLECTIVE R15, `(.L_x_706) ;  /* 0x000000000f087348 */ /* 0x000fea0003c00000 */
[----:B------:R0:W1:Y:S02]  /*26080*/  SHFL.IDX P6, R14, R13, R12, R11 ;  /* 0x0000000c0d0e7389 */ /* 0x00006400000c000b */
[----:B01----:R-:W-:Y:S01]  /*26090*/  ENDCOLLECTIVE ;  /* 0x000000000000791b */ /* 0x003fe20003800000 */
.L_x_706:
        /* <DEDUP_REMOVED lines=8> */
.L_x_707:
[----:B------:R-:W-:Y:S02]  /*26120*/  IMAD.MOV.U32 R13, RZ, RZ, R47 ;  /* 0x000000ffff0d7224 */ /* 0x000fe400078e002f */
[----:B------:R-:W-:Y:S02]  /*26130*/  IMAD.MOV.U32 R12, RZ, RZ, R2 ;  /* 0x000000ffff0c7224 */ /* 0x000fe400078e0002 */
[----:B------:R-:W-:-:S07]  /*26140*/  IMAD.MOV.U32 R45, RZ, RZ, R14 ;  /* 0x000000ffff2d7224 */ /* 0x000fce00078e000e */
[----:B------:R-:W-:Y:S05]  /*26150*/  WARPSYNC.COLLECTIVE R15, `(.L_x_708) ;  /* 0x000000000f087348 */ /* 0x000fea0003c00000 */
[----:B------:R0:W1:Y:S02]  /*26160*/  SHFL.IDX P6, R14, R13, R12, R11 ;  /* 0x0000000c0d0e7389 */ /* 0x00006400000c000b */
[----:B01----:R-:W-:Y:S01]  /*26170*/  ENDCOLLECTIVE ;  /* 0x000000000000791b */ /* 0x003fe20003800000 */
.L_x_708:
        /* <DEDUP_REMOVED lines=8> */
.L_x_709:
[----:B------:R-:W-:Y:S01]  /*26200*/  MOV R13, R49 ;  /* 0x00000031000d7202 */ /* 0x000fe20000000f00 */
[----:B------:R-:W-:Y:S02]  /*26210*/  IMAD.MOV.U32 R12, RZ, RZ, R2 ;  /* 0x000000ffff0c7224 */ /* 0x000fe400078e0002 */
[----:B------:R-:W-:-:S07]  /*26220*/  IMAD.MOV.U32 R47, RZ, RZ, R14 ;  /* 0x000000ffff2f7224 */ /* 0x000fce00078e000e */
[----:B------:R-:W-:Y:S05]  /*26230*/  WARPSYNC.COLLECTIVE R15, `(.L_x_710) ;  /* 0x000000000f087348 */ /* 0x000fea0003c00000 */
[----:B------:R0:W1:Y:S02]  /*26240*/  SHFL.IDX P6, R14, R13, R12, R11 ;  /* 0x0000000c0d0e7389 */ /* 0x00006400000c000b */
[----:B01----:R-:W-:Y:S01]  /*26250*/  ENDCOLLECTIVE ;  /* 0x000000000000791b */ /* 0x003fe20003800000 */
.L_x_710:
        /* <DEDUP_REMOVED lines=8> */
.L_x_711:
[----:B------:R-:W-:Y:S02]  /*262e0*/  IMAD.MOV.U32 R13, RZ, RZ, R51 ;  /* 0x000000ffff0d7224 */ /* 0x000fe400078e0033 */
[----:B------:R-:W-:Y:S02]  /*262f0*/  IMAD.MOV.U32 R12, RZ, RZ, R2 ;  /* 0x000000ffff0c7224 */ /* 0x000fe400078e0002 */
[----:B------:R-:W-:-:S07]  /*26300*/  IMAD.MOV.U32 R49, RZ, RZ, R14 ;  /* 0x000000ffff317224 */ /* 0x000fce00078e000e */
[----:B------:R-:W-:Y:S05]  /*26310*/  WARPSYNC.COLLECTIVE R15, `(.L_x_712) ;  /* 0x000000000f087348 */ /* 0x000fea0003c00000 */
[----:B------:R0:W1:Y:S02]  /*26320*/  SHFL.IDX P6, R14, R13, R12, R11 ;  /* 0x0000000c0d0e7389 */ /* 0x00006400000c000b */
[----:B01----:R-:W-:Y:S01]  /*26330*/  ENDCOLLECTIVE ;  /* 0x000000000000791b */ /* 0x003fe20003800000 */
.L_x_712:
        /* <DEDUP_REMOVED lines=8> */
.L_x_713:
[----:B------:R-:W-:Y:S01]  /*263c0*/  MOV R13, R53 ;  /* 0x00000035000d7202 */ /* 0x000fe20000000f00 */
[----:B------:R-:W-:Y:S02]  /*263d0*/  IMAD.MOV.U32 R12, RZ, RZ, R2 ;  /* 0x000000ffff0c7224 */ /* 0x000fe400078e0002 */
[----:B------:R-:W-:-:S07]  /*263e0*/  IMAD.MOV.U32 R78, RZ, RZ, R14 ;  /* 0x000000ffff4e7224 */ /* 0x000fce00078e000e */
[----:B------:R-:W-:Y:S05]  /*263f0*/  WARPSYNC.COLLECTIVE R15, `(.L_x_714) ;  /* 0x000000000f087348 */ /* 0x000fea0003c00000 */
[----:B------:R0:W1:Y:S02]  /*26400*/  SHFL.IDX P6, R14, R13, R12, R11 ;  /* 0x0000000c0d0e7389 */ /* 0x00006400000c000b */
[----:B01----:R-:W-:Y:S01]  /*26410*/  ENDCOLLECTIVE ;  /* 0x000000000000791b */ /* 0x003fe20003800000 */
.L_x_714:
[----:B------:R-:W-:Y:S02]  /*26420*/  SEL R7, R78, R51, P0 ;  /* 0x000000334e077207 */ /* 0x000fe40000000000 */
[----:B------:R-:W-:Y:S01]  /*26430*/  MOV R13, R80 ;  /* 0x00000050000d7202 */ /* 0x000fe20000000f00 */
[----:B------:R-:W-:Y:S02]  /*26440*/  IMAD.MOV.U32 R12, RZ, RZ, R5 ;  /* 0x000000ffff0c7224 */ /* 0x000fe400078e0005 */
[----:B------:R-:W-:-:S07]  /*26450*/  IMAD.MOV.U32 R53, RZ, RZ, R14 ;  /* 0x000000ffff357224 */ /* 0x000fce00078e000e */
[----:B------:R-:W-:Y:S05]  /*26460*/  WARPSYNC.COLLECTIVE R15, `(.L_x_715) ;  /* 0x000000000f087348 */ /* 0x000fea0003c00000 */
[----:B------:R0:W1:Y:S02]  /*26470*/  SHFL.IDX P6, R14, R13, R12, R11 ;  /* 0x0000000c0d0e7389 */ /* 0x00006400000c000b */
[----:B01----:R-:W-:Y:S01]  /*26480*/  ENDCOLLECTIVE ;  /* 0x000000000000791b */ /* 0x003fe20003800000 */
.L_x_715:
[----:B------:R-:W-:Y:S01]  /*26490*/  MOV R13, R55 ;  /* 0x00000037000d7202 */ /* 0x000fe20000000f00 */
[----:B------:R-:W-:Y:S02]  /*264a0*/  IMAD.MOV.U32 R12, RZ, RZ, R2 ;  /* 0x000000ffff0c7224 */ /* 0x000fe400078e0002 */
[----:B------:R-:W-:-:S07]  /*264b0*/  IMAD.MOV.U32 R80, RZ, RZ, R14 ;  /* 0x000000ffff507224 */ /* 0x000fce00078e000e */
[----:B------:R-:W-:Y:S05]  /*264c0*/  WARPSYNC.COLLECTIVE R15, `(.L_x_716) ;  /* 0x000000000f087348 */ /* 0x000fea0003c00000 */
[----:B------:R0:W1:Y:S02]  /*264d0*/  SHFL.IDX P6, R14, R13, R12, R11 ;  /* 0x0000000c0d0e7389 */ /* 0x00006400000c000b */
[----:B01----:R-:W-:Y:S01]  /*264e0*/  ENDCOLLECTIVE ;  /* 0x000000000000791b */ /* 0x003fe20003800000 */
.L_x_716:
[----:B------:R-:W-:Y:S02]  /*264f0*/  SEL R9, R53, R80, P0 ;  /* 0x0000005035097207 */ /* 0x000fe40000000000 */
[----:B------:R-:W-:Y:S01]  /*26500*/  MOV R13, R82 ;  /* 0x00000052000d7202 */ /* 0x000fe20000000f00 */
[----:B------:R-:W-:Y:S02]  /*26510*/  IMAD.MOV.U32 R12, RZ, RZ, R5 ;  /* 0x000000ffff0c7224 */ /* 0x000fe400078e0005 */
[----:B------:R-:W-:-:S07]  /*26520*/  IMAD.MOV.U32 R55, RZ, RZ, R14 ;  /* 0x000000ffff377224 */ /* 0x000fce00078e000e */
[----:B------:R-:W-:Y:S05]  /*26530*/  WARPSYNC.COLLECTIVE R15, `(.L_x_717) ;  /* 0x000000000f087348 */ /* 0x000fea0003c00000 */
[----:B------:R0:W1:Y:S02]  /*26540*/  SHFL.IDX P6, R14, R13, R12, R11 ;  /* 0x0000000c0d0e7389 */ /* 0x00006400000c000b */
[----:B01----:R-:W-:Y:S01]  /*26550*/  ENDCOLLECTIVE ;  /* 0x000000000000791b */ /* 0x003fe20003800000 */
.L_x_717:
[----:B------:R-:W-:Y:S01]  /*26560*/  MOV R13, R57 ;  /* 0x00000039000d7202 */ /* 0x000fe20000000f00 */
[----:B------:R-:W-:Y:S02]  /*26570*/  IMAD.MOV.U32 R12, RZ, RZ, R2 ;  /* 0x000000ffff0c7224 */ /* 0x000fe400078e0002 */
[----:B------:R-:W-:-:S07]  /*26580*/  IMAD.MOV.U32 R82, RZ, RZ, R14 ;  /* 0x000000ffff527224 */ /* 0x000fce00078e000e */
[----:B------:R-:W-:Y:S05]  /*26590*/  WARPSYNC.COLLECTIVE R15, `(.L_x_718) ;  /* 0x000000000f087348 */ /* 0x000fea0003c00000 */
[----:B------:R0:W1:Y:S02]  /*265a0*/  SHFL.IDX P6, R14, R13, R12, R11 ;  /* 0x0000000c0d0e7389 */ /* 0x00006400000c000b */
[----:B01----:R-:W-:Y:S01]  /*265b0*/  ENDCOLLECTIVE ;  /* 0x000000000000791b */ /* 0x003fe20003800000 */
.L_x_718:
[----:B------:R-:W-:Y:S01]  /*265c0*/  MOV R13, R84 ;  /* 0x00000054000d7202 */ /* 0x000fe20000000f00 */
[----:B------:R-:W-:Y:S02]  /*265d0*/  IMAD.MOV.U32 R12, RZ, RZ, R5 ;  /* 0x000000ffff0c7224 */ /* 0x000fe400078e0005 */
[----:B------:R-:W-:-:S07]  /*265e0*/  IMAD.MOV.U32 R57, RZ, RZ, R14 ;  /* 0x000000ffff397224 */ /* 0x000fce00078e000e */
[----:B------:R-:W-:Y:S05]  /*265f0*/  WARPSYNC.COLLECTIVE R15, `(.L_x_719) ;  /* 0x000000000f087348 */ /* 0x000fea0003c00000 */
[----:B------:R0:W1:Y:S02]  /*26600*/  SHFL.IDX P6, R14, R13, R12, R11 ;  /* 0x0000000c0d0e7389 */ /* 0x00006400000c000b */
[----:B01----:R-:W-:Y:S01]  /*26610*/  ENDCOLLECTIVE ;  /* 0x000000000000791b */ /* 0x003fe20003800000 */
.L_x_719:
[----:B------:R-:W-:Y:S01]  /*26620*/  MOV R13, R59 ;  /* 0x0000003b000d7202 */ /* 0x000fe20000000f00 */
[----:B------:R-:W-:Y:S02]  /*26630*/  IMAD.MOV.U32 R12, RZ, RZ, R2 ;  /* 0x000000ffff0c7224 */ /* 0x000fe400078e0002 */
[----:B------:R-:W-:-:S07]  /*26640*/  IMAD.MOV.U32 R84, RZ, RZ, R14 ;  /* 0x000000ffff547224 */ /* 0x000fce00078e000e */
[----:B------:R-:W-:Y:S05]  /*26650*/  WARPSYNC.COLLECTIVE R15, `(.L_x_720) ;  /* 0x000000000f087348 */ /* 0x000fea0003c00000 */
[----:B------:R0:W1:Y:S02]  /*26660*/  SHFL.IDX P6, R14, R13, R12, R11 ;  /* 0x0000000c0d0e7389 */ /* 0x00006400000c000b */
[----:B01----:R-:W-:Y:S01]  /*26670*/  ENDCOLLECTIVE ;  /* 0x000000000000791b */ /* 0x003fe20003800000 */
.L_x_720:
[----:B------:R-:W-:Y:S02]  /*26680*/  SEL R27, R84, R57, P0 ;  /* 0x00000039541b7207 */ /* 0x000fe40000000000 */
[----:B------:R-:W-:Y:S01]  /*26690*/  MOV R13, R86 ;  /* 0x00000056000d7202 */ /* 0x000fe20000000f00 */
[----:B------:R-:W-:Y:S02]  /*266a0*/  IMAD.MOV.U32 R12, RZ, RZ, R5 ;  /* 0x000000ffff0c7224 */ /* 0x000fe400078e0005 */
[----:B------:R-:W-:-:S07]  /*266b0*/  IMAD.MOV.U32 R59, RZ, RZ, R14 ;  /* 0x000000ffff3b7224 */ /* 0x000fce00078e000e */
[----:B------:R-:W-:Y:S05]  /*266c0*/  WARPSYNC.COLLECTIVE R15, `(.L_x_721) ;  /* 0x000000000f087348 */ /* 0x000fea0003c00000 */
[----:B------:R0:W1:Y:S02]  /*266d0*/  SHFL.IDX P6, R14, R13, R12, R11 ;  /* 0x0000000c0d0e7389 */ /* 0x00006400000c000b */
[----:B01----:R-:W-:Y:S01]  /*266e0*/  ENDCOLLECTIVE ;  /* 0x000000000000791b */ /* 0x003fe20003800000 */
.L_x_721:
[----:B------:R-:W-:Y:S01]  /*266f0*/  MOV R13, R61 ;  /* 0x0000003d000d7202 */ /* 0x000fe20000000f00 */
[----:B------:R-:W-:Y:S02]  /*26700*/  IMAD.MOV.U32 R12, RZ, RZ, R2 ;  /* 0x000000ffff0c7224 */ /* 0x000fe400078e0002 */
[----:B------:R-:W-:-:S07]  /*26710*/  IMAD.MOV.U32 R86, RZ, RZ, R14 ;  /* 0x000000ffff567224 */ /* 0x000fce00078e000e */
[----:B------:R-:W-:Y:S05]  /*26720*/  WARPSYNC.COLLECTIVE R15, `(.L_x_722) ;  /* 0x000000000f087348 */ /* 0x000fea0003c00000 */
[----:B------:R0:W1:Y:S02]  /*26730*/  SHFL.IDX P6, R14, R13, R12, R11 ;  /* 0x0000000c0d0e7389 */ /* 0x00006400000c000b */
[----:B01----:R-:W-:Y:S01]  /*26740*/  ENDCOLLECTIVE ;  /* 0x000000000000791b */ /* 0x003fe20003800000 */
.L_x_722:
[----:B------:R-:W-:Y:S02]  /*26750*/  SEL R29, R59, R86, P0 ;  /* 0x000000563b1d7207 */ /* 0x000fe40000000000 */
[----:B------:R-:W-:Y:S02]  /*26760*/  SEL R31, R86, R59, P0 ;  /* 0x0000003b561f7207 */ /* 0x000fe40000000000 */
[----:B------:R-:W-:Y:S01]  /*26770*/  MOV R13, R88 ;  /* 0x00000058000d7202 */ /* 0x000fe20000000f00 */
[----:B------:R-:W-:Y:S02]  /*26780*/  IMAD.MOV.U32 R12, RZ, RZ, R5 ;  /* 0x000000ffff0c7224 */ /* 0x000fe400078e0005 */
[----:B------:R-:W-:-:S07]  /*26790*/  IMAD.MOV.U32 R61, RZ, RZ, R14 ;  /* 0x000000ffff3d7224 */ /* 0x000fce00078e000e */
[----:B------:R-:W-:Y:S05]  /*267a0*/  WARPSYNC.COLLECTIVE R15, `(.L_x_723) ;  /* 0x000000000f087348 */ /* 0x000fea0003c00000 */
[----:B------:R0:W1:Y:S02]  /*267b0*/  SHFL.IDX P6, R14, R13, R12, R11 ;  /* 0x0000000c0d0e7389 */ /* 0x00006400000c000b */
[----:B01----:R-:W-:Y:S01]  /*267c0*/  ENDCOLLECTIVE ;  /* 0x000000000000791b */ /* 0x003fe20003800000 */
.L_x_723:
[----:B------:R-:W-:Y:S01]  /*267d0*/  MOV R13, R63 ;  /* 0x0000003f000d7202 */ /* 0x000fe20000000f00 */
[----:B------:R-:W-:Y:S02]  /*267e0*/  IMAD.MOV.U32 R12, RZ, RZ, R2 ;  /* 0x000000ffff0c7224 */ /* 0x000fe400078e0002 */
[----:B------:R-:W-:-:S07]  /*267f0*/  IMAD.MOV.U32 R88, RZ, RZ, R14 ;  /* 0x000000ffff587224 */ /* 0x000fce00078e000e */
[----:B------:R-:W-:Y:S05]  /*26800*/  WARPSYNC.COLLECTIVE R15, `(.L_x_724) ;  /* 0x000000000f087348 */ /* 0x000fea0003c00000 */
[----:B------:R0:W1:Y:S02]  /*26810*/  SHFL.IDX P6, R14, R13, R12, R11 ;  /* 0x0000000c0d0e7389 */ /* 0x00006400000c000b */
[----:B01----:R-:W-:Y:S01]  /*26820*/  ENDCOLLECTIVE ;  /* 0x000000000000791b */ /* 0x003fe20003800000 */
.L_x_724:
        /* <DEDUP_REMOVED lines=8> */
.L_x_725:
[----:B------:R-:W-:Y:S01]  /*268b0*/  MOV R13, R65 ;  /* 0x00000041000d7202 */ /* 0x000fe20000000f00 */
[----:B------:R-:W-:Y:S02]  /*268c0*/  IMAD.MOV.U32 R12, RZ, RZ, R2 ;  /* 0x000000ffff0c7224 */ /* 0x000fe400078e0002 */
[----:B------:R-:W-:-:S07]  /*268d0*/  IMAD.MOV.U32 R90, RZ, RZ, R14 ;  /* 0x000000ffff5a7224 */ /* 0x000fce00078e000e */
[----:B------:R-:W-:Y:S05]  /*268e0*/  WARPSYNC.COLLECTIVE R15, `(.L_x_726) ;  /* 0x000000000f087348 */ /* 0x000fea0003c00000 */
[----:B------:R0:W1:Y:S02]  /*268f0*/  SHFL.IDX P6, R14, R13, R12, R11 ;  /* 0x0000000c0d0e7389 */ /* 0x00006400000c000b */
[----:B01----:R-:W-:Y:S01]  /*26900*/  ENDCOLLECTIVE ;  /* 0x000000000000791b */ /* 0x003fe20003800000 */
.L_x_726:
        /* <DEDUP_REMOVED lines=8> */
.L_x_727:
[----:B------:R-:W-:Y:S01]  /*26990*/  MOV R13, R67 ;  /* 0x00000043000d7202 */ /* 0x000fe20000000f00 */
[----:B------:R-:W-:Y:S02]  /*269a0*/  IMAD.MOV.U32 R12, RZ, RZ, R2 ;  /* 0x000000ffff0c7224 */ /* 0x000fe400078e0002 */
[----:B------:R-:W-:-:S07]  /*269b0*/  IMAD.MOV.U32 R92, RZ, RZ, R14 ;  /* 0x000000ffff5c7224 */ /* 0x000fce00078e000e */
[----:B------:R-:W-:Y:S05]  /*269c0*/  WARPSYNC.COLLECTIVE R15, `(.L_x_728) ;  /* 0x000000000f087348 */ /* 0x000fea0003c00000 */
[----:B------:R0:W1:Y:S02]  /*269d0*/  SHFL.IDX P6, R14, R13, R12, R11 ;  /* 0x0000000c0d0e7389 */ /* 0x00006400000c000b */
[----:B01----:R-:W-:Y:S01]  /*269e0*/  ENDCOLLECTIVE ;  /* 0x000000000000791b */ /* 0x003fe20003800000 */
.L_x_728:
        /* <DEDUP_REMOVED lines=8> */
.L_x_729:
[----:B------:R-:W-:Y:S01]  /*26a70*/  MOV R13, R69 ;  /* 0x00000045000d7202 */ /* 0x000fe20000000f00 */
[----:B------:R-:W-:Y:S02]  /*26a80*/  IMAD.MOV.U32 R12, RZ, RZ, R2 ;  /* 0x000000ffff0c7224 */ /* 0x000fe400078e0002 */
[----:B------:R-:W-:-:S07]  /*26a90*/  IMAD.MOV.U32 R94, RZ, RZ, R14 ;  /* 0x000000ffff5e7224 */ /* 0x000fce00078e000e */
[----:B------:R-:W-:Y:S05]  /*26aa0*/  WARPSYNC.COLLECTIVE R15, `(.L_x_730) ;  /* 0x000000000f087348 */ /* 0x000fea0003c00000 */
[----:B------:R0:W1:Y:S02]  /*26ab0*/  SHFL.IDX P6, R14, R13, R12, R11 ;  /* 0x0000000c0d0e7389 */ /* 0x00006400000c000b */
[----:B01----:R-:W-:Y:S01]  /*26ac0*/  ENDCOLLECTIVE ;  /* 0x000000000000791b */ /* 0x003fe20003800000 */
.L_x_730:
        /* <DEDUP_REMOVED lines=8> */
.L_x_731:
[----:B------:R-:W-:Y:S01]  /*26b50*/  MOV R13, R71 ;  /* 0x00000047000d7202 */ /* 0x000fe20000000f00 */
[----:B------:R-:W-:Y:S02]  /*26b60*/  IMAD.MOV.U32 R12, RZ, RZ, R2 ;  /* 0x000000ffff0c7224 */ /* 0x000fe400078e0002 */
[----:B------:R-:W-:-:S07]  /*26b70*/  IMAD.MOV.U32 R104, RZ, RZ, R14 ;  /* 0x000000ffff687224 */ /* 0x000fce00078e000e */
[----:B------:R-:W-:Y:S05]  /*26b80*/  WARPSYNC.COLLECTIVE R15, `(.L_x_732) ;  /* 0x000000000f087348 */ /* 0x000fea0003c00000 */
[----:B------:R0:W1:Y:S02]  /*26b90*/  SHFL.IDX P6, R14, R13, R12, R11 ;  /* 0x0000000c0d0e7389 */ /* 0x00006400000c000b */
[----:B01----:R-:W-:Y:S01]  /*26ba0*/  ENDCOLLECTIVE ;  /* 0x000000000000791b */ /* 0x003fe20003800000 */
.L_x_732:
[----:B------:R-:W-:Y:S02]  /*26bb0*/  SEL R49, R69, R104, P0 ;  /* 0x0000006845317207 */ /* 0x000fe40000000000 */
[----:B------:R-:W-:Y:S01]  /*26bc0*/  MOV R13, R106 ;  /* 0x0000006a000d7202 */ /* 0x000fe20000000f00 */
[----:B------:R-:W-:Y:S02]  /*26bd0*/  IMAD.MOV.U32 R12, RZ, RZ, R5 ;  /* 0x000000ffff0c7224 */ /* 0x000fe400078e0005 */
[----:B------:R-:W-:-:S07]  /*26be0*/  IMAD.MOV.U32 R71, RZ, RZ, R14 ;  /* 0x000000ffff477224 */ /* 0x000fce00078e000e */
[----:B------:R-:W-:Y:S05]  /*26bf0*/  WARPSYNC.COLLECTIVE R15, `(.L_x_733) ;  /* 0x000000000f087348 */ /* 0x000fea0003c00000 */
[----:B------:R0:W1:Y:S02]  /*26c00*/  SHFL.IDX P6, R14, R13, R12, R11 ;  /* 0x0000000c0d0e7389 */ /* 0x00006400000c000b */
[----:B01----:R-:W-:Y:S01]  /*26c10*/  ENDCOLLECTIVE ;  /* 0x000000000000791b */ /* 0x003fe20003800000 */
.L_x_733:
[----:B------:R-:W-:Y:S01]  /*26c20*/  MOV R13, R105 ;  /* 0x00000069000d7202 */ /* 0x000fe20000000f00 */
[----:B------:R-:W-:Y:S02]  /*26c30*/  IMAD.MOV.U32 R12, RZ, RZ, R2 ;  /* 0x000000ffff0c7224 */ /* 0x000fe400078e0002 */
[----:B------:R-:W-:-:S07]  /*26c40*/  IMAD.MOV.U32 R106, RZ, RZ, R14 ;  /* 0x000000ffff6a7224 */ /* 0x000fce00078e000e */
[----:B------:R-:W-:Y:S05]  /*26c50*/  WARPSYNC.COLLECTIVE R15, `(.L_x_734) ;  /* 0x000000000f087348 */ /* 0x000fea0003c00000 */
[----:B------:R0:W1:Y:S02]  /*26c60*/  SHFL.IDX P6, R14, R13, R12, R11 ;  /* 0x0000000c0d0e7389 */ /* 0x00006400000c000b */
[----:B01----:R-:W-:Y:S01]  /*26c70*/  ENDCOLLECTIVE ;  /* 0x000000000000791b */ /* 0x003fe20003800000 */
.L_x_734:
[----:B------:R-:W-:Y:S01]  /*26c80*/  MOV R13, R108 ;  /* 0x0000006c000d7202 */ /* 0x000fe20000000f00 */
[----:B------:R-:W-:Y:S02]  /*26c90*/  IMAD.MOV.U32 R12, RZ, RZ, R5 ;  /* 0x000000ffff0c7224 */ /* 0x000fe400078e0005 */
[----:B------:R-:W-:-:S07]  /*26ca0*/  IMAD.MOV.U32 R105, RZ, RZ, R14 ;  /* 0x000000ffff697224 */ /* 0x000fce00078e000e */
[----:B------:R-:W-:Y:S05]  /*26cb0*/  WARPSYNC.COLLECTIVE R15, `(.L_x_735) ;  /* 0x000000000f087348 */ /* 0x000fea0003c00000 */
[----:B------:R0:W1:Y:S02]  /*26cc0*/  SHFL.IDX P6, R14, R13, R12, R11 ;  /* 0x0000000c0d0e7389 */ /* 0x00006400000c000b */
[----:B01----:R-:W-:Y:S01]  /*26cd0*/  ENDCOLLECTIVE ;  /* 0x000000000000791b */ /* 0x003fe20003800000 */
.L_x_735:
[----:B------:R-:W-:Y:S01]  /*26ce0*/  MOV R13, R107 ;  /* 0x0000006b000d7202 */ /* 0x000fe20000000f00 */
[----:B------:R-:W-:Y:S02]  /*26cf0*/  IMAD.MOV.U32 R12, RZ, RZ, R2 ;  /* 0x000000ffff0c7224 */ /* 0x000fe400078e0002 */
[----:B------:R-:W-:-:S07]  /*26d00*/  IMAD.MOV.U32 R108, RZ, RZ, R14 ;  /* 0x000000ffff6c7224 */ /* 0x000fce00078e000e */
[----:B------:R-:W-:Y:S05]  /*26d10*/  WARPSYNC.COLLECTIVE R15, `(.L_x_736) ;  /* 0x000000000f087348 */ /* 0x000fea0003c00000 */
[----:B------:R0:W1:Y:S02]  /*26d20*/  SHFL.IDX P6, R14, R13, R12, R11 ;  /* 0x0000000c0d0e7389 */ /* 0x00006400000c000b */
[----:B01----:R-:W-:Y:S01]  /*26d30*/  ENDCOLLECTIVE ;  /* 0x000000000000791b */ /* 0x003fe20003800000 */
.L_x_736:
[----:B------:R-:W-:Y:S02]  /*26d40*/  SEL R59, R108, R105, P0 ;  /* 0x000000696c3b7207 */ /* 0x000fe40000000000 */
[----:B------:R-:W-:Y:S01]  /*26d50*/  MOV R13, R110 ;  /* 0x0000006e000d7202 */ /* 0x000fe20000000f00 */
[----:B------:R-:W-:Y:S02]  /*26d60*/  IMAD.MOV.U32 R12, RZ, RZ, R5 ;  /* 0x000000ffff0c7224 */ /* 0x000fe400078e0005 */
[----:B------:R-:W-:-:S07]  /*26d70*/  IMAD.MOV.U32 R107, RZ, RZ, R14 ;  /* 0x000000ffff6b7224 */ /* 0x000fce00078e000e */
[----:B------:R-:W-:Y:S05]  /*26d80*/  WARPSYNC.COLLECTIVE R15, `(.L_x_737) ;  /* 0x000000000f087348 */ /* 0x000fea0003c00000 */
[----:B------:R0:W1:Y:S02]  /*26d90*/  SHFL.IDX P6, R14, R13, R12, R11 ;  /* 0x0000000c0d0e7389 */ /* 0x00006400000c000b */
[----:B01----:R-:W-:Y:S01]  /*26da0*/  ENDCOLLECTIVE ;  /* 0x000000000000791b */ /* 0x003fe20003800000 */
.L_x_737:
[----:B------:R-:W-:Y:S01]  /*26db0*/  MOV R13, R109 ;  /* 0x0000006d000d7202 */ /* 0x000fe20000000f00 */
[----:B------:R-:W-:Y:S02]  /*26dc0*/  IMAD.MOV.U32 R12, RZ, RZ, R2 ;  /* 0x000000ffff0c7224 */ /* 0x000fe400078e0002 */
[----:B------:R-:W-:-:S07]  /*26dd0*/  IMAD.MOV.U32 R110, RZ, RZ, R14 ;  /* 0x000000ffff6e7224 */ /* 0x000fce00078e000e */
[----:B------:R-:W-:Y:S05]  /*26de0*/  WARPSYNC.COLLECTIVE R15, `(.L_x_738) ;  /* 0x000000000f087348 */ /* 0x000fea0003c00000 */
[----:B------:R0:W1:Y:S02]  /*26df0*/  SHFL.IDX P6, R14, R13, R12, R11 ;  /* 0x0000000c0d0e7389 */ /* 0x00006400000c000b */
[----:B01----:R-:W-:Y:S01]  /*26e00*/  ENDCOLLECTIVE ;  /* 0x000000000000791b */ /* 0x003fe20003800000 */
.L_x_738:
        /* <DEDUP_REMOVED lines=8> */
.L_x_739:
[----:B------:R-:W-:Y:S01]  /*26e90*/  MOV R13, R111 ;  /* 0x0000006f000d7202 */ /* 0x000fe20000000f00 */
[----:B------:R-:W-:Y:S02]  /*26ea0*/  IMAD.MOV.U32 R12, RZ, RZ, R2 ;  /* 0x000000ffff0c7224 */ /* 0x000fe400078e0002 */
[----:B------:R-:W-:-:S07]  /*26eb0*/  IMAD.MOV.U32 R112, RZ, RZ, R14 ;  /* 0x000000ffff707224 */ /* 0x000fce00078e000e */
[----:B------:R-:W-:Y:S05]  /*26ec0*/  WARPSYNC.COLLECTIVE R15, `(.L_x_740) ;  /* 0x000000000f087348 */ /* 0x000fea0003c00000 */
[----:B------:R0:W1:Y:S02]  /*26ed0*/  SHFL.IDX P6, R14, R13, R12, R11 ;  /* 0x0000000c0d0e7389 */ /* 0x00006400000c000b */
[----:B01----:R-:W-:Y:S01]  /*26ee0*/  ENDCOLLECTIVE ;  /* 0x000000000000791b */ /* 0x003fe20003800000 */
.L_x_740:
        /* <DEDUP_REMOVED lines=8> */
.L_x_741:
[----:B------:R-:W-:Y:S01]  /*26f70*/  MOV R13, R75 ;  /* 0x0000004b000d7202 */ /* 0x000fe20000000f00 */
[----:B------:R-:W-:Y:S02]  /*26f80*/  IMAD.MOV.U32 R12, RZ, RZ, R2 ;  /* 0x000000ffff0c7224 */ /* 0x000fe400078e0002 */
[----:B------:R-:W-:-:S07]  /*26f90*/  IMAD.MOV.U32 R114, RZ, RZ, R14 ;  /* 0x000000ffff727224 */ /* 0x000fce00078e000e */
[----:B------:R-:W-:Y:S05]  /*26fa0*/  WARPSYNC.COLLECTIVE R15, `(.L_x_742) ;  /* 0x000000000f087348 */ /* 0x000fea0003c00000 */
[----:B------:R0:W1:Y:S02]  /*26fb0*/  SHFL.IDX P6, R14, R13, R12, R11 ;  /* 0x0000000c0d0e7389 */ /* 0x00006400000c000b */
[----:B01----:R-:W-:Y:S01]  /*26fc0*/  ENDCOLLECTIVE ;  /* 0x000000000000791b */ /* 0x003fe20003800000 */
.L_x_742:
[----:B------:R-:W-:Y:S01]  /*26fd0*/  MOV R13, R3 ;  /* 0x00000003000d7202 */ /* 0x000fe20000000f00 */
[----:B------:R-:W-:Y:S01]  /*26fe0*/  IMAD.MOV.U32 R12, RZ, RZ, R5 ;  /* 0x000000ffff0c7224 */ /* 0x000fe200078e0005 */
[----:B------:R-:W-:Y:S02]  /*26ff0*/  SEL R5, R51, R78, P0 ;  /* 0x0000004e33057207 */ /* 0x000fe40000000000 */
[----:B------:R-:W-:Y:S02]  /*27000*/  SEL R51, R104, R69, P0 ;  /* 0x0000004568337207 */ /* 0x000fe40000000000 */
[----:B------:R-:W-:Y:S02]  /*27010*/  SEL R69, R111, R114, P0 ;  /* 0x000000726f457207 */ /* 0x000fe40000000000 */
[----:B------:R-:W-:Y:S01]  /*27020*/  MOV R78, RZ ;  /* 0x000000ff004e7202 */ /* 0x000fe20000000f00 */
[----:B------:R-:W-:-:S07]  /*27030*/  IMAD.MOV.U32 R75, RZ, RZ, R14 ;  /* 0x000000ffff4b7224 */ /* 0x000fce00078e000e */
[----:B------:R-:W-:Y:S05]  /*27040*/  WARPSYNC.COLLECTIVE R15, `(.L_x_743) ;  /* 0x000000000f087348 */ /* 0x000fea0003c00000 */
[----:B------:R0:W1:Y:S02]  /*27050*/  SHFL.IDX P6, R14, R13, R12, R11 ;  /* 0x0000000c0d0e7389 */ /* 0x00006400000c000b */
[----:B01----:R-:W-:Y:S01]  /*27060*/  ENDCOLLECTIVE ;  /* 0x000000000000791b */ /* 0x003fe20003800000 */
.L_x_743:
[----:B------:R-:W-:Y:S02]  /*27070*/  SEL R12, R21, R24, P0 ;  /* 0x00000018150c7207 */ /* 0x000fe40000000000 */
[----:B------:R-:W-:Y:S02]  /*27080*/  SEL R11, R80, R53, P0 ;  /* 0x00000035500b7207 */ /* 0x000fe40000000000 */
[----:B------:R-:W-:Y:S02]  /*27090*/  SEL R13, R55, R82, P0 ;  /* 0x00000052370d7207 */ /* 0x000fe40000000000 */
[----:B------:R-:W-:Y:S02]  /*270a0*/  SEL R15, R82, R55, P0 ;  /* 0x00000037520f7207 */ /* 0x000fe40000000000 */
[----:B------:R-:W-:Y:S01]  /*270b0*/  SEL R53, R71, R106, P0 ;  /* 0x0000006a47357207 */ /* 0x000fe20000000000 */
[----:B------:R-:W-:Y:S01]  /*270c0*/  IMAD.MOV.U32 R2, RZ, RZ, R14 ;  /* 0x000000ffff027224 */ /* 0x000fe200078e000e */
[----:B------:R-:W-:-:S02]  /*270d0*/  SEL R14, R24, R21, P0 ;  /* 0x00000015180e7207 */ /* 0x000fc40000000000 */
[----:B------:R-:W-:Y:S02]  /*270e0*/  SEL R24, R25, R26, P0 ;  /* 0x0000001a19187207 */ /* 0x000fe40000000000 */
[----:B------:R-:W-:Y:S02]  /*270f0*/  SEL R26, R26, R25, P0 ;  /* 0x000000191a1a7207 */ /* 0x000fe40000000000 */
[----:B------:R-:W-:Y:S02]  /*27100*/  SEL R25, R57, R84, P0 ;  /* 0x0000005439197207 */ /* 0x000fe40000000000 */
[----:B------:R-:W-:Y:S02]  /*27110*/  SEL R55, R106, R71, P0 ;  /* 0x000000476a377207 */ /* 0x000fe40000000000 */
[----:B------:R-:W-:Y:S02]  /*27120*/  SEL R57, R105, R108, P0 ;  /* 0x0000006c69397207 */ /* 0x000fe40000000000 */
[----:B------:R-:W-:Y:S01]  /*27130*/  SEL R71, R114, R111, P0 ;  /* 0x0000006f72477207 */ /* 0x000fe20000000000 */
[----:B------:R-:W-:Y:S06]  /*27140*/  BRA `(.L_x_744) ;  /* 0xffffff4000c87947 */ /* 0x000fec000383ffff */
.L_x_514:
[----:B------:R-:W-:Y:S01]  /*27150*/  IMAD.MOV.U32 R13, RZ, RZ, R3 ;  /* 0x000000ffff0d7224 */ /* 0x000fe200078e0003 */
[----:B------:R-:W-:Y:S01]  /*27160*/  MOV R11, 0x181f ;  /* 0x0000181f000b7802 */ /* 0x000fe20000000f00 */
[----:B------:R-:W-:Y:S02]  /*27170*/  IMAD.MOV.U32 R12, RZ, RZ, RZ ;  /* 0x000000ffff0c7224 */ /* 0x000fe400078e00ff */
[----:B------:R-:W-:-:S07]  /*27180*/  IMAD.MOV.U32 R15, RZ, RZ, -0x1 ;  /* 0xffffffffff0f7424 */ /* 0x000fce00078e00ff */
[----:B0-----:R-:W-:Y:S05]  /*27190*/  WARPSYNC.COLLECTIVE R15, `(.L_x_745) ;  /* 0x000000000f087348 */ /* 0x001fea0003c00000 */
[----:B------:R1:W2:Y:S02]  /*271a0*/  SHFL.IDX P6, R14, R13, R12, R11 ;  /* 0x0000000c0d0e7389 */ /* 0x0002a400000c000b */
[----:B012---:R-:W-:Y:S01]  /*271b0*/  ENDCOLLECTIVE ;  /* 0x000000000000791b */ /* 0x007fe20003800000 */
.L_x_745:
[----:B------:R-:W-:Y:S01]  /*271c0*/  MOV R13, R2 ;  /* 0x00000002000d7202 */ /* 0x000fe20000000f00 */
[----:B------:R-:W-:-:S07]  /*271d0*/  IMAD.MOV.U32 R0, RZ, RZ, R14 ;  /* 0x000000ffff007224 */ /* 0x000fce00078e000e */
[----:B------:R-:W-:Y:S05]  /*271e0*/  WARPSYNC.COLLECTIVE R15, `(.L_x_746) ;  /* 0x000000000f087348 */ /* 0x000fea0003c00000 */
[----:B------:R0:W1:Y:S02]  /*271f0*/  SHFL.IDX P6, R14, R13, R12, R11 ;  /* 0x0000000c0d0e7389 */ /* 0x00006400000c000b */
[----:B01----:R-:W-:Y:S01]  /*27200*/  ENDCOLLECTIVE ;  /* 0x000000000000791b */ /* 0x003fe20003800000 */
.L_x_746:
[----:B------:R-:W-:Y:S05]  /*27210*/  BRA `(.L_x_747) ;  /* 0xffffff6000647947 */ /* 0x000fea000383ffff */
.L_x_517:
[----:B------:R-:W-:Y:S01]  /*27220*/  BSSY B1, `(.L_x_748) ;  /* 0x0000008000017945 */ /* 0x000fe20003800000 */
[----:B----4-:R-:W-:Y:S01]  /*27230*/  IMAD.MOV.U32 R13, RZ, RZ, R3 ;  /* 0x000000ffff0d7224 */ /* 0x010fe200078e0003 */
[----:B------:R-:W-:Y:S01]  /*27240*/  MOV R11, 0x181f ;  /* 0x0000181f000b7802 */ /* 0x000fe20000000f00 */
[----:B------:R-:W-:Y:S02]  /*27250*/  IMAD.MOV.U32 R12, RZ, RZ, 0x1 ;  /* 0x00000001ff0c7424 */ /* 0x000fe400078e00ff */
[----:B------:R-:W-:-:S07]  /*27260*/  IMAD.MOV.U32 R15, RZ, RZ, -0x1 ;  /* 0xffffffffff0f7424 */ /* 0x000fce00078e00ff */
[----:B0123--:R-:W-:Y:S05]  /*27270*/  WARPSYNC.COLLECTIVE R15, `(.L_x_749) ;  /* 0x000000000f087348 */ /* 0x00ffea0003c00000 */
[----:B---3--:R3:W4:Y:S02]  /*27280*/  SHFL.IDX P6, R14, R13, R12, R11 ;  /* 0x0000000c0d0e7389 */ /* 0x00872400000c000b */
[----:B01234-:R-:W-:Y:S01]  /*27290*/  ENDCOLLECTIVE ;  /* 0x000000000000791b */ /* 0x01ffe20003800000 */
.L_x_749:
[----:B------:R-:W-:Y:S05]  /*272a0*/  BSYNC B1 ;  /* 0x0000000000017941 */ /* 0x000fea0003800000 */
.L_x_748:
[----:B------:R-:W-:Y:S01]  /*272b0*/  MOV R13, R2 ;  /* 0x00000002000d7202 */ /* 0x000fe20000000f00 */
[----:B------:R-:W-:Y:S01]  /*272c0*/  IMAD.MOV.U32 R12, RZ, RZ, 0x1 ;  /* 0x00000001ff0c7424 */ /* 0x000fe200078e00ff */
[----:B------:R-:W-:Y:S01]  /*272d0*/  MOV R15, 0xffffffff ;  /* 0xffffffff000f7802 */ /* 0x000fe20000000f00 */
[----:B------:R-:W-:Y:S02]  /*272e0*/  IMAD.MOV.U32 R11, RZ, RZ, 0x181f ;  /* 0x0000181fff0b7424 */ /* 0x000fe400078e00ff */
[----:B------:R-:W-:-:S07]  /*272f0*/  IMAD.MOV.U32 R0, RZ, RZ, R14 ;  /* 0x000000ffff007224 */ /* 0x000fce00078e000e */
[----:B------:R-:W-:Y:S05]  /*27300*/  WARPSYNC.COLLECTIVE R15, `(.L_x_750) ;  /* 0x000000000f087348 */ /* 0x000fea0003c00000 */
[----:B------:R0:W1:Y:S02]  /*27310*/  SHFL.IDX P6, R14, R13, R12, R11 ;  /* 0x0000000c0d0e7389 */ /* 0x00006400000c000b */
[----:B01----:R-:W-:Y:S01]  /*27320*/  ENDCOLLECTIVE ;  /* 0x000000000000791b */ /* 0x003fe20003800000 */
.L_x_750:
[----:B------:R-:W-:Y:S05]  /*27330*/  BRA `(.L_x_751) ;  /* 0xffffff6000847947 */ /* 0x000fea000383ffff */
.L_x_520:
        /* <DEDUP_REMOVED lines=8> */
.L_x_753:
[----:B------:R-:W-:Y:S05]  /*273c0*/  BSYNC B1 ;  /* 0x0000000000017941 */ /* 0x000fea0003800000 */
.L_x_752:
        /* <DEDUP_REMOVED lines=8> */
.L_x_754:
[----:B------:R-:W-:Y:S05]  /*27450*/  BRA `(.L_x_755) ;  /* 0xffffff6000a47947 */ /* 0x000fea000383ffff */
.L_x_523:
[----:B------:R-:W-:Y:S01]  /*27460*/  BSSY B1, `(.L_x_756) ;  /* 0x0000008000017945 */ /* 0x000fe20003800000 */
[----:B0-----:R-:W-:Y:S01]  /*27470*/  IMAD.MOV.U32 R13, RZ, RZ, R3 ;  /* 0x000000ffff0d7224 */ /* 0x001fe200078e0003 */
[----:B------:R-:W-:Y:S01]  /*27480*/  MOV R11, 0x181f ;  /* 0x0000181f000b7802 */ /* 0x000fe20000000f00 */
[----:B------:R-:W-:Y:S02]  /*27490*/  IMAD.MOV.U32 R12, RZ, RZ, 0x3 ;  /* 0x00000003ff0c7424 */ /* 0x000fe400078e00ff */
[----:B------:R-:W-:-:S07]  /*274a0*/  IMAD.MOV.U32 R15, RZ, RZ, -0x1 ;  /* 0xffffffffff0f7424 */ /* 0x000fce00078e00ff */
[----:B-1234-:R-:W-:Y:S05]  /*274b0*/  WARPSYNC.COLLECTIVE R15, `(.L_x_757) ;  /* 0x000000000f087348 */ /* 0x01efea0003c00000 */
[----:B----4-:R0:W4:Y:S02]  /*274c0*/  SHFL.IDX P6, R14, R13, R12, R11 ;  /* 0x0000000c0d0e7389 */ /* 0x01012400000c000b */
[----:B01234-:R-:W-:Y:S01]  /*274d0*/  ENDCOLLECTIVE ;  /* 0x000000000000791b */ /* 0x01ffe20003800000 */
.L_x_757:
[----:B------:R-:W-:Y:S05]  /*274e0*/  BSYNC B1 ;  /* 0x0000000000017941 */ /* 0x000fea0003800000 */
.L_x_756:
        /* <DEDUP_REMOVED lines=8> */
.L_x_758:
[----:B------:R-:W-:Y:S05]  /*27570*/  BRA `(.L_x_759) ;  /* 0xffffff6000c47947 */ /* 0x000fea000383ffff */
.L_x_540:
[----:B------:R-:W0:Y:S01]  /*27580*/  S2R R5, SR_TID.X ;  /* 0x0000000000057919 */ /* 0x000e220000002100 */
[----:B------:R-:W-:Y:S01]  /*27590*/  BSSY B1, `(.L_x_760) ;  /* 0x000000a000017945 */ /* 0x000fe20003800000 */
[----:B------:R-:W-:Y:S01]  /*275a0*/  IMAD.MOV.U32 R12, RZ, RZ, RZ ;  /* 0x000000ffff0c7224 */ /* 0x000fe200078e00ff */
[----:B------:R-:W-:Y:S01]  /*275b0*/  MOV R11, 0x1f ;  /* 0x0000001f000b7802 */ /* 0x000fe20000000f00 */
[----:B------:R-:W-:Y:S01]  /*275c0*/  IMAD.MOV.U32 R15, RZ, RZ, -0x1 ;  /* 0xffffffffff0f7424 */ /* 0x000fe200078e00ff */
[----:B0-----:R-:W-:-:S04]  /*275d0*/  SHF.R.U32.HI R5, RZ, 0x5, R5 ;  /* 0x00000005ff057819 */ /* 0x001fc80000011605 */
[----:B------:R-:W-:-:S05]  /*275e0*/  LOP3.LUT R5, R5, 0x3, RZ, 0xc0, !PT ;  /* 0x0000000305057812 */ /* 0x000fca00078ec0ff */
[----:B------:R-:W-:-:S07]  /*275f0*/  IMAD.MOV.U32 R13, RZ, RZ, R5 ;  /* 0x000000ffff0d7224 */ /* 0x000fce00078e0005 */
[----:B------:R-:W-:Y:S05]  /*27600*/  WARPSYNC.COLLECTIVE R15, `(.L_x_761) ;  /* 0x000000000f087348 */ /* 0x000fea0003c00000 */
[----:B------:R0:W1:Y:S02]  /*27610*/  SHFL.IDX P6, R14, R13, R12, R11 ;  /* 0x0000000c0d0e7389 */ /* 0x00006400000c000b */
[----:B01----:R-:W-:Y:S01]  /*27620*/  ENDCOLLECTIVE ;  /* 0x000000000000791b */ /* 0x003fe20003800000 */
.L_x_761:
[----:B------:R-:W-:Y:S05]  /*27630*/  BSYNC B1 ;  /* 0x0000000000017941 */ /* 0x000fea0003800000 */
.L_x_760:
[----:B------:R-:W-:Y:S05]  /*27640*/  BRA `(.L_x_762) ;  /* 0xffffff7400e87947 */ /* 0x000fea000383ffff */
.L_x_542:
[----:B------:R-:W-:Y:S01]  /*27650*/  BSSY B1, `(.L_x_763) ;  /* 0x0000006000017945 */ /* 0x000fe20003800000 */
[----:B------:R-:W-:-:S07]  /*27660*/  IMAD.MOV.U32 R15, RZ, RZ, -0x1 ;  /* 0xffffffffff0f7424 */ /* 0x000fce00078e00ff */
[----:B0-----:R-:W-:Y:S05]  /*27670*/  WARPSYNC.COLLECTIVE R15, `(.L_x_764) ;  /* 0x000000000f0c7348 */ /* 0x001fea0003c00000 */
[----:B------:R-:W-:Y:S02]  /*27680*/  ELECT P6, UR62, PT ;  /* 0x00000000003e782f */ /* 0x000fe400038c0000 */
[----:B------:R-:W-:Y:S01]  /*27690*/  MOV R14, UR62 ;  /* 0x0000003e000e7c02 */ /* 0x000fe20008000f00 */
[----:B0-----:R-:W-:Y:S10]  /*276a0*/  ENDCOLLECTIVE ;  /* 0x000000000000791b */ /* 0x001ff40003800000 */
.L_x_764:
[----:B------:R-:W-:Y:S05]  /*276b0*/  BSYNC B1 ;  /* 0x0000000000017941 */ /* 0x000fea0003800000 */
.L_x_763:
[----:B------:R-:W-:Y:S05]  /*276c0*/  BRA `(.L_x_541) ;  /* 0xffffff7400e07947 */ /* 0x000fea000383ffff */
.L_x_544:
[----:B0-----:R-:W2:Y:S02]  /*276d0*/  LDL R5, [R1+0x4] ;  /* 0x0000040001057983 */ /* 0x001ea40000100800 */
[----:B--2---:R0:W1:Y:S02]  /*276e0*/  SYNCS.PHASECHK.TRANS64.TRYWAIT P0, [R5+URZ+0x38820], R4 ;  /* 0x03882004050075a7 */ /* 0x004064000800017f */
[----:B-1----:R-:W-:Y:S05]  /*276f0*/  @!P0 NANOSLEEP.SYNCS 0x989680 ;  /* 0x009896800000895d */ /* 0x002fea0003900000 */
[----:B------:R-:W1:Y:S02]  /*27700*/  @!P0 SYNCS.PHASECHK.TRANS64 P0, [R5+URZ+0x38820], R4 ;  /* 0x03882004050085a7 */ /* 0x000e64000800007f */
[----:B-1----:R-:W-:Y:S05]  /*27710*/  @!P0 BRA `(.L_x_544) ;  /* 0xfffffffc00ec8947 */ /* 0x002fea000383ffff */
[----:B------:R-:W-:Y:S05]  /*27720*/  BRA `(.L_x_765) ;  /* 0xffffff7400f07947 */ /* 0x000fea000383ffff */
.L_x_548:
[----:B0-----:R0:W1:Y:S02]  /*27730*/  SYNCS.PHASECHK.TRANS64.TRYWAIT P0, [R7+URZ+0x388a0], R10 ;  /* 0x0388a00a070075a7 */ /* 0x001064000800017f */
[----:B-1----:R-:W-:Y:S05]  /*27740*/  @!P0 NANOSLEEP.SYNCS 0x989680 ;  /* 0x009896800000895d */ /* 0x002fea0003900000 */
[----:B------:R-:W1:Y:S02]  /*27750*/  @!P0 SYNCS.PHASECHK.TRANS64 P0, [R7+URZ+0x388a0], R10 ;  /* 0x0388a00a070085a7 */ /* 0x000e64000800007f */
[----:B-1----:R-:W-:Y:S05]  /*27760*/  @!P0 BRA `(.L_x_548) ;  /* 0xfffffffc00f08947 */ /* 0x002fea000383ffff */
[----:B------:R-:W-:Y:S05]  /*27770*/  BRA `(.L_x_766) ;  /* 0xffffff7800187947 */ /* 0x000fea000383ffff */
.L_x_554:
[----:B-1----:R1:W2:Y:S02]  /*27780*/  SYNCS.PHASECHK.TRANS64.TRYWAIT P0, [R7+URZ+0x388c0], R10 ;  /* 0x0388c00a070075a7 */ /* 0x0022a4000800017f */
[----:B--2---:R-:W-:Y:S05]  /*27790*/  @!P0 NANOSLEEP.SYNCS 0x989680 ;  /* 0x009896800000895d */ /* 0x004fea0003900000 */
[----:B------:R-:W2:Y:S02]  /*277a0*/  @!P0 SYNCS.PHASECHK.TRANS64 P0, [R7+URZ+0x388c0], R10 ;  /* 0x0388c00a070085a7 */ /* 0x000ea4000800007f */
[----:B--2---:R-:W-:Y:S05]  /*277b0*/  @!P0 BRA `(.L_x_554) ;  /* 0xfffffffc00f08947 */ /* 0x004fea000383ffff */
[----:B------:R-:W-:Y:S05]  /*277c0*/  BRA `(.L_x_767) ;  /* 0xffffff7800dc7947 */ /* 0x000fea000383ffff */
.L_x_562:
[----:B0-----:R0:W1:Y:S02]  /*277d0*/  SYNCS.PHASECHK.TRANS64.TRYWAIT P1, [R8+URZ+0x388a0], R7 ;  /* 0x0388a007080075a7 */ /* 0x001064000802017f */
[----:B-1----:R-:W-:Y:S05]  /*277e0*/  @!P1 NANOSLEEP.SYNCS 0x989680 ;  /* 0x009896800000995d */ /* 0x002fea0003900000 */
[----:B------:R-:W1:Y:S02]  /*277f0*/  @!P1 SYNCS.PHASECHK.TRANS64 P1, [R8+URZ+0x388a0], R7 ;  /* 0x0388a007080095a7 */ /* 0x000e64000802007f */
[----:B-1----:R-:W-:Y:S05]  /*27800*/  @!P1 BRA `(.L_x_562) ;  /* 0xfffffffc00f09947 */ /* 0x002fea000383ffff */
[----:B------:R-:W-:Y:S05]  /*27810*/  BRA `(.L_x_768) ;  /* 0xffffff7c00f07947 */ /* 0x000fea000383ffff */
.L_x_568:
[----:B-1----:R1:W2:Y:S02]  /*27820*/  SYNCS.PHASECHK.TRANS64.TRYWAIT P1, [R8+URZ+0x388c0], R7 ;  /* 0x0388c007080075a7 */ /* 0x0022a4000802017f */
[----:B--2---:R-:W-:Y:S05]  /*27830*/  @!P1 NANOSLEEP.SYNCS 0x989680 ;  /* 0x009896800000995d */ /* 0x004fea0003900000 */
[----:B------:R-:W2:Y:S02]  /*27840*/  @!P1 SYNCS.PHASECHK.TRANS64 P1, [R8+URZ+0x388c0], R7 ;  /* 0x0388c007080095a7 */ /* 0x000ea4000802007f */
[----:B--2---:R-:W-:Y:S05]  /*27850*/  @!P1 BRA `(.L_x_568) ;  /* 0xfffffffc00f09947 */ /* 0x004fea000383ffff */
[----:B------:R-:W-:Y:S05]  /*27860*/  BRA `(.L_x_769) ;  /* 0xffffff8000b07947 */ /* 0x000fea000383ffff */
.L_x_584:
[----:B------:R-:W0:Y:S01]  /*27870*/  S2R R4, SR_TID.X ;  /* 0x0000000000047919 */ /* 0x000e220000002100 */
[----:B------:R-:W-:Y:S01]  /*27880*/  BSSY B0, `(.L_x_770) ;  /* 0x000000a000007945 */ /* 0x000fe20003800000 */
[----:B------:R-:W-:Y:S01]  /*27890*/  IMAD.MOV.U32 R12, RZ, RZ, RZ ;  /* 0x000000ffff0c7224 */ /* 0x000fe200078e00ff */
[----:B------:R-:W-:Y:S01]  /*278a0*/  MOV R15, 0xffffffff ;  /* 0xffffffff000f7802 */ /* 0x000fe20000000f00 */
[----:B------:R-:W-:Y:S01]  /*278b0*/  IMAD.MOV.U32 R11, RZ, RZ, 0x1f ;  /* 0x0000001fff0b7424 */ /* 0x000fe200078e00ff */
[----:B0-----:R-:W-:-:S04]  /*278c0*/  SHF.R.U32.HI R4, RZ, 0x5, R4 ;  /* 0x00000005ff047819 */ /* 0x001fc80000011604 */
[----:B------:R-:W-:-:S04]  /*278d0*/  LOP3.LUT R4, R4, 0x3, RZ, 0xc0, !PT ;  /* 0x0000000304047812 */ /* 0x000fc800078ec0ff */
[----:B------:R-:W-:-:S07]  /*278e0*/  MOV R13, R4 ;  /* 0x00000004000d7202 */ /* 0x000fce0000000f00 */
[----:B-1----:R-:W-:Y:S05]  /*278f0*/  WARPSYNC.COLLECTIVE R15, `(.L_x_771) ;  /* 0x000000000f087348 */ /* 0x002fea0003c00000 */
[----:B------:R0:W2:Y:S02]  /*27900*/  SHFL.IDX P6, R14, R13, R12, R11 ;  /* 0x0000000c0d0e7389 */ /* 0x0000a400000c000b */
[----:B012---:R-:W-:Y:S01]  /*27910*/  ENDCOLLECTIVE ;  /* 0x000000000000791b */ /* 0x007fe20003800000 */
.L_x_771:
[----:B------:R-:W-:Y:S05]  /*27920*/  BSYNC B0 ;  /* 0x0000000000007941 */ /* 0x000fea0003800000 */
.L_x_770:
[----:B------:R-:W-:Y:S05]  /*27930*/  BRA `(.L_x_772) ;  /* 0xffffff8c008c7947 */ /* 0x000fea000383ffff */
.L_x_586:
[----:B------:R-:W-:Y:S01]  /*27940*/  BSSY B0, `(.L_x_773) ;  /* 0x0000006000007945 */ /* 0x000fe20003800000 */
[----:B------:R-:W-:-:S07]  /*27950*/  IMAD.MOV.U32 R15, RZ, RZ, -0x1 ;  /* 0xffffffffff0f7424 */ /* 0x000fce00078e00ff */
[----:B01----:R-:W-:Y:S05]  /*27960*/  WARPSYNC.COLLECTIVE R15, `(.L_x_774) ;  /* 0x000000000f0c7348 */ /* 0x003fea0003c00000 */
[----:B------:R-:W-:Y:S02]  /*27970*/  ELECT P6, UR62, PT ;  /* 0x00000000003e782f */ /* 0x000fe400038c0000 */
[----:B------:R-:W-:Y:S01]  /*27980*/  MOV R14, UR62 ;  /* 0x0000003e000e7c02 */ /* 0x000fe20008000f00 */
[----:B01----:R-:W-:Y:S10]  /*27990*/  ENDCOLLECTIVE ;  /* 0x000000000000791b */ /* 0x003ff40003800000 */
.L_x_774:
[----:B------:R-:W-:Y:S05]  /*279a0*/  BSYNC B0 ;  /* 0x0000000000007941 */ /* 0x000fea0003800000 */
.L_x_773:
[----:B------:R-:W-:Y:S05]  /*279b0*/  BRA `(.L_x_775) ;  /* 0xffffff8c00987947 */ /* 0x000fea000383ffff */
.L_x_588:
[----:B0-----:R0:W1:Y:S02]  /*279c0*/  SYNCS.PHASECHK.TRANS64.TRYWAIT P0, [R0+URZ+0x38880], R3 ;  /* 0x03888003000075a7 */ /* 0x001064000800017f */
[----:B-1----:R-:W-:Y:S05]  /*279d0*/  @!P0 NANOSLEEP.SYNCS 0x989680 ;  /* 0x009896800000895d */ /* 0x002fea0003900000 */
[----:B------:R-:W1:Y:S02]  /*279e0*/  @!P0 SYNCS.PHASECHK.TRANS64 P0, [R0+URZ+0x38880], R3 ;  /* 0x03888003000085a7 */ /* 0x000e64000800007f */
[----:B-1----:R-:W-:Y:S05]  /*279f0*/  @!P0 BRA `(.L_x_588) ;  /* 0xfffffffc00f08947 */ /* 0x002fea000383ffff */
[----:B------:R-:W-:Y:S05]  /*27a00*/  BRA `(.L_x_776) ;  /* 0xffffff9000107947 */ /* 0x000fea000383ffff */
.L_x_590:
[----:B-1----:R1:W2:Y:S02]  /*27a10*/  SYNCS.PHASECHK.TRANS64.TRYWAIT P0, [R0+URZ+0x38840], R3 ;  /* 0x03884003000075a7 */ /* 0x0022a4000800017f */
[----:B--2---:R-:W-:Y:S05]  /*27a20*/  @!P0 NANOSLEEP.SYNCS 0x989680 ;  /* 0x009896800000895d */ /* 0x004fea0003900000 */
[----:B------:R-:W2:Y:S02]  /*27a30*/  @!P0 SYNCS.PHASECHK.TRANS64 P0, [R0+URZ+0x38840], R3 ;  /* 0x03884003000085a7 */ /* 0x000ea4000800007f */
[----:B--2---:R-:W-:Y:S05]  /*27a40*/  @!P0 BRA `(.L_x_590) ;  /* 0xfffffffc00f08947 */ /* 0x004fea000383ffff */
[----:B------:R-:W-:Y:S05]  /*27a50*/  BRA `(.L_x_777) ;  /* 0xffffff9000847947 */ /* 0x000fea000383ffff */
.L_x_594:
[----:B------:R-:W2:Y:S01]  /*27a60*/  LDL.LU R11, [R1+0x58] ;  /* 0x00005800010b7983 */ /* 0x000ea20000300800 */
[----:B------:R-:W-:Y:S01]  /*27a70*/  IMAD.MOV.U32 R13, RZ, RZ, R3 ;  /* 0x000000ffff0d7224 */ /* 0x000fe200078e0003 */
[----:B------:R-:W-:Y:S01]  /*27a80*/  MOV R12, RZ ;  /* 0x000000ff000c7202 */ /* 0x000fe20000000f00 */
[----:B------:R-:W-:Y:S01]  /*27a90*/  IMAD.MOV.U32 R15, RZ, RZ, -0x1 ;  /* 0xffffffffff0f7424 */ /* 0x000fe200078e00ff */
[----:B------:R-:W-:-:S04]  /*27aa0*/  LOP3.LUT R8, R8, 0x7f, RZ, 0xc0, !PT ;  /* 0x0000007f08087812 */ /* 0x000fc800078ec0ff */
[----:B------:R-:W-:-:S04]  /*27ab0*/  SHF.R.U32.HI R5, RZ, 0x3, R8 ;  /* 0x00000003ff057819 */ /* 0x000fc80000011608 */
[----:B------:R-:W-:-:S05]  /*27ac0*/  IADD3 R0, R5, R17, RZ ;  /* 0x0000001105007210 */ /* 0x000fca0007ffe0ff */
[----:B------:R-:W-:Y:S02]  /*27ad0*/  VIADD R5, R0, 0x10 ;  /* 0x0000001000057836 */ /* 0x000fe40000000000 */
[----:B--2---:R-:W-:Y:S02]  /*27ae0*/  IMAD R2, R11, R7, RZ ;  /* 0x000000070b027224 */ /* 0x004fe400078e02ff */
[----:B------:R-:W-:-:S03]  /*27af0*/  IMAD.MOV.U32 R11, RZ, RZ, 0x181f ;  /* 0x0000181fff0b7424 */ /* 0x000fc600078e00ff */
[----:B------:R-:W-:-:S13]  /*27b00*/  ISETP.GE.AND P2, PT, R0, R2, PT ;  /* 0x000000020000720c */ /* 0x000fda0003f46270 */
[----:B0----5:R-:W-:Y:S05]  /*27b10*/  WARPSYNC.COLLECTIVE R15, `(.L_x_778) ;  /* 0x000000000f087348 */ /* 0x021fea0003c00000 */
[----:B------:R1:W2:Y:S02]  /*27b20*/  SHFL.IDX P6, R14, R13, R12, R11 ;  /* 0x0000000c0d0e7389 */ /* 0x0002a400000c000b */
[----:B012--5:R-:W-:Y:S01]  /*27b30*/  ENDCOLLECTIVE ;  /* 0x000000000000791b */ /* 0x027fe20003800000 */
.L_x_778:
[----:B------:R-:W-:Y:S01]  /*27b40*/  IMAD.MOV.U32 R13, RZ, RZ, R4 ;  /* 0x000000ffff0d7224 */ /* 0x000fe200078e0004 */
[----:B------:R-:W-:-:S07]  /*27b50*/  MOV R6, R14 ;  /* 0x0000000e00067202 */ /* 0x000fce0000000f00 */
[----:B------:R-:W-:Y:S05]  /*27b60*/  WARPSYNC.COLLECTIVE R15, `(.L_x_779) ;  /* 0x000000000f087348 */ /* 0x000fea0003c00000 */
[----:B------:R0:W1:Y:S02]  /*27b70*/  SHFL.IDX P6, R14, R13, R12, R11 ;  /* 0x0000000c0d0e7389 */ /* 0x00006400000c000b */
[----:B01----:R-:W-:Y:S01]  /*27b80*/  ENDCOLLECTIVE ;  /* 0x000000000000791b */ /* 0x003fe20003800000 */
.L_x_779:
[----:B------:R-:W-:Y:S01]  /*27b90*/  MOV R13, R3 ;  /* 0x00000003000d7202 */ /* 0x000fe20000000f00 */
[----:B------:R-:W-:Y:S02]  /*27ba0*/  IMAD.MOV.U32 R12, RZ, RZ, 0x1 ;  /* 0x00000001ff0c7424 */ /* 0x000fe400078e00ff */
[----:B------:R-:W-:-:S07]  /*27bb0*/  IMAD.MOV.U32 R7, RZ, RZ, R14 ;  /* 0x000000ffff077224 */ /* 0x000fce00078e000e */
[----:B------:R-:W-:Y:S05]  /*27bc0*/  WARPSYNC.COLLECTIVE R15, `(.L_x_780) ;  /* 0x000000000f087348 */ /* 0x000fea0003c00000 */
[----:B------:R0:W1:Y:S02]  /*27bd0*/  SHFL.IDX P6, R14, R13, R12, R11 ;  /* 0x0000000c0d0e7389 */ /* 0x00006400000c000b */
[----:B01----:R-:W-:Y:S01]  /*27be0*/  ENDCOLLECTIVE ;  /* 0x000000000000791b */ /* 0x003fe20003800000 */
.L_x_780:
[----:B------:R-:W-:-:S05]  /*27bf0*/  @!P2 IADD3 R7, P3, R10, R7, RZ ;  /* 0x000000070a07a210 */ /* 0x000fca0007f7e0ff */
[----:B------:R-:W-:-:S05]  /*27c00*/  @!P2 IMAD.X R6, RZ, RZ, R6, P3 ;  /* 0x000000ffff06a224 */ /* 0x000fca00018e0606 */
[----:B------:R-:W-:Y:S02]  /*27c10*/  @!P2 LOP3.LUT R7, R7, R6, RZ, 0x3c, !PT ;  /* 0x000000060707a212 */ /* 0x000fe400078e3cff */
[----:B------:R-:W-:Y:S02]  /*27c20*/  MOV R13, R4 ;  /* 0x00000004000d7202 */ /* 0x000fe40000000f00 */
[----:B------:R-:W-:-:S04]  /*27c30*/  @!P2 LOP3.LUT R6, R7, R6, RZ, 0x3c, !PT ;  /* 0x000000060706a212 */ /* 0x000fc800078e3cff */
[----:B------:R-:W-:Y:S01]  /*27c40*/  @!P2 LOP3.LUT R7, R7, R6, RZ, 0x3c, !PT ;  /* 0x000000060707a212 */ /* 0x000fe200078e3cff */
[----:B------:R-:W-:-:S07]  /*27c50*/  IMAD.MOV.U32 R8, RZ, RZ, R14 ;  /* 0x000000ffff087224 */ /* 0x000fce00078e000e */
[----:B------:R-:W-:Y:S05]  /*27c60*/  WARPSYNC.COLLECTIVE R15, `(.L_x_781) ;  /* 0x000000000f087348 */ /* 0x000fea0003c00000 */
[----:B------:R0:W1:Y:S02]  /*27c70*/  SHFL.IDX P6, R14, R13, R12, R11 ;  /* 0x0000000c0d0e7389 */ /* 0x00006400000c000b */
[----:B01----:R-:W-:Y:S01]  /*27c80*/  ENDCOLLECTIVE ;  /* 0x000000000000791b */ /* 0x003fe20003800000 */
.L_x_781:
        /* <DEDUP_REMOVED lines=12> */
.L_x_782:
[----:B------:R-:W-:Y:S02]  /*27d50*/  @!P2 IADD3 R7, P3, R10, R5, RZ ;  /* 0x000000050a07a210 */ /* 0x000fe40007f7e0ff */
[----:B------:R-:W-:-:S03]  /*27d60*/  IADD3 R5, R0, 0x20, RZ ;  /* 0x0000002000057810 */ /* 0x000fc60007ffe0ff */
        /* <DEDUP_REMOVED lines=8> */
[----:B------:R-:W-:Y:S04]  /*27df0*/  @!P2 LDGSTS.E.BYPASS.LTC128B.128 [R9+0x20c00], desc[UR42][R6.64], !P0 ;  /* 0x20c000000609afae */ /* 0x000fe8000c101d6a */
[----:B------:R0:W-:Y:S01]  /*27e00*/  @!P2 LDGSTS.E.BYPASS.LTC128B.128 [R9+0x24c00], desc[UR42][R6.64+0x80], !P1 ;  /* 0x24c000800609afae */ /* 0x0001e2000c901d6a */
[----:B------:R-:W-:Y:S02]  /*27e10*/  ISETP.GE.AND P2, PT, R5, R2, PT ;  /* 0x000000020500720c */ /* 0x000fe40003f46270 */
[----:B0-----:R-:W-:-:S11]  /*27e20*/  MOV R6, R14 ;  /* 0x0000000e00067202 */ /* 0x001fd60000000f00 */
[----:B------:R-:W-:Y:S05]  /*27e30*/  WARPSYNC.COLLECTIVE R15, `(.L_x_783) ;  /* 0x000000000f087348 */ /* 0x000fea0003c00000 */
[----:B------:R0:W1:Y:S02]  /*27e40*/  SHFL.IDX P6, R14, R13, R12, R11 ;  /* 0x0000000c0d0e7389 */ /* 0x00006400000c000b */
[----:B01----:R-:W-:Y:S01]  /*27e50*/  ENDCOLLECTIVE ;  /* 0x000000000000791b */ /* 0x003fe20003800000 */
.L_x_783:
[----:B------:R-:W-:Y:S02]  /*27e60*/  IMAD.MOV.U32 R13, RZ, RZ, R3 ;  /* 0x000000ffff0d7224 */ /* 0x000fe400078e0003 */
[----:B------:R-:W-:Y:S02]  /*27e70*/  IMAD.MOV.U32 R12, RZ, RZ, 0x3 ;  /* 0x00000003ff0c7424 */ /* 0x000fe400078e00ff */
[----:B------:R-:W-:-:S07]  /*27e80*/  IMAD.MOV.U32 R5, RZ, RZ, R14 ;  /* 0x000000ffff057224 */ /* 0x000fce00078e000e */
[----:B------:R-:W-:Y:S05]  /*27e90*/  WARPSYNC.COLLECTIVE R15, `(.L_x_784) ;  /* 0x000000000f087348 */ /* 0x000fea0003c00000 */
[----:B------:R0:W1:Y:S02]  /*27ea0*/  SHFL.IDX P6, R14, R13, R12, R11 ;  /* 0x0000000c0d0e7389 */ /* 0x00006400000c000b */
[----:B01----:R-:W-:Y:S01]  /*27eb0*/  ENDCOLLECTIVE ;  /* 0x000000000000791b */ /* 0x003fe20003800000 */
.L_x_784:
[----:B------:R-:W-:-:S04]  /*27ec0*/  @!P2 IADD3 R5, P3, R10, R5, RZ ;  /* 0x000000050a05a210 */ /* 0x000fc80007f7e0ff */
[----:B------:R-:W-:-:S05]  /*27ed0*/  @!P2 IADD3.X R6, RZ, R6, RZ, P3, !PT ;  /* 0x00000006ff06a210 */ /* 0x000fca0001ffe4ff */
[----:B------:R-:W-:Y:S02]  /*27ee0*/  @!P2 IMAD.MOV.U32 R7, RZ, RZ, R6 ;  /* 0x000000ffff07a224 */ /* 0x000fe400078e0006 */
[----:B------:R-:W-:Y:S01]  /*27ef0*/  @!P2 IMAD.MOV.U32 R6, RZ, RZ, R5 ;  /* 0x000000ffff06a224 */ /* 0x000fe200078e0005 */
[----:B------:R-:W-:Y:S01]  /*27f00*/  IADD3 R5, R0, 0x30, RZ ;  /* 0x0000003000057810 */ /* 0x000fe20007ffe0ff */
[----:B------:R-:W-:-:S03]  /*27f10*/  IMAD.MOV.U32 R13, RZ, RZ, R4 ;  /* 0x000000ffff0d7224 */ /* 0x000fc600078e0004 */
        /* <DEDUP_REMOVED lines=10> */
.L_x_785:
[----:B------:R-:W-:Y:S02]  /*27fc0*/  IMAD.MOV.U32 R13, RZ, RZ, R3 ;  /* 0x000000ffff0d7224 */ /* 0x000fe400078e0003 */
[----:B------:R-:W-:Y:S02]  /*27fd0*/  IMAD.MOV.U32 R12, RZ, RZ, 0x4 ;  /* 0x00000004ff0c7424 */ /* 0x000fe400078e00ff */
[----:B------:R-:W-:-:S07]  /*27fe0*/  IMAD.MOV.U32 R5, RZ, RZ, R14 ;  /* 0x000000ffff057224 */ /* 0x000fce00078e000e */
[----:B------:R-:W-:Y:S05]  /*27ff0*/  WARPSYNC.COLLECTIVE R15, `(.L_x_786) ;  /* 0x000000000f087348 */ /* 0x000fea0003c00000 */
[----:B------:R0:W1:Y:S02]  /*28000*/  SHFL.IDX P6, R14, R13, R12, R11 ;  /* 0x0000000c0d0e7389 */ /* 0x00006400000c000b */
[----:B01----:R-:W-:Y:S01]  /*28010*/  ENDCOLLECTIVE ;  /* 0x000000000000791b */ /* 0x003fe20003800000 */
.L_x_786:
        /* <DEDUP_REMOVED lines=16> */
.L_x_787:
[----:B------:R-:W-:Y:S02]  /*28120*/  IMAD.MOV.U32 R13, RZ, RZ, R3 ;  /* 0x000000ffff0d7224 */ /* 0x000fe400078e0003 */
[----:B------:R-:W-:Y:S02]  /*28130*/  IMAD.MOV.U32 R12, RZ, RZ, 0x5 ;  /* 0x00000005ff0c7424 */ /* 0x000fe400078e00ff */
[----:B------:R-:W-:-:S07]  /*28140*/  IMAD.MOV.U32 R5, RZ, RZ, R14 ;  /* 0x000000ffff057224 */ /* 0x000fce00078e000e */
[----:B------:R-:W-:Y:S05]  /*28150*/  WARPSYNC.COLLECTIVE R15, `(.L_x_788) ;  /* 0x000000000f087348 */ /* 0x000fea0003c00000 */
[----:B------:R0:W1:Y:S02]  /*28160*/  SHFL.IDX P6, R14, R13, R12, R11 ;  /* 0x0000000c0d0e7389 */ /* 0x00006400000c000b */
[----:B01----:R-:W-:Y:S01]  /*28170*/  ENDCOLLECTIVE ;  /* 0x000000000000791b */ /* 0x003fe20003800000 */
.L_x_788:
        /* <DEDUP_REMOVED lines=16> */
.L_x_789:
[----:B------:R-:W-:Y:S01]  /*28280*/  MOV R13, R3 ;  /* 0x00000003000d7202 */ /* 0x000fe20000000f00 */
[----:B------:R-:W-:Y:S02]  /*28290*/  IMAD.MOV.U32 R12, RZ, RZ, 0x6 ;  /* 0x00000006ff0c7424 */ /* 0x000fe400078e00ff */
[----:B------:R-:W-:-:S07]  /*282a0*/  IMAD.MOV.U32 R5, RZ, RZ, R14 ;  /* 0x000000ffff057224 */ /* 0x000fce00078e000e */
[----:B------:R-:W-:Y:S05]  /*282b0*/  WARPSYNC.COLLECTIVE R15, `(.L_x_790) ;  /* 0x000000000f087348 */ /* 0x000fea0003c00000 */
[----:B------:R0:W1:Y:S02]  /*282c0*/  SHFL.IDX P6, R14, R13, R12, R11 ;  /* 0x0000000c0d0e7389 */ /* 0x00006400000c000b */
[----:B01----:R-:W-:Y:S01]  /*282d0*/  ENDCOLLECTIVE ;  /* 0x000000000000791b */ /* 0x003fe20003800000 */
.L_x_790:
[----:B------:R-:W-:-:S04]  /*282e0*/  @!P2 IADD3 R5, P3, R10, R5, RZ ;  /* 0x000000050a05a210 */ /* 0x000fc80007f7e0ff */
[----:B------:R-:W-:-:S05]  /*282f0*/  @!P2 IADD3.X R6, RZ, R6, RZ, P3, !PT ;  /* 0x00000006ff06a210 */ /* 0x000fca0001ffe4ff */
[----:B------:R-:W-:Y:S02]  /*28300*/  @!P2 IMAD.MOV.U32 R7, RZ, RZ, R6 ;  /* 0x000000ffff07a224 */ /* 0x000fe400078e0006 */
[----:B------:R-:W-:Y:S01]  /*28310*/  @!P2 IMAD.MOV.U32 R6, RZ, RZ, R5 ;  /* 0x000000ffff06a224 */ /* 0x000fe200078e0005 */
[----:B------:R-:W-:-:S04]  /*28320*/  MOV R13, R4 ;  /* 0x00000004000d7202 */ /* 0x000fc80000000f00 */
[----:B------:R-:W-:Y:S01]  /*28330*/  @!PT LDS RZ, [RZ] ;  /* 0x00000000fffff984 */ /* 0x000fe20000000800 */
[----:B------:R-:W-:Y:S01]  /*28340*/  @!PT LDS RZ, [RZ] ;  /* 0x00000000fffff984 */ /* 0x000fe20000000800 */
[----:B------:R-:W-:Y:S01]  /*28350*/  @!PT LDS RZ, [RZ] ;  /* 0x00000000fffff984 */ /* 0x000fe20000000800 */
[----:B------:R-:W-:Y:S04]  /*28360*/  @!P2 LDGSTS.E.BYPASS.LTC128B.128 [R9+0x22c00], desc[UR42][R6.64], !P0 ;  /* 0x22c000000609afae */ /* 0x000fe8000c101d6a */
[----:B------:R0:W-:Y:S02]  /*28370*/  @!P2 LDGSTS.E.BYPASS.LTC128B.128 [R9+0x26c00], desc[UR42][R6.64+0x80], !P1 ;  /* 0x26c000800609afae */ /* 0x0001e4000c901d6a */
[----:B0-----:R-:W-:-:S07]  /*28380*/  IMAD.MOV.U32 R6, RZ, RZ, R14 ;  /* 0x000000ffff067224 */ /* 0x001fce00078e000e */
[----:B------:R-:W-:Y:S05]  /*28390*/  WARPSYNC.COLLECTIVE R15, `(.L_x_791) ;  /* 0x000000000f087348 */ /* 0x000fea0003c00000 */
[----:B------:R0:W1:Y:S02]  /*283a0*/  SHFL.IDX P6, R14, R13, R12, R11 ;  /* 0x0000000c0d0e7389 */ /* 0x00006400000c000b */
[----:B01----:R-:W-:Y:S01]  /*283b0*/  ENDCOLLECTIVE ;  /* 0x000000000000791b */ /* 0x003fe20003800000 */
.L_x_791:
[----:B------:R-:W-:-:S05]  /*283c0*/  VIADD R7, R0, 0x60 ;  /* 0x0000006000077836 */ /* 0x000fca0000000000 */
[----:B------:R-:W-:Y:S02]  /*283d0*/  ISETP.GE.AND P2, PT, R7, R2, PT ;  /* 0x000000020700720c */ /* 0x000fe40003f46270 */
[----:B------:R-:W-:Y:S01]  /*283e0*/  MOV R13, R3 ;  /* 0x00000003000d7202 */ /* 0x000fe20000000f00 */
[----:B------:R-:W-:Y:S02]  /*283f0*/  IMAD.MOV.U32 R12, RZ, RZ, 0x7 ;  /* 0x00000007ff0c7424 */ /* 0x000fe400078e00ff */
[----:B------:R-:W-:-:S08]  /*28400*/  IMAD.MOV.U32 R5, RZ, RZ, R14 ;  /* 0x000000ffff057224 */ /* 0x000fd000078e000e */
[----:B------:R-:W-:Y:S05]  /*28410*/  WARPSYNC.COLLECTIVE R15, `(.L_x_792) ;  /* 0x000000000f087348 */ /* 0x000fea0003c00000 */
[----:B------:R0:W1:Y:S02]  /*28420*/  SHFL.IDX P6, R14, R13, R12, R11 ;  /* 0x0000000c0d0e7389 */ /* 0x00006400000c000b */
[----:B01----:R-:W-:Y:S01]  /*28430*/  ENDCOLLECTIVE ;  /* 0x000000000000791b */ /* 0x003fe20003800000 */
.L_x_792:
[----:B------:R-:W-:-:S04]  /*28440*/  @!P2 IADD3 R5, P3, R10, R5, RZ ;  /* 0x000000050a05a210 */ /* 0x000fc80007f7e0ff */
[----:B------:R-:W-:-:S05]  /*28450*/  @!P2 IADD3.X R6, RZ, R6, RZ, P3, !PT ;  /* 0x00000006ff06a210 */ /* 0x000fca0001ffe4ff */
[----:B------:R-:W-:Y:S01]  /*28460*/  @!P2 IMAD.MOV.U32 R7, RZ, RZ, R6 ;  /* 0x000000ffff07a224 */ /* 0x000fe200078e0006 */
[----:B------:R-:W-:Y:S01]  /*28470*/  MOV R13, R4 ;  /* 0x00000004000d7202 */ /* 0x000fe20000000f00 */
[----:B------:R-:W-:-:S05]  /*28480*/  @!P2 IMAD.MOV.U32 R6, RZ, RZ, R5 ;  /* 0x000000ffff06a224 */ /* 0x000fca00078e0005 */
[----:B------:R-:W-:Y:S01]  /*28490*/  @!PT LDS RZ, [RZ] ;  /* 0x00000000fffff984 */ /* 0x000fe20000000800 */
[----:B------:R-:W-:Y:S01]  /*284a0*/  @!PT LDS RZ, [RZ] ;  /* 0x00000000fffff984 */ /* 0x000fe20000000800 */
[----:B------:R-:W-:Y:S01]  /*284b0*/  @!PT LDS RZ, [RZ] ;  /* 0x00000000fffff984 */ /* 0x000fe20000000800 */
[----:B------:R0:W-:Y:S01]  /*284c0*/  @!P2 LDGSTS.E.BYPASS.LTC128B.128 [R9+0x23400], desc[UR42][R6.64], !P0 ;  /* 0x234000000609afae */ /* 0x0001e2000c101d6a */
[----:B------:R-:W-:-:S03]  /*284d0*/  IMAD.MOV.U32 R5, RZ, RZ, R14 ;  /* 0x000000ffff057224 */ /* 0x000fc600078e000e */
[----:B------:R0:W-:Y:S04]  /*284e0*/  @!P2 LDGSTS.E.BYPASS.LTC128B.128 [R9+0x27400], desc[UR42][R6.64+0x80], !P1 ;  /* 0x274000800609afae */ /* 0x0001e8000c901d6a */
[----:B0-----:R-:W-:Y:S05]  /*284f0*/  WARPSYNC.COLLECTIVE R15, `(.L_x_793) ;  /* 0x000000000f087348 */ /* 0x001fea0003c00000 */
[----:B------:R1:W2:Y:S02]  /*28500*/  SHFL.IDX P6, R14, R13, R12, R11 ;  /* 0x0000000c0d0e7389 */ /* 0x0002a400000c000b */
[----:B012---:R-:W-:Y:S01]  /*28510*/  ENDCOLLECTIVE ;  /* 0x000000000000791b */ /* 0x007fe20003800000 */
.L_x_793:
[----:B------:R-:W-:Y:S01]  /*28520*/  IMAD.MOV.U32 R3, RZ, RZ, R14 ;  /* 0x000000ffff037224 */ /* 0x000fe200078e000e */
[----:B------:R-:W-:Y:S06]  /*28530*/  BRA `(.L_x_794) ;  /* 0xffffff9400287947 */ /* 0x000fec000383ffff */
.L_x_599:
[----:B---3--:R-:W3:Y:S02]  /*28540*/  LDL R2, [R1+0x4] ;  /* 0x0000040001027983 */ /* 0x008ee40000100800 */
[----:B---3--:R3:W4:Y:S02]  /*28550*/  SYNCS.PHASECHK.TRANS64.TRYWAIT P0, [R2+URZ+0x38820], R0 ;  /* 0x03882000020075a7 */ /* 0x008724000800017f */
[----:B----4-:R-:W-:Y:S05]  /*28560*/  @!P0 NANOSLEEP.SYNCS 0x989680 ;  /* 0x009896800000895d */ /* 0x010fea0003900000 */
[----:B------:R-:W4:Y:S02]  /*28570*/  @!P0 SYNCS.PHASECHK.TRANS64 P0, [R2+URZ+0x38820], R0 ;  /* 0x03882000020085a7 */ /* 0x000f24000800007f */
[----:B----4-:R-:W-:Y:S05]  /*28580*/  @!P0 BRA `(.L_x_599) ;  /* 0xfffffffc00ec8947 */ /* 0x010fea000383ffff */
[----:B------:R-:W-:Y:S05]  /*28590*/  BRA `(.L_x_795) ;  /* 0xffffff9400987947 */ /* 0x000fea000383ffff */
.L_x_605:
[----:B---3--:R3:W0:Y:S02]  /*285a0*/  SYNCS.PHASECHK.TRANS64.TRYWAIT P0, [R6+URZ+0x38880], R5 ;  /* 0x03888005060075a7 */ /* 0x008624000800017f */
[----:B0-----:R-:W-:Y:S05]  /*285b0*/  @!P0 NANOSLEEP.SYNCS 0x989680 ;  /* 0x009896800000895d */ /* 0x001fea0003900000 */
[----:B------:R-:W0:Y:S02]  /*285c0*/  @!P0 SYNCS.PHASECHK.TRANS64 P0, [R6+URZ+0x38880], R5 ;  /* 0x03888005060085a7 */ /* 0x000e24000800007f */
[----:B0-----:R-:W-:Y:S05]  /*285d0*/  @!P0 BRA `(.L_x_605) ;  /* 0xfffffffc00f08947 */ /* 0x001fea000383ffff */
[----:B------:R-:W-:Y:S05]  /*285e0*/  BRA `(.L_x_796) ;  /* 0xffffff98005c7947 */ /* 0x000fea000383ffff */
.L_x_611:
[----:B--2---:R2:W0:Y:S02]  /*285f0*/  SYNCS.PHASECHK.TRANS64.TRYWAIT P0, [R6+URZ+0x38840], R5 ;  /* 0x03884005060075a7 */ /* 0x004424000800017f */
[----:B0-----:R-:W-:Y:S05]  /*28600*/  @!P0 NANOSLEEP.SYNCS 0x989680 ;  /* 0x009896800000895d */ /* 0x001fea0003900000 */
[----:B------:R-:W0:Y:S02]  /*28610*/  @!P0 SYNCS.PHASECHK.TRANS64 P0, [R6+URZ+0x38840], R5 ;  /* 0x03884005060085a7 */ /* 0x000e24000800007f */
[----:B0-----:R-:W-:Y:S05]  /*28620*/  @!P0 BRA `(.L_x_611) ;  /* 0xfffffffc00f08947 */ /* 0x001fea000383ffff */
[----:B------:R-:W-:Y:S05]  /*28630*/  BRA `(.L_x_797) ;  /* 0xffffff9c00287947 */ /* 0x000fea000383ffff */
.L_x_618:
[----:B---3--:R3:W0:Y:S02]  /*28640*/  SYNCS.PHASECHK.TRANS64.TRYWAIT P0, [R20+URZ+0x38870], R4 ;  /* 0x03887004140075a7 */ /* 0x008624000800017f */
[----:B0-----:R-:W-:Y:S05]  /*28650*/  @!P0 NANOSLEEP.SYNCS 0x989680 ;  /* 0x009896800000895d */ /* 0x001fea0003900000 */
[----:B------:R-:W0:Y:S02]  /*28660*/  @!P0 SYNCS.PHASECHK.TRANS64 P0, [R20+URZ+0x38870], R4 ;  /* 0x03887004140085a7 */ /* 0x000e24000800007f */
[----:B0-----:R-:W-:Y:S05]  /*28670*/  @!P0 BRA `(.L_x_618) ;  /* 0xfffffffc00f08947 */ /* 0x001fea000383ffff */
[----:B------:R-:W-:Y:S05]  /*28680*/  BRA `(.L_x_798) ;  /* 0xffffffa0000c7947 */ /* 0x000fea000383ffff */
.L_x_620:
[----:B------:R0:W0:Y:S02]  /*28690*/  SYNCS.PHASECHK.TRANS64.TRYWAIT P0, [R20+URZ+0x38860], R2 ;  /* 0x03886002140075a7 */ /* 0x000024000800017f */
[----:B0-----:R-:W-:Y:S05]  /*286a0*/  @!P0 NANOSLEEP.SYNCS 0x989680 ;  /* 0x009896800000895d */ /* 0x001fea0003900000 */
[----:B------:R-:W0:Y:S02]  /*286b0*/  @!P0 SYNCS.PHASECHK.TRANS64 P0, [R20+URZ+0x38860], R2 ;  /* 0x03886002140085a7 */ /* 0x000e24000800007f */
[----:B0-----:R-:W-:Y:S05]  /*286c0*/  @!P0 BRA `(.L_x_620) ;  /* 0xfffffffc00f08947 */ /* 0x001fea000383ffff */
[----:B------:R-:W-:Y:S05]  /*286d0*/  BRA `(.L_x_799) ;  /* 0xffffffa000147947 */ /* 0x000fea000383ffff */
.L_x_627:
[----:B--2---:R2:W4:Y:S02]  /*286e0*/  SYNCS.PHASECHK.TRANS64.TRYWAIT P1, [R18+URZ+0x38870], R0 ;  /* 0x03887000120075a7 */ /* 0x004524000802017f */
[----:B----4-:R-:W-:Y:S05]  /*286f0*/  @!P1 NANOSLEEP.SYNCS 0x989680 ;  /* 0x009896800000995d */ /* 0x010fea0003900000 */
[----:B------:R-:W4:Y:S02]  /*28700*/  @!P1 SYNCS.PHASECHK.TRANS64 P1, [R18+URZ+0x38870], R0 ;  /* 0x03887000120095a7 */ /* 0x000f24000802007f */
[----:B----4-:R-:W-:Y:S05]  /*28710*/  @!P1 BRA `(.L_x_627) ;  /* 0xfffffffc00f09947 */ /* 0x010fea000383ffff */
[----:B------:R-:W-:Y:S05]  /*28720*/  BRA `(.L_x_800) ;  /* 0xffffffa800c47947 */ /* 0x000fea000383ffff */
.L_x_629:
[----:B--2---:R2:W4:Y:S02]  /*28730*/  SYNCS.PHASECHK.TRANS64.TRYWAIT P1, [R18+URZ+0x38860], R0 ;  /* 0x03886000120075a7 */ /* 0x004524000802017f */
[----:B----4-:R-:W-:Y:S05]  /*28740*/  @!P1 NANOSLEEP.SYNCS 0x989680 ;  /* 0x009896800000995d */ /* 0x010fea0003900000 */
[----:B------:R-:W4:Y:S02]  /*28750*/  @!P1 SYNCS.PHASECHK.TRANS64 P1, [R18+URZ+0x38860], R0 ;  /* 0x03886000120095a7 */ /* 0x000f24000802007f */
[----:B----4-:R-:W-:Y:S05]  /*28760*/  @!P1 BRA `(.L_x_629) ;  /* 0xfffffffc00f09947 */ /* 0x010fea000383ffff */
[----:B------:R-:W-:Y:S05]  /*28770*/  BRA `(.L_x_801) ;  /* 0xffffffa800cc7947 */ /* 0x000fea000383ffff */
.L_x_633:
[----:B------:R-:W-:Y:S01]  /*28780*/  BSSY B0, `(.L_x_802) ;  /* 0x0000008000007945 */ /* 0x000fe20003800000 */
[----:B------:R-:W-:Y:S01]  /*28790*/  IMAD.MOV.U32 R13, RZ, RZ, R16 ;  /* 0x000000ffff0d7224 */ /* 0x000fe200078e0010 */
[----:B------:R-:W-:Y:S01]  /*287a0*/  MOV R12, RZ ;  /* 0x000000ff000c7202 */ /* 0x000fe20000000f00 */
[----:B------:R-:W-:Y:S02]  /*287b0*/  IMAD.MOV.U32 R11, RZ, RZ, 0x1f ;  /* 0x0000001fff0b7424 */ /* 0x000fe400078e00ff */
[----:B------:R-:W-:-:S07]  /*287c0*/  IMAD.MOV.U32 R15, RZ, RZ, -0x1 ;  /* 0xffffffffff0f7424 */ /* 0x000fce00078e00ff */
[----:B01----:R-:W-:Y:S05]  /*287d0*/  WARPSYNC.COLLECTIVE R15, `(.L_x_803) ;  /* 0x000000000f087348 */ /* 0x003fea0003c00000 */
[----:B------:R2:W3:Y:S02]  /*287e0*/  SHFL.IDX P6, R14, R13, R12, R11 ;  /* 0x0000000c0d0e7389 */ /* 0x0004e400000c000b */
[----:B0123--:R-:W-:Y:S01]  /*287f0*/  ENDCOLLECTIVE ;  /* 0x000000000000791b */ /* 0x00ffe20003800000 */
.L_x_803:
[----:B------:R-:W-:Y:S05]  /*28800*/  BSYNC B0 ;  /* 0x0000000000007941 */ /* 0x000fea0003800000 */
.L_x_802:
[----:B------:R-:W-:Y:S01]  /*28810*/  IMAD.MOV.U32 R13, RZ, RZ, R16 ;  /* 0x000000ffff0d7224 */ /* 0x000fe200078e0010 */
[----:B------:R-:W-:Y:S01]  /*28820*/  MOV R11, 0x1f ;  /* 0x0000001f000b7802 */ /* 0x000fe20000000f00 */
[----:B------:R-:W-:Y:S01]  /*28830*/  IMAD.MOV.U32 R12, RZ, RZ, 0x1 ;  /* 0x00000001ff0c7424 */ /* 0x000fe200078e00ff */
[----:B------:R-:W-:Y:S01]  /*28840*/  MOV R0, R14 ;  /* 0x0000000e00007202 */ /* 0x000fe20000000f00 */
[----:B------:R-:W-:Y:S01]  /*28850*/  IMAD.MOV.U32 R15, RZ, RZ, -0x1 ;  /* 0xffffffffff0f7424 */ /* 0x000fe200078e00ff */
[----:B------:R-:W-:-:S07]  /*28860*/  IADD3 R5, R19, R7, RZ ;  /* 0x0000000713057210 */ /* 0x000fce0007ffe0ff */
[----:B------:R-:W-:Y:S05]  /*28870*/  WARPSYNC.COLLECTIVE R15, `(.L_x_804) ;  /* 0x000000000f087348 */ /* 0x000fea0003c00000 */
[----:B------:R0:W1:Y:S02]  /*28880*/  SHFL.IDX P6, R14, R13, R12, R11 ;  /* 0x0000000c0d0e7389 */ /* 0x00006400000c000b */
[----:B01----:R-:W-:Y:S01]  /*28890*/  ENDCOLLECTIVE ;  /* 0x000000000000791b */ /* 0x003fe20003800000 */
.L_x_804:
[----:B------:R-:W-:Y:S02]  /*288a0*/  ULDC UR4, c[0x0][0xc3c] ;  /* 0x00030f0000047ab9 */ /* 0x000fe40000000800 */
[----:B------:R-:W-:-:S13]  /*288b0*/  ISETP.GE.OR P1, PT, R5, UR4, !P0 ;  /* 0x0000000405007c0c */ /* 0x000fda000c726670 */
[----:B------:R-:W0:Y:S01]  /*288c0*/  @!P1 LDC.64 R2, c[0x0][0xc80] ;  /* 0x00032000ff029b82 */ /* 0x000e220000000a00 */
[----:B------:R-:W-:Y:S02]  /*288d0*/  IMAD.MOV.U32 R11, RZ, RZ, RZ ;  /* 0x000000ffff0b7224 */ /* 0x000fe400078e00ff */
[----:B------:R-:W-:Y:S02]  /*288e0*/  IMAD.MOV.U32 R4, RZ, RZ, R14 ;  /* 0x000000ffff047224 */ /* 0x000fe400078e000e */
[----:B0-----:R-:W-:-:S06]  /*288f0*/  @!P1 IMAD.WIDE R2, R5, 0x4, R2 ;  /* 0x0000000405029825 */ /* 0x001fcc00078e0202 */
[----:B------:R0:W2:Y:S01]  /*28900*/  @!P1 LDG.E R3, desc[UR42][R2.64] ;  /* 0x0000002a02039981 */ /* 0x0000a2000c1e1900 */
[C---:B------:R-:W-:Y:S02]  /*28910*/  ISETP.GE.U32.AND P2, PT, R7.reuse, 0x2, PT ;  /* 0x000000020700780c */ /* 0x040fe40003f46070 */
[C---:B------:R-:W-:Y:S02]  /*28920*/  ISETP.GE.U32.AND P3, PT, R7.reuse, 0x4, PT ;  /* 0x000000040700780c */ /* 0x040fe40003f66070 */
[C---:B------:R-:W-:Y:S02]  /*28930*/  ISETP.GE.U32.AND P4, PT, R7.reuse, 0x8, PT ;  /* 0x000000080700780c */ /* 0x040fe40003f86070 */
[C---:B------:R-:W-:Y:S01]  /*28940*/  ISETP.GE.U32.AND P5, PT, R7.reuse, 0x10, PT ;  /* 0x000000100700780c */ /* 0x040fe20003fa6070 */
[----:B0-----:R-:W-:Y:S02]  /*28950*/  IMAD.MOV.U32 R2, RZ, RZ, RZ ;  /* 0x000000ffff027224 */ /* 0x001fe400078e00ff */
[----:B--2---:R-:W-:Y:S01]  /*28960*/  @!P1 IMAD.MOV.U32 R2, RZ, RZ, R3 ;  /* 0x000000ffff029224 */ /* 0x004fe200078e0003 */
[----:B------:R-:W-:-:S04]  /*28970*/  ISETP.NE.AND P1, PT, R7, RZ, PT ;  /* 0x000000ff0700720c */ /* 0x000fc80003f25270 */
[----:B------:R-:W-:-:S09]  /*28980*/  MOV R13, R2 ;  /* 0x00000002000d7202 */ /* 0x000fd20000000f00 */
[----:B------:R-:W-:Y:S05]  /*28990*/  WARPSYNC.COLLECTIVE R15, `(.L_x_805) ;  /* 0x000000000f087348 */ /* 0x000fea0003c00000 */
[----:B------:R0:W1:Y:S02]  /*289a0*/  SHFL.UP P6, R14, R13, R12, R11 ;  /* 0x0400000c0d0e7389 */ /* 0x00006400000c000b */
[----:B01----:R-:W-:Y:S01]  /*289b0*/  ENDCOLLECTIVE ;  /* 0x000000000000791b */ /* 0x003fe20003800000 */
.L_x_805:
[----:B------:R-:W-:Y:S02]  /*289c0*/  IMAD.MOV.U32 R12, RZ, RZ, 0x2 ;  /* 0x00000002ff0c7424 */ /* 0x000fe400078e00ff */
[----:B------:R-:W-:-:S05]  /*289d0*/  IMAD.MOV.U32 R3, RZ, RZ, R14 ;  /* 0x000000ffff037224 */ /* 0x000fca00078e000e */
[----:B------:R-:W-:-:S04]  /*289e0*/  SEL R3, R3, RZ, P1 ;  /* 0x000000ff03037207 */ /* 0x000fc80000800000 */
[----:B------:R-:W-:-:S05]  /*289f0*/  IADD3 R3, R2, R3, RZ ;  /* 0x0000000302037210 */ /* 0x000fca0007ffe0ff */
[----:B------:R-:W-:-:S07]  /*28a00*/  IMAD.MOV.U32 R13, RZ, RZ, R3 ;  /* 0x000000ffff0d7224 */ /* 0x000fce00078e0003 */
[----:B------:R-:W-:Y:S05]  /*28a10*/  WARPSYNC.COLLECTIVE R15, `(.L_x_806) ;  /* 0x000000000f087348 */ /* 0x000fea0003c00000 */
[----:B------:R0:W1:Y:S02]  /*28a20*/  SHFL.UP P6, R14, R13, R12, R11 ;  /* 0x0400000c0d0e7389 */ /* 0x00006400000c000b */
[----:B01----:R-:W-:Y:S01]  /*28a30*/  ENDCOLLECTIVE ;  /* 0x000000000000791b */ /* 0x003fe20003800000 */
.L_x_806:
[----:B------:R-:W-:Y:S02]  /*28a40*/  MOV R12, 0x4 ;  /* 0x00000004000c7802 */ /* 0x000fe40000000f00 */
[----:B------:R-:W-:-:S04]  /*28a50*/  MOV R5, R14 ;  /* 0x0000000e00057202 */ /* 0x000fc80000000f00 */
[----:B------:R-:W-:-:S05]  /*28a60*/  SEL R5, R5, RZ, P2 ;  /* 0x000000ff05057207 */ /* 0x000fca0001000000 */
[----:B------:R-:W-:-:S04]  /*28a70*/  IMAD.IADD R3, R3, 0x1, R5 ;  /* 0x0000000103037824 */ /* 0x000fc800078e0205 */
[----:B------:R-:W-:-:S07]  /*28a80*/  IMAD.MOV.U32 R13, RZ, RZ, R3 ;  /* 0x000000ffff0d7224 */ /* 0x000fce00078e0003 */
[----:B------:R-:W-:Y:S05]  /*28a90*/  WARPSYNC.COLLECTIVE R15, `(.L_x_807) ;  /* 0x000000000f087348 */ /* 0x000fea0003c00000 */
[----:B------:R0:W1:Y:S02]  /*28aa0*/  SHFL.UP P6, R14, R13, R12, R11 ;  /* 0x0400000c0d0e7389 */ /* 0x00006400000c000b */
[----:B01----:R-:W-:Y:S01]  /*28ab0*/  ENDCOLLECTIVE ;  /* 0x000000000000791b */ /* 0x003fe20003800000 */
.L_x_807:
[----:B------:R-:W-:Y:S02]  /*28ac0*/  IMAD.MOV.U32 R12, RZ, RZ, 0x8 ;  /* 0x00000008ff0c7424 */ /* 0x000fe400078e00ff */
[----:B------:R-:W-:-:S05]  /*28ad0*/  IMAD.MOV.U32 R5, RZ, RZ, R14 ;  /* 0x000000ffff057224 */ /* 0x000fca00078e000e */
[----:B------:R-:W-:-:S05]  /*28ae0*/  SEL R5, R5, RZ, P3 ;  /* 0x000000ff05057207 */ /* 0x000fca0001800000 */
[----:B------:R-:W-:-:S05]  /*28af0*/  IMAD.IADD R3, R3, 0x1, R5 ;  /* 0x0000000103037824 */ /* 0x000fca00078e0205 */
[----:B------:R-:W-:-:S07]  /*28b00*/  MOV R13, R3 ;  /* 0x00000003000d7202 */ /* 0x000fce0000000f00 */
[----:B------:R-:W-:Y:S05]  /*28b10*/  WARPSYNC.COLLECTIVE R15, `(.L_x_808) ;  /* 0x000000000f087348 */ /* 0x000fea0003c00000 */
[----:B------:R0:W1:Y:S02]  /*28b20*/  SHFL.UP P6, R14, R13, R12, R11 ;  /* 0x0400000c0d0e7389 */ /* 0x00006400000c000b */
[----:B01----:R-:W-:Y:S01]  /*28b30*/  ENDCOLLECTIVE ;  /* 0x000000000000791b */ /* 0x003fe20003800000 */
.L_x_808:
        /* <DEDUP_REMOVED lines=8> */
.L_x_809:
[----:B------:R-:W-:Y:S01]  /*28bc0*/  MOV R12, 0x1f ;  /* 0x0000001f000c7802 */ /* 0x000fe20000000f00 */
[----:B------:R-:W-:Y:S01]  /*28bd0*/  IMAD.MOV.U32 R11, RZ, RZ, 0x1f ;  /* 0x0000001fff0b7424 */ /* 0x000fe200078e00ff */
[----:B------:R-:W-:-:S04]  /*28be0*/  MOV R5, R14 ;  /* 0x0000000e00057202 */ /* 0x000fc80000000f00 */
[----:B------:R-:W-:-:S05]  /*28bf0*/  SEL R5, R5, RZ, P5 ;  /* 0x000000ff05057207 */ /* 0x000fca0002800000 */
[----:B------:R-:W-:-:S04]  /*28c00*/  IMAD.IADD R3, R3, 0x1, R5 ;  /* 0x0000000103037824 */ /* 0x000fc800078e0205 */
[----:B------:R-:W-:-:S07]  /*28c10*/  IMAD.MOV.U32 R13, RZ, RZ, R3 ;  /* 0x000000ffff0d7224 */ /* 0x000fce00078e0003 */
[----:B------:R-:W-:Y:S05]  /*28c20*/  WARPSYNC.COLLECTIVE R15, `(.L_x_810) ;  /* 0x000000000f087348 */ /* 0x000fea0003c00000 */
[----:B------:R0:W1:Y:S02]  /*28c30*/  SHFL.IDX P6, R14, R13, R12, R11 ;  /* 0x0000000c0d0e7389 */ /* 0x00006400000c000b */
[----:B01----:R-:W-:Y:S01]  /*28c40*/  ENDCOLLECTIVE ;  /* 0x000000000000791b */ /* 0x003fe20003800000 */
.L_x_810:
[----:B------:R-:W-:Y:S01]  /*28c50*/  IMAD.MOV.U32 R6, RZ, RZ, R14 ;  /* 0x000000ffff067224 */ /* 0x000fe200078e000e */
[----:B------:R-:W-:Y:S06]  /*28c60*/  BRA `(.L_x_811) ;  /* 0xffffffb000907947 */ /* 0x000fec000383ffff */
.L_x_638:
[----:B------:R-:W-:Y:S01]  /*28c70*/  BSSY B0, `(.L_x_812) ;  /* 0x0000008000007945 */ /* 0x000fe20003800000 */
[----:B-----5:R-:W-:Y:S01]  /*28c80*/  MOV R13, R2 ;  /* 0x00000002000d7202 */ /* 0x020fe20000000f00 */
[----:B------:R-:W-:Y:S01]  /*28c90*/  IMAD.MOV.U32 R12, RZ, RZ, 0x1 ;  /* 0x00000001ff0c7424 */ /* 0x000fe200078e00ff */
[----:B------:R-:W-:Y:S01]  /*28ca0*/  MOV R15, 0xffffffff ;  /* 0xffffffff000f7802 */ /* 0x000fe20000000f00 */
[----:B------:R-:W-:-:S07]  /*28cb0*/  IMAD.MOV.U32 R11, RZ, RZ, RZ ;  /* 0x000000ffff0b7224 */ /* 0x000fce00078e00ff */
[----:B012---:R-:W-:Y:S05]  /*28cc0*/  WARPSYNC.COLLECTIVE R15, `(.L_x_813) ;  /* 0x000000000f087348 */ /* 0x007fea0003c00000 */
[----:B------:R3:W4:Y:S02]  /*28cd0*/  SHFL.UP P6, R14, R13, R12, R11 ;  /* 0x0400000c0d0e7389 */ /* 0x00072400000c000b */
[----:B01234-:R-:W-:Y:S01]  /*28ce0*/  ENDCOLLECTIVE ;  /* 0x000000000000791b */ /* 0x01ffe20003800000 */
.L_x_813:
[----:B------:R-:W-:Y:S05]  /*28cf0*/  BSYNC B0 ;  /* 0x0000000000007941 */ /* 0x000fea0003800000 */
.L_x_812:
[----:B------:R-:W-:Y:S01]  /*28d00*/  IMAD.MOV.U32 R3, RZ, RZ, R14 ;  /* 0x000000ffff037224 */ /* 0x000fe200078e000e */
[----:B------:R-:W-:Y:S01]  /*28d10*/  MOV R15, 0xffffffff ;  /* 0xffffffff000f7802 */ /* 0x000fe20000000f00 */
[----:B------:R-:W-:Y:S02]  /*28d20*/  IMAD.MOV.U32 R12, RZ, RZ, 0x2 ;  /* 0x00000002ff0c7424 */ /* 0x000fe400078e00ff */
[----:B------:R-:W-:Y:S01]  /*28d30*/  IMAD.MOV.U32 R11, RZ, RZ, RZ ;  /* 0x000000ffff0b7224 */ /* 0x000fe200078e00ff */
[----:B------:R-:W-:-:S05]  /*28d40*/  SEL R3, R3, RZ, P1 ;  /* 0x000000ff03037207 */ /* 0x000fca0000800000 */
[----:B------:R-:W-:-:S05]  /*28d50*/  IMAD.IADD R3, R2, 0x1, R3 ;  /* 0x0000000102037824 */ /* 0x000fca00078e0203 */
[----:B------:R-:W-:-:S07]  /*28d60*/  MOV R13, R3 ;  /* 0x00000003000d7202 */ /* 0x000fce0000000f00 */
[----:B------:R-:W-:Y:S05]  /*28d70*/  WARPSYNC.COLLECTIVE R15, `(.L_x_814) ;  /* 0x000000000f087348 */ /* 0x000fea0003c00000 */
[----:B------:R0:W1:Y:S02]  /*28d80*/  SHFL.UP P6, R14, R13, R12, R11 ;  /* 0x0400000c0d0e7389 */ /* 0x00006400000c000b */
[----:B01----:R-:W-:Y:S01]  /*28d90*/  ENDCOLLECTIVE ;  /* 0x000000000000791b */ /* 0x003fe20003800000 */
.L_x_814:
        /* <DEDUP_REMOVED lines=8> */
.L_x_815:
        /* <DEDUP_REMOVED lines=8> */
.L_x_816:
        /* <DEDUP_REMOVED lines=8> */
.L_x_817:
[----:B------:R-:W-:Y:S02]  /*28f20*/  IMAD.MOV.U32 R12, RZ, RZ, 0x1f ;  /* 0x0000001fff0c7424 */ /* 0x000fe400078e00ff */
[----:B------:R-:W-:Y:S02]  /*28f30*/  IMAD.MOV.U32 R11, RZ, RZ, 0x1f ;  /* 0x0000001fff0b7424 */ /* 0x000fe400078e00ff */
[----:B------:R-:W-:-:S05]  /*28f40*/  IMAD.MOV.U32 R5, RZ, RZ, R14 ;  /* 0x000000ffff057224 */ /* 0x000fca00078e000e */
[----:B------:R-:W-:-:S05]  /*28f50*/  SEL R5, R5, RZ, P5 ;  /* 0x000000ff05057207 */ /* 0x000fca0002800000 */
[----:B------:R-:W-:-:S05]  /*28f60*/  IMAD.IADD R5, R3, 0x1, R5 ;  /* 0x0000000103057824 */ /* 0x000fca00078e0205 */
[----:B------:R-:W-:-:S07]  /*28f70*/  MOV R13, R5 ;  /* 0x00000005000d7202 */ /* 0x000fce0000000f00 */
[----:B------:R-:W-:Y:S05]  /*28f80*/  WARPSYNC.COLLECTIVE R15, `(.L_x_818) ;  /* 0x000000000f087348 */ /* 0x000fea0003c00000 */
[----:B------:R0:W1:Y:S02]  /*28f90*/  SHFL.IDX P6, R14, R13, R12, R11 ;  /* 0x0000000c0d0e7389 */ /* 0x00006400000c000b */
[----:B01----:R-:W-:Y:S01]  /*28fa0*/  ENDCOLLECTIVE ;  /* 0x000000000000791b */ /* 0x003fe20003800000 */
.L_x_818:
[----:B------:R-:W-:Y:S01]  /*28fb0*/  MOV R6, R14 ;  /* 0x0000000e00067202 */ /* 0x000fe20000000f00 */
[----:B------:R-:W-:Y:S06]  /*28fc0*/  BRA `(.L_x_819) ;  /* 0xffffffb000587947 */ /* 0x000fec000383ffff */
.L_x_640:
[----:B------:R-:W-:Y:S01]  /*28fd0*/  BSSY B0, `(.L_x_820) ;  /* 0x0000006000007945 */ /* 0x000fe20003800000 */
[----:B------:R-:W-:Y:S01]  /*28fe0*/  PLOP3.LUT P6, PT, P6, PT, PT, 0x8, 0x0 ;  /* 0x000000000000781c */ /* 0x000fe200037ce170 */
[----:B------:R-:W-:-:S12]  /*28ff0*/  IMAD.MOV.U32 R15, RZ, RZ, -0x1 ;  /* 0xffffffffff0f7424 */ /* 0x000fd800078e00ff */
[----:B01----:R-:W-:Y:S05]  /*29000*/  WARPSYNC.COLLECTIVE R15, `(.L_x_821) ;  /* 0x000000000f087348 */ /* 0x003fea0003c00000 */
[----:B------:R-:W-:Y:S01]  /*29010*/  VOTE.ANY R14, PT, P6 ;  /* 0x00000000000e7806 */ /* 0x000fe200030e0100 */
[----:B01----:R-:W-:Y:S06]  /*29020*/  ENDCOLLECTIVE ;  /* 0x000000000000791b */ /* 0x003fec0003800000 */
.L_x_821:
[----:B------:R-:W-:Y:S05]  /*29030*/  BSYNC B0 ;  /* 0x0000000000007941 */ /* 0x000fea0003800000 */
.L_x_820:
[----:B------:R-:W-:Y:S01]  /*29040*/  IMAD.MOV.U32 R4, RZ, RZ, R14 ;  /* 0x000000ffff047224 */ /* 0x000fe200078e000e */
[----:B------:R-:W-:Y:S01]  /*29050*/  MOV R13, R2 ;  /* 0x00000002000d7202 */ /* 0x000fe20000000f00 */
[----:B------:R-:W-:Y:S01]  /*29060*/  IMAD.MOV.U32 R11, RZ, RZ, 0x1f ;  /* 0x0000001fff0b7424 */ /* 0x000fe200078e00ff */
[----:B------:R-:W-:Y:S01]  /*29070*/  MOV R15, 0xffffffff ;  /* 0xffffffff000f7802 */ /* 0x000fe20000000f00 */
[----:B------:R-:W0:Y:S02]  /*29080*/  POPC R3, R4 ;  /* 0x0000000400037309 */ /* 0x000e240000000000 */
[----:B0-----:R-:W-:-:S07]  /*29090*/  IMAD.MOV.U32 R12, RZ, RZ, R3 ;  /* 0x000000ffff0c7224 */ /* 0x001fce00078e0003 */
[----:B------:R-:W-:Y:S05]  /*290a0*/  WARPSYNC.COLLECTIVE R15, `(.L_x_822) ;  /* 0x000000000f087348 */ /* 0x000fea0003c00000 */
[----:B------:R0:W1:Y:S02]  /*290b0*/  SHFL.IDX P6, R14, R13, R12, R11 ;  /* 0x0000000c0d0e7389 */ /* 0x00006400000c000b */
[----:B01----:R-:W-:Y:S01]  /*290c0*/  ENDCOLLECTIVE ;  /* 0x000000000000791b */ /* 0x003fe20003800000 */
.L_x_822:
[----:B------:R-:W-:Y:S01]  /*290d0*/  IMAD.MOV.U32 R2, RZ, RZ, R14 ;  /* 0x000000ffff027224 */ /* 0x000fe200078e000e */
[----:B------:R-:W-:Y:S06]  /*290e0*/  BRA `(.L_x_823) ;  /* 0xffffffb000487947 */ /* 0x000fec000383ffff */
.L_x_642:
[----:B------:R-:W-:Y:S01]  /*290f0*/  BSSY B0, `(.L_x_824) ;  /* 0x0000007000007945 */ /* 0x000fe20003800000 */
[----:B------:R-:W-:Y:S01]  /*29100*/  IMAD.MOV.U32 R13, RZ, RZ, R5 ;  /* 0x000000ffff0d7224 */ /* 0x000fe200078e0005 */
[----:B------:R-:W-:Y:S01]  /*29110*/  MOV R11, 0x1f ;  /* 0x0000001f000b7802 */ /* 0x000fe20000000f00 */
[----:B------:R-:W-:-:S07]  /*29120*/  IMAD.MOV.U32 R15, RZ, RZ, -0x1 ;  /* 0xffffffffff0f7424 */ /* 0x000fce00078e00ff */
[----:B0123--:R-:W-:Y:S05]  /*29130*/  WARPSYNC.COLLECTIVE R15, `(.L_x_825) ;  /* 0x000000000f087348 */ /* 0x00ffea0003c00000 */
[----:B------:R4:W0:Y:S02]  /*29140*/  SHFL.IDX P6, R14, R13, R12, R11 ;  /* 0x0000000c0d0e7389 */ /* 0x00082400000c000b */
[----:B01234-:R-:W-:Y:S01]  /*29150*/  ENDCOLLECTIVE ;  /* 0x000000000000791b */ /* 0x01ffe20003800000 */
.L_x_825:
[----:B------:R-:W-:Y:S05]  /*29160*/  BSYNC B0 ;  /* 0x0000000000007941 */ /* 0x000fea0003800000 */
.L_x_824:
[----:B------:R-:W-:Y:S01]  /*29170*/  IMAD.MOV.U32 R4, RZ, RZ, R14 ;  /* 0x000000ffff047224 */ /* 0x000fe200078e000e */
[----:B------:R-:W-:Y:S06]  /*29180*/  BRA `(.L_x_641) ;  /* 0xffffffb0003c7947 */ /* 0x000fec000383ffff */
.L_x_646:
[----:B--2---:R2:W3:Y:S02]  /*29190*/  SYNCS.PHASECHK.TRANS64.TRYWAIT P0, [R0+URZ+0x38820], R3 ;  /* 0x03882003000075a7 */ /* 0x0044e4000800017f */
[----:B---3--:R-:W-:Y:S05]  /*291a0*/  @!P0 NANOSLEEP.SYNCS 0x989680 ;  /* 0x009896800000895d */ /* 0x008fea0003900000 */
[----:B------:R-:W3:Y:S02]  /*291b0*/  @!P0 SYNCS.PHASECHK.TRANS64 P0, [R0+URZ+0x38820], R3 ;  /* 0x03882003000085a7 */ /* 0x000ee4000800007f */
[----:B---3--:R-:W-:Y:S05]  /*291c0*/  @!P0 BRA `(.L_x_646) ;  /* 0xfffffffc00f08947 */ /* 0x008fea000383ffff */
[----:B------:R-:W-:Y:S05]  /*291d0*/  BRA `(.L_x_826) ;  /* 0xffffffb400307947 */ /* 0x000fea000383ffff */
.L_x_647:
[----:B------:R-:W3:Y:S01]  /*291e0*/  S2R R2, SR_TID.X ;  /* 0x0000000000027919 */ /* 0x000ee20000002100 */
[----:B------:R-:W-:Y:S01]  /*291f0*/  BSSY B0, `(.L_x_827) ;  /* 0x000000a000007945 */ /* 0x000fe20003800000 */
[----:B------:R-:W-:Y:S01]  /*29200*/  IMAD.MOV.U32 R12, RZ, RZ, RZ ;  /* 0x000000ffff0c7224 */ /* 0x000fe200078e00ff */
[----:B------:R-:W-:Y:S01]  /*29210*/  MOV R15, 0xffffffff ;  /* 0xffffffff000f7802 */ /* 0x000fe20000000f00 */
[----:B------:R-:W-:Y:S01]  /*29220*/  IMAD.MOV.U32 R11, RZ, RZ, 0x1f ;  /* 0x0000001fff0b7424 */ /* 0x000fe200078e00ff */
[----:B---3--:R-:W-:-:S04]  /*29230*/  SHF.R.U32.HI R2, RZ, 0x5, R2 ;  /* 0x00000005ff027819 */ /* 0x008fc80000011602 */
[----:B------:R-:W-:-:S04]  /*29240*/  LOP3.LUT R2, R2, 0x3, RZ, 0xc0, !PT ;  /* 0x0000000302027812 */ /* 0x000fc800078ec0ff */
[----:B------:R-:W-:-:S07]  /*29250*/  MOV R13, R2 ;  /* 0x00000002000d7202 */ /* 0x000fce0000000f00 */
[----:B012---:R-:W-:Y:S05]  /*29260*/  WARPSYNC.COLLECTIVE R15, `(.L_x_828) ;  /* 0x000000000f087348 */ /* 0x007fea0003c00000 */
[----:B------:R3:W4:Y:S02]  /*29270*/  SHFL.IDX P6, R14, R13, R12, R11 ;  /* 0x0000000c0d0e7389 */ /* 0x00072400000c000b */
[----:B01234-:R-:W-:Y:S01]  /*29280*/  ENDCOLLECTIVE ;  /* 0x000000000000791b */ /* 0x01ffe20003800000 */
.L_x_828:
[----:B------:R-:W-:Y:S05]  /*29290*/  BSYNC B0 ;  /* 0x0000000000007941 */ /* 0x000fea0003800000 */
.L_x_827:
[----:B------:R-:W-:Y:S05]  /*292a0*/  BRA `(.L_x_829) ;  /* 0xffffffb400187947 */ /* 0x000fea000383ffff */
.L_x_648:
[----:B------:R-:W-:Y:S01]  /*292b0*/  BSSY B0, `(.L_x_830) ;  /* 0x0000006000007945 */ /* 0x000fe20003800000 */
[----:B------:R-:W-:-:S07]  /*292c0*/  IMAD.MOV.U32 R15, RZ, RZ, -0x1 ;  /* 0xffffffffff0f7424 */ /* 0x000fce00078e00ff */
[----:B0123--:R-:W-:Y:S05]  /*292d0*/  WARPSYNC.COLLECTIVE R15, `(.L_x_831) ;  /* 0x000000000f0c7348 */ /* 0x00ffea0003c00000 */
[----:B------:R-:W-:Y:S02]  /*292e0*/  ELECT P6, UR62, PT ;  /* 0x00000000003e782f */ /* 0x000fe400038c0000 */
[----:B------:R-:W-:Y:S01]  /*292f0*/  MOV R14, UR62 ;  /* 0x0000003e000e7c02 */ /* 0x000fe20008000f00 */
[----:B0123--:R-:W-:Y:S10]  /*29300*/  ENDCOLLECTIVE ;  /* 0x000000000000791b */ /* 0x00fff40003800000 */
.L_x_831:
[----:B------:R-:W-:Y:S05]  /*29310*/  BSYNC B0 ;  /* 0x0000000000007941 */ /* 0x000fea0003800000 */
.L_x_830:
[----:B------:R-:W-:Y:S05]  /*29320*/  BRA `(.L_x_832) ;  /* 0xffffffb4000c7947 */ /* 0x000fea000383ffff */
.L_x_650:
[----:B--2---:R2:W3:Y:S02]  /*29330*/  SYNCS.PHASECHK.TRANS64.TRYWAIT P1, [R6+URZ], R5 ;  /* 0x00000005060075a7 */ /* 0x0044e4000802017f */
[----:B---3--:R-:W-:Y:S05]  /*29340*/  @!P1 NANOSLEEP.SYNCS 0x989680 ;  /* 0x009896800000995d */ /* 0x008fea0003900000 */
[----:B------:R-:W3:Y:S02]  /*29350*/  @!P1 SYNCS.PHASECHK.TRANS64 P1, [R6+URZ], R5 ;  /* 0x00000005060095a7 */ /* 0x000ee4000802007f */
[----:B---3--:R-:W-:Y:S05]  /*29360*/  @!P1 BRA `(.L_x_650) ;  /* 0xfffffffc00f09947 */ /* 0x008fea000383ffff */
[----:B------:R-:W-:Y:S05]  /*29370*/  BRA `(.L_x_833) ;  /* 0xffffffb400487947 */ /* 0x000fea000383ffff */
.L_x_651:
[----:B---3--:R3:W4:Y:S02]  /*29380*/  SYNCS.PHASECHK.TRANS64.TRYWAIT P1, [R7+URZ], R2 ;  /* 0x00000002070075a7 */ /* 0x008724000802017f */
[----:B----4-:R-:W-:Y:S05]  /*29390*/  @!P1 NANOSLEEP.SYNCS 0x989680 ;  /* 0x009896800000995d */ /* 0x010fea0003900000 */
[----:B------:R-:W4:Y:S02]  /*293a0*/  @!P1 SYNCS.PHASECHK.TRANS64 P1, [R7+URZ], R2 ;  /* 0x00000002070095a7 */ /* 0x000f24000802007f */
[----:B----4-:R-:W-:Y:S05]  /*293b0*/  @!P1 BRA `(.L_x_651) ;  /* 0xfffffffc00f09947 */ /* 0x010fea000383ffff */
[----:B------:R-:W-:Y:S05]  /*293c0*/  BRA `(.L_x_834) ;  /* 0xffffffb4003c7947 */ /* 0x000fea000383ffff */
.L_x_653:
[----:B----4-:R4:W0:Y:S02]  /*293d0*/  SYNCS.PHASECHK.TRANS64.TRYWAIT P1, [R4+URZ+0x38860], R5 ;  /* 0x03886005040075a7 */ /* 0x010824000802017f */
[----:B0-----:R-:W-:Y:S05]  /*293e0*/  @!P1 NANOSLEEP.SYNCS 0x989680 ;  /* 0x009896800000995d */ /* 0x001fea0003900000 */
[----:B------:R-:W0:Y:S02]  /*293f0*/  @!P1 SYNCS.PHASECHK.TRANS64 P1, [R4+URZ+0x38860], R5 ;  /* 0x03886005040095a7 */ /* 0x000e24000802007f */
[----:B0-----:R-:W-:Y:S05]  /*29400*/  @!P1 BRA `(.L_x_653) ;  /* 0xfffffffc00f09947 */ /* 0x001fea000383ffff */
[----:B------:R-:W-:Y:S05]  /*29410*/  BRA `(.L_x_835) ;  /* 0xffffffb400407947 */ /* 0x000fea000383ffff */
.L_x_655:
[----:B------:R0:W0:Y:S02]  /*29420*/  SYNCS.PHASECHK.TRANS64.TRYWAIT P1, [R3+URZ+0x38860], R2 ;  /* 0x03886002030075a7 */ /* 0x000024000802017f */
[----:B0-----:R-:W-:Y:S05]  /*29430*/  @!P1 NANOSLEEP.SYNCS 0x989680 ;  /* 0x009896800000995d */ /* 0x001fea0003900000 */
[----:B------:R-:W0:Y:S02]  /*29440*/  @!P1 SYNCS.PHASECHK.TRANS64 P1, [R3+URZ+0x38860], R2 ;  /* 0x03886002030095a7 */ /* 0x000e24000802007f */
[----:B0-----:R-:W-:Y:S05]  /*29450*/  @!P1 BRA `(.L_x_655) ;  /* 0xfffffffc00f09947 */ /* 0x001fea000383ffff */
[----:B------:R-:W-:Y:S05]  /*29460*/  BRA `(.L_x_836) ;  /* 0xffffffb400407947 */ /* 0x000fea000383ffff */
.L_x_657:
[----:B------:R0:W0:Y:S02]  /*29470*/  SYNCS.PHASECHK.TRANS64.TRYWAIT P0, [R4+URZ+0x38880], R5 ;  /* 0x03888005040075a7 */ /* 0x000024000800017f */
[----:B0-----:R-:W-:Y:S05]  /*29480*/  @!P0 NANOSLEEP.SYNCS 0x989680 ;  /* 0x009896800000895d */ /* 0x001fea0003900000 */
[----:B------:R-:W0:Y:S02]  /*29490*/  @!P0 SYNCS.PHASECHK.TRANS64 P0, [R4+URZ+0x38880], R5 ;  /* 0x03888005040085a7 */ /* 0x000e24000800007f */
[----:B0-----:R-:W-:Y:S05]  /*294a0*/  @!P0 BRA `(.L_x_657) ;  /* 0xfffffffc00f08947 */ /* 0x001fea000383ffff */
[----:B------:R-:W-:Y:S05]  /*294b0*/  BRA `(.L_x_658) ;  /* 0xffffffb4003c7947 */ /* 0x000fea000383ffff */
.L_x_837:
        /* <DEDUP_REMOVED lines=12> */
.L_x_2898:


//--------------------- .text._ZN7cutlass13device_kernelIN5flash11enable_sm90INS1_16FlashAttnFwdSm90INS1_25CollectiveMainloopFwdSm90ILi2EN4cute5tupleIJNS5_1CILi1EEES8_S8_EEENS6_IJNS7_ILi128EEENS7_ILi64EEENS7_ILi256EEEEEELi256ENS_12float_e4m3_tEfNS_4arch4Sm90ELb0ELb1ELb0ELb0ELb0ELb0ELb0ELb1ELb1ELb1ELb0ELb0EEENS1_21CollectiveEpilogueFwdINS6_IJSA_SC_SB_EEES9_NS_10bfloat16_tESG_Li256ELb0ELb1ELb0ELb1EEENS1_30DynamicPersistentTileSchedulerILi256ELi128ELb0ELb1ELb1EEEEEEEEEvNT_6ParamsE --------------------------
	.section	.text._ZN7cutlass13device_kernelIN5flash11enable_sm90INS1_16FlashAttnFwdSm90INS1_25CollectiveMainloopFwdSm90ILi2EN4cute5tupleIJNS5_1CILi1EEES8_S8_EEENS6_IJNS7_ILi128EEENS7_ILi64EEENS7_ILi256EEEEEELi256ENS_12float_e4m3_tEfNS_4arch4Sm90ELb0ELb1ELb0ELb0ELb0ELb0ELb0ELb1ELb1ELb1ELb0ELb0EEENS1_21CollectiveEpilogueFwdINS6_IJSA_SC_SB_EEES9_NS_10bfloat16_tESG_Li256ELb0ELb1ELb0ELb1EEENS1_30DynamicPersistentTileSchedulerILi256ELi128ELb0ELb1ELb1EEEEEEEEEvNT_6ParamsE,"ax",@progbits
	.align	128
.text._ZN7cutlass13device_kernelIN5flash11enable_sm90INS1_16FlashAttnFwdSm90INS1_25CollectiveMainloopFwdSm90ILi2EN4cute5tupleIJNS5_1CILi1EEES8_S8_EEENS6_IJNS7_ILi128EEENS7_ILi64EEENS7_ILi256EEEEEELi256ENS_12float_e4m3_tEfNS_4arch4Sm90ELb0ELb1ELb0ELb0ELb0ELb0ELb0ELb1ELb1ELb1ELb0ELb0EEENS1_21CollectiveEpilogueFwdINS6_IJSA_SC_SB_EEES9_NS_10bfloat16_tESG_Li256ELb0ELb1ELb0ELb1EEENS1_30DynamicPersistentTileSchedulerILi256ELi128ELb0ELb1ELb1EEEEEEEEEvNT_6ParamsE:
        .type           _ZN7cutlass13device_kernelIN5flash11enable_sm90INS1_16FlashAttnFwdSm90INS1_25CollectiveMainloopFwdSm90ILi2EN4cute5tupleIJNS5_1CILi1EEES8_S8_EEENS6_IJNS7_ILi128EEENS7_ILi64EEENS7_ILi256EEEEEELi256ENS_12float_e4m3_tEfNS_4arch4Sm90ELb0ELb1ELb0ELb0ELb0ELb0ELb0ELb1ELb1ELb1ELb0ELb0EEENS1_21CollectiveEpilogueFwdINS6_IJSA_SC_SB_EEES9_NS_10bfloat16_tESG_Li256ELb0ELb1ELb0ELb1EEENS1_30DynamicPersistentTileSchedulerILi256ELi128ELb0ELb1ELb1EEEEEEEEEvNT_6ParamsE,@function
        .size           _ZN7cutlass13device_kernelIN5flash11enable_sm90INS1_16FlashAttnFwdSm90INS1_25CollectiveMainloopFwdSm90ILi2EN4cute5tupleIJNS5_1CILi1EEES8_S8_EEENS6_IJNS7_ILi128EEENS7_ILi64EEENS7_ILi256EEEEEELi256ENS_12float_e4m3_tEfNS_4arch4Sm90ELb0ELb1ELb0ELb0ELb0ELb0ELb0ELb1ELb1ELb1ELb0ELb0EEENS1_21CollectiveEpilogueFwdINS6_IJSA_SC_SB_EEES9_NS_10bfloat16_tESG_Li256ELb0ELb1ELb0ELb1EEENS1_30DynamicPersistentTileSchedulerILi256ELi128ELb0ELb1ELb1EEEEEEEEEvNT_6ParamsE,(.L_x_2899 - _ZN7cutlass13device_kernelIN5flash11enable_sm90INS1_16FlashAttnFwdSm90INS1_25CollectiveMainloopFwdSm90ILi2EN4cute5tupleIJNS5_1CILi1EEES8_S8_EEENS6_IJNS7_ILi128EEENS7_ILi64EEENS7_ILi256EEEEEELi256ENS_12float_e4m3_tEfNS_4arch4Sm90ELb0ELb1ELb0ELb0ELb0ELb0ELb0ELb1ELb1ELb1ELb0ELb0EEENS1_21CollectiveEpilogueFwdINS6_IJSA_SC_SB_EEES9_NS_10bfloat16_tESG_Li256ELb0ELb1ELb0ELb1EEENS1_30DynamicPersistentTileSchedulerILi256ELi128ELb0ELb1ELb1EEEEEEEEEvNT_6ParamsE)
        .other          _ZN7cutlass13device_kernelIN5flash11enable_sm90INS1_16FlashAttnFwdSm90INS1_25CollectiveMainloopFwdSm90ILi2EN4cute5tupleIJNS5_1CILi1EEES8_S8_EEENS6_IJNS7_ILi128EEENS7_ILi64EEENS7_ILi256EEEEEELi256ENS_12float_e4m3_tEfNS_4arch4Sm90ELb0ELb1ELb0ELb0ELb0ELb0ELb0ELb1ELb1ELb1ELb0ELb0EEENS1_21CollectiveEpilogueFwdINS6_IJSA_SC_SB_EEES9_NS_10bfloat16_tESG_Li256ELb0ELb1ELb0ELb1EEENS1_30DynamicPersistentTileSchedulerILi256ELi128ELb0ELb1ELb1EEEEEEEEEvNT_6ParamsE,@"STO_CUDA_ENTRY STV_DEFAULT"
_ZN7cutlass13device_kernelIN5flash11enable_sm90INS1_16FlashAttnFwdSm90INS1_25CollectiveMainloopFwdSm90ILi2EN4cute5tupleIJNS5_1CILi1EEES8_S8_EEENS6_IJNS7_ILi128EEENS7_ILi64EEENS7_ILi256EEEEEELi256ENS_12float_e4m3_tEfNS_4arch4Sm90ELb0ELb1ELb0ELb0ELb0ELb0ELb0ELb1ELb1ELb1ELb0ELb0EEENS1_21CollectiveEpilogueFwdINS6_IJSA_SC_SB_EEES9_NS_10bfloat16_tESG_Li256ELb0ELb1ELb0ELb1EEENS1_30DynamicPersistentTileSchedulerILi256ELi128ELb0ELb1ELb1EEEEEEEEEvNT_6ParamsE:
        /* <DEDUP_REMOVED lines=18> */
.L_x_839:
[----:B------:R-:W-:Y:S05]  /*0120*/  BSYNC B0 ;  /* 0x0000000000007941 */ /* 0x000fea0003800000 */
.L_x_838:
        /* <DEDUP_REMOVED lines=41> */
.L_x_840:
        /* <DEDUP_REMOVED lines=22> */
.L_x_841:
        /* <DEDUP_REMOVED lines=18> */
.L_x_842:
        /* <DEDUP_REMOVED lines=22> */
.L_x_843:
        /* <DEDUP_REMOVED lines=22> */
.L_x_844:
[----:B------:R-:W-:Y:S01]  /*0900*/  PLOP3.LUT P0, PT, PT, PT, UP0, 0x80, 0x0 ;  /* 0x000000000000781c */ /* 0x000fe20003f0f008 */
[----:B------:R-:W-:Y:S01]  /*0910*/  UMOV UR38, 0x1 ;  /* 0x0000000100267882 */ /* 0x000fe20000000000 */
[----:B------:R-:W-:Y:S01]  /*0920*/  NOP ;  /* 0x0000000000007918 */ /* 0x000fe20000000000 */
[----:B------:R-:W-:Y:S01]  /*0930*/  USEL UR38, UR38, 0x2, !UP0 ;  /* 0x0000000226267887 */ /* 0x000fe2000c000000 */
[----:B------:R-:W-:Y:S01]  /*0940*/  ULDC.64 UR50, c[0x0][0x208] ;  /* 0x0000820000327ab9 */ /* 0x000fe20000000a00 */
[----:B012-4-:R-:W-:Y:S08]  /*0950*/  BAR.SYNC.DEFER_BLOCKING 0x0 ;  /* 0x0000000000007b1d */ /* 0x017ff00000010000 */
[----:B------:R-:W-:Y:S05]  /*0960*/  @!P0 BRA `(.L_x_845) ;  /* 0x000000e0005c8947 */ /* 0x000fea0003800000 */
.L_x_846:
[----:B------:R-:W-:-:S08]  /*0970*/  NOP ;  /* 0x0000000000007918 */ /* 0x000fd00000000000 */
[----:B------:R-:W0:Y:S02]  /*0980*/  USETMAXREG.TRY_ALLOC.CTAPOOL UP0, 0xf0 ;  /* 0x000000f0000079c8 */ /* 0x000e240008000600 */
[----:B0-----:R-:W-:-:S13]  /*0990*/  PLOP3.LUT P0, PT, PT, PT, UP0, 0x80, 0x0 ;  /* 0x000000000000781c */ /* 0x001fda0003f0f008 */
[----:B------:R-:W-:Y:S05]  /*09a0*/  @!P0 BRA `(.L_x_846) ;  /* 0xfffffffc00f08947 */ /* 0x000fea000383ffff */
[----:B------:R-:W0:Y:S01]  /*09b0*/  S2R R2, SR_TID.X ;  /* 0x0000000000027919 */ /* 0x000e220000002100 */
[----:B------:R-:W1:Y:S08]  /*09c0*/  S2UR UR4, SR_CTAID.X ;  /* 0x00000000000479c3 */ /* 0x000e700000002500 */
[----:B------:R-:W-:Y:S08]  /*09d0*/  BAR.ARV 0x4, 0x180 ;  /* 0x0106000000007b1d */ /* 0x000ff00000002000 */
        /* <DEDUP_REMOVED lines=9> */
[----:B------:R-:W-:Y:S01]  /*0a70*/  UMOV UR47, URZ ;  /* 0x0000003f002f7c82 */ /* 0x000fe20008000000 */
[----:B------:R-:W-:Y:S02]  /*0a80*/  UMOV UR46, URZ ;  /* 0x0000003f002e7c82 */ /* 0x000fe40008000000 */
[----:B------:R-:W-:Y:S01]  /*0a90*/  SHF.R.S32.HI R0, RZ, 0x1f, R201 ;  /* 0x0000001fff007819 */ /* 0x000fe200000114c9 */
[----:B------:R-:W-:-:S03]  /*0aa0*/  UMOV UR52, URZ ;  /* 0x0000003f00347c82 */ /* 0x000fc60008000000 */
[CC--:B------:R-:W-:Y:S02]  /*0ab0*/  LEA.HI R3, R0.reuse, R201.reuse, RZ, 0x7 ;  /* 0x000000c900037211 */ /* 0x0c0fe400078f38ff */
[-C--:B------:R-:W-:Y:S02]  /*0ac0*/  LEA.HI R4, R0, R201.reuse, RZ, 0x5 ;  /* 0x000000c900047211 */ /* 0x080fe400078f28ff */
[----:B------:R-:W-:Y:S02]  /*0ad0*/  LOP3.LUT R2, R3, 0xffffff80, RZ, 0xc0, !PT ;  /* 0xffffff8003027812 */ /* 0x000fe400078ec0ff */
[----:B------:R-:W-:Y:S01]  /*0ae0*/  SHF.R.S32.HI R194, RZ, 0x7, R3 ;  /* 0x00000007ffc27819 */ /* 0x000fe20000011403 */
[----:B------:R-:W-:Y:S02]  /*0af0*/  IMAD.SHL.U32 R6, R4, 0x20, RZ ;  /* 0x0000002004067824 */ /* 0x000fe400078e00ff */
[----:B------:R-:W-:Y:S01]  /*0b00*/  IMAD.IADD R193, R201, 0x1, -R2 ;  /* 0x00000001c9c17824 */ /* 0x000fe200078e0a02 */
[----:B------:R-:W-:-:S02]  /*0b10*/  LEA.HI R2, R0, R201, RZ, 0x4 ;  /* 0x000000c900027211 */ /* 0x000fc400078f20ff */
[----:B------:R-:W-:Y:S02]  /*0b20*/  LOP3.LUT R7, R6, 0xfffffc00, RZ, 0xc0, !PT ;  /* 0xfffffc0006077812 */ /* 0x000fe400078ec0ff */
[----:B------:R-:W-:Y:S02]  /*0b30*/  SHF.R.S32.HI R8, RZ, 0x1f, R193 ;  /* 0x0000001fff087819 */ /* 0x000fe400000114c1 */
[----:B------:R-:W-:Y:S02]  /*0b40*/  SHF.R.S32.HI R5, RZ, 0x4, R2 ;  /* 0x00000004ff057819 */ /* 0x000fe40000011402 */
[----:B------:R-:W-:Y:S02]  /*0b50*/  LEA.HI R9, R8, R193, RZ, 0x2 ;  /* 0x000000c108097211 */ /* 0x000fe400078f10ff */
[C---:B------:R-:W-:Y:S02]  /*0b60*/  LOP3.LUT R4, R2.reuse, 0x3fffff0, RZ, 0xc0, !PT ;  /* 0x03fffff002047812 */ /* 0x040fe400078ec0ff */
[----:B------:R-:W-:-:S02]  /*0b70*/  LEA.HI R2, R2, R5, RZ, 0x1 ;  /* 0x0000000502027211 */ /* 0x000fc400078f08ff */
[-C--:B------:R-:W-:Y:S01]  /*0b80*/  LEA.HI R6, R0, R201.reuse, RZ, 0x2 ;  /* 0x000000c900067211 */ /* 0x080fe200078f10ff */
[----:B------:R-:W-:Y:S01]  /*0b90*/  IMAD.IADD R4, R201, 0x1, -R4 ;  /* 0x00000001c9047824 */ /* 0x000fe200078e0a04 */
[--C-:B------:R-:W-:Y:S02]  /*0ba0*/  SHF.R.S32.HI R10, RZ, 0x2, R9.reuse ;  /* 0x00000002ff0a7819 */ /* 0x100fe40000011409 */
[----:B------:R-:W-:Y:S01]  /*0bb0*/  SHF.R.S32.HI R11, RZ, 0x1f, R9 ;  /* 0x0000001fff0b7819 */ /* 0x000fe20000011409 */
[----:B------:R-:W-:Y:S01]  /*0bc0*/  IMAD R7, R4, 0x40, R7 ;  /* 0x0000004004077824 */ /* 0x000fe200078e0207 */
[----:B------:R-:W-:Y:S02]  /*0bd0*/  LOP3.LUT R2, R2, 0x1ffffffe, RZ, 0xc0, !PT ;  /* 0x1ffffffe02027812 */ /* 0x000fe400078ec0ff */
[----:B------:R-:W-:Y:S02]  /*0be0*/  LOP3.LUT R6, R6, 0xfffffffc, RZ, 0xc0, !PT ;  /* 0xfffffffc06067812 */ /* 0x000fe400078ec0ff */
[----:B------:R-:W-:Y:S01]  /*0bf0*/  LEA.HI R0, R0, R201, RZ, 0x3 ;  /* 0x000000c900007211 */ /* 0x000fe200078f18ff */
[----:B------:R-:W-:Y:S01]  /*0c00*/  IMAD.IADD R196, R5, 0x1, -R2 ;  /* 0x0000000105c47824 */ /* 0x000fe200078e0a02 */
[----:B------:R-:W-:Y:S01]  /*0c10*/  LEA.HI R11, R11, R10, RZ, 0x3 ;  /* 0x0000000a0b0b7211 */ /* 0x000fe200078f18ff */
[----:B------:R-:W-:Y:S01]  /*0c20*/  IMAD.IADD R6, R201, 0x1, -R6 ;  /* 0x00000001c9067824 */ /* 0x000fe200078e0a06 */
[----:B------:R-:W-:Y:S01]  /*0c30*/  LOP3.LUT R2, R0, 0xfffffff8, RZ, 0xc0, !PT ;  /* 0xfffffff800027812 */ /* 0x000fe200078ec0ff */
[----:B------:R-:W-:Y:S01]  /*0c40*/  IMAD R196, R196, 0x8, R7 ;  /* 0x00000008c4c47824 */ /* 0x000fe200078e0207 */
[----:B------:R-:W-:-:S02]  /*0c50*/  LOP3.LUT R11, R11, 0xfffffff8, RZ, 0xc0, !PT ;  /* 0xfffffff80b0b7812 */ /* 0x000fc400078ec0ff */
[----:B------:R-:W-:Y:S01]  /*0c60*/  LEA.HI R8, R8, R193, RZ, 0x5 ;  /* 0x000000c108087211 */ /* 0x000fe200078f28ff */
[----:B------:R-:W-:Y:S01]  /*0c70*/  IMAD.IADD R23, R201, 0x1, -R2 ;  /* 0x00000001c9177824 */ /* 0x000fe200078e0a02 */
[----:B------:R-:W-:Y:S01]  /*0c80*/  LEA.HI R3, R3, R194, RZ, 0x1 ;  /* 0x000000c203037211 */ /* 0x000fe200078f08ff */
[----:B------:R-:W-:Y:S01]  /*0c90*/  IMAD.IADD R11, R10, 0x1, -R11 ;  /* 0x000000010a0b7824 */ /* 0x000fe200078e0a0b */
[----:B------:R-:W-:Y:S01]  /*0ca0*/  SHF.R.S32.HI R8, RZ, 0x5, R8 ;  /* 0x00000005ff087819 */ /* 0x000fe20000011408 */
[----:B------:R-:W-:Y:S01]  /*0cb0*/  IMAD.SHL.U32 R16, R23, 0x8, RZ ;  /* 0x0000000817107824 */ /* 0x000fe200078e00ff */
[----:B------:R-:W-:Y:S02]  /*0cc0*/  LEA.HI R4, R6, R6, RZ, 0x1 ;  /* 0x0000000606047211 */ /* 0x000fe400078f08ff */
[----:B------:R-:W-:Y:S01]  /*0cd0*/  LOP3.LUT R3, R3, 0x3fffffe, RZ, 0xc0, !PT ;  /* 0x03fffffe03037812 */ /* 0x000fe200078ec0ff */
[----:B------:R-:W-:Y:S01]  /*0ce0*/  IMAD R8, R8, 0x10, R11 ;  /* 0x0000001008087824 */ /* 0x000fe200078e020b */
[----:B------:R-:W-:Y:S01]  /*0cf0*/  LOP3.LUT R5, R4, 0x1ffffffe, RZ, 0xc0, !PT ;  /* 0x1ffffffe04057812 */ /* 0x000fe200078ec0ff */
[----:B------:R-:W-:Y:S01]  /*0d00*/  VIADD R19, R16, 0x40 ;  /* 0x0000004010137836 */ /* 0x000fe20000000000 */
[----:B------:R-:W-:Y:S01]  /*0d10*/  LOP3.LUT R2, R9, 0x7ffffffc, RZ, 0xc0, !PT ;  /* 0x7ffffffc09027812 */ /* 0x000fe200078ec0ff */
[----:B------:R-:W-:Y:S01]  /*0d20*/  IMAD.IADD R3, R194, 0x1, -R3 ;  /* 0x00000001c2037824 */ /* 0x000fe200078e0a03 */
[----:B------:R-:W-:Y:S01]  /*0d30*/  SHF.R.S32.HI R192, RZ, 0x3, R0 ;  /* 0x00000003ffc07819 */ /* 0x000fe20000011400 */
[C---:B------:R-:W-:Y:S01]  /*0d40*/  VIADD R18, R16.reuse, 0x80 ;  /* 0x0000008010127836 */ /* 0x040fe20000000000 */
[----:B------:R-:W-:Y:S01]  /*0d50*/  SHF.R.S32.HI R200, RZ, 0x1f, R16 ;  /* 0x0000001fffc87819 */ /* 0x000fe20000011410 */
[----:B------:R-:W-:Y:S01]  /*0d60*/  VIADD R22, R16, 0xc0 ;  /* 0x000000c010167836 */ /* 0x000fe20000000000 */
[----:B------:R-:W-:Y:S01]  /*0d70*/  SHF.R.S32.HI R199, RZ, 0x1f, R19 ;  /* 0x0000001fffc77819 */ /* 0x000fe20000011413 */
[----:B------:R-:W-:Y:S01]  /*0d80*/  IMAD.IADD R6, R6, 0x1, -R5 ;  /* 0x0000000106067824 */ /* 0x000fe200078e0a05 */
[----:B------:R-:W-:Y:S01]  /*0d90*/  SHF.R.S32.HI R198, RZ, 0x1f, R18 ;  /* 0x0000001fffc67819 */ /* 0x000fe20000011412 */
[----:B------:R-:W-:Y:S01]  /*0da0*/  IMAD R195, R3, 0x40, R8 ;  /* 0x0000004003c37824 */ /* 0x000fe200078e0208 */
[----:B------:R-:W-:Y:S01]  /*0db0*/  SHF.R.S32.HI R197, RZ, 0x1f, R22 ;  /* 0x0000001fffc57819 */ /* 0x000fe20000011416 */
[----:B------:R-:W-:-:S02]  /*0dc0*/  IMAD.IADD R2, R193, 0x1, -R2 ;  /* 0x00000001c1027824 */ /* 0x000fc400078e0a02 */
[----:B------:R-:W-:-:S07]  /*0dd0*/  IMAD R17, R6, 0x8, R195 ;  /* 0x0000000806117824 */ /* 0x000fce00078e02c3 */
.L_x_947:
[----:B------:R-:W-:Y:S01]  /*0de0*/  ULDC UR5, c[0x0][0xc60] ;  /* 0x0003180000057ab9 */ /* 0x000fe20000000800 */
[----:B------:R-:W-:Y:S01]  /*0df0*/  UMOV UR9, UR4 ;  /* 0x0000000400097c82 */ /* 0x000fe20008000000 */
[----:B------:R-:W-:-:S11]  /*0e00*/  UISETP.NE.AND UP0, UPT, UR5, 0x1, UPT ;  /* 0x000000010500788c */ /* 0x000fd6000bf05270 */
[----:B------:R-:W-:Y:S01]  /*0e10*/  @UP0 ULDC UR6, c[0x0][0xc64] ;  /* 0x0003190000060ab9 */ /* 0x000fe20000000800 */
[----:B------:R-:W-:Y:S01]  /*0e20*/  @UP0 ULDC UR8, c[0x0][0xc68] ;  /* 0x00031a0000080ab9 */ /* 0x000fe20000000800 */
[----:B------:R-:W-:-:S04]  /*0e30*/  UIMAD.WIDE.U32 UR6, UR4, UR6, URZ ;  /* 0x00000006040672a5 */ /* 0x000fc8000f8e003f */
[----:B------:R-:W-:-:S03]  /*0e40*/  @UP0 USHF.R.U32.HI UR9, URZ, UR8, UR7 ;  /* 0x000000083f090299 */ /* 0x000fc60008011607 */
[----:B------:R-:W-:Y:S02]  /*0e50*/  ULDC UR6, c[0x0][0xc78] ;  /* 0x00031e0000067ab9 */ /* 0x000fe40000000800 */
[----:B------:R-:W-:Y:S02]  /*0e60*/  UISETP.GE.AND UP0, UPT, UR9, UR6, UPT ;  /* 0x000000060900728c */ /* 0x000fe4000bf06270 */
[----:B------:R-:W-:-:S04]  /*0e70*/  UIADD3 UR6, -UR9, URZ, URZ ;  /* 0x0000003f09067290 */ /* 0x000fc8000fffe13f */
[----:B------:R-:W-:Y:S01]  /*0e80*/  PLOP3.LUT P0, PT, PT, PT, UP0, 0x80, 0x0 ;  /* 0x000000000000781c */ /* 0x000fe20003f0f008 */
[----:B------:R-:W-:-:S12]  /*0e90*/  UIMAD UR7, UR5, UR6, UR4 ;  /* 0x00000006050772a4 */ /* 0x000fd8000f8e0204 */
[----:B012345:R-:W-:Y:S05]  /*0ea0*/  @!P0 BRA `(.L_x_847) ;  /* 0x0000000000208947 */ /* 0x03ffea0003800000 */
[----:B------:R-:W-:Y:S01]  /*0eb0*/  ULDC UR6, c[0x0][0xc6c] ;  /* 0x00031b0000067ab9 */ /* 0x000fe20000000800 */
[----:B------:R-:W-:Y:S01]  /*0ec0*/  UMOV UR8, UR7 ;  /* 0x0000000700087c82 */ /* 0x000fe20008000000 */
[----:B------:R-:W-:-:S11]  /*0ed0*/  UISETP.NE.AND UP0, UPT, UR6, 0x1, UPT ;  /* 0x000000010600788c */ /* 0x000fd6000bf05270 */
[----:B------:R-:W-:Y:S02]  /*0ee0*/  @UP0 ULDC.64 UR10, c[0x0][0xc70] ;  /* 0x00031c00000a0ab9 */ /* 0x000fe40000000a00 */
[----:B------:R-:W-:-:S04]  /*0ef0*/  UIMAD.WIDE.U32 UR4, UR7, UR10, URZ ;  /* 0x0000000a070472a5 */ /* 0x000fc8000f8e003f */
[----:B------:R-:W-:-:S04]  /*0f00*/  @UP0 USHF.R.U32.HI UR8, URZ, UR11, UR5 ;  /* 0x0000000b3f080299 */ /* 0x000fc80008011605 */
[----:B------:R-:W-:Y:S01]  /*0f10*/  UIMAD UR4, UR8, UR6, URZ ;  /* 0x00000006080472a4 */ /* 0x000fe2000f8e023f */
[----:B------:R-:W-:Y:S11]  /*0f20*/  BRA `(.L_x_848) ;  /* 0x00000000001c7947 */ /* 0x000ff60003800000 */
.L_x_847:
[----:B------:R-:W-:Y:S01]  /*0f30*/  ULDC UR6, c[0x0][0xc54] ;  /* 0x0003150000067ab9 */ /* 0x000fe20000000800 */
[----:B------:R-:W-:Y:S01]  /*0f40*/  UMOV UR8, UR7 ;  /* 0x0000000700087c82 */ /* 0x000fe20008000000 */
[----:B------:R-:W-:-:S11]  /*0f50*/  UISETP.NE.AND UP0, UPT, UR6, 0x1, UPT ;  /* 0x000000010600788c */ /* 0x000fd6000bf05270 */
[----:B------:R-:W-:Y:S02]  /*0f60*/  @UP0 ULDC.64 UR10, c[0x0][0xc58] ;  /* 0x00031600000a0ab9 */ /* 0x000fe40000000a00 */
[----:B------:R-:W-:-:S04]  /*0f70*/  UIMAD.WIDE.U32 UR4, UR7, UR10, URZ ;  /* 0x0000000a070472a5 */ /* 0x000fc8000f8e003f */
[----:B------:R-:W-:-:S04]  /*0f80*/  @UP0 USHF.R.U32.HI UR8, URZ, UR11, UR5 ;  /* 0x0000000b3f080299 */ /* 0x000fc80008011605 */
[----:B------:R-:W-:-:S12]  /*0f90*/  UIMAD UR4, UR8, UR6, URZ ;  /* 0x00000006080472a4 */ /* 0x000fd8000f8e023f */
.L_x_848:
[----:B------:R-:W-:Y:S01]  /*0fa0*/  ULDC UR42, c[0x0][0xc48] ;  /* 0x00031200002a7ab9 */ /* 0x000fe20000000800 */
[----:B------:R-:W-:Y:S01]  /*0fb0*/  UIADD3 UR6, UR7, -UR4, URZ ;  /* 0x8000000407067290 */ /* 0x000fe2000fffe03f */
[----:B------:R-:W-:Y:S01]  /*0fc0*/  IMAD.MOV.U32 R3, RZ, RZ, 0x3f800000 ;  /* 0x3f800000ff037424 */ /* 0x000fe200078e00ff */
[----:B------:R-:W-:Y:S01]  /*0fd0*/  UISETP.NE.AND UP2, UPT, UR42, 0x1, UPT ;  /* 0x000000012a00788c */ /* 0x000fe2000bf45270 */
[----:B------:R-:W-:Y:S01]  /*0fe0*/  IMAD.MOV.U32 R0, RZ, RZ, 0x3f800000 ;  /* 0x3f800000ff007424 */ /* 0x000fe200078e00ff */
[----:B------:R-:W-:Y:S01]  /*0ff0*/  ULDC.64 UR4, c[0x0][0x990] ;  /* 0x0002640000047ab9 */ /* 0x000fe20000000a00 */
[----:B------:R-:W-:Y:S01]  /*1000*/  ULDC UR18, c[0x0][0xc54] ;  /* 0x0003150000127ab9 */ /* 0x000fe20000000800 */
[----:B------:R-:W-:Y:S02]  /*1010*/  UISETP.NE.U32.AND UP0, UPT, UR4, URZ, UPT ;  /* 0x0000003f0400728c */ /* 0x000fe4000bf05070 */
[----:B------:R-:W-:Y:S02]  /*1020*/  UIMAD UR18, UR9, UR18, UR6 ;  /* 0x00000012091272a4 */ /* 0x000fe4000f8e0206 */
[----:B------:R-:W-:Y:S01]  /*1030*/  UISETP.NE.AND.EX UP0, UPT, UR5, URZ, UPT, UP0 ;  /* 0x0000003f0500728c */ /* 0x000fe2000bf05300 */
[----:B------:R-:W-:-:S02]  /*1040*/  ULDC.64 UR6, c[0x0][0x998] ;  /* 0x0002660000067ab9 */ /* 0x000fc40000000a00 */
[----:B------:R-:W-:Y:S01]  /*1050*/  @UP2 ULDC UR10, c[0x0][0xc4c] ;  /* 0x00031300000a2ab9 */ /* 0x000fe20000000800 */
[----:B------:R-:W-:Y:S02]  /*1060*/  UISETP.NE.U32.AND UP1, UPT, UR6, URZ, UPT ;  /* 0x0000003f0600728c */ /* 0x000fe4000bf25070 */
[----:B------:R-:W-:Y:S01]  /*1070*/  UIMAD.WIDE.U32 UR10, UR18, UR10, URZ ;  /* 0x0000000a120a72a5 */ /* 0x000fe2000f8e003f */
[----:B------:R-:W-:Y:S01]  /*1080*/  PLOP3.LUT P0, PT, PT, PT, UP0, 0x80, 0x0 ;  /* 0x000000000000781c */ /* 0x000fe20003f0f008 */
[----:B------:R-:W-:Y:S01]  /*1090*/  @UP2 ULDC UR9, c[0x0][0xc50] ;  /* 0x0003140000092ab9 */ /* 0x000fe20000000800 */
[----:B------:R-:W-:Y:S01]  /*10a0*/  UISETP.NE.AND.EX UP1, UPT, UR7, URZ, UPT, UP1 ;  /* 0x0000003f0700728c */ /* 0x000fe2000bf25310 */
[----:B------:R-:W-:Y:S01]  /*10b0*/  UMOV UR45, UR18 ;  /* 0x00000012002d7c82 */ /* 0x000fe20008000000 */
[----:B------:R-:W-:Y:S02]  /*10c0*/  @UP2 USHF.R.U32.HI UR45, URZ, UR9, UR11 ;  /* 0x000000093f2d2299 */ /* 0x000fe4000801160b */
[----:B------:R-:W-:-:S02]  /*10d0*/  ULOP3.LUT UR8, UR8, 0x1ffffff, URZ, 0x3c, !UPT ;  /* 0x01ffffff08087892 */ /* 0x000fc4000f8e3c3f */
[----:B------:R-:W-:Y:S01]  /*10e0*/  PLOP3.LUT P1, PT, PT, PT, UP1, 0x80, 0x0 ;  /* 0x000000000000781c */ /* 0x000fe20003f2f018 */
[----:B------:R-:W-:Y:S01]  /*10f0*/  @UP0 USHF.R.S32.HI UR9, URZ, 0x1f, UR45 ;  /* 0x0000001f3f090899 */ /* 0x000fe2000801142d */
[----:B------:R-:W-:Y:S01]  /*1100*/  @UP0 ULDC.64 UR10, c[0x0][0x9a8] ;  /* 0x00026a00000a0ab9 */ /* 0x000fe20000000a00 */
[----:B------:R-:W-:Y:S02]  /*1110*/  UIADD3 UR15, -UR45, URZ, URZ ;  /* 0x0000003f2d0f7290 */ /* 0x000fe4000fffe13f */
[----:B------:R-:W-:Y:S02]  /*1120*/  @UP0 UIMAD UR9, UR9, UR10, URZ ;  /* 0x0000000a090902a4 */ /* 0x000fe4000f8e023f */
[----:B------:R-:W-:Y:S02]  /*1130*/  @UP0 UIMAD.WIDE.U32 UR12, UR45, UR10, URZ ;  /* 0x0000000a2d0c02a5 */ /* 0x000fe4000f8e003f */
[----:B------:R-:W-:Y:S01]  /*1140*/  @UP1 USHF.R.S32.HI UR10, URZ, 0x1f, UR45 ;  /* 0x0000001f3f0a1899 */ /* 0x000fe2000801142d */
[----:B------:R-:W-:Y:S01]  /*1150*/  @UP1 ULDC.64 UR16, c[0x0][0x9b8] ;  /* 0x00026e0000101ab9 */ /* 0x000fe20000000a00 */
[----:B------:R-:W-:-:S02]  /*1160*/  @UP0 UIMAD UR14, UR45, UR11, UR9 ;  /* 0x0000000b2d0e02a4 */ /* 0x000fc4000f8e0209 */
[----:B------:R-:W-:Y:S02]  /*1170*/  @UP1 UIMAD UR9, UR10, UR16, URZ ;  /* 0x000000100a0912a4 */ /* 0x000fe4000f8e023f */
[----:B------:R-:W-:Y:S02]  /*1180*/  UIMAD UR42, UR42, UR15, UR18 ;  /* 0x0000000f2a2a72a4 */ /* 0x000fe4000f8e0212 */
[----:B------:R-:W-:Y:S02]  /*1190*/  @UP1 UIMAD UR15, UR45, UR17, UR9 ;  /* 0x000000112d0f12a4 */ /* 0x000fe4000f8e0209 */
[----:B------:R-:W-:Y:S02]  /*11a0*/  @UP0 USHF.R.S32.HI UR9, URZ, 0x1f, UR42 ;  /* 0x0000001f3f090899 */ /* 0x000fe4000801142a */
[----:B------:R-:W-:Y:S02]  /*11b0*/  @UP1 UIMAD.WIDE.U32 UR10, UR45, UR16, URZ ;  /* 0x000000102d0a12a5 */ /* 0x000fe4000f8e003f */
[----:B------:R-:W-:Y:S01]  /*11c0*/  @UP1 USHF.R.S32.HI UR20, URZ, 0x1f, UR42 ;  /* 0x0000001f3f141899 */ /* 0x000fe2000801142a */
[----:B------:R-:W-:Y:S01]  /*11d0*/  @UP0 ULDC.64 UR16, c[0x0][0x9b0] ;  /* 0x00026c0000100ab9 */ /* 0x000fe20000000a00 */
[----:B------:R-:W-:Y:S01]  /*11e0*/  @UP1 ULDC.64 UR18, c[0x0][0x9c0] ;  /* 0x0002700000121ab9 */ /* 0x000fe20000000a00 */
[----:B------:R-:W-:-:S02]  /*11f0*/  @UP0 UIADD3 UR13, UR13, UR14, URZ ;  /* 0x0000000e0d0d0290 */ /* 0x000fc4000fffe03f */
[----:B------:R-:W-:Y:S02]  /*1200*/  @UP0 UIMAD UR9, UR9, UR16, URZ ;  /* 0x00000010090902a4 */ /* 0x000fe4000f8e023f */
[----:B------:R-:W-:Y:S02]  /*1210*/  @UP1 UIADD3 UR11, UR11, UR15, URZ ;  /* 0x0000000f0b0b1290 */ /* 0x000fe4000fffe03f */
[----:B------:R-:W-:Y:S02]  /*1220*/  @UP1 UIMAD UR14, UR20, UR18, URZ ;  /* 0x00000012140e12a4 */ /* 0x000fe4000f8e023f */
[----:B------:R-:W-:Y:S02]  /*1230*/  @UP0 UIMAD UR9, UR42, UR17, UR9 ;  /* 0x000000112a0902a4 */ /* 0x000fe4000f8e0209 */
[----:B------:R-:W-:Y:S02]  /*1240*/  @UP0 UIMAD.WIDE.U32 UR12, UR42, UR16, UR12 ;  /* 0x000000102a0c02a5 */ /* 0x000fe4000f8e000c */
[----:B------:R-:W-:-:S02]  /*1250*/  @UP1 UIMAD UR14, UR42, UR19, UR14 ;  /* 0x000000132a0e12a4 */ /* 0x000fc4000f8e020e */
[----:B------:R-:W-:Y:S02]  /*1260*/  @UP1 UIMAD.WIDE.U32 UR10, UR42, UR18, UR10 ;  /* 0x000000122a0a12a5 */ /* 0x000fe4000f8e000a */
        /* <DEDUP_REMOVED lines=8> */
[----:B------:R-:W-:Y:S01]  /*12f0*/  ULDC UR44, c[0x0][0x424] ;  /* 0x00010900002c7ab9 */ /* 0x000fe20000000800 */
[----:B------:R-:W-:Y:S01]  /*1300*/  IMAD.U32 R5, RZ, RZ, UR5 ;  /* 0x00000005ff057e24 */ /* 0x000fe2000f8e00ff */
[----:B------:R-:W-:Y:S01]  /*1310*/  ULDC.64 UR4, c[0x0][0x418] ;  /* 0x0001060000047ab9 */ /* 0x000fe20000000a00 */
[----:B------:R-:W-:Y:S01]  /*1320*/  IMAD.U32 R7, RZ, RZ, UR7 ;  /* 0x00000007ff077e24 */ /* 0x000fe2000f8e00ff */
[----:B------:R-:W-:Y:S01]  /*1330*/  ULDC UR53, c[0x0][0x288] ;  /* 0x0000a20000357ab9 */ /* 0x000fe20000000800 */
[----:B------:R-:W-:Y:S01]  /*1340*/  ULDC UR10, c[0x0][0x2f0] ;  /* 0x0000bc00000a7ab9 */ /* 0x000fe20000000800 */
[----:B------:R-:W2:Y:S01]  /*1350*/  @P0 LDG.E R3, desc[UR50][R4.64] ;  /* 0x0000003204030981 */ /* 0x000ea2000c1e1900 */
[----:B------:R-:W-:-:S03]  /*1360*/  ULDC UR11, c[0x0][0x988] ;  /* 0x00026200000b7ab9 */ /* 0x000fc60000000800 */
[----:B------:R-:W2:Y:S01]  /*1370*/  @P1 LDG.E R0, desc[UR50][R6.64] ;  /* 0x0000003206001981 */ /* 0x000ea2000c1e1900 */
[----:B------:R-:W-:Y:S02]  /*1380*/  UISETP.NE.U32.AND UP0, UPT, UR4, URZ, UPT ;  /* 0x0000003f0400728c */ /* 0x000fe4000bf05070 */
[----:B------:R-:W-:Y:S02]  /*1390*/  UIADD3 UR9, -UR53, 0x1, URZ ;  /* 0x0000000135097890 */ /* 0x000fe4000fffe13f */
[----:B------:R-:W-:Y:S01]  /*13a0*/  UISETP.NE.AND.EX UP0, UPT, UR5, URZ, UPT, UP0 ;  /* 0x0000003f0500728c */ /* 0x000fe2000bf05300 */
[----:B------:R-:W-:Y:S02]  /*13b0*/  ULDC UR4, c[0x0][0xc3c] ;  /* 0x00030f0000047ab9 */ /* 0x000fe40000000800 */
[----:B------:R-:W-:Y:S01]  /*13c0*/  ULDC UR5, c[0x0][0x448] ;  /* 0x0001120000057ab9 */ /* 0x000fe20000000800 */
[----:B------:R-:W-:Y:S02]  /*13d0*/  UIADD3 UR4, UR8, UR4, URZ ;  /* 0x0000000408047290 */ /* 0x000fe4000fffe03f */
[----:B------:R-:W-:-:S02]  /*13e0*/  UISETP.NE.AND UP1, UPT, UR5, 0x1, UPT ;  /* 0x000000010500788c */ /* 0x000fc4000bf25270 */
[----:B------:R-:W-:Y:S02]  /*13f0*/  USHF.L.U32 UR36, UR4, 0x7, URZ ;  /* 0x0000000704247899 */ /* 0x000fe4000800063f */
[----:B------:R-:W-:Y:S02]  /*1400*/  USEL UR44, UR44, 0x1, UP0 ;  /* 0x000000012c2c7887 */ /* 0x000fe40008000000 */
[----:B------:R-:W-:Y:S01]  /*1410*/  UIADD3 UR8, UR36, 0x7f, URZ ;  /* 0x0000007f24087890 */ /* 0x000fe2000fffe03f */
[----:B------:R-:W-:Y:S01]  /*1420*/  ULDC.64 UR4, c[0x0][0x9e0] ;  /* 0x0002780000047ab9 */ /* 0x000fe20000000a00 */
[----:B------:R-:W-:-:S03]  /*1430*/  UIMAD UR9, UR44, UR10, UR9 ;  /* 0x0000000a2c0972a4 */ /* 0x000fc6000f8e0209 */
[----:B------:R-:W-:Y:S01]  /*1440*/  @UP1 ULDC UR6, c[0x0][0x44c] ;  /* 0x0001130000061ab9 */ /* 0x000fe20000000800 */
[----:B------:R-:W-:Y:S02]  /*1450*/  UISETP.GE.AND UP2, UPT, UR5, 0x1, UPT ;  /* 0x000000010500788c */ /* 0x000fe4000bf46270 */
[----:B------:R-:W-:Y:S01]  /*1460*/  UIMAD.WIDE.U32 UR6, UR8, UR6, URZ ;  /* 0x00000006080672a5 */ /* 0x000fe2000f8e003f */
[----:B------:R-:W-:-:S03]  /*1470*/  @UP1 ULDC UR12, c[0x0][0x450] ;  /* 0x00011400000c1ab9 */ /* 0x000fc60000000800 */
[----:B------:R-:W-:Y:S01]  /*1480*/  @UP1 USHF.R.U32.HI UR8, URZ, UR12, UR7 ;  /* 0x0000000c3f081299 */ /* 0x000fe20008011607 */
[----:B------:R-:W-:-:S03]  /*1490*/  PLOP3.LUT P1, PT, PT, PT, UP2, 0x80, 0x0 ;  /* 0x000000000000781c */ /* 0x000fc60003f2f028 */
[----:B------:R-:W-:-:S04]  /*14a0*/  UIADD3 UR8, UR9, UR8, URZ ;  /* 0x0000000809087290 */ /* 0x000fc8000fffe03f */
[----:B------:R-:W-:Y:S01]  /*14b0*/  UIADD3 UR4, UR8, UR4, URZ ;  /* 0x0000000408047290 */ /* 0x000fe2000fffe03f */
[----:B--2---:R-:W-:-:S04]  /*14c0*/  FMUL.FTZ R0, R3, R0 ;  /* 0x0000000003007220 */ /* 0x004fc80000410000 */
[----:B------:R-:W-:-:S05]  /*14d0*/  FMUL.FTZ R0, R0, UR11 ;  /* 0x0000000b00007c20 */ /* 0x000fca0008410000 */
[----:B------:R-:W-:Y:S01]  /*14e0*/  R2UR UR37, R0 ;  /* 0x00000000002572ca */ /* 0x000fe200000e0000 */
[----:B------:R-:W-:Y:S01]  /*14f0*/  IMAD.U32 R0, RZ, RZ, UR4 ;  /* 0x00000004ff007e24 */ /* 0x000fe2000f8e00ff */
[----:B------:R-:W-:-:S13]  /*1500*/  @!P1 BRA `(.L_x_849) ;  /* 0x0000000000409947 */ /* 0x000fda0003800000 */
[----:B------:R-:W-:Y:S01]  /*1510*/  ISETP.LT.AND P0, PT, RZ, UR8, PT ;  /* 0x00000008ff007c0c */ /* 0x000fe2000bf01270 */
[----:B------:R-:W-:-:S12]  /*1520*/  UIADD3 UR4, UR8, -0x1, URZ ;  /* 0xffffffff08047890 */ /* 0x000fd8000fffe03f */
[----:B------:R-:W-:Y:S05]  /*1530*/  @P0 BRA `(.L_x_850) ;  /* 0x00000000001c0947 */ /* 0x000fea0003800000 */
[----:B------:R-:W-:Y:S02]  /*1540*/  UISETP.NE.AND UP0, UPT, UR5, 0x1, UPT ;  /* 0x000000010500788c */ /* 0x000fe4000bf05270 */
[----:B------:R-:W-:-:S09]  /*1550*/  UIADD3 UR4, -UR8, URZ, URZ ;  /* 0x0000003f08047290 */ /* 0x000fd2000fffe13f */
[----:B------:R-:W-:Y:S02]  /*1560*/  @UP0 ULDC.64 UR8, c[0x0][0x9e8] ;  /* 0x00027a0000080ab9 */ /* 0x000fe40000000a00 */
[----:B------:R-:W-:-:S04]  /*1570*/  UIMAD.WIDE.U32 UR6, UR4, UR8, URZ ;  /* 0x00000008040672a5 */ /* 0x000fc8000f8e003f */
[----:B------:R-:W-:-:S04]  /*1580*/  @UP0 USHF.R.U32.HI UR4, URZ, UR9, UR7 ;  /* 0x000000093f040299 */ /* 0x000fc80008011607 */
[----:B------:R-:W-:Y:S01]  /*1590*/  ULOP3.LUT UR4, URZ, UR4, URZ, 0x33, !UPT ;  /* 0x000000043f047292 */ /* 0x000fe2000f8e333f */
[----:B------:R-:W-:Y:S11]  /*15a0*/  BRA `(.L_x_851) ;  /* 0x0000000000107947 */ /* 0x000ff60003800000 */
.L_x_850:
[----:B------:R-:W-:-:S11]  /*15b0*/  UISETP.NE.AND UP0, UPT, UR5, 0x1, UPT ;  /* 0x000000010500788c */ /* 0x000fd6000bf05270 */
[----:B------:R-:W-:Y:S02]  /*15c0*/  @UP0 ULDC.64 UR8, c[0x0][0x9e8] ;  /* 0x00027a0000080ab9 */ /* 0x000fe40000000a00 */
[----:B------:R-:W-:-:S04]  /*15d0*/  UIMAD.WIDE.U32 UR6, UR4, UR8, URZ ;  /* 0x00000008040672a5 */ /* 0x000fc8000f8e003f */
[----:B------:R-:W-:-:S12]  /*15e0*/  @UP0 USHF.R.U32.HI UR4, URZ, UR9, UR7 ;  /* 0x000000093f040299 */ /* 0x000fd80008011607 */
.L_x_851:
[----:B------:R-:W-:-:S06]  /*15f0*/  UIMAD UR4, UR4, UR5, UR5 ;  /* 0x00000005040472a4 */ /* 0x000fcc000f8e0205 */
[----:B------:R-:W-:-:S07]  /*1600*/  VIMNMX R0, R0, UR4, PT ;  /* 0x0000000400007c48 */ /* 0x000fce000bfe0100 */
.L_x_849:
[----:B------:R-:W-:Y:S01]  /*1610*/  UIMAD UR4, UR44, UR10, 0x3f ;  /* 0x0000003f2c0474a4 */ /* 0x000fe2000f8e020a */
[----:B------:R-:W-:Y:S01]  /*1620*/  VIADD R0, R0, 0x3f ;  /* 0x0000003f00007836 */ /* 0x000fe20000000000 */
[----:B------:R-:W-:Y:S01]  /*1630*/  @UP1 ULDC UR6, c[0x0][0x44c] ;  /* 0x0001130000061ab9 */ /* 0x000fe20000000800 */
[----:B------:R-:W-:Y:S01]  /*1640*/  @UP1 ULDC UR11, c[0x0][0x450] ;  /* 0x00011400000b1ab9 */ /* 0x000fe20000000800 */
[----:B------:R-:W-:Y:S02]  /*1650*/  USHF.R.S32.HI UR8, URZ, 0x1f, UR4 ;  /* 0x0000001f3f087899 */ /* 0x000fe40008011404 */
[----:B------:R-:W-:Y:S01]  /*1660*/  UIMAD.WIDE.U32 UR6, UR36, UR6, URZ ;  /* 0x00000006240672a5 */ /* 0x000fe2000f8e003f */
[----:B------:R-:W-:Y:S01]  /*1670*/  SHF.R.S32.HI R3, RZ, 0x1f, R0 ;  /* 0x0000001fff037819 */ /* 0x000fe20000011400 */
[----:B------:R-:W-:Y:S01]  /*1680*/  UMOV UR9, UR36 ;  /* 0x0000002400097c82 */ /* 0x000fe20008000000 */
[----:B------:R-:W-:Y:S02]  /*1690*/  ULEA.HI UR8, UR8, UR4, URZ, 0x6 ;  /* 0x0000000408087291 */ /* 0x000fe4000f8f303f */
[----:B------:R-:W-:Y:S01]  /*16a0*/  @UP1 USHF.R.U32.HI UR9, URZ, UR11, UR7 ;  /* 0x0000000b3f091299 */ /* 0x000fe20008011607 */
[----:B------:R-:W-:Y:S01]  /*16b0*/  LEA.HI R3, R3, R0, RZ, 0x6 ;  /* 0x0000000003037211 */ /* 0x000fe200078f30ff */
[----:B------:R-:W-:-:S02]  /*16c0*/  UIMAD UR53, UR44, UR10, -UR53 ;  /* 0x0000000a2c3572a4 */ /* 0x000fc4000f8e0a35 */
[----:B------:R-:W-:Y:S01]  /*16d0*/  USHF.R.S32.HI UR8, URZ, 0x6, UR8 ;  /* 0x000000063f087899 */ /* 0x000fe20008011408 */
[----:B------:R-:W-:Y:S01]  /*16e0*/  SHF.R.S32.HI R3, RZ, 0x6, R3 ;  /* 0x00000006ff037819 */ /* 0x000fe20000011403 */
[----:B------:R-:W-:-:S03]  /*16f0*/  UIADD3 UR4, UR53, UR9, URZ ;  /* 0x0000000935047290 */ /* 0x000fc6000fffe03f */
[----:B------:R-:W-:Y:S01]  /*1700*/  ULDC UR9, c[0x0][0x9dc] ;  /* 0x0002770000097ab9 */ /* 0x000fe20000000800 */
[----:B------:R-:W-:Y:S01]  /*1710*/  VIMNMX R58, R3, UR8, PT ;  /* 0x00000008033a7c48 */ /* 0x000fe2000bfe0100 */
[----:B------:R-:W-:Y:S01]  /*1720*/  UIADD3 UR9, UR4, -UR9, URZ ;  /* 0x8000000904097290 */ /* 0x000fe2000fffe03f */
[----:B------:R-:W-:Y:S11]  /*1730*/  @!P1 BRA `(.L_x_852) ;  /* 0x0000000000449947 */ /* 0x000ff60003800000 */
[----:B------:R-:W-:-:S06]  /*1740*/  UISETP.GT.AND UP0, UPT, UR4, -0x1, UPT ;  /* 0xffffffff0400788c */ /* 0x000fcc000bf04270 */
[----:B------:R-:W-:-:S13]  /*1750*/  PLOP3.LUT P0, PT, PT, PT, UP0, 0x80, 0x0 ;  /* 0x000000000000781c */ /* 0x000fda0003f0f008 */
[----:B------:R-:W-:Y:S05]  /*1760*/  @P0 BRA `(.L_x_853) ;  /* 0x00000000001c0947 */ /* 0x000fea0003800000 */
[----:B------:R-:W-:Y:S02]  /*1770*/  UISETP.NE.AND UP0, UPT, UR5, 0x1, UPT ;  /* 0x000000010500788c */ /* 0x000fe4000bf05270 */
[----:B------:R-:W-:-:S09]  /*1780*/  ULOP3.LUT UR4, URZ, UR4, URZ, 0x33, !UPT ;  /* 0x000000043f047292 */ /* 0x000fd2000f8e333f */
[----:B------:R-:W-:Y:S02]  /*1790*/  @UP0 ULDC.64 UR10, c[0x0][0x9e8] ;  /* 0x00027a00000a0ab9 */ /* 0x000fe40000000a00 */
[----:B------:R-:W-:-:S04]  /*17a0*/  UIMAD.WIDE.U32 UR6, UR4, UR10, URZ ;  /* 0x0000000a040672a5 */ /* 0x000fc8000f8e003f */
[----:B------:R-:W-:-:S04]  /*17b0*/  @UP0 USHF.R.U32.HI UR4, URZ, UR11, UR7 ;  /* 0x0000000b3f040299 */ /* 0x000fc80008011607 */
[----:B------:R-:W-:Y:S01]  /*17c0*/  ULOP3.LUT UR4, URZ, UR4, URZ, 0x33, !UPT ;  /* 0x000000043f047292 */ /* 0x000fe2000f8e333f */
[----:B------:R-:W-:Y:S11]  /*17d0*/  BRA `(.L_x_854) ;  /* 0x0000000000107947 */ /* 0x000ff60003800000 */
.L_x_853:
[----:B------:R-:W-:-:S11]  /*17e0*/  UISETP.NE.AND UP0, UPT, UR5, 0x1, UPT ;  /* 0x000000010500788c */ /* 0x000fd6000bf05270 */
[----:B------:R-:W-:Y:S02]  /*17f0*/  @UP0 ULDC.64 UR10, c[0x0][0x9e8] ;  /* 0x00027a00000a0ab9 */ /* 0x000fe40000000a00 */
[----:B------:R-:W-:-:S04]  /*1800*/  UIMAD.WIDE.U32 UR6, UR4, UR10, URZ ;  /* 0x0000000a040672a5 */ /* 0x000fc8000f8e003f */
[----:B------:R-:W-:-:S12]  /*1810*/  @UP0 USHF.R.U32.HI UR4, URZ, UR11, UR7 ;  /* 0x0000000b3f040299 */ /* 0x000fd80008011607 */
.L_x_854:
[----:B------:R-:W-:-:S04]  /*1820*/  UIMAD UR4, UR4, UR5, URZ ;  /* 0x00000005040472a4 */ /* 0x000fc8000f8e023f */
[----:B------:R-:W-:-:S04]  /*1830*/  UISETP.LT.AND UP0, UPT, UR9, UR4, UPT ;  /* 0x000000040900728c */ /* 0x000fc8000bf01270 */
[----:B------:R-:W-:-:S12]  /*1840*/  USEL UR9, UR9, UR4, !UP0 ;  /* 0x0000000409097287 */ /* 0x000fd8000c000000 */
.L_x_852:
[----:B------:R-:W-:Y:S01]  /*1850*/  USHF.R.S32.HI UR4, URZ, 0x1f, UR9 ;  /* 0x0000001f3f047899 */ /* 0x000fe20008011409 */
[----:B------:R-:W-:Y:S01]  /*1860*/  PLOP3.LUT P0, PT, PT, PT, PT, 0x80, 0x0 ;  /* 0x000000000000781c */ /* 0x000fe20003f0f070 */
[----:B------:R-:W-:Y:S01]  /*1870*/  IMAD.MOV.U32 R0, RZ, RZ, RZ ;  /* 0x000000ffff007224 */ /* 0x000fe200078e00ff */
[----:B------:R-:W-:Y:S01]  /*1880*/  CS2R R150, SRZ ;  /* 0x0000000000967805 */ /* 0x000fe2000001ff00 */
[----:B------:R-:W-:Y:S01]  /*1890*/  ULEA.HI UR4, UR4, UR9, URZ, 0x6 ;  /* 0x0000000904047291 */ /* 0x000fe2000f8f303f */
[----:B------:R-:W-:Y:S01]  /*18a0*/  IMAD.MOV.U32 R3, RZ, RZ, RZ ;  /* 0x000000ffff037224 */ /* 0x000fe200078e00ff */
[----:B------:R-:W-:Y:S02]  /*18b0*/  CS2R R26, SRZ ;  /* 0x00000000001a7805 */ /* 0x000fe4000001ff00 */
[----:B------:R-:W-:Y:S01]  /*18c0*/  CS2R R108, SRZ ;  /* 0x00000000006c7805 */ /* 0x000fe2000001ff00 */
[----:B------:R-:W-:Y:S01]  /*18d0*/  USHF.R.S32.HI UR4, URZ, 0x6, UR4 ;  /* 0x000000063f047899 */ /* 0x000fe20008011404 */
[----:B------:R-:W-:-:S02]  /*18e0*/  CS2R R144, SRZ ;  /* 0x0000000000907805 */ /* 0x000fc4000001ff00 */
[----:B------:R-:W-:Y:S02]  /*18f0*/  CS2R R100, SRZ ;  /* 0x0000000000647805 */ /* 0x000fe4000001ff00 */
[----:B------:R-:W-:Y:S01]  /*1900*/  CS2R R142, SRZ ;  /* 0x00000000008e7805 */ /* 0x000fe2000001ff00 */
[----:B------:R-:W-:Y:S01]  /*1910*/  UISETP.LT.AND UP0, UPT, URZ, UR4, UPT ;  /* 0x000000043f00728c */ /* 0x000fe2000bf01270 */
[----:B------:R-:W-:Y:S02]  /*1920*/  CS2R R30, SRZ ;  /* 0x00000000001e7805 */ /* 0x000fe4000001ff00 */
[----:B------:R-:W-:Y:S02]  /*1930*/  CS2R R136, SRZ ;  /* 0x0000000000887805 */ /* 0x000fe4000001ff00 */
[----:B------:R-:W-:Y:S01]  /*1940*/  CS2R R92, SRZ ;  /* 0x00000000005c7805 */ /* 0x000fe2000001ff00 */
[----:B------:R-:W-:Y:S01]  /*1950*/  USEL UR39, URZ, UR4, !UP0 ;  /* 0x000000043f277287 */ /* 0x000fe2000c000000 */
[----:B------:R-:W-:-:S02]  /*1960*/  CS2R R134, SRZ ;  /* 0x0000000000867805 */ /* 0x000fc4000001ff00 */
[----:B------:R-:W-:Y:S02]  /*1970*/  CS2R R34, SRZ ;  /* 0x0000000000227805 */ /* 0x000fe4000001ff00 */
[----:B------:R-:W-:Y:S02]  /*1980*/  CS2R R128, SRZ ;  /* 0x0000000000807805 */ /* 0x000fe4000001ff00 */
[----:B------:R-:W-:Y:S02]  /*1990*/  CS2R R84, SRZ ;  /* 0x0000000000547805 */ /* 0x000fe4000001ff00 */
[----:B------:R-:W-:Y:S02]  /*19a0*/  CS2R R126, SRZ ;  /* 0x00000000007e7805 */ /* 0x000fe4000001ff00 */
[----:B------:R-:W-:Y:S02]  /*19b0*/  ISETP.GT.AND P1, PT, R58, UR39, PT ;  /* 0x000000273a007c0c */ /* 0x000fe4000bf24270 */
        /* <DEDUP_REMOVED lines=14> */
[----:B------:R-:W-:Y:S01]  /*1aa0*/  CS2R R44, SRZ ;  /* 0x00000000002c7805 */ /* 0x000fe2000001ff00 */
[----:B------:R-:W-:Y:S01]  /*1ab0*/  IMAD.MOV.U32 R95, RZ, RZ, RZ ;  /* 0x000000ffff5f7224 */ /* 0x000fe200078e00ff */
[----:B------:R-:W-:Y:S02]  /*1ac0*/  CS2R R54, SRZ ;  /* 0x0000000000367805 */ /* 0x000fe4000001ff00 */
[----:B------:R-:W-:Y:S01]  /*1ad0*/  CS2R R88, SRZ ;  /* 0x0000000000587805 */ /* 0x000fe2000001ff00 */
[----:B------:R-:W-:Y:S01]  /*1ae0*/  IMAD.MOV.U32 R90, RZ, RZ, RZ ;  /* 0x000000ffff5a7224 */ /* 0x000fe200078e00ff */
        /* <DEDUP_REMOVED lines=33> */
[----:B------:R-:W-:Y:S01]  /*1d00*/  IMAD.MOV.U32 R5, RZ, RZ, RZ ;  /* 0x000000ffff057224 */ /* 0x000fe200078e00ff */
[----:B------:R-:W-:Y:S06]  /*1d10*/  @!P1 BRA `(.L_x_855) ;  /* 0x0000009400f49947 */ /* 0x000fec0003800000 */
[----:B------:R-:W0:Y:S01]  /*1d20*/  SHFL.IDX PT, R0, R194, RZ, 0x1f ;  /* 0x00001fffc2007589 */ /* 0x000e2200000e0000 */
[----:B------:R-:W1:Y:S01]  /*1d30*/  S2UR UR40, SR_CgaCtaId ;  /* 0x00000000002879c3 */ /* 0x000e620000008800 */
[----:B------:R-:W-:Y:S01]  /*1d40*/  UMOV UR41, 0x400 ;  /* 0x0000040000297882 */ /* 0x000fe20000000000 */
        /* <DEDUP_REMOVED lines=28> */
.L_x_856:
[----:B------:R-:W-:Y:S01]  /*1f10*/  ULEA.HI UR4, UR47, UR47, URZ, 0x1 ;  /* 0x0000002f2f047291 */ /* 0x000fe2000f8f083f */
[----:B------:R-:W-:-:S03]  /*1f20*/  IMAD.U32 R3, RZ, RZ, UR48 ;  /* 0x00000030ff037e24 */ /* 0x000fc6000f8e00ff */
[----:B------:R-:W-:Y:S02]  /*1f30*/  ULOP3.LUT UR4, UR4, 0xfffffffe, URZ, 0xc0, !UPT ;  /* 0xfffffffe04047892 */ /* 0x000fe4000f8ec03f */
[----:B------:R-:W-:Y:S02]  /*1f40*/  ISETP.NE.AND P0, PT, R3, 0x3, PT ;  /* 0x000000030300780c */ /* 0x000fe40003f05270 */
[----:B------:R-:W-:-:S06]  /*1f50*/  UIADD3 UR4, UR47, -UR4, URZ ;  /* 0x800000042f047290 */ /* 0x000fcc000fffe03f */
[----:B------:R-:W-:-:S05]  /*1f60*/  IMAD.U32 R0, RZ, RZ, UR4 ;  /* 0x00000004ff007e24 */ /* 0x000fca000f8e00ff */
[----:B------:R-:W-:-:S04]  /*1f70*/  SHF.L.U32 R0, R0, 0x1f, RZ ;  /* 0x0000001f00007819 */ /* 0x000fc800000006ff */
[----:B------:R-:W0:Y:S02]  /*1f80*/  SYNCS.PHASECHK.TRANS64.TRYWAIT P1, [UR41+0x28400], R0 ;  /* 0x02840000ff0075a7 */ /* 0x000e240008020169 */
[----:B0-----:R-:W-:Y:S05]  /*1f90*/  @!P1 BRA `(.L_x_857) ;  /* 0x0000010c00f89947 */ /* 0x001fea0003800000 */
.L_x_1034:
[----:B------:R-:W-:Y:S05]  /*1fa0*/  @!P0 BRA `(.L_x_858) ;  /* 0x0000000000048947 */ /* 0x000fea0003800000 */
[----:B------:R-:W-:Y:S01]  /*1fb0*/  BPT.TRAP 0x1 ;  /* 0x000000040000795c */ /* 0x000fe20000300000 */
.L_x_858:
[----:B------:R-:W-:Y:S02]  /*1fc0*/  IMAD.U32 R5, RZ, RZ, UR52 ;  /* 0x00000034ff057e24 */ /* 0x000fe4000f8e00ff */
[----:B0-----:R-:W-:-:S03]  /*1fd0*/  IMAD.U32 R0, RZ, RZ, UR46 ;  /* 0x0000002eff007e24 */ /* 0x001fc6000f8e00ff */
[----:B------:R-:W-:Y:S02]  /*1fe0*/  LEA R5, R5, UR41, 0x3 ;  /* 0x0000002905057c11 */ /* 0x000fe4000f8e18ff */
[----:B------:R-:W-:-:S04]  /*1ff0*/  SHF.L.U32 R0, R0, 0x1f, RZ ;  /* 0x0000001f00007819 */ /* 0x000fc800000006ff */
[----:B------:R0:W1:Y:S01]  /*2000*/  SYNCS.PHASECHK.TRANS64.TRYWAIT P2, [R5+URZ+0x28430], R0 ;  /* 0x02843000050075a7 */ /* 0x000062000804017f */
[----:B------:R-:W-:Y:S05]  /*2010*/  @!P0 BRA `(.L_x_859) ;  /* 0x0000000000048947 */ /* 0x000fea0003800000 */
[----:B------:R-:W-:Y:S01]  /*2020*/  BPT.TRAP 0x1 ;  /* 0x000000040000795c */ /* 0x000fe20000300000 */
.L_x_859:
[----:B------:R-:W2:Y:S02]  /*2030*/  S2R R3, SR_TID.X ;  /* 0x0000000000037919 */ /* 0x000ea40000002100 */
[----:B--2---:R-:W-:Y:S01]  /*2040*/  LOP3.LUT P1, RZ, R3, 0x7f, RZ, 0xc0, !PT ;  /* 0x0000007f03ff7812 */ /* 0x004fe2000782c0ff */
[----:B-1----:R-:W-:-:S12]  /*2050*/  @P2 BRA `(.L_x_860) ;  /* 0x0000000000082947 */ /* 0x002fd80003800000 */
[----:B------:R-:W1:Y:S02]  /*2060*/  SYNCS.PHASECHK.TRANS64.TRYWAIT P2, [R5+URZ+0x28430], R0 ;  /* 0x02843000050075a7 */ /* 0x000e64000804017f */
[----:B-1----:R-:W-:Y:S05]  /*2070*/  @!P2 BRA `(.L_x_861) ;  /* 0x0000010c00d8a947 */ /* 0x002fea0003800000 */
.L_x_860:
[----:B------:R-:W-:Y:S05]  /*2080*/  WARPSYNC.ALL ;  /* 0x0000000000007948 */ /* 0x000fea0003800000 */
[----:B------:R-:W-:Y:S01]  /*2090*/  UIADD3 UR4, UR41, 0x20000, URZ ;  /* 0x0002000029047890 */ /* 0x000fe2000fffe03f */
[----:B------:R-:W-:Y:S01]  /*20a0*/  WARPGROUP.ARRIVE ;  /* 0x00000000000079c5 */ /* 0x000fe20000000000 */
[----:B------:R-:W-:Y:S01]  /*20b0*/  ULOP3.LUT UR32, UR54, 0x10000, URZ, 0xfc, !UPT ;  /* 0x0001000036207892 */ /* 0x000fe2000f8efc3f */
[----:B01----:R-:W-:Y:S01]  /*20c0*/  VIADD R0, R17, UR36 ;  /* 0x0000002411007c36 */ /* 0x003fe20008000000 */
[----:B------:R-:W-:Y:S01]  /*20d0*/  USHF.R.U32.HI UR4, URZ, 0x4, UR4 ;  /* 0x000000043f047899 */ /* 0x000fe20008011604 */
[----:B------:R-:W0:Y:S01]  /*20e0*/  LDC R8, c[0x0][0x2f0] ;  /* 0x0000bc00ff087b82 */ /* 0x000e220000000800 */
[----:B------:R-:W-:Y:S01]  /*20f0*/  UMOV UR33, 0x40000040 ;  /* 0x4000004000217882 */ /* 0x000fe20000000000 */
[----:B------:R-:W-:Y:S01]  /*2100*/  UMOV UR35, 0x40000040 ;  /* 0x4000004000237882 */ /* 0x000fe20000000000 */
[----:B------:R-:W-:Y:S01]  /*2110*/  ULOP3.LUT UR4, UR4, 0x3fff, URZ, 0xc0, !UPT ;  /* 0x00003fff04047892 */ /* 0x000fe2000f8ec03f */
[----:B------:R-:W-:Y:S01]  /*2120*/  IMAD.MOV.U32 R4, RZ, RZ, R0 ;  /* 0x000000ffff047224 */ /* 0x000fe200078e0000 */
[----:B------:R-:W-:Y:S01]  /*2130*/  UMOV UR5, 0x40000040 ;  /* 0x4000004000057882 */ /* 0x000fe20000000000 */
[----:B------:R-:W-:Y:S01]  /*2140*/  UMOV UR7, 0x40000040 ;  /* 0x4000004000077882 */ /* 0x000fe20000000000 */
[----:B------:R-:W-:Y:S01]  /*2150*/  ULOP3.LUT UR49, UR4, 0x10000, URZ, 0xfc, !UPT ;  /* 0x0001000004317892 */ /* 0x000fe2000f8efc3f */
[----:B------:R-:W1:Y:S01]  /*2160*/  LDC R7, c[0x0][0x288] ;  /* 0x0000a200ff077b82 */ /* 0x000e620000000800 */
[----:B------:R-:W-:Y:S01]  /*2170*/  UIADD3 UR4, UR32, 0x2, URZ ;  /* 0x0000000220047890 */ /* 0x000fe2000fffe03f */
[----:B------:R-:W-:Y:S01]  /*2180*/  IMAD.MOV.U32 R3, RZ, RZ, -0x40 ;  /* 0xffffffc0ff037424 */ /* 0x000fe200078e00ff */
[----:B------:R-:W-:Y:S01]  /*2190*/  ULEA UR34, UR52, UR49, 0xa ;  /* 0x0000003134227291 */ /* 0x000fe2000f8e503f */
[C---:B------:R-:W-:Y:S01]  /*21a0*/  LEA R9, R58.reuse, 0xffffffc0, 0x6 ;  /* 0xffffffc03a097811 */ /* 0x040fe200078e30ff */
[----:B------:R-:W-:Y:S01]  /*21b0*/  UIADD3 UR8, UR32, 0x4, URZ ;  /* 0x0000000420087890 */ /* 0x000fe2000fffe03f */
[----:B------:R-:W-:Y:S01]  /*21c0*/  IMAD R11, R58, R3, 0x40 ;  /* 0x000000403a0b7424 */ /* 0x000fe200078e0203 */
[----:B------:R-:W-:-:S02]  /*21d0*/  UIADD3 UR6, UR34, 0x2, URZ ;  /* 0x0000000222067890 */ /* 0x000fc4000fffe03f */
[----:B------:R-:W-:Y:S01]  /*21e0*/  UIADD3 UR10, UR34, 0x4, URZ ;  /* 0x00000004220a7890 */ /* 0x000fe2000fffe03f */
[----:B------:R-:W-:Y:S01]  /*21f0*/  VIADD R3, R11, 0x1 ;  /* 0x000000010b037836 */ /* 0x000fe20000000000 */
[----:B------:R-:W-:Y:S01]  /*2200*/  UMOV UR9, 0x40000040 ;  /* 0x4000004000097882 */ /* 0x000fe20000000000 */
[----:B------:R-:W-:Y:S01]  /*2210*/  QGMMA.64x64x32.F32.E4M3.E4M3 R24, gdesc[UR32], RZ, !UPT, gsb0 ;  /* 0x00e00000201879f3 */ /* 0x000fe2000c0008ff */
[----:B------:R-:W-:Y:S01]  /*2220*/  UMOV UR11, 0x40000040 ;  /* 0x40000040000b7882 */ /* 0x000fe20000000000 */
[----:B------:R-:W-:Y:S01]  /*2230*/  UIADD3 UR12, UR32, 0x6, URZ ;  /* 0x00000006200c7890 */ /* 0x000fe2000fffe03f */
[----:B------:R-:W-:Y:S01]  /*2240*/  IMAD R3, R2, -0x2, R3 ;  /* 0xfffffffe02037824 */ /* 0x000fe200078e0203 */
[----:B------:R-:W-:Y:S01]  /*2250*/  UIADD3 UR14, UR34, 0x6, URZ ;  /* 0x00000006220e7890 */ /* 0x000fe2000fffe03f */
[----:B------:R-:W-:Y:S01]  /*2260*/  UMOV UR13, 0x40000040 ;  /* 0x40000040000d7882 */ /* 0x000fe20000000000 */
[----:B------:R-:W-:Y:S01]  /*2270*/  UMOV UR15, 0x40000040 ;  /* 0x40000040000f7882 */ /* 0x000fe20000000000 */
[----:B------:R-:W-:-:S02]  /*2280*/  UIADD3 UR16, UR32, 0x400, URZ ;  /* 0x0000040020107890 */ /* 0x000fc4000fffe03f */
[----:B------:R-:W-:Y:S01]  /*2290*/  UIADD3 UR18, UR34, 0x200, URZ ;  /* 0x0000020022127890 */ /* 0x000fe2000fffe03f */
[----:B------:R-:W-:Y:S01]  /*22a0*/  UMOV UR17, 0x40000040 ;  /* 0x4000004000117882 */ /* 0x000fe20000000000 */
[----:B------:R-:W-:Y:S01]  /*22b0*/  UMOV UR19, 0x40000040 ;  /* 0x4000004000137882 */ /* 0x000fe20000000000 */
[----:B------:R-:W-:Y:S02]  /*22c0*/  UIADD3 UR20, UR32, 0x402, URZ ;  /* 0x0000040220147890 */ /* 0x000fe4000fffe03f */
[----:B------:R-:W-:Y:S01]  /*22d0*/  UIADD3 UR22, UR34, 0x202, URZ ;  /* 0x0000020222167890 */ /* 0x000fe2000fffe03f */
[----:B------:R-:W-:Y:S01]  /*22e0*/  UMOV UR21, 0x40000040 ;  /* 0x4000004000157882 */ /* 0x000fe20000000000 */
[----:B------:R-:W-:Y:S01]  /*22f0*/  UMOV UR23, 0x40000040 ;  /* 0x4000004000177882 */ /* 0x000fe20000000000 */
[----:B------:R-:W-:Y:S02]  /*2300*/  UIADD3 UR24, UR32, 0x404, URZ ;  /* 0x0000040420187890 */ /* 0x000fe4000fffe03f */
[----:B------:R-:W-:Y:S01]  /*2310*/  UIADD3 UR26, UR34, 0x204, URZ ;  /* 0x00000204221a7890 */ /* 0x000fe2000fffe03f */
[----:B------:R-:W-:Y:S01]  /*2320*/  UMOV UR25, 0x40000040 ;  /* 0x4000004000197882 */ /* 0x000fe20000000000 */
[----:B------:R-:W-:Y:S01]  /*2330*/  UMOV UR27, 0x40000040 ;  /* 0x40000040001b7882 */ /* 0x000fe20000000000 */
[----:B------:R-:W-:-:S02]  /*2340*/  UIADD3 UR28, UR32, 0x406, URZ ;  /* 0x00000406201c7890 */ /* 0x000fc4000fffe03f */
[----:B------:R-:W-:Y:S01]  /*2350*/  UIADD3 UR30, UR34, 0x206, URZ ;  /* 0x00000206221e7890 */ /* 0x000fe2000fffe03f */
[----:B------:R-:W-:Y:S01]  /*2360*/  UMOV UR29, 0x40000040 ;  /* 0x40000040001d7882 */ /* 0x000fe20000000000 */
[----:B------:R-:W-:Y:S01]  /*2370*/  UMOV UR31, 0x40000040 ;  /* 0x40000040001f7882 */ /* 0x000fe20000000000 */
[----:B------:R-:W-:Y:S01]  /*2380*/  ULDC UR54, c[0x0][0x9dc] ;  /* 0x0002770000367ab9 */ /* 0x000fe20000000800 */
[----:B------:R-:W-:Y:S02]  /*2390*/  WARPGROUP.DEPBAR.LE gsb0, 0x0 ;  /* 0x00008000000079c5 */ /* 0x000fe40000010000 */
[----:B------:R-:W-:-:S06]  /*23a0*/  WARPGROUP.ARRIVE ;  /* 0x00000000000079c5 */ /* 0x000fcc0000000000 */
[----:B------:R-:W-:Y:S01]  /*23b0*/  QGMMA.64x64x32.F32.E4M3.E4M3 R24, gdesc[UR4], R24, gsb0 ;  /* 0x00e00000041879f3 */ /* 0x000fe20008000818 */
[----:B------:R-:W-:Y:S02]  /*23c0*/  ULDC UR6, c[0x0][0x448] ;  /* 0x0001120000067ab9 */ /* 0x000fe40000000800 */
[----:B------:R-:W-:-:S06]  /*23d0*/  UISETP.NE.AND UP0, UPT, UR6, 0x1, UPT ;  /* 0x000000010600788c */ /* 0x000fcc000bf05270 */
[----:B------:R-:W-:Y:S02]  /*23e0*/  PLOP3.LUT P2, PT, PT, PT, UP0, 0x80, 0x0 ;  /* 0x000000000000781c */ /* 0x000fe40003f4f008 */
[----:B------:R-:W-:-:S03]  /*23f0*/  PLOP3.LUT P3, PT, PT, PT, UP0, 0x80, 0x0 ;  /* 0x000000000000781c */ /* 0x000fc60003f6f008 */
[----:B------:R-:W-:-:S08]  /*2400*/  @UP0 ULDC UR6, c[0x0][0x44c] ;  /* 0x0001130000060ab9 */ /* 0x000fd00000000800 */
[----:B------:R-:W-:Y:S01]  /*2410*/  @P2 IMAD.HI.U32 R6, R0, UR6, RZ ;  /* 0x0000000600062c27 */ /* 0x000fe2000f8e00ff */
[----:B------:R-:W-:-:S03]  /*2420*/  @UP0 ULDC UR6, c[0x0][0x450] ;  /* 0x0001140000060ab9 */ /* 0x000fc60000000800 */
[----:B------:R-:W-:Y:S01]  /*2430*/  @!P1 VIADD R0, R5, 0x28440 ;  /* 0x0002844005009836 */ /* 0x000fe20000000000 */
[----:B------:R-:W-:Y:S01]  /*2440*/  @P3 SHF.R.U32.HI R4, RZ, UR6, R6 ;  /* 0x00000006ff043c19 */ /* 0x000fe20008011606 */
[----:B------:R-:W-:Y:S02]  /*2450*/  ULDC.64 UR6, c[0x0][0x9e0] ;  /* 0x0002780000067ab9 */ /* 0x000fe40000000a00 */
[----:B------:R-:W-:Y:S01]  /*2460*/  UISETP.GE.AND UP1, UPT, UR7, 0x1, UPT ;  /* 0x000000010700788c */ /* 0x000fe2000bf26270 */
[----:B------:R-:W-:Y:S01]  /*2470*/  @!P1 PRMT R0, RZ, 0x654, R0 ;  /* 0x00000654ff009816 */ /* 0x000fe20000000000 */
[----:B------:R-:W2:Y:S04]  /*2480*/  SHFL.IDX PT, R5, R4, RZ, 0x1c1f ;  /* 0x001c1fff04057589 */ /* 0x000ea800000e0000 */
[----:B------:R-:W-:Y:S01]  /*2490*/  PLOP3.LUT P2, PT, PT, PT, UP1, 0x40, 0x0 ;  /* 0x000000000000781c */ /* 0x000fe20003f4e818 */
[----:B------:R-:W-:-:S02]  /*24a0*/  WARPGROUP.DEPBAR.LE gsb0, 0x0 ;  /* 0x00008000000079c5 */ /* 0x000fc40000010000 */
[----:B------:R-:W-:-:S06]  /*24b0*/  WARPGROUP.ARRIVE ;  /* 0x00000000000079c5 */ /* 0x000fcc0000000000 */
[----:B------:R-:W-:Y:S01]  /*24c0*/  QGMMA.64x64x32.F32.E4M3.E4M3 R24, gdesc[UR8], R24, gsb0 ;  /* 0x00e00000081879f3 */ /* 0x000fe20008000818 */
[----:B------:R-:W-:Y:S02]  /*24d0*/  ULOP3.LUT UR10, URZ, UR54, URZ, 0x33, !UPT ;  /* 0x000000363f0a7292 */ /* 0x000fe4000f8e333f */
[----:B------:R-:W-:Y:S02]  /*24e0*/  WARPGROUP.DEPBAR.LE gsb0, 0x0 ;  /* 0x00008000000079c5 */ /* 0x000fe40000010000 */
[----:B------:R-:W-:-:S06]  /*24f0*/  WARPGROUP.ARRIVE ;  /* 0x00000000000079c5 */ /* 0x000fcc0000000000 */
[----:B------:R-:W-:Y:S03]  /*2500*/  QGMMA.64x64x32.F32.E4M3.E4M3 R24, gdesc[UR12], R24, gsb0 ;  /* 0x00e000000c1879f3 */ /* 0x000fe60008000818 */
        /* <DEDUP_REMOVED lines=13> */
[----:B------:R0:W-:Y:S02]  /*25e0*/  @!P1 SYNCS.ARRIVE.TRANS64.RED.A1T0 RZ, [R0+URZ], RZ ;  /* 0x000000ff00ff99a7 */ /* 0x0001e4000810043f */
[C---:B0-----:R-:W-:Y:S02]  /*25f0*/  IMAD R0, R8.reuse, UR44, R3 ;  /* 0x0000002c08007c24 */ /* 0x041fe4000f8e0203 */
[----:B------:R-:W-:Y:S02]  /*2600*/  IMAD R3, R8, UR44, R11 ;  /* 0x0000002c08037c24 */ /* 0x000fe4000f8e020b */
[----:B-1----:R-:W-:-:S02]  /*2610*/  IMAD.IADD R0, R0, 0x1, -R7 ;  /* 0x0000000100007824 */ /* 0x002fc400078e0a07 */
[----:B------:R-:W-:Y:S02]  /*2620*/  IMAD R10, R2, -0x2, R3 ;  /* 0xfffffffe020a7824 */ /* 0x000fe400078e0203 */
[C---:B------:R-:W-:Y:S02]  /*2630*/  VIADD R13, R0.reuse, UR6 ;  /* 0x00000006000d7c36 */ /* 0x040fe40008000000 */
[----:B------:R-:W-:-:S03]  /*2640*/  VIADD R12, R0, UR10 ;  /* 0x0000000a000c7c36 */ /* 0x000fc60008000000 */
[----:B--2---:R-:W-:Y:S01]  /*2650*/  VIADDMNMX R0, R5, R13, R10, PT ;  /* 0x0000000d05007246 */ /* 0x004fe2000380010a */
[----:B------:R-:W-:Y:S01]  /*2660*/  IMAD.IADD R3, R12, 0x1, R5 ;  /* 0x000000010c037824 */ /* 0x000fe200078e0205 */
[----:B------:R-:W-:Y:S06]  /*2670*/  @P2 BRA `(.L_x_862) ;  /* 0x00000000005c2947 */ /* 0x000fec0003800000 */
[----:B------:R-:W-:Y:S01]  /*2680*/  IMAD R6, R8, UR44, R5 ;  /* 0x0000002c08067c24 */ /* 0x000fe2000f8e0205 */
[----:B------:R-:W-:Y:S03]  /*2690*/  BSSY B0, `(.L_x_863) ;  /* 0x0000011000007945 */ /* 0x000fe60003800000 */
[----:B------:R-:W-:-:S05]  /*26a0*/  IMAD.IADD R6, R6, 0x1, -R7 ;  /* 0x0000000106067824 */ /* 0x000fca00078e0a07 */
[----:B------:R-:W-:-:S13]  /*26b0*/  ISETP.GT.AND P2, PT, R6, -0x1, PT ;  /* 0xffffffff0600780c */ /* 0x000fda0003f44270 */
[----:B------:R-:W-:Y:S05]  /*26c0*/  @P2 BRA `(.L_x_864) ;  /* 0x0000000000202947 */ /* 0x000fea0003800000 */
[----:B------:R-:W-:Y:S01]  /*26d0*/  UISETP.NE.AND UP2, UPT, UR7, 0x1, UPT ;  /* 0x000000010700788c */ /* 0x000fe2000bf45270 */
[----:B------:R-:W-:-:S05]  /*26e0*/  LOP3.LUT R6, RZ, R6, RZ, 0x33, !PT ;  /* 0x00000006ff067212 */ /* 0x000fca00078e33ff */
[----:B------:R-:W-:-:S05]  /*26f0*/  PLOP3.LUT P2, PT, PT, PT, UP2, 0x80, 0x0 ;  /* 0x000000000000781c */ /* 0x000fca0003f4f028 */
[----:B------:R-:W-:-:S08]  /*2700*/  @UP2 ULDC.64 UR10, c[0x0][0x9e8] ;  /* 0x00027a00000a2ab9 */ /* 0x000fd00000000a00 */
[----:B------:R-:W-:-:S05]  /*2710*/  @P2 IMAD.HI.U32 R5, R6, UR10, RZ ;  /* 0x0000000a06052c27 */ /* 0x000fca000f8e00ff */
[----:B------:R-:W-:-:S04]  /*2720*/  @P2 SHF.R.U32.HI R6, RZ, UR11, R5 ;  /* 0x0000000bff062c19 */ /* 0x000fc80008011605 */
[----:B------:R-:W-:Y:S01]  /*2730*/  LOP3.LUT R6, RZ, R6, RZ, 0x33, !PT ;  /* 0x00000006ff067212 */ /* 0x000fe200078e33ff */
[----:B------:R-:W-:Y:S06]  /*2740*/  BRA `(.L_x_865) ;  /* 0x0000000000147947 */ /* 0x000fec0003800000 */
.L_x_864:
[----:B------:R-:W-:-:S06]  /*2750*/  UISETP.NE.AND UP2, UPT, UR7, 0x1, UPT ;  /* 0x000000010700788c */ /* 0x000fcc000bf45270 */
[----:B------:R-:W-:-:S05]  /*2760*/  PLOP3.LUT P2, PT, PT, PT, UP2, 0x80, 0x0 ;  /* 0x000000000000781c */ /* 0x000fca0003f4f028 */
[----:B------:R-:W-:-:S08]  /*2770*/  @UP2 ULDC.64 UR10, c[0x0][0x9e8] ;  /* 0x00027a00000a2ab9 */ /* 0x000fd00000000a00 */
[----:B------:R-:W-:-:S05]  /*2780*/  @P2 IMAD.HI.U32 R5, R6, UR10, RZ ;  /* 0x0000000a06052c27 */ /* 0x000fca000f8e00ff */
[----:B------:R-:W-:-:S07]  /*2790*/  @P2 SHF.R.U32.HI R6, RZ, UR11, R5 ;  /* 0x0000000bff062c19 */ /* 0x000fce0008011605 */
.L_x_865:
[----:B------:R-:W-:Y:S05]  /*27a0*/  BSYNC B0 ;  /* 0x0000000000007941 */ /* 0x000fea0003800000 */
.L_x_863:
[----:B------:R-:W-:-:S04]  /*27b0*/  IMAD R5, R6, UR7, -R9 ;  /* 0x0000000706057c24 */ /* 0x000fc8000f8e0a09 */
[----:B------:R-:W-:-:S05]  /*27c0*/  IMAD R5, R2, -0x2, R5 ;  /* 0xfffffffe02057824 */ /* 0x000fca00078e0205 */
[----:B------:R-:W-:Y:S02]  /*27d0*/  VIMNMX R3, R3, R5, !PT ;  /* 0x0000000503037248 */ /* 0x000fe40007fe0100 */
[----:B------:R-:W-:-:S07]  /*27e0*/  VIADDMNMX R0, R5, UR7, R0, PT ;  /* 0x0000000705007c46 */ /* 0x000fce000b800100 */
.L_x_862:
[C---:B------:R-:W-:Y:S01]  /*27f0*/  ISETP.GE.AND P2, PT, R11.reuse, 0x2, PT ;  /* 0x000000020b00780c */ /* 0x040fe20003f46270 */
[----:B------:R-:W0:Y:S01]  /*2800*/  SHFL.IDX PT, R5, R4, 0x1, 0x1c1f ;  /* 0x003c1f0004057f89 */ /* 0x000e2200000e0000 */
[----:B------:R-:W-:Y:S02]  /*2810*/  ISETP.GE.AND P6, PT, R11, 0xa, PT ;  /* 0x0000000a0b00780c */ /* 0x000fe40003fc6270 */
[----:B------:R-:W-:Y:S02]  /*2820*/  ISETP.GT.AND P4, PT, R3, 0x1, !P2 ;  /* 0x000000010300780c */ /* 0x000fe40005784270 */
[----:B------:R-:W-:Y:S02]  /*2830*/  ISETP.GE.AND P3, PT, R11, 0x9, PT ;  /* 0x000000090b00780c */ /* 0x000fe40003f66270 */
[----:B------:R-:W-:Y:S02]  /*2840*/  ISETP.LT.OR P4, PT, R0, 0x2, P4 ;  /* 0x000000020000780c */ /* 0x000fe40002781670 */
[----:B------:R-:W-:-:S02]  /*2850*/  P2R R15, PR, RZ, 0x40 ;  /* 0x00000040ff0f7803 */ /* 0x000fc40000000000 */
[----:B------:R-:W-:Y:S02]  /*2860*/  FSEL R14, R25, -INF , !P4 ;  /* 0xff800000190e7808 */ /* 0x000fe40006000000 */
[C---:B------:R-:W-:Y:S02]  /*2870*/  ISETP.GT.AND P4, PT, R3.reuse, 0x9, !P6 ;  /* 0x000000090300780c */ /* 0x040fe40007784270 */
[----:B------:R-:W-:Y:S02]  /*2880*/  ISETP.GT.AND P5, PT, R3, 0x8, !P3 ;  /* 0x000000080300780c */ /* 0x000fe40005fa4270 */
[----:B------:R-:W-:Y:S02]  /*2890*/  ISETP.LT.OR P4, PT, R0, 0xa, P4 ;  /* 0x0000000a0000780c */ /* 0x000fe40002781670 */
[----:B------:R-:W-:Y:S02]  /*28a0*/  ISETP.GE.AND P6, PT, R11, 0x11, PT ;  /* 0x000000110b00780c */ /* 0x000fe40003fc6270 */
[----:B------:R-:W-:-:S02]  /*28b0*/  FSEL R20, R29, -INF , !P4 ;  /* 0xff8000001d147808 */ /* 0x000fc40006000000 */
[----:B------:R-:W-:Y:S02]  /*28c0*/  ISETP.LT.OR P5, PT, R0, 0x9, P5 ;  /* 0x000000090000780c */ /* 0x000fe40002fa1670 */
[----:B------:R-:W-:Y:S02]  /*28d0*/  ISETP.GT.AND P4, PT, R3, 0x10, !P6 ;  /* 0x000000100300780c */ /* 0x000fe40007784270 */
[----:B------:R-:W-:Y:S02]  /*28e0*/  FSEL R28, R28, -INF , !P5 ;  /* 0xff8000001c1c7808 */ /* 0x000fe40006800000 */
[----:B------:R-:W-:Y:S02]  /*28f0*/  ISETP.LT.OR P4, PT, R0, 0x11, P4 ;  /* 0x000000110000780c */ /* 0x000fe40002781670 */
[----:B------:R-:W-:Y:S02]  /*2900*/  ISETP.GE.AND P5, PT, R11, 0x12, PT ;  /* 0x000000120b00780c */ /* 0x000fe40003fa6270 */
[----:B------:R-:W-:-:S02]  /*2910*/  FSEL R32, R32, -INF , !P4 ;  /* 0xff80000020207808 */ /* 0x000fc40006000000 */
[----:B------:R-:W-:Y:S02]  /*2920*/  ISETP.GT.AND P4, PT, R3, 0x11, !P5 ;  /* 0x000000110300780c */ /* 0x000fe40006f84270 */
[----:B------:R-:W-:Y:S02]  /*2930*/  P2R R25, PR, RZ, 0x20 ;  /* 0x00000020ff197803 */ /* 0x000fe40000000000 */
[----:B------:R-:W-:Y:S02]  /*2940*/  ISETP.LT.OR P4, PT, R0, 0x12, P4 ;  /* 0x000000120000780c */ /* 0x000fe40002781670 */
[----:B------:R-:W-:Y:S02]  /*2950*/  ISETP.GE.AND P5, PT, R11, 0x19, PT ;  /* 0x000000190b00780c */ /* 0x000fe40003fa6270 */
[----:B------:R-:W-:Y:S02]  /*2960*/  FSEL R56, R33, -INF , !P4 ;  /* 0xff80000021387808 */ /* 0x000fe40006000000 */
[----:B------:R-:W-:-:S02]  /*2970*/  ISETP.GT.AND P4, PT, R3, 0x18, !P5 ;  /* 0x000000180300780c */ /* 0x000fc40006f84270 */
[----:B------:R-:W-:Y:S02]  /*2980*/  P2R R29, PR, RZ, 0x20 ;  /* 0x00000020ff1d7803 */ /* 0x000fe40000000000 */
[----:B------:R-:W-:Y:S02]  /*2990*/  ISETP.LT.OR P4, PT, R0, 0x19, P4 ;  /* 0x000000190000780c */ /* 0x000fe40002781670 */
[----:B------:R-:W-:Y:S02]  /*29a0*/  ISETP.GE.AND P5, PT, R11, 0x1a, PT ;  /* 0x0000001a0b00780c */ /* 0x000fe40003fa6270 */
[----:B------:R-:W-:Y:S02]  /*29b0*/  FSEL R36, R36, -INF , !P4 ;  /* 0xff80000024247808 */ /* 0x000fe40006000000 */
[----:B------:R-:W-:Y:S02]  /*29c0*/  ISETP.GT.AND P4, PT, R3, 0x19, !P5 ;  /* 0x000000190300780c */ /* 0x000fe40006f84270 */
[----:B------:R-:W-:-:S02]  /*29d0*/  P2R R33, PR, RZ, 0x20 ;  /* 0x00000020ff217803 */ /* 0x000fc40000000000 */
[C---:B------:R-:W-:Y:S02]  /*29e0*/  ISETP.LT.OR P4, PT, R0.reuse, 0x1a, P4 ;  /* 0x0000001a0000780c */ /* 0x040fe40002781670 */
[----:B------:R-:W-:Y:S02]  /*29f0*/  ISETP.GE.AND P5, PT, R11, 0x21, PT ;  /* 0x000000210b00780c */ /* 0x000fe40003fa6270 */
[----:B------:R-:W-:Y:S02]  /*2a00*/  FSEL R60, R37, -INF , !P4 ;  /* 0xff800000253c7808 */ /* 0x000fe40006000000 */
[----:B------:R-:W-:Y:S02]  /*2a10*/  ISETP.GT.AND P4, PT, R3, 0x20, !P5 ;  /* 0x000000200300780c */ /* 0x000fe40006f84270 */
[----:B------:R-:W-:Y:S02]  /*2a20*/  P2R R37, PR, RZ, 0x20 ;  /* 0x00000020ff257803 */ /* 0x000fe40000000000 */
[----:B------:R-:W-:-:S02]  /*2a30*/  ISETP.LT.OR P4, PT, R0, 0x21, P4 ;  /* 0x000000210000780c */ /* 0x000fc40002781670 */
[----:B------:R-:W-:Y:S02]  /*2a40*/  ISETP.GE.AND P5, PT, R11, 0x22, PT ;  /* 0x000000220b00780c */ /* 0x000fe40003fa6270 */
[----:B------:R-:W-:Y:S02]  /*2a50*/  FSEL R40, R40, -INF , !P4 ;  /* 0xff80000028287808 */ /* 0x000fe40006000000 */
[----:B------:R-:W-:Y:S02]  /*2a60*/  ISETP.GT.AND P4, PT, R3, 0x21, !P5 ;  /* 0x000000210300780c */ /* 0x000fe40006f84270 */
[----:B------:R-:W-:Y:S02]  /*2a70*/  P2R R57, PR, RZ, 0x20 ;  /* 0x00000020ff397803 */ /* 0x000fe40000000000 */
[----:B------:R-:W-:Y:S02]  /*2a80*/  ISETP.LT.OR P4, PT, R0, 0x22, P4 ;  /* 0x000000220000780c */ /* 0x000fe40002781670 */
[----:B------:R-:W-:-:S02]  /*2a90*/  ISETP.GE.AND P5, PT, R11, 0x29, PT ;  /* 0x000000290b00780c */ /* 0x000fc40003fa6270 */
[----:B------:R-:W-:Y:S02]  /*2aa0*/  FSEL R62, R41, -INF , !P4 ;  /* 0xff800000293e7808 */ /* 0x000fe40006000000 */
[----:B------:R-:W-:Y:S02]  /*2ab0*/  ISETP.GT.AND P4, PT, R3, 0x28, !P5 ;  /* 0x000000280300780c */ /* 0x000fe40006f84270 */
[----:B------:R-:W-:Y:S02]  /*2ac0*/  P2R R41, PR, RZ, 0x20 ;  /* 0x00000020ff297803 */ /* 0x000fe40000000000 */
        /* <DEDUP_REMOVED lines=11> */
[----:B------:R-:W-:Y:S02]  /*2b80*/  P2R R21, PR, RZ, 0x40 ;  /* 0x00000040ff157803 */ /* 0x000fe40000000000 */
[----:B------:R-:W-:Y:S02]  /*2b90*/  FSEL R48, R48, -INF , !P4 ;  /* 0xff80000030307808 */ /* 0x000fe40006000000 */
[----:B------:R-:W-:-:S04]  /*2ba0*/  ISETP.GE.AND P4, PT, R11, 0x32, PT ;  /* 0x000000320b00780c */ /* 0x000fc80003f86270 */
[----:B------:R-:W-:-:S04]  /*2bb0*/  ISETP.GT.AND P5, PT, R3, 0x31, !P4 ;  /* 0x000000310300780c */ /* 0x000fc800067a4270 */
[----:B------:R-:W-:-:S04]  /*2bc0*/  ISETP.LT.OR P5, PT, R0, 0x32, P5 ;  /* 0x000000320000780c */ /* 0x000fc80002fa1670 */
[----:B------:R-:W-:Y:S02]  /*2bd0*/  FSEL R66, R49, -INF , !P5 ;  /* 0xff80000031427808 */ /* 0x000fe40006800000 */
[----:B------:R-:W-:-:S04]  /*2be0*/  ISETP.GE.AND P5, PT, R11, 0x39, PT ;  /* 0x000000390b00780c */ /* 0x000fc80003fa6270 */
[----:B------:R-:W-:-:S04]  /*2bf0*/  ISETP.GT.AND P6, PT, R3, 0x38, !P5 ;  /* 0x000000380300780c */ /* 0x000fc80006fc4270 */
[----:B------:R-:W-:-:S04]  /*2c00*/  ISETP.LT.OR P6, PT, R0, 0x39, P6 ;  /* 0x000000390000780c */ /* 0x000fc800037c1670 */
[----:B------:R-:W-:Y:S02]  /*2c10*/  FSEL R52, R52, -INF , !P6 ;  /* 0xff80000034347808 */ /* 0x000fe40007000000 */
[----:B------:R-:W-:-:S04]  /*2c20*/  ISETP.GE.AND P6, PT, R11, 0x1, PT ;  /* 0x000000010b00780c */ /* 0x000fc80003fc6270 */
[----:B------:R-:W-:Y:S02]  /*2c30*/  P2R R6, PR, RZ, 0x40 ;  /* 0x00000040ff067803 */ /* 0x000fe40000000000 */
[----:B------:R-:W-:-:S04]  /*2c40*/  ISETP.GT.AND P6, PT, R3, RZ, !P6 ;  /* 0x000000ff0300720c */ /* 0x000fc800077c4270 */
[----:B------:R-:W-:-:S04]  /*2c50*/  ISETP.LT.OR P6, PT, R0, 0x1, P6 ;  /* 0x000000010000780c */ /* 0x000fc800037c1670 */
[----:B------:R-:W-:Y:S02]  /*2c60*/  FSEL R24, R24, -INF , !P6 ;  /* 0xff80000018187808 */ /* 0x000fe40007000000 */
[----:B------:R-:W-:-:S04]  /*2c70*/  ISETP.GE.AND P6, PT, R11, 0x3a, PT ;  /* 0x0000003a0b00780c */ /* 0x000fc80003fc6270 */
[----:B------:R-:W-:Y:S02]  /*2c80*/  P2R R11, PR, RZ, 0x40 ;  /* 0x00000040ff0b7803 */ /* 0x000fe40000000000 */
[----:B------:R-:W-:Y:S01]  /*2c90*/  ISETP.GT.AND P6, PT, R3, 0x39, !P6 ;  /* 0x000000390300780c */ /* 0x000fe200077c4270 */
[----:B0-----:R-:W-:-:S03]  /*2ca0*/  IMAD.IADD R3, R12, 0x1, R5 ;  /* 0x000000010c037824 */ /* 0x001fc600078e0205 */
[----:B------:R-:W-:Y:S02]  /*2cb0*/  ISETP.LT.OR P6, PT, R0, 0x3a, P6 ;  /* 0x0000003a0000780c */ /* 0x000fe400037c1670 */
[----:B------:R-:W-:Y:S02]  /*2cc0*/  VIADDMNMX R0, R5, R13, R10, PT ;  /* 0x0000000d05007246 */ /* 0x000fe4000380010a */
[----:B------:R-:W-:Y:S02]  /*2cd0*/  FSEL R68, R53, -INF , !P6 ;  /* 0xff80000035447808 */ /* 0x000fe40007000000 */
[----:B------:R-:W-:-:S13]  /*2ce0*/  PLOP3.LUT P6, PT, PT, PT, UP1, 0x40, 0x0 ;  /* 0x000000000000781c */ /* 0x000fda0003fce818 */
[----:B------:R-:W-:Y:S05]  /*2cf0*/  @P6 BRA `(.L_x_866) ;  /* 0x0000000000646947 */ /* 0x000fea0003800000 */
        /* <DEDUP_REMOVED lines=9> */
[----:B------:R-:W-:Y:S01]  /*2d90*/  @P6 IMAD.HI.U32 R5, R4, UR10, RZ ;  /* 0x0000000a04056c27 */ /* 0x000fe2000f8e00ff */
[----:B------:R-:W-:-:S13]  /*2da0*/  PLOP3.LUT P6, PT, PT, PT, UP2, 0x80, 0x0 ;  /* 0x000000000000781c */ /* 0x000fda0003fcf028 */
[----:B------:R-:W-:-:S04]  /*2db0*/  @P6 SHF.R.U32.HI R4, RZ, UR11, R5 ;  /* 0x0000000bff046c19 */ /* 0x000fc80008011605 */
[----:B------:R-:W-:Y:S01]  /*2dc0*/  LOP3.LUT R4, RZ, R4, RZ, 0x33, !PT ;  /* 0x00000004ff047212 */ /* 0x000fe200078e33ff */
[----:B------:R-:W-:Y:S06]  /*2dd0*/  BRA `(.L_x_869) ;  /* 0x0000000000187947 */ /* 0x000fec0003800000 */
.L_x_868:
[----:B------:R-:W-:-:S06]  /*2de0*/  UISETP.NE.AND UP2, UPT, UR7, 0x1, UPT ;  /* 0x000000010700788c */ /* 0x000fcc000bf45270 */
[----:B------:R-:W-:-:S05]  /*2df0*/  PLOP3.LUT P6, PT, PT, PT, UP2, 0x80, 0x0 ;  /* 0x000000000000781c */ /* 0x000fca0003fcf028 */
[----:B------:R-:W-:-:S08]  /*2e00*/  @UP2 ULDC.64 UR10, c[0x0][0x9e8] ;  /* 0x00027a00000a2ab9 */ /* 0x000fd00000000a00 */
[----:B------:R-:W-:Y:S01]  /*2e10*/  @P6 IMAD.HI.U32 R5, R4, UR10, RZ ;  /* 0x0000000a04056c27 */ /* 0x000fe2000f8e00ff */
[----:B------:R-:W-:-:S13]  /*2e20*/  PLOP3.LUT P6, PT, PT, PT, UP2, 0x80, 0x0 ;  /* 0x000000000000781c */ /* 0x000fda0003fcf028 */
[----:B------:R-:W-:-:S07]  /*2e30*/  @P6 SHF.R.U32.HI R4, RZ, UR11, R5 ;  /* 0x0000000bff046c19 */ /* 0x000fce0008011605 */
.L_x_869:
[----:B------:R-:W-:Y:S05]  /*2e40*/  BSYNC B0 ;  /* 0x0000000000007941 */ /* 0x000fea0003800000 */
.L_x_867:
[----:B------:R-:W-:-:S04]  /*2e50*/  IMAD R5, R4, UR7, -R9 ;  /* 0x0000000704057c24 */ /* 0x000fc8000f8e0a09 */
[----:B------:R-:W-:-:S05]  /*2e60*/  IMAD R5, R2, -0x2, R5 ;  /* 0xfffffffe02057824 */ /* 0x000fca00078e0205 */
[----:B------:R-:W-:Y:S02]  /*2e70*/  VIMNMX R3, R3, R5, !PT ;  /* 0x0000000503037248 */ /* 0x000fe40007fe0100 */
[----:B------:R-:W-:-:S07]  /*2e80*/  VIADDMNMX R0, R5, UR7, R0, PT ;  /* 0x0000000705007c46 */ /* 0x000fce000b800100 */
.L_x_866:
[----:B------:R-:W-:Y:S01]  /*2e90*/  ISETP.GT.AND P2, PT, R3, 0x1, !P2 ;  /* 0x000000010300780c */ /* 0x000fe20005744270 */
[----:B------:R-:W-:Y:S01]  /*2ea0*/  @UP0 ULDC UR10, c[0x0][0x44c] ;  /* 0x00011300000a0ab9 */ /* 0x000fe20000000800 */
[----:B------:R-:W-:Y:S01]  /*2eb0*/  FMNMX.FTZ R4, R24, R14, !PT ;  /* 0x0000000e18047209 */ /* 0x000fe20007810000 */
[----:B------:R-:W-:Y:S01]  /*2ec0*/  UIMAD.WIDE.U32 UR10, UR36, UR10, URZ ;  /* 0x0000000a240a72a5 */ /* 0x000fe2000f8e003f */
[----:B------:R-:W-:Y:S01]  /*2ed0*/  ISETP.LT.OR P2, PT, R0, 0x2, P2 ;  /* 0x000000020000780c */ /* 0x000fe20001741670 */
[----:B------:R-:W-:Y:S01]  /*2ee0*/  @UP0 ULDC UR15, c[0x0][0x450] ;  /* 0x00011400000f0ab9 */ /* 0x000fe20000000800 */
[----:B------:R-:W-:Y:S01]  /*2ef0*/  FMNMX.FTZ R4, R28, R4, !PT ;  /* 0x000000041c047209 */ /* 0x000fe20007810000 */
[----:B------:R-:W-:Y:S01]  /*2f00*/  UMOV UR14, UR36 ;  /* 0x00000024000e7c82 */ /* 0x000fe20008000000 */
[----:B------:R-:W-:Y:S01]  /*2f10*/  FSEL R27, R27, -INF , !P2 ;  /* 0xff8000001b1b7808 */ /* 0x000fe20005000000 */
[----:B------:R-:W-:Y:S01]  /*2f20*/  @UP0 USHF.R.U32.HI UR14, URZ, UR15, UR11 ;  /* 0x0000000f3f0e0299 */ /* 0x000fe2000801160b */
[----:B------:R-:W-:-:S02]  /*2f30*/  ISETP.NE.AND P2, PT, R15, RZ, PT ;  /* 0x000000ff0f00720c */ /* 0x000fc40003f45270 */
[----:B------:R-:W-:Y:S01]  /*2f40*/  FMNMX.FTZ R4, R20, R4, !PT ;  /* 0x0000000414047209 */ /* 0x000fe20007810000 */
[----:B------:R-:W-:Y:S01]  /*2f50*/  UIADD3 UR53, UR53, UR14, URZ ;  /* 0x0000000e35357290 */ /* 0x000fe2000fffe03f */
[----:B------:R-:W-:Y:S02]  /*2f60*/  ISETP.GT.AND P2, PT, R3, 0x9, !P2 ;  /* 0x000000090300780c */ /* 0x000fe40005744270 */
[----:B------:R-:W-:Y:S01]  /*2f70*/  FMNMX.FTZ R4, R32, R4, !PT ;  /* 0x0000000420047209 */ /* 0x000fe20007810000 */
[----:B------:R-:W-:Y:S01]  /*2f80*/  UIADD3 UR6, UR53, UR6, URZ ;  /* 0x0000000635067290 */ /* 0x000fe2000fffe03f */
[----:B------:R-:W-:Y:S02]  /*2f90*/  ISETP.LT.OR P2, PT, R0, 0xa, P2 ;  /* 0x0000000a0000780c */ /* 0x000fe40001741670 */
[----:B------:R-:W-:Y:S02]  /*2fa0*/  FMNMX.FTZ R4, R56, R4, !PT ;  /* 0x0000000438047209 */ /* 0x000fe40007810000 */
[----:B------:R-:W-:-:S02]  /*2fb0*/  FSEL R31, R31, -INF , !P2 ;  /* 0xff8000001f1f7808 */ /* 0x000fc40005000000 */
[----:B------:R-:W-:Y:S02]  /*2fc0*/  ISETP.NE.AND P2, PT, R21, RZ, PT ;  /* 0x000000ff1500720c */ /* 0x000fe40003f45270 */
[----:B------:R-:W-:Y:S02]  /*2fd0*/  FMNMX.FTZ R4, R36, R4, !PT ;  /* 0x0000000424047209 */ /* 0x000fe40007810000 */
[----:B------:R-:W-:Y:S02]  /*2fe0*/  ISETP.GT.AND P2, PT, R3, 0x10, !P2 ;  /* 0x000000100300780c */ /* 0x000fe40005744270 */
[----:B------:R-:W-:Y:S02]  /*2ff0*/  FMNMX.FTZ R4, R60, R4, !PT ;  /* 0x000000043c047209 */ /* 0x000fe40007810000 */
[----:B------:R-:W-:Y:S02]  /*3000*/  ISETP.LT.OR P2, PT, R0, 0x11, P2 ;  /* 0x000000110000780c */ /* 0x000fe40001741670 */
[----:B------:R-:W-:-:S02]  /*3010*/  FMNMX.FTZ R4, R40, R4, !PT ;  /* 0x0000000428047209 */ /* 0x000fc40007810000 */
[----:B------:R-:W-:Y:S02]  /*3020*/  FSEL R34, R34, -INF , !P2 ;  /* 0xff80000022227808 */ /* 0x000fe40005000000 */
[----:B------:R-:W-:Y:S02]  /*3030*/  ISETP.NE.AND P2, PT, R25, RZ, PT ;  /* 0x000000ff1900720c */ /* 0x000fe40003f45270 */
[----:B------:R-:W-:Y:S02]  /*3040*/  FMNMX.FTZ R4, R62, R4, !PT ;  /* 0x000000043e047209 */ /* 0x000fe40007810000 */
[----:B------:R-:W-:Y:S02]  /*3050*/  ISETP.GT.AND P2, PT, R3, 0x11, !P2 ;  /* 0x000000110300780c */ /* 0x000fe40005744270 */
[----:B------:R-:W-:Y:S02]  /*3060*/  FMNMX.FTZ R4, R44, R4, !PT ;  /* 0x000000042c047209 */ /* 0x000fe40007810000 */
[----:B------:R-:W-:-:S02]  /*3070*/  ISETP.LT.OR P2, PT, R0, 0x12, P2 ;  /* 0x000000120000780c */ /* 0x000fc40001741670 */
[----:B------:R-:W-:Y:S02]  /*3080*/  FMNMX.FTZ R4, R64, R4, !PT ;  /* 0x0000000440047209 */ /* 0x000fe40007810000 */
[----:B------:R-:W-:Y:S02]  /*3090*/  FSEL R35, R35, -INF , !P2 ;  /* 0xff80000023237808 */ /* 0x000fe40005000000 */
[----:B------:R-:W-:Y:S02]  /*30a0*/  ISETP.NE.AND P2, PT, R29, RZ, PT ;  /* 0x000000ff1d00720c */ /* 0x000fe40003f45270 */
[----:B------:R-:W-:Y:S02]  /*30b0*/  FMNMX.FTZ R4, R48, R4, !PT ;  /* 0x0000000430047209 */ /* 0x000fe40007810000 */
[----:B------:R-:W-:Y:S02]  /*30c0*/  ISETP.GT.AND P2, PT, R3, 0x18, !P2 ;  /* 0x000000180300780c */ /* 0x000fe40005744270 */
[----:B------:R-:W-:-:S02]  /*30d0*/  FMNMX.FTZ R4, R66, R4, !PT ;  /* 0x0000000442047209 */ /* 0x000fc40007810000 */
[----:B------:R-:W-:Y:S02]  /*30e0*/  ISETP.LT.OR P2, PT, R0, 0x19, P2 ;  /* 0x000000190000780c */ /* 0x000fe40001741670 */
[----:B------:R-:W-:Y:S02]  /*30f0*/  ISETP.GT.AND P3, PT, R3, 0x8, !P3 ;  /* 0x000000080300780c */ /* 0x000fe40005f64270 */
[----:B------:R-:W-:Y:S02]  /*3100*/  FSEL R38, R38, -INF , !P2 ;  /* 0xff80000026267808 */ /* 0x000fe40005000000 */
[----:B------:R-:W-:Y:S02]  /*3110*/  ISETP.NE.AND P2, PT, R33, RZ, PT ;  /* 0x000000ff2100720c */ /* 0x000fe40003f45270 */
[----:B------:R-:W-:Y:S02]  /*3120*/  FMNMX.FTZ R4, R52, R4, !PT ;  /* 0x0000000434047209 */ /* 0x000fe40007810000 */
[----:B------:R-:W-:-:S02]  /*3130*/  ISETP.GT.AND P2, PT, R3, 0x19, !P2 ;  /* 0x000000190300780c */ /* 0x000fc40005744270 */
[----:B------:R-:W-:Y:S02]  /*3140*/  ISETP.NE.AND P6, PT, R6, RZ, PT ;  /* 0x000000ff0600720c */ /* 0x000fe40003fc5270 */
[C---:B------:R-:W-:Y:S02]  /*3150*/  ISETP.LT.OR P2, PT, R0.reuse, 0x1a, P2 ;  /* 0x0000001a0000780c */ /* 0x040fe40001741670 */
[----:B------:R-:W-:Y:S02]  /*3160*/  ISETP.LT.OR P3, PT, R0, 0x9, P3 ;  /* 0x000000090000780c */ /* 0x000fe40001f61670 */
[----:B------:R-:W-:Y:S02]  /*3170*/  FSEL R39, R39, -INF , !P2 ;  /* 0xff80000027277808 */ /* 0x000fe40005000000 */
[----:B------:R-:W-:Y:S02]  /*3180*/  ISETP.NE.AND P2, PT, R37, RZ, PT ;  /* 0x000000ff2500720c */ /* 0x000fe40003f45270 */
[----:B------:R-:W-:-:S02]  /*3190*/  FMNMX.FTZ R6, R68, R4, !PT ;  /* 0x0000000444067209 */ /* 0x000fc40007810000 */
[----:B------:R-:W-:Y:S02]  /*31a0*/  ISETP.GT.AND P2, PT, R3, 0x20, !P2 ;  /* 0x000000200300780c */ /* 0x000fe40005744270 */
[----:B------:R-:W-:Y:S01]  /*31b0*/  FSEL R30, R30, -INF , !P3 ;  /* 0xff8000001e1e7808 */ /* 0x000fe20005800000 */
[----:B------:R-:W0:Y:S01]  /*31c0*/  SHFL.BFLY PT, R5, R6, 0x2, 0x1f ;  /* 0x0c401f0006057f89 */ /* 0x000e2200000e0000 */
[----:B------:R-:W-:Y:S02]  /*31d0*/  ISETP.LT.OR P2, PT, R0, 0x21, P2 ;  /* 0x000000210000780c */ /* 0x000fe40001741670 */
[----:B------:R-:W-:Y:S02]  /*31e0*/  ISETP.NE.AND P3, PT, R41, RZ, PT ;  /* 0x000000ff2900720c */ /* 0x000fe40003f65270 */
[----:B------:R-:W-:Y:S02]  /*31f0*/  FSEL R42, R42, -INF , !P2 ;  /* 0xff8000002a2a7808 */ /* 0x000fe40005000000 */
[----:B------:R-:W-:-:S02]  /*3200*/  ISETP.NE.AND P2, PT, R57, RZ, PT ;  /* 0x000000ff3900720c */ /* 0x000fc40003f45270 */
[C---:B------:R-:W-:Y:S02]  /*3210*/  ISETP.GT.AND P4, PT, R3.reuse, 0x31, !P4 ;  /* 0x000000310300780c */ /* 0x040fe40006784270 */
[C---:B------:R-:W-:Y:S02]  /*3220*/  ISETP.GT.AND P2, PT, R3.reuse, 0x21, !P2 ;  /* 0x000000210300780c */ /* 0x040fe40005744270 */
[----:B------:R-:W-:Y:S02]  /*3230*/  ISETP.GT.AND P5, PT, R3, 0x38, !P5 ;  /* 0x000000380300780c */ /* 0x000fe40006fa4270 */
[C---:B------:R-:W-:Y:S02]  /*3240*/  ISETP.LT.OR P2, PT, R0.reuse, 0x22, P2 ;  /* 0x000000220000780c */ /* 0x040fe40001741670 */
[----:B------:R-:W-:Y:S02]  /*3250*/  ISETP.LT.OR P4, PT, R0, 0x32, P4 ;  /* 0x000000320000780c */ /* 0x000fe40002781670 */
[----:B------:R-:W-:-:S02]  /*3260*/  FSEL R43, R43, -INF , !P2 ;  /* 0xff8000002b2b7808 */ /* 0x000fc40005000000 */
[----:B------:R-:W-:Y:S02]  /*3270*/  ISETP.GT.AND P2, PT, R3, 0x28, !P3 ;  /* 0x000000280300780c */ /* 0x000fe40005f44270 */
[----:B------:R-:W-:Y:S02]  /*3280*/  ISETP.NE.AND P3, PT, R45, RZ, PT ;  /* 0x000000ff2d00720c */ /* 0x000fe40003f65270 */
[----:B------:R-:W-:Y:S02]  /*3290*/  ISETP.LT.OR P2, PT, R0, 0x29, P2 ;  /* 0x000000290000780c */ /* 0x000fe40001741670 */
[----:B0-----:R-:W-:Y:S02]  /*32a0*/  FMNMX.FTZ R9, R6, R5, !PT ;  /* 0x0000000506097209 */ /* 0x001fe40007810000 */
[----:B------:R-:W-:Y:S02]  /*32b0*/  FSEL R46, R46, -INF , !P2 ;  /* 0xff8000002e2e7808 */ /* 0x000fe40005000000 */
[----:B------:R-:W-:Y:S01]  /*32c0*/  ISETP.GT.AND P2, PT, R3, RZ, !P6 ;  /* 0x000000ff0300720c */ /* 0x000fe20007744270 */
[----:B------:R-:W0:Y:S01]  /*32d0*/  SHFL.BFLY PT, R10, R9, 0x1, 0x1f ;  /* 0x0c201f00090a7f89 */ /* 0x000e2200000e0000 */
[----:B------:R-:W-:Y:S01]  /*32e0*/  ISETP.NE.AND P6, PT, R11, RZ, PT ;  /* 0x000000ff0b00720c */ /* 0x000fe20003fc5270 */
[----:B------:R-:W-:Y:S01]  /*32f0*/  IMAD.U32 R11, RZ, RZ, UR37 ;  /* 0x00000025ff0b7e24 */ /* 0x000fe2000f8e00ff */
[----:B------:R-:W-:-:S02]  /*3300*/  ISETP.LT.OR P2, PT, R0, 0x1, P2 ;  /* 0x000000010000780c */ /* 0x000fc40001741670 */
[----:B------:R-:W-:Y:S02]  /*3310*/  ISETP.GT.AND P3, PT, R3, 0x30, !P3 ;  /* 0x000000300300780c */ /* 0x000fe40005f64270 */
[----:B------:R-:W-:Y:S02]  /*3320*/  FSEL R26, R26, -INF , !P2 ;  /* 0xff8000001a1a7808 */ /* 0x000fe40005000000 */
[----:B------:R-:W-:Y:S02]  /*3330*/  ISETP.NE.AND P2, PT, R59, RZ, PT ;  /* 0x000000ff3b00720c */ /* 0x000fe40003f45270 */
[----:B------:R-:W-:Y:S02]  /*3340*/  FMNMX.FTZ R5, R26, R27, !PT ;  /* 0x0000001b1a057209 */ /* 0x000fe40007810000 */
[----:B------:R-:W-:Y:S02]  /*3350*/  ISETP.GT.AND P2, PT, R3, 0x29, !P2 ;  /* 0x000000290300780c */ /* 0x000fe40005744270 */
[----:B------:R-:W-:-:S02]  /*3360*/  FMNMX.FTZ R4, R30, R5, !PT ;  /* 0x000000051e047209 */ /* 0x000fc40007810000 */
[----:B------:R-:W-:Y:S02]  /*3370*/  ISETP.LT.OR P2, PT, R0, 0x2a, P2 ;  /* 0x0000002a0000780c */ /* 0x000fe40001741670 */
[----:B------:R-:W-:Y:S02]  /*3380*/  FMNMX.FTZ R5, R31, R4, !PT ;  /* 0x000000041f057209 */ /* 0x000fe40007810000 */
[----:B------:R-:W-:Y:S02]  /*3390*/  FSEL R47, R47, -INF , !P2 ;  /* 0xff8000002f2f7808 */ /* 0x000fe40005000000 */
[----:B------:R-:W-:Y:S02]  /*33a0*/  FMNMX.FTZ R4, R34, R5, !PT ;  /* 0x0000000522047209 */ /* 0x000fe40007810000 */
[----:B------:R-:W-:Y:S02]  /*33b0*/  ISETP.LT.OR P3, PT, R0, 0x31, P3 ;  /* 0x000000310000780c */ /* 0x000fe40001f61670 */
[----:B------:R-:W-:-:S02]  /*33c0*/  FMNMX.FTZ R5, R35, R4, !PT ;  /* 0x0000000423057209 */ /* 0x000fc40007810000 */
[----:B0-----:R-:W-:Y:S02]  /*33d0*/  FMNMX.FTZ R4, R9, R10, !PT ;  /* 0x0000000a09047209 */ /* 0x001fe40007810000 */
[----:B------:R-:W-:Y:S02]  /*33e0*/  FMNMX.FTZ R6, R38, R5, !PT ;  /* 0x0000000526067209 */ /* 0x000fe40007810000 */
[C---:B------:R-:W-:Y:S01]  /*33f0*/  FSETP.NEU.FTZ.AND P2, PT, R4.reuse, -INF , PT ;  /* 0xff8000000400780b */ /* 0x040fe20003f5d000 */
[----:B------:R-:W-:-:S01]  /*3400*/  FFMA.FTZ R9, R4, R11, -8 ;  /* 0xc100000004097423 */ /* 0x000fc2000001000b */
[----:B------:R-:W-:Y:S02]  /*3410*/  FMNMX.FTZ R5, R39, R6, !PT ;  /* 0x0000000627057209 */ /* 0x000fe40007810000 */
[----:B------:R-:W-:Y:S02]  /*3420*/  FSEL R50, R50, -INF , !P3 ;  /* 0xff80000032327808 */ /* 0x000fe40005800000 */
[----:B------:R-:W-:-:S02]  /*3430*/  FMNMX.FTZ R6, R42, R5, !PT ;  /* 0x000000052a067209 */ /* 0x000fc40007810000 */
[----:B------:R-:W-:Y:S02]  /*3440*/  FSEL R9, R9, RZ, P2 ;  /* 0x000000ff09097208 */ /* 0x000fe40001000000 */
[----:B------:R-:W-:Y:S02]  /*3450*/  FMNMX.FTZ R5, R43, R6, !PT ;  /* 0x000000062b057209 */ /* 0x000fe40007810000 */
[----:B------:R-:W-:Y:S01]  /*3460*/  ISETP.GT.AND P2, PT, R3, 0x39, !P6 ;  /* 0x000000390300780c */ /* 0x000fe20007744270 */
[--C-:B------:R-:W-:Y:S01]  /*3470*/  FFMA.FTZ R12, R20, UR37, -R9.reuse ;  /* 0x00000025140c7c23 */ /* 0x100fe20008010809 */
[----:B------:R-:W-:Y:S01]  /*3480*/  FMNMX.FTZ R6, R46, R5, !PT ;  /* 0x000000052e067209 */ /* 0x000fe20007810000 */
[--C-:B------:R-:W-:Y:S01]  /*3490*/  FFMA.FTZ R5, R14, UR37, -R9.reuse ;  /* 0x000000250e057c23 */ /* 0x100fe20008010809 */
[----:B------:R-:W-:Y:S01]  /*34a0*/  ISETP.LT.OR P5, PT, R0, 0x39, P5 ;  /* 0x000000390000780c */ /* 0x000fe20002fa1670 */
[--C-:B------:R-:W-:Y:S01]  /*34b0*/  FFMA.FTZ R20, R36, UR37, -R9.reuse ;  /* 0x0000002524147c23 */ /* 0x100fe20008010809 */
[----:B------:R-:W-:Y:S01]  /*34c0*/  FMNMX.FTZ R3, R47, R6, !PT ;  /* 0x000000062f037209 */ /* 0x000fe20007810000 */
[----:B------:R0:W-:Y:S01]  /*34d0*/  MUFU.EX2 R11, R5 ;  /* 0x00000005000b7308 */ /* 0x0001e20000000800 */
[----:B------:R-:W-:Y:S01]  /*34e0*/  FSEL R51, R51, -INF , !P4 ;  /* 0xff80000033337808 */ /* 0x000fe20006000000 */
[----:B------:R-:W-:Y:S01]  /*34f0*/  IMAD.U32 R36, RZ, RZ, UR37 ;  /* 0x00000025ff247e24 */ /* 0x000fe2000f8e00ff */
[----:B------:R-:W-:Y:S01]  /*3500*/  FMNMX.FTZ R6, R50, R3, !PT ;  /* 0x0000000332067209 */ /* 0x000fe20007810000 */
[--C-:B------:R-:W-:Y:S01]  /*3510*/  FFMA.FTZ R10, R24, UR37, -R9.reuse ;  /* 0x00000025180a7c23 */ /* 0x100fe20008010809 */
[----:B------:R-:W-:Y:S01]  /*3520*/  ISETP.LT.OR P2, PT, R0, 0x3a, P2 ;  /* 0x0000003a0000780c */ /* 0x000fe20001741670 */
[--C-:B------:R-:W-:Y:S01]  /*3530*/  FFMA.FTZ R14, R32, UR37, -R9.reuse ;  /* 0x00000025200e7c23 */ /* 0x100fe20008010809 */
[----:B------:R-:W-:Y:S01]  /*3540*/  FSEL R54, R54, -INF , !P5 ;  /* 0xff80000036367808 */ /* 0x000fe20006800000 */
[----:B------:R1:W-:Y:S01]  /*3550*/  MUFU.EX2 R13, R12 ;  /* 0x0000000c000d7308 */ /* 0x0003e20000000800 */
[----:B------:R-:W-:Y:S01]  /*3560*/  FMNMX.FTZ R3, R51, R6, !PT ;  /* 0x0000000633037209 */ /* 0x000fe20007810000 */
[--C-:B0-----:R-:W-:Y:S01]  /*3570*/  FFMA.FTZ R5, R56, UR37, -R9.reuse ;  /* 0x0000002538057c23 */ /* 0x101fe20008010809 */
[----:B------:R-:W-:Y:S01]  /*3580*/  FSEL R55, R55, -INF , !P2 ;  /* 0xff80000037377808 */ /* 0x000fe20005000000 */
[--C-:B------:R-:W-:Y:S01]  /*3590*/  FFMA.FTZ R6, R28, UR37, -R9.reuse ;  /* 0x000000251c067c23 */ /* 0x100fe20008010809 */
[----:B------:R-:W-:Y:S01]  /*35a0*/  FMNMX.FTZ R0, R54, R3, !PT ;  /* 0x0000000336007209 */ /* 0x000fe20007810000 */
[--C-:B------:R-:W-:Y:S01]  /*35b0*/  FFMA.FTZ R21, R60, UR37, -R9.reuse ;  /* 0x000000253c157c23 */ /* 0x100fe20008010809 */
[----:B------:R-:W-:-:S01]  /*35c0*/  FFMA.FTZ R28, R44, UR37, -R9 ;  /* 0x000000252c1c7c23 */ /* 0x000fc20008010809 */
[----:B------:R-:W-:Y:S01]  /*35d0*/  MUFU.EX2 R15, R5 ;  /* 0x00000005000f7308 */ /* 0x000fe20000000800 */
[----:B------:R-:W-:Y:S01]  /*35e0*/  FMNMX.FTZ R0, R55, R0, !PT ;  /* 0x0000000037007209 */ /* 0x000fe20007810000 */
[--C-:B-1----:R-:W-:Y:S01]  /*35f0*/  FFMA.FTZ R12, R62, UR37, -R9.reuse ;  /* 0x000000253e0c7c23 */ /* 0x102fe20008010809 */
[----:B------:R-:W-:-:S01]  /*3600*/  FFMA.FTZ R29, R64, UR37, -R9 ;  /* 0x00000025401d7c23 */ /* 0x000fc20008010809 */
[--C-:B------:R-:W-:Y:S01]  /*3610*/  FFMA.FTZ R24, R40, UR37, -R9.reuse ;  /* 0x0000002528187c23 */ /* 0x100fe20008010809 */
[----:B------:R-:W-:-:S01]  /*3620*/  FFMA.FTZ R32, R48, UR37, -R9 ;  /* 0x0000002530207c23 */ /* 0x000fc20008010809 */
[----:B------:R-:W0:Y:S01]  /*3630*/  SHFL.BFLY PT, R3, R0, 0x2, 0x1f ;  /* 0x0c401f0000037f89 */ /* 0x000e2200000e0000 */
[----:B------:R-:W-:-:S01]  /*3640*/  FFMA.FTZ R33, R66, UR37, -R9 ;  /* 0x0000002542217c23 */ /* 0x000fc20008010809 */
[----:B------:R-:W1:Y:S08]  /*3650*/  MUFU.EX2 R10, R10 ;  /* 0x0000000a000a7308 */ /* 0x000e700000000800 */
[----:B------:R-:W2:Y:S08]  /*3660*/  MUFU.EX2 R6, R6 ;  /* 0x0000000600067308 */ /* 0x000eb00000000800 */
[----:B------:R2:W-:Y:S01]  /*3670*/  MUFU.EX2 R25, R12 ;  /* 0x0000000c00197308 */ /* 0x0005e20000000800 */
[----:B-1----:R-:W-:-:S01]  /*3680*/  FADD.FTZ R37, R10, R11 ;  /* 0x0000000b0a257221 */ /* 0x002fc20000010000 */
[----:B0-----:R-:W-:-:S06]  /*3690*/  FMNMX.FTZ R3, R0, R3, !PT ;  /* 0x0000000300037209 */ /* 0x001fcc0007810000 */
[----:B------:R-:W0:Y:S01]  /*36a0*/  MUFU.EX2 R14, R14 ;  /* 0x0000000e000e7308 */ /* 0x000e220000000800 */
[----:B--2---:R-:W-:-:S01]  /*36b0*/  FADD.FTZ R12, R6, R37 ;  /* 0x00000025060c7221 */ /* 0x004fc20000010000 */
[C---:B------:R-:W-:Y:S01]  /*36c0*/  F2FP.SATFINITE.E4M3.F32.PACK_AB_MERGE_C R6, R13.reuse, R6, RZ ;  /* 0x000000060d06723e */ /* 0x040fe200048070ff */
[----:B------:R-:W1:Y:S02]  /*36d0*/  SHFL.BFLY PT, R0, R3, 0x1, 0x1f ;  /* 0x0c201f0003007f89 */ /* 0x000e6400000e0000 */
[----:B------:R-:W-:-:S01]  /*36e0*/  FADD.FTZ R37, R13, R12 ;  /* 0x0000000c0d257221 */ /* 0x000fc20000010000 */
[----:B------:R-:W-:Y:S02]  /*36f0*/  F2FP.SATFINITE.E4M3.F32.PACK_AB_MERGE_C R188, R11, R10, R6 ;  /* 0x0000000a0bbc723e */ /* 0x000fe40004807006 */
[----:B------:R-:W-:Y:S08]  /*3700*/  MUFU.EX2 R20, R20 ;  /* 0x0000001400147308 */ /* 0x000ff00000000800 */
[----:B------:R-:W2:Y:S01]  /*3710*/  MUFU.EX2 R21, R21 ;  /* 0x0000001500157308 */ /* 0x000ea20000000800 */
[----:B0-----:R-:W-:-:S07]  /*3720*/  FADD.FTZ R12, R14, R37 ;  /* 0x000000250e0c7221 */ /* 0x001fce0000010000 */
[----:B------:R-:W-:Y:S01]  /*3730*/  MUFU.EX2 R28, R28 ;  /* 0x0000001c001c7308 */ /* 0x000fe20000000800 */
[----:B-1----:R-:W-:Y:S01]  /*3740*/  FMNMX.FTZ R5, R3, R0, !PT ;  /* 0x0000000003057209 */ /* 0x002fe20007810000 */
[--C-:B------:R-:W-:Y:S01]  /*3750*/  FFMA.FTZ R0, R52, UR37, -R9.reuse ;  /* 0x0000002534007c23 */ /* 0x100fe20008010809 */
[----:B------:R-:W-:-:S02]  /*3760*/  FFMA.FTZ R9, R68, UR37, -R9 ;  /* 0x0000002544097c23 */ /* 0x000fc40008010809 */
[C---:B------:R-:W-:Y:S01]  /*3770*/  FSETP.NEU.FTZ.AND P2, PT, R5.reuse, -INF , PT ;  /* 0xff8000000500780b */ /* 0x040fe20003f5d000 */
[----:B------:R-:W-:-:S02]  /*3780*/  FFMA.FTZ R3, R5, R36, -8 ;  /* 0xc100000005037423 */ /* 0x000fc40000010024 */
[----:B------:R-:W-:Y:S01]  /*3790*/  MUFU.EX2 R29, R29 ;  /* 0x0000001d001d7308 */ /* 0x000fe20000000800 */
[----:B--2---:R-:W-:Y:S02]  /*37a0*/  F2FP.SATFINITE.E4M3.F32.PACK_AB_MERGE_C R10, R21, R20, RZ ;  /* 0x00000014150a723e */ /* 0x004fe400048070ff */
[----:B------:R-:W-:-:S02]  /*37b0*/  FSEL R3, R3, RZ, P2 ;  /* 0x000000ff03037208 */ /* 0x000fc40001000000 */
[----:B------:R-:W-:-:S03]  /*37c0*/  F2FP.SATFINITE.E4M3.F32.PACK_AB_MERGE_C R190, R15, R14, R10 ;  /* 0x0000000e0fbe723e */ /* 0x000fc6000480700a */
        /* <DEDUP_REMOVED lines=18> */
[----:B------:R-:W-:Y:S01]  /*38f0*/  FFMA.FTZ R3, R55, UR37, -R3 ;  /* 0x0000002537037c23 */ /* 0x000fe20008010803 */
[----:B------:R-:W-:-:S05]  /*3900*/  PLOP3.LUT P2, PT, PT, PT, UP1, 0x40, 0x0 ;  /* 0x000000000000781c */ /* 0x000fca0003f4e818 */
[----:B------:R-:W1:Y:S08]  /*3910*/  MUFU.EX2 R30, R30 ;  /* 0x0000001e001e7308 */ /* 0x000e700000000800 */
[----:B------:R-:W2:Y:S01]  /*3920*/  MUFU.EX2 R31, R31 ;  /* 0x0000001f001f7308 */ /* 0x000ea20000000800 */
[----:B0-----:R-:W-:-:S07]  /*3930*/  FADD.FTZ R13, R26, R27 ;  /* 0x0000001b1a0d7221 */ /* 0x001fce0000010000 */
[----:B------:R-:W0:Y:S01]  /*3940*/  MUFU.EX2 R34, R34 ;  /* 0x0000002200227308 */ /* 0x000e220000000800 */
[----:B-1----:R-:W-:-:S01]  /*3950*/  FADD.FTZ R6, R30, R13 ;  /* 0x0000000d1e067221 */ /* 0x002fc20000010000 */
[----:B------:R-:W-:Y:S01]  /*3960*/  FADD.FTZ R13, R15, R12 ;  /* 0x0000000c0f0d7221 */ /* 0x000fe20000010000 */
[----:B------:R-:W-:-:S03]  /*3970*/  F2FP.SATFINITE.E4M3.F32.PACK_AB_MERGE_C R12, R29, R28, RZ ;  /* 0x0000001c1d0c723e */ /* 0x000fc600048070ff */
[----:B------:R-:W-:Y:S01]  /*3980*/  FADD.FTZ R20, R20, R13 ;  /* 0x0000000d14147221 */ /* 0x000fe20000010000 */
[----:B------:R-:W-:Y:S01]  /*3990*/  F2FP.SATFINITE.E4M3.F32.PACK_AB_MERGE_C R184, R25, R24, R12 ;  /* 0x0000001819b8723e */ /* 0x000fe2000480700c */
[----:B------:R-:W1:Y:S01]  /*39a0*/  MUFU.EX2 R35, R35 ;  /* 0x0000002300237308 */ /* 0x000e620000000800 */
[----:B--2---:R-:W-:-:S01]  /*39b0*/  FADD.FTZ R11, R31, R6 ;  /* 0x000000061f0b7221 */ /* 0x004fc20000010000 */
[----:B------:R-:W-:Y:S01]  /*39c0*/  FADD.FTZ R21, R21, R20 ;  /* 0x0000001415157221 */ /* 0x000fe20000010000 */
[----:B------:R-:W-:-:S03]  /*39d0*/  F2FP.SATFINITE.E4M3.F32.PACK_AB_MERGE_C R30, R31, R30, RZ ;  /* 0x0000001e1f1e723e */ /* 0x000fc600048070ff */
[----:B------:R-:W-:Y:S01]  /*39e0*/  FADD.FTZ R10, R24, R21 ;  /* 0x00000015180a7221 */ /* 0x000fe20000010000 */
[----:B------:R-:W-:Y:S01]  /*39f0*/  F2FP.SATFINITE.E4M3.F32.PACK_AB_MERGE_C R189, R27, R26, R30 ;  /* 0x0000001a1bbd723e */ /* 0x000fe2000480701e */
[----:B------:R-:W2:Y:S01]  /*3a00*/  MUFU.EX2 R38, R38 ;  /* 0x0000002600267308 */ /* 0x000ea20000000800 */
[----:B0-----:R-:W-:-:S01]  /*3a10*/  FADD.FTZ R6, R34, R11 ;  /* 0x0000000b22067221 */ /* 0x001fc20000010000 */
[----:B------:R-:W-:-:S04]  /*3a20*/  FADD.FTZ R25, R25, R10 ;  /* 0x0000000a19197221 */ /* 0x000fc80000010000 */
[----:B------:R-:W-:Y:S02]  /*3a30*/  FADD.FTZ R28, R28, R25 ;  /* 0x000000191c1c7221 */ /* 0x000fe40000010000 */
[----:B------:R-:W0:Y:S01]  /*3a40*/  MUFU.EX2 R39, R39 ;  /* 0x0000002700277308 */ /* 0x000e220000000800 */
[----:B-1----:R-:W-:-:S01]  /*3a50*/  FADD.FTZ R11, R35, R6 ;  /* 0x00000006230b7221 */ /* 0x002fc20000010000 */
[----:B------:R-:W-:-:S06]  /*3a60*/  FADD.FTZ R29, R29, R28 ;  /* 0x0000001c1d1d7221 */ /* 0x000fcc0000010000 */
[----:B------:R-:W1:Y:S01]  /*3a70*/  MUFU.EX2 R42, R42 ;  /* 0x0000002a002a7308 */ /* 0x000e620000000800 */
[----:B--2---:R-:W-:-:S07]  /*3a80*/  FADD.FTZ R6, R38, R11 ;  /* 0x0000000b26067221 */ /* 0x004fce0000010000 */
[----:B------:R-:W2:Y:S01]  /*3a90*/  MUFU.EX2 R43, R43 ;  /* 0x0000002b002b7308 */ /* 0x000ea20000000800 */
[----:B0-----:R-:W-:-:S01]  /*3aa0*/  FADD.FTZ R11, R39, R6 ;  /* 0x00000006270b7221 */ /* 0x001fc20000010000 */
[----:B------:R-:W-:-:S04]  /*3ab0*/  F2FP.SATFINITE.E4M3.F32.PACK_AB_MERGE_C R38, R39, R38, RZ ;  /* 0x000000262726723e */ /* 0x000fc800048070ff */
[----:B------:R-:W-:Y:S02]  /*3ac0*/  F2FP.SATFINITE.E4M3.F32.PACK_AB_MERGE_C R191, R35, R34, R38 ;  /* 0x0000002223bf723e */ /* 0x000fe40004807026 */
[----:B------:R-:W0:Y:S01]  /*3ad0*/  MUFU.EX2 R46, R46 ;  /* 0x0000002e002e7308 */ /* 0x000e220000000800 */
[----:B-1----:R-:W-:-:S07]  /*3ae0*/  FADD.FTZ R6, R42, R11 ;  /* 0x0000000b2a067221 */ /* 0x002fce0000010000 */
[----:B------:R-:W-:Y:S01]  /*3af0*/  MUFU.EX2 R0, R0 ;  /* 0x0000000000007308 */ /* 0x000fe20000000800 */
[----:B--2---:R-:W-:-:S07]  /*3b00*/  FADD.FTZ R11, R43, R6 ;  /* 0x000000062b0b7221 */ /* 0x004fce0000010000 */
[----:B------:R-:W1:Y:S01]  /*3b10*/  MUFU.EX2 R9, R9 ;  /* 0x0000000900097308 */ /* 0x000e620000000800 */
[----:B0-----:R-:W-:-:S07]  /*3b20*/  FADD.FTZ R6, R46, R11 ;  /* 0x0000000b2e067221 */ /* 0x001fce0000010000 */
[----:B------:R-:W0:Y:S08]  /*3b30*/  MUFU.EX2 R47, R47 ;  /* 0x0000002f002f7308 */ /* 0x000e300000000800 */
[----:B------:R-:W-:Y:S01]  /*3b40*/  MUFU.EX2 R32, R32 ;  /* 0x0000002000207308 */ /* 0x000fe20000000800 */
[----:B-1----:R-:W-:-:S07]  /*3b50*/  F2FP.SATFINITE.E4M3.F32.PACK_AB_MERGE_C R10, R9, R0, RZ ;  /* 0x00000000090a723e */ /* 0x002fce00048070ff */
[----:B------:R-:W1:Y:S01]  /*3b60*/  MUFU.EX2 R33, R33 ;  /* 0x0000002100217308 */ /* 0x000e620000000800 */
[C---:B0-----:R-:W-:Y:S01]  /*3b70*/  F2FP.SATFINITE.E4M3.F32.PACK_AB_MERGE_C R46, R47.reuse, R46, RZ ;  /* 0x0000002e2f2e723e */ /* 0x041fe200048070ff */
[----:B------:R-:W-:-:S03]  /*3b80*/  FADD.FTZ R47, R47, R6 ;  /* 0x000000062f2f7221 */ /* 0x000fc60000010000 */
[----:B------:R-:W-:-:S03]  /*3b90*/  F2FP.SATFINITE.E4M3.F32.PACK_AB_MERGE_C R185, R43, R42, R46 ;  /* 0x0000002a2bb9723e */ /* 0x000fc6000480702e */
[----:B------:R-:W0:Y:S08]  /*3ba0*/  MUFU.EX2 R50, R50 ;  /* 0x0000003200327308 */ /* 0x000e300000000800 */
[----:B------:R-:W2:Y:S01]  /*3bb0*/  MUFU.EX2 R51, R51 ;  /* 0x0000003300337308 */ /* 0x000ea20000000800 */
[----:B-1----:R-:W-:Y:S01]  /*3bc0*/  F2FP.SATFINITE.E4M3.F32.PACK_AB_MERGE_C R186, R33, R32, R10 ;  /* 0x0000002021ba723e */ /* 0x002fe2000480700a */
[----:B------:R-:W-:-:S04]  /*3bd0*/  FADD.FTZ R32, R32, R29 ;  /* 0x0000001d20207221 */ /* 0x000fc80000010000 */
[----:B------:R-:W-:Y:S02]  /*3be0*/  FADD.FTZ R33, R33, R32 ;  /* 0x0000002021217221 */ /* 0x000fe40000010000 */
[----:B------:R-:W-:Y:S01]  /*3bf0*/  MUFU.EX2 R54, R54 ;  /* 0x0000003600367308 */ /* 0x000fe20000000800 */
[----:B0-----:R-:W-:-:S01]  /*3c00*/  FADD.FTZ R6, R50, R47 ;  /* 0x0000002f32067221 */ /* 0x001fc20000010000 */
[----:B------:R-:W-:-:S04]  /*3c10*/  FADD.FTZ R0, R0, R33 ;  /* 0x0000002100007221 */ /* 0x000fc80000010000 */
[----:B------:R-:W-:Y:S02]  /*3c20*/  FADD.FTZ R0, R9, R0 ;  /* 0x0000000009007221 */ /* 0x000fe40000010000 */
[----:B------:R-:W0:Y:S01]  /*3c30*/  MUFU.EX2 R3, R3 ;  /* 0x0000000300037308 */ /* 0x000e220000000800 */
[----:B--2---:R-:W-:-:S01]  /*3c40*/  FADD.FTZ R11, R51, R6 ;  /* 0x00000006330b7221 */ /* 0x004fc20000010000 */
[----:B0-----:R-:W-:-:S03]  /*3c50*/  F2FP.SATFINITE.E4M3.F32.PACK_AB_MERGE_C R6, R3, R54, RZ ;  /* 0x000000360306723e */ /* 0x001fc600048070ff */
[----:B------:R-:W-:Y:S01]  /*3c60*/  FADD.FTZ R54, R54, R11 ;  /* 0x0000000b36367221 */ /* 0x000fe20000010000 */
[----:B------:R-:W-:-:S03]  /*3c70*/  F2FP.SATFINITE.E4M3.F32.PACK_AB_MERGE_C R187, R51, R50, R6 ;  /* 0x0000003233bb723e */ /* 0x000fc60004807006 */
[----:B------:R-:W-:Y:S01]  /*3c80*/  FADD.FTZ R3, R3, R54 ;  /* 0x0000003603037221 */ /* 0x000fe20000010000 */
[----:B------:R-:W-:Y:S01]  /*3c90*/  VIADD R6, R58, 0xfffffffe ;  /* 0xfffffffe3a067836 */ /* 0x000fe20000000000 */
[----:B------:R-:W-:Y:S06]  /*3ca0*/  @P2 BRA `(.L_x_870) ;  /* 0x0000000000442947 */ /* 0x000fec0003800000 */
        /* <DEDUP_REMOVED lines=10> */
.L_x_871:
[----:B------:R-:W-:-:S11]  /*3d50*/  UISETP.NE.AND UP2, UPT, UR7, 0x1, UPT ;  /* 0x000000010700788c */ /* 0x000fd6000bf45270 */
[----:B------:R-:W-:Y:S02]  /*3d60*/  @UP2 ULDC.64 UR10, c[0x0][0x9e8] ;  /* 0x00027a00000a2ab9 */ /* 0x000fe40000000a00 */
[----:B------:R-:W-:-:S04]  /*3d70*/  UIMAD.WIDE.U32 UR14, UR18, UR10, URZ ;  /* 0x0000000a120e72a5 */ /* 0x000fc8000f8e003f */
[----:B------:R-:W-:-:S12]  /*3d80*/  @UP2 USHF.R.U32.HI UR18, URZ, UR11, UR15 ;  /* 0x0000000b3f122299 */ /* 0x000fd8000801160f */
.L_x_872:
[----:B------:R-:W-:-:S04]  /*3d90*/  UIMAD UR7, UR18, UR7, UR7 ;  /* 0x00000007120772a4 */ /* 0x000fc8000f8e0207 */
[----:B------:R-:W-:-:S04]  /*3da0*/  UISETP.LT.AND UP2, UPT, UR6, UR7, UPT ;  /* 0x000000070600728c */ /* 0x000fc8000bf41270 */
[----:B------:R-:W-:-:S12]  /*3db0*/  USEL UR6, UR6, UR7, UP2 ;  /* 0x0000000706067287 */ /* 0x000fd80009000000 */
.L_x_870:
[----:B------:R-:W-:Y:S01]  /*3dc0*/  USHF.R.S32.HI UR7, URZ, 0x1f, UR6 ;  /* 0x0000001f3f077899 */ /* 0x000fe20008011406 */
[----:B------:R-:W-:Y:S02]  /*3dd0*/  CS2R R150, SRZ ;  /* 0x0000000000967805 */ /* 0x000fe4000001ff00 */
[----:B------:R-:W-:Y:S02]  /*3de0*/  CS2R R148, SRZ ;  /* 0x0000000000947805 */ /* 0x000fe4000001ff00 */
[----:B------:R-:W-:Y:S01]  /*3df0*/  CS2R R146, SRZ ;  /* 0x0000000000927805 */ /* 0x000fe2000001ff00 */
[----:B------:R-:W-:Y:S01]  /*3e00*/  ULEA.HI UR7, UR7, UR6, URZ, 0x6 ;  /* 0x0000000607077291 */ /* 0x000fe2000f8f303f */
[----:B------:R-:W-:Y:S02]  /*3e10*/  CS2R R144, SRZ ;  /* 0x0000000000907805 */ /* 0x000fe4000001ff00 */
[----:B------:R-:W-:Y:S02]  /*3e20*/  CS2R R142, SRZ ;  /* 0x00000000008e7805 */ /* 0x000fe4000001ff00 */
[----:B------:R-:W-:Y:S01]  /*3e30*/  CS2R R140, SRZ ;  /* 0x00000000008c7805 */ /* 0x000fe2000001ff00 */
[----:B------:R-:W-:Y:S01]  /*3e40*/  USHF.R.S32.HI UR7, URZ, 0x6, UR7 ;  /* 0x000000063f077899 */ /* 0x000fe20008011407 */
[----:B------:R-:W-:-:S02]  /*3e50*/  CS2R R138, SRZ ;  /* 0x00000000008a7805 */ /* 0x000fc4000001ff00 */
[----:B------:R-:W-:Y:S02]  /*3e60*/  CS2R R136, SRZ ;  /* 0x0000000000887805 */ /* 0x000fe4000001ff00 */
[----:B------:R-:W-:Y:S01]  /*3e70*/  CS2R R134, SRZ ;  /* 0x0000000000867805 */ /* 0x000fe2000001ff00 */
[----:B------:R-:W-:Y:S01]  /*3e80*/  UISETP.LT.AND UP2, UPT, UR39, UR7, UPT ;  /* 0x000000072700728c */ /* 0x000fe2000bf41270 */
[----:B------:R-:W-:Y:S02]  /*3e90*/  CS2R R132, SRZ ;  /* 0x0000000000847805 */ /* 0x000fe4000001ff00 */
[----:B------:R-:W-:Y:S02]  /*3ea0*/  CS2R R130, SRZ ;  /* 0x0000000000827805 */ /* 0x000fe4000001ff00 */
[----:B------:R-:W-:Y:S01]  /*3eb0*/  CS2R R128, SRZ ;  /* 0x0000000000807805 */ /* 0x000fe2000001ff00 */
[----:B------:R-:W-:Y:S01]  /*3ec0*/  USEL UR58, UR39, UR7, !UP2 ;  /* 0x00000007273a7287 */ /* 0x000fe2000d000000 */
[----:B------:R-:W-:-:S02]  /*3ed0*/  CS2R R126, SRZ ;  /* 0x00000000007e7805 */ /* 0x000fc4000001ff00 */
[----:B------:R-:W-:Y:S02]  /*3ee0*/  CS2R R124, SRZ ;  /* 0x00000000007c7805 */ /* 0x000fe4000001ff00 */
[----:B------:R-:W-:Y:S02]  /*3ef0*/  CS2R R122, SRZ ;  /* 0x00000000007a7805 */ /* 0x000fe4000001ff00 */
[----:B------:R-:W-:Y:S02]  /*3f00*/  CS2R R120, SRZ ;  /* 0x0000000000787805 */ /* 0x000fe4000001ff00 */
[----:B------:R-:W-:Y:S02]  /*3f10*/  CS2R R118, SRZ ;  /* 0x0000000000767805 */ /* 0x000fe4000001ff00 */
[----:B------:R-:W-:Y:S02]  /*3f20*/  ISETP.GE.AND P2, PT, R6, UR58, PT ;  /* 0x0000003a06007c0c */ /* 0x000fe4000bf46270 */
        /* <DEDUP_REMOVED lines=47> */
[----:B------:R-:W-:Y:S06]  /*4220*/  @!P2 BRA `(.L_x_873) ;  /* 0x000000240024a947 */ /* 0x000fec0003800000 */
[----:B------:R-:W-:Y:S01]  /*4230*/  IMAD.MOV.U32 R151, RZ, RZ, RZ ;  /* 0x000000ffff977224 */ /* 0x000fe200078e00ff */
[----:B------:R-:W-:Y:S01]  /*4240*/  ULDC UR53, c[0x0][0x9e4] ;  /* 0x0002790000357ab9 */ /* 0x000fe20000000800 */
[----:B------:R-:W-:Y:S01]  /*4250*/  ULDC UR54, c[0x0][0x9dc] ;  /* 0x0002770000367ab9 */ /* 0x000fe20000000800 */
[----:B------:R-:W-:-:S05]  /*4260*/  ULDC UR55, c[0x0][0x9e0] ;  /* 0x0002780000377ab9 */ /* 0x000fca0000000800 */
.L_x_891:
[----:B------:R-:W-:Y:S01]  /*4270*/  UIADD3 UR57, UR52, 0x1, URZ ;  /* 0x0000000134397890 */ /* 0x000fe2000fffe03f */
[----:B------:R-:W-:-:S03]  /*4280*/  ISETP.NE.AND P3, PT, RZ, UR43, PT ;  /* 0x0000002bff007c0c */ /* 0x000fc6000bf65270 */
[----:B------:R-:W-:-:S04]  /*4290*/  UISETP.NE.AND UP2, UPT, UR57, 0x2, UPT ;  /* 0x000000023900788c */ /* 0x000fc8000bf45270 */
[----:B------:R-:W-:Y:S02]  /*42a0*/  USEL UR56, URZ, 0x1, UP2 ;  /* 0x000000013f387887 */ /* 0x000fe40009000000 */
[----:B------:R-:W-:Y:S02]  /*42b0*/  USEL UR57, UR57, URZ, UP2 ;  /* 0x0000003f39397287 */ /* 0x000fe40009000000 */
[----:B------:R-:W-:Y:S02]  /*42c0*/  ULOP3.LUT UR56, UR46, UR56, URZ, 0x3c, !UPT ;  /* 0x000000382e387292 */ /* 0x000fe4000f8e3c3f */
[----:B------:R-:W-:Y:S10]  /*42d0*/  @P3 BRA `(.L_x_874) ;  /* 0x00000000002c3947 */ /* 0x000ff40003800000 */
[----:B------:R-:W-:Y:S05]  /*42e0*/  @!P0 BRA `(.L_x_875) ;  /* 0x0000000000048947 */ /* 0x000fea0003800000 */
[----:B------:R-:W-:Y:S01]  /*42f0*/  BPT.TRAP 0x1 ;  /* 0x000000040000795c */ /* 0x000fe20000300000 */
.L_x_875:
[----:B------:R-:W-:Y:S01]  /*4300*/  ULEA UR6, UR57, UR41, 0x3 ;  /* 0x0000002939067291 */ /* 0x000fe2000f8e183f */
[----:B------:R-:W-:-:S05]  /*4310*/  IMAD.U32 R7, RZ, RZ, UR56 ;  /* 0x00000038ff077e24 */ /* 0x000fca000f8e00ff */
[----:B------:R-:W-:-:S04]  /*4320*/  SHF.L.U32 R7, R7, 0x1f, RZ ;  /* 0x0000001f07077819 */ /* 0x000fc800000006ff */
[----:B------:R0:W1:Y:S01]  /*4330*/  SYNCS.PHASECHK.TRANS64.TRYWAIT P2, [UR6+0x28430], R7 ;  /* 0x02843007ff0075a7 */ /* 0x0000620008040146 */
[----:B------:R-:W-:Y:S05]  /*4340*/  @!P0 BRA `(.L_x_876) ;  /* 0x0000000000048947 */ /* 0x000fea0003800000 */
[----:B------:R-:W-:Y:S01]  /*4350*/  BPT.TRAP 0x1 ;  /* 0x000000040000795c */ /* 0x000fe20000300000 */
.L_x_876:
[----:B-1----:R-:W-:Y:S05]  /*4360*/  @P2 BRA `(.L_x_874) ;  /* 0x0000000000082947 */ /* 0x002fea0003800000 */
[----:B------:R-:W1:Y:S02]  /*4370*/  SYNCS.PHASECHK.TRANS64.TRYWAIT P2, [UR6+0x28430], R7 ;  /* 0x02843007ff0075a7 */ /* 0x000e640008040146 */
[----:B-1----:R-:W-:Y:S05]  /*4380*/  @!P2 BRA `(.L_x_877) ;  /* 0x000000ec0028a947 */ /* 0x002fea0003800000 */
.L_x_874:
[----:B-1----:R-:W1:Y:S01]  /*4390*/  S2R R8, SR_TID.X ;  /* 0x0000000000087919 */ /* 0x002e620000002100 */
[----:B------:R-:W-:Y:S01]  /*43a0*/  ULEA UR34, UR57, UR49, 0xa ;  /* 0x0000003139227291 */ /* 0x000fe2000f8e503f */
[----:B------:R-:W-:Y:S01]  /*43b0*/  UMOV UR35, 0x40000040 ;  /* 0x4000004000237882 */ /* 0x000fe20000000000 */
[----:B------:R-:W-:Y:S02]  /*43c0*/  UMOV UR7, 0x40000040 ;  /* 0x4000004000077882 */ /* 0x000fe40000000000 */
[----:B------:R-:W-:Y:S02]  /*43d0*/  UIADD3 UR6, UR34, 0x2, URZ ;  /* 0x0000000222067890 */ /* 0x000fe4000fffe03f */
[----:B------:R-:W-:Y:S01]  /*43e0*/  UIADD3 UR10, UR34, 0x4, URZ ;  /* 0x00000004220a7890 */ /* 0x000fe2000fffe03f */
[----:B------:R-:W-:Y:S01]  /*43f0*/  UMOV UR11, 0x40000040 ;  /* 0x40000040000b7882 */ /* 0x000fe20000000000 */
        /* <DEDUP_REMOVED lines=10> */
[----:B-1----:R-:W-:-:S05]  /*44a0*/  SHF.R.U32.HI R8, RZ, 0x7, R8 ;  /* 0x00000007ff087819 */ /* 0x002fca0000011608 */
[----:B0-----:R-:W-:-:S05]  /*44b0*/  VIADD R7, R8, 0x8 ;  /* 0x0000000808077836 */ /* 0x001fca0000000000 */
[----:B------:R0:W-:Y:S06]  /*44c0*/  BAR.SYNC.DEFER_BLOCKING R7, 0x100 ;  /* 0x000400070000751d */ /* 0x0001ec0000010000 */
[----:B------:R-:W-:-:S06]  /*44d0*/  WARPGROUP.ARRIVE ;  /* 0x00000000000079c5 */ /* 0x000fcc0000000000 */
[----:B------:R-:W-:Y:S03]  /*44e0*/  QGMMA.64x64x32.F32.E4M3.E4M3 R152, gdesc[UR32], RZ, !UPT, gsb0 ;  /* 0x00e00000209879f3 */ /* 0x000fe6000c0008ff */
        /* <DEDUP_REMOVED lines=22> */
[----:B0-----:R-:W-:Y:S05]  /*4650*/  @P3 BRA `(.L_x_878) ;  /* 0x00000000002c3947 */ /* 0x001fea0003800000 */
[----:B------:R-:W-:Y:S05]  /*4660*/  @!P0 BRA `(.L_x_879) ;  /* 0x0000000000048947 */ /* 0x000fea0003800000 */
[----:B------:R-:W-:Y:S01]  /*4670*/  BPT.TRAP 0x1 ;  /* 0x000000040000795c */ /* 0x000fe20000300000 */
.L_x_879:
[----:B------:R-:W-:Y:S01]  /*4680*/  ULEA UR6, UR52, UR41, 0x3 ;  /* 0x0000002934067291 */ /* 0x000fe2000f8e183f */
[----:B------:R-:W-:-:S05]  /*4690*/  IMAD.U32 R7, RZ, RZ, UR46 ;  /* 0x0000002eff077e24 */ /* 0x000fca000f8e00ff */
[----:B------:R-:W-:-:S04]  /*46a0*/  SHF.L.U32 R7, R7, 0x1f, RZ ;  /* 0x0000001f07077819 */ /* 0x000fc800000006ff */
[----:B------:R0:W1:Y:S01]  /*46b0*/  SYNCS.PHASECHK.TRANS64.TRYWAIT P2, [UR6+0x28450], R7 ;  /* 0x02845007ff0075a7 */ /* 0x0000620008040146 */
[----:B------:R-:W-:Y:S05]  /*46c0*/  @!P0 BRA `(.L_x_880) ;  /* 0x0000000000048947 */ /* 0x000fea0003800000 */
[----:B------:R-:W-:Y:S01]  /*46d0*/  BPT.TRAP 0x1 ;  /* 0x000000040000795c */ /* 0x000fe20000300000 */
.L_x_880:
[----:B-1----:R-:W-:Y:S05]  /*46e0*/  @P2 BRA `(.L_x_878) ;  /* 0x0000000000082947 */ /* 0x002fea0003800000 */
[----:B------:R-:W1:Y:S02]  /*46f0*/  SYNCS.PHASECHK.TRANS64.TRYWAIT P2, [UR6+0x28450], R7 ;  /* 0x02845007ff0075a7 */ /* 0x000e640008040146 */
[----:B-1----:R-:W-:Y:S05]  /*4700*/  @!P2 BRA `(.L_x_881) ;  /* 0x000000e80060a947 */ /* 0x002fea0003800000 */
.L_x_878:
[----:B------:R-:W-:Y:S01]  /*4710*/  UIADD3 UR6, UR41, 0x8000, URZ ;  /* 0x0000800029067890 */ /* 0x000fe2000fffe03f */
[----:B------:R-:W-:Y:S01]  /*4720*/  WARPGROUP.ARRIVE ;  /* 0x00000000000079c5 */ /* 0x000fe20000000000 */
[----:B------:R-:W-:Y:S01]  /*4730*/  UMOV UR7, 0x80000020 ;  /* 0x8000002000077882 */ /* 0x000fe20000000000 */
[----:B------:R-:W-:Y:S01]  /*4740*/  PLOP3.LUT P2, PT, PT, PT, UP0, 0x80, 0x0 ;  /* 0x000000000000781c */ /* 0x000fe20003f4f008 */
[----:B------:R-:W-:-:S03]  /*4750*/  USHF.R.U32.HI UR6, URZ, 0x4, UR6 ;  /* 0x000000043f067899 */ /* 0x000fc60008011606 */
[----:B------:R-:W2:Y:S01]  /*4760*/  S2R R10, SR_TID.X ;  /* 0x00000000000a7919 */ /* 0x000ea20000002100 */
[----:B------:R-:W-:Y:S01]  /*4770*/  PLOP3.LUT P3, PT, PT, PT, UP0, 0x80, 0x0 ;  /* 0x000000000000781c */ /* 0x000fe20003f6f008 */
[----:B------:R-:W-:Y:S01]  /*4780*/  VIADD R12, R17, UR36 ;  /* 0x00000024110c7c36 */ /* 0x000fe20008000000 */
[----:B------:R-:W-:Y:S01]  /*4790*/  ULOP3.LUT UR6, UR6, 0x3fff, URZ, 0xc0, !UPT ;  /* 0x00003fff06067892 */ /* 0x000fe2000f8ec03f */
[----:B-1----:R-:W1:Y:S01]  /*47a0*/  LDC R8, c[0x0][0x2f0] ;  /* 0x0000bc00ff087b82 */ /* 0x002e620000000800 */
[----:B------:R-:W-:Y:S02]  /*47b0*/  IMAD.U32 R11, RZ, RZ, UR57 ;  /* 0x00000039ff0b7e24 */ /* 0x000fe4000f8e00ff */
[----:B------:R-:W-:-:S03]  /*47c0*/  ULOP3.LUT UR6, UR6, 0x10000, URZ, 0xfc, !UPT ;  /* 0x0001000006067892 */ /* 0x000fc6000f8efc3f */
[----:B------:R-:W-:Y:S01]  /*47d0*/  @!P1 LEA R11, R11, UR41, 0x3 ;  /* 0x000000290b0b9c11 */ /* 0x000fe2000f8e18ff */
[----:B------:R-:W-:Y:S01]  /*47e0*/  ULEA UR6, UR52, UR6, 0xa ;  /* 0x0000000634067291 */ /* 0x000fe2000f8e503f */
[----:B0-----:R-:W0:Y:S03]  /*47f0*/  LDC R7, c[0x0][0x288] ;  /* 0x0000a200ff077b82 */ /* 0x001e260000000800 */
[----:B------:R-:W-:-:S05]  /*4800*/  @!P1 VIADD R11, R11, 0x28440 ;  /* 0x000284400b0b9836 */ /* 0x000fca0000000000 */
[----:B------:R-:W-:Y:S01]  /*4810*/  QGMMA.64x256x32.F32.E4M3.E4M3 R24, R188, gdesc[UR4], R24, gsb0 ;  /* 0x03e00004bc187df3 */ /* 0x000fe20008000818 */
[----:B------:R-:W-:Y:S01]  /*4820*/  UIADD3 UR6, UR6, 0x2, URZ ;  /* 0x0000000206067890 */ /* 0x000fe2000fffe03f */
[----:B------:R-:W-:Y:S01]  /*4830*/  @!P1 PRMT R11, RZ, 0x654, R11 ;  /* 0x00000654ff0b9816 */ /* 0x000fe2000000000b */
[----:B------:R-:W-:Y:S01]  /*4840*/  UMOV UR7, 0x80000020 ;  /* 0x8000002000077882 */ /* 0x000fe20000000000 */
[----:B--2---:R-:W-:-:S04]  /*4850*/  SHF.R.U32.HI R10, RZ, 0x7, R10 ;  /* 0x00000007ff0a7819 */ /* 0x004fc8000001160a */
[----:B------:R-:W-:Y:S01]  /*4860*/  IADD3 R10, -R10, 0xb, RZ ;  /* 0x0000000b0a0a7810 */ /* 0x000fe20007ffe1ff */
[----:B------:R-:W-:Y:S02]  /*4870*/  WARPGROUP.DEPBAR.LE gsb0, 0x0 ;  /* 0x00008000000079c5 */ /* 0x000fe40000010000 */
[----:B------:R-:W-:-:S15]  /*4880*/  WARPGROUP.ARRIVE ;  /* 0x00000000000079c5 */ /* 0x000fde0000000000 */
[----:B------:R-:W-:-:S02]  /*4890*/  NOP ;  /* 0x0000000000007918 */ /* 0x000fc40000000000 */
[----:B------:R-:W-:Y:S01]  /*48a0*/  QGMMA.64x256x32.F32.E4M3.E4M3 R24, R184, gdesc[UR4], R24, gsb0 ;  /* 0x03e00004b8187df3 */ /* 0x000fe20008000818 */
[----:B------:R-:W-:Y:S02]  /*48b0*/  @UP0 ULDC UR6, c[0x0][0x44c] ;  /* 0x0001130000060ab9 */ /* 0x000fe40000000800 */
[----:B------:R-:W-:Y:S01]  /*48c0*/  @P2 IMAD.HI.U32 R9, R12, UR6, RZ ;  /* 0x000000060c092c27 */ /* 0x000fe2000f8e00ff */
[----:B------:R-:W-:Y:S01]  /*48d0*/  @UP0 ULDC UR6, c[0x0][0x450] ;  /* 0x0001140000060ab9 */ /* 0x000fe20000000800 */
[----:B------:R-:W-:-:S03]  /*48e0*/  PLOP3.LUT P2, PT, PT, PT, UP1, 0x40, 0x0 ;  /* 0x000000000000781c */ /* 0x000fc60003f4e818 */
[----:B------:R-:W-:Y:S01]  /*48f0*/  @P3 SHF.R.U32.HI R12, RZ, UR6, R9 ;  /* 0x00000006ff0c3c19 */ /* 0x000fe20008011609 */
[----:B------:R-:W-:Y:S01]  /*4900*/  IMAD.SHL.U32 R9, R6, 0x40, RZ ;  /* 0x0000004006097824 */ /* 0x000fe200078e00ff */
[----:B------:R-:W-:-:S03]  /*4910*/  ULOP3.LUT UR6, URZ, UR54, URZ, 0x33, !UPT ;  /* 0x000000363f067292 */ /* 0x000fc6000f8e333f */
[----:B------:R-:W2:Y:S01]  /*4920*/  SHFL.IDX PT, R20, R12, RZ, 0x1c1f ;  /* 0x001c1fff0c147589 */ /* 0x000ea200000e0000 */
[----:B------:R-:W-:-:S05]  /*4930*/  IADD3 R13, -R9, 0x1, RZ ;  /* 0x00000001090d7810 */ /* 0x000fca0007ffe1ff */
[----:B------:R-:W-:-:S04]  /*4940*/  IMAD R13, R2, -0x2, R13 ;  /* 0xfffffffe020d7824 */ /* 0x000fc800078e020d */
[----:B-1----:R-:W-:-:S04]  /*4950*/  IMAD R14, R8, UR44, R13 ;  /* 0x0000002c080e7c24 */ /* 0x002fc8000f8e020d */
[----:B0-----:R-:W-:-:S04]  /*4960*/  IMAD.IADD R14, R14, 0x1, -R7 ;  /* 0x000000010e0e7824 */ /* 0x001fc800078e0a07 */
[C---:B------:R-:W-:Y:S02]  /*4970*/  VIADD R15, R14.reuse, UR55 ;  /* 0x000000370e0f7c36 */ /* 0x040fe40008000000 */
[----:B------:R-:W-:Y:S01]  /*4980*/  VIADD R21, R14, UR6 ;  /* 0x000000060e157c36 */ /* 0x000fe20008000000 */
[----:B------:R-:W-:Y:S02]  /*4990*/  WARPGROUP.DEPBAR.LE gsb0, 0x0 ;  /* 0x00008000000079c5 */ /* 0x000fe40000010000 */
[----:B------:R2:W-:Y:S06]  /*49a0*/  BAR.ARV R10, 0x100 ;  /* 0x0004000a0000751d */ /* 0x0005ec0000002000 */
[----:B------:R0:W-:Y:S01]  /*49b0*/  @!P1 SYNCS.ARRIVE.TRANS64.RED.A1T0 RZ, [R11+URZ], RZ ;  /* 0x000000ff0bff99a7 */ /* 0x0001e2000810043f */
[----:B--2---:R-:W-:-:S02]  /*49c0*/  IMAD.IADD R10, R21, 0x1, R20 ;  /* 0x00000001150a7824 */ /* 0x004fc400078e0214 */
[----:B0-----:R-:W-:Y:S01]  /*49d0*/  IMAD.IADD R11, R15, 0x1, R20 ;  /* 0x000000010f0b7824 */ /* 0x001fe200078e0214 */
[----:B------:R-:W-:Y:S06]  /*49e0*/  @P2 BRA `(.L_x_882) ;  /* 0x00000000005c2947 */ /* 0x000fec0003800000 */
[----:B------:R-:W-:Y:S01]  /*49f0*/  IMAD R14, R8, UR44, R20 ;  /* 0x0000002c080e7c24 */ /* 0x000fe2000f8e0214 */
[----:B------:R-:W-:Y:S03]  /*4a00*/  BSSY B0, `(.L_x_883) ;  /* 0x0000011000007945 */ /* 0x000fe60003800000 */
[----:B------:R-:W-:-:S05]  /*4a10*/  IMAD.IADD R14, R14, 0x1, -R7 ;  /* 0x000000010e0e7824 */ /* 0x000fca00078e0a07 */
[----:B------:R-:W-:-:S13]  /*4a20*/  ISETP.GT.AND P2, PT, R14, -0x1, PT ;  /* 0xffffffff0e00780c */ /* 0x000fda0003f44270 */
[----:B------:R-:W-:Y:S05]  /*4a30*/  @P2 BRA `(.L_x_884) ;  /* 0x0000000000202947 */ /* 0x000fea0003800000 */
[----:B------:R-:W-:Y:S01]  /*4a40*/  IMAD.U32 R184, RZ, RZ, UR53 ;  /* 0x00000035ffb87e24 */ /* 0x000fe2000f8e00ff */
[----:B------:R-:W-:-:S04]  /*4a50*/  LOP3.LUT R13, RZ, R14, RZ, 0x33, !PT ;  /* 0x0000000eff0d7212 */ /* 0x000fc800078e33ff */
[----:B------:R-:W-:-:S13]  /*4a60*/  ISETP.NE.AND P2, PT, R184, 0x1, PT ;  /* 0x00000001b800780c */ /* 0x000fda0003f45270 */
[----:B------:R-:W0:Y:S02]  /*4a70*/  @P2 LDC.64 R186, c[0x0][0x9e8] ;  /* 0x00027a00ffba2b82 */ /* 0x000e240000000a00 */
[----:B0-----:R-:W-:-:S05]  /*4a80*/  @P2 IMAD.HI.U32 R14, R13, R186, RZ ;  /* 0x000000ba0d0e2227 */ /* 0x001fca00078e00ff */
[----:B------:R-:W-:-:S04]  /*4a90*/  @P2 SHF.R.U32.HI R13, RZ, R187, R14 ;  /* 0x000000bbff0d2219 */ /* 0x000fc8000001160e */
[----:B------:R-:W-:Y:S01]  /*4aa0*/  LOP3.LUT R14, RZ, R13, RZ, 0x33, !PT ;  /* 0x0000000dff0e7212 */ /* 0x000fe200078e33ff */
[----:B------:R-:W-:Y:S06]  /*4ab0*/  BRA `(.L_x_885) ;  /* 0x0000000000147947 */ /* 0x000fec0003800000 */
.L_x_884:
[----:B------:R-:W-:-:S05]  /*4ac0*/  IMAD.U32 R184, RZ, RZ, UR53 ;  /* 0x00000035ffb87e24 */ /* 0x000fca000f8e00ff */
[----:B------:R-:W-:-:S13]  /*4ad0*/  ISETP.NE.AND P2, PT, R184, 0x1, PT ;  /* 0x00000001b800780c */ /* 0x000fda0003f45270 */
[----:B------:R-:W0:Y:S02]  /*4ae0*/  @P2 LDC.64 R186, c[0x0][0x9e8] ;  /* 0x00027a00ffba2b82 */ /* 0x000e240000000a00 */
[----:B0-----:R-:W-:-:S05]  /*4af0*/  @P2 IMAD.HI.U32 R20, R14, R186, RZ ;  /* 0x000000ba0e142227 */ /* 0x001fca00078e00ff */
[----:B------:R-:W-:-:S07]  /*4b00*/  @P2 SHF.R.U32.HI R14, RZ, R187, R20 ;  /* 0x000000bbff0e2219 */ /* 0x000fce0000011614 */
.L_x_885:
[----:B------:R-:W-:Y:S05]  /*4b10*/  BSYNC B0 ;  /* 0x0000000000007941 */ /* 0x000fea0003800000 */
.L_x_883:
[----:B------:R-:W-:-:S04]  /*4b20*/  IMAD R13, R14, R184, -R9 ;  /* 0x000000b80e0d7224 */ /* 0x000fc800078e0a09 */
[----:B------:R-:W-:-:S05]  /*4b30*/  IMAD R13, R2, -0x2, R13 ;  /* 0xfffffffe020d7824 */ /* 0x000fca00078e020d */
[----:B------:R-:W-:Y:S02]  /*4b40*/  VIADDMNMX R11, R13, R184, R11, PT ;  /* 0x000000b80d0b7246 */ /* 0x000fe4000380010b */
[----:B------:R-:W-:-:S07]  /*4b50*/  VIMNMX R10, R10, R13, !PT ;  /* 0x0000000d0a0a7248 */ /* 0x000fce0007fe0100 */
.L_x_882:
[----:B------:R-:W-:Y:S01]  /*4b60*/  ISETP.GT.AND P2, PT, R6, -0x1, PT ;  /* 0xffffffff0600780c */ /* 0x000fe20003f44270 */
[----:B------:R-:W0:Y:S03]  /*4b70*/  SHFL.IDX PT, R20, R12, 0x1, 0x1c1f ;  /* 0x003c1f000c147f89 */ /* 0x000e2600000e0000 */
[C---:B------:R-:W-:Y:S02]  /*4b80*/  ISETP.GT.AND P5, PT, R10.reuse, RZ, P2 ;  /* 0x000000ff0a00720c */ /* 0x040fe400017a4270 */
[C---:B------:R-:W-:Y:S02]  /*4b90*/  ISETP.GT.AND P4, PT, R10.reuse, 0x1, P2 ;  /* 0x000000010a00780c */ /* 0x040fe40001784270 */
[----:B------:R-:W-:Y:S02]  /*4ba0*/  ISETP.LT.OR P5, PT, R11, 0x1, P5 ;  /* 0x000000010b00780c */ /* 0x000fe40002fa1670 */
[----:B------:R-:W-:-:S02]  /*4bb0*/  ISETP.GT.AND P6, PT, R10, 0x8, P2 ;  /* 0x000000080a00780c */ /* 0x000fc400017c4270 */
[----:B------:R-:W-:Y:S02]  /*4bc0*/  FSEL R13, R152, -INF , !P5 ;  /* 0xff800000980d7808 */ /* 0x000fe40006800000 */
[C---:B------:R-:W-:Y:S02]  /*4bd0*/  ISETP.GT.AND P5, PT, R10.reuse, 0x10, P2 ;  /* 0x000000100a00780c */ /* 0x040fe400017a4270 */
[----:B------:R-:W-:Y:S02]  /*4be0*/  ISETP.GT.AND P3, PT, R10, 0x9, P2 ;  /* 0x000000090a00780c */ /* 0x000fe40001764270 */
[C---:B------:R-:W-:Y:S02]  /*4bf0*/  ISETP.LT.OR P5, PT, R11.reuse, 0x11, P5 ;  /* 0x000000110b00780c */ /* 0x040fe40002fa1670 */
[----:B------:R-:W-:Y:S02]  /*4c00*/  ISETP.LT.OR P4, PT, R11, 0x2, P4 ;  /* 0x000000020b00780c */ /* 0x000fe40002781670 */
[----:B------:R-:W-:-:S02]  /*4c10*/  FSEL R160, R160, -INF , !P5 ;  /* 0xff800000a0a07808 */ /* 0x000fc40006800000 */
[----:B------:R-:W-:Y:S01]  /*4c20*/  ISETP.GT.AND P5, PT, R10, 0x20, P2 ;  /* 0x000000200a00780c */ /* 0x000fe200017a4270 */
[--C-:B0-----:R-:W-:Y:S01]  /*4c30*/  IMAD.IADD R12, R15, 0x1, R20.reuse ;  /* 0x000000010f0c7824 */ /* 0x101fe200078e0214 */
[----:B------:R-:W-:Y:S01]  /*4c40*/  ISETP.LT.OR P6, PT, R11, 0x9, P6 ;  /* 0x000000090b00780c */ /* 0x000fe200037c1670 */
[----:B------:R-:W-:Y:S01]  /*4c50*/  IMAD.IADD R14, R21, 0x1, R20 ;  /* 0x00000001150e7824 */ /* 0x000fe200078e0214 */
[C---:B------:R-:W-:Y:S02]  /*4c60*/  ISETP.LT.OR P3, PT, R11.reuse, 0xa, P3 ;  /* 0x0000000a0b00780c */ /* 0x040fe40001f61670 */
[----:B------:R-:W-:Y:S02]  /*4c70*/  ISETP.LT.OR P5, PT, R11, 0x21, P5 ;  /* 0x000000210b00780c */ /* 0x000fe40002fa1670 */
[----:B------:R-:W-:Y:S02]  /*4c80*/  FSEL R153, R153, -INF , !P4 ;  /* 0xff80000099997808 */ /* 0x000fe40006000000 */
[----:B------:R-:W-:-:S02]  /*4c90*/  FSEL R156, R156, -INF , !P6 ;  /* 0xff8000009c9c7808 */ /* 0x000fc40007000000 */
[----:B------:R-:W-:Y:S02]  /*4ca0*/  FSEL R157, R157, -INF , !P3 ;  /* 0xff8000009d9d7808 */ /* 0x000fe40005800000 */
[C---:B------:R-:W-:Y:S02]  /*4cb0*/  ISETP.GT.AND P4, PT, R10.reuse, 0x11, P2 ;  /* 0x000000110a00780c */ /* 0x040fe40001784270 */
[C---:B------:R-:W-:Y:S02]  /*4cc0*/  ISETP.GT.AND P6, PT, R10.reuse, 0x18, P2 ;  /* 0x000000180a00780c */ /* 0x040fe400017c4270 */
[----:B------:R-:W-:Y:S02]  /*4cd0*/  ISETP.GT.AND P3, PT, R10, 0x19, P2 ;  /* 0x000000190a00780c */ /* 0x000fe40001764270 */
[----:B------:R-:W-:Y:S02]  /*4ce0*/  FSEL R168, R168, -INF , !P5 ;  /* 0xff800000a8a87808 */ /* 0x000fe40006800000 */
[----:B------:R-:W-:-:S02]  /*4cf0*/  ISETP.GT.AND P5, PT, R10, 0x30, P2 ;  /* 0x000000300a00780c */ /* 0x000fc400017a4270 */
[C---:B------:R-:W-:Y:S02]  /*4d00*/  ISETP.LT.OR P4, PT, R11.reuse, 0x12, P4 ;  /* 0x000000120b00780c */ /* 0x040fe40002781670 */
[C---:B------:R-:W-:Y:S02]  /*4d10*/  ISETP.LT.OR P6, PT, R11.reuse, 0x19, P6 ;  /* 0x000000190b00780c */ /* 0x040fe400037c1670 */
        /* <DEDUP_REMOVED lines=9> */
[----:B------:R-:W-:-:S02]  /*4db0*/  PLOP3.LUT P5, PT, PT, PT, UP1, 0x40, 0x0 ;  /* 0x000000000000781c */ /* 0x000fc40003fae818 */
[C---:B------:R-:W-:Y:S02]  /*4dc0*/  ISETP.LT.OR P4, PT, R11.reuse, 0x22, P4 ;  /* 0x000000220b00780c */ /* 0x040fe40002781670 */
[C---:B------:R-:W-:Y:S02]  /*4dd0*/  ISETP.LT.OR P6, PT, R11.reuse, 0x29, P6 ;  /* 0x000000290b00780c */ /* 0x040fe400037c1670 */
[----:B------:R-:W-:Y:S02]  /*4de0*/  ISETP.LT.OR P3, PT, R11, 0x2a, P3 ;  /* 0x0000002a0b00780c */ /* 0x000fe40001f61670 */
[----:B------:R-:W-:Y:S02]  /*4df0*/  FSEL R169, R169, -INF , !P4 ;  /* 0xff800000a9a97808 */ /* 0x000fe40006000000 */
[----:B------:R-:W-:Y:S02]  /*4e00*/  FSEL R172, R172, -INF , !P6 ;  /* 0xff800000acac7808 */ /* 0x000fe40007000000 */
[----:B------:R-:W-:-:S02]  /*4e10*/  FSEL R173, R173, -INF , !P3 ;  /* 0xff800000adad7808 */ /* 0x000fc40005800000 */
[C---:B------:R-:W-:Y:S02]  /*4e20*/  ISETP.GT.AND P4, PT, R10.reuse, 0x31, P2 ;  /* 0x000000310a00780c */ /* 0x040fe40001784270 */
[C---:B------:R-:W-:Y:S02]  /*4e30*/  ISETP.GT.AND P6, PT, R10.reuse, 0x38, P2 ;  /* 0x000000380a00780c */ /* 0x040fe400017c4270 */
[----:B------:R-:W-:Y:S02]  /*4e40*/  ISETP.GT.AND P3, PT, R10, 0x39, P2 ;  /* 0x000000390a00780c */ /* 0x000fe40001764270 */
[C---:B------:R-:W-:Y:S02]  /*4e50*/  ISETP.LT.OR P4, PT, R11.reuse, 0x32, P4 ;  /* 0x000000320b00780c */ /* 0x040fe40002781670 */
[C---:B------:R-:W-:Y:S02]  /*4e60*/  ISETP.LT.OR P6, PT, R11.reuse, 0x39, P6 ;  /* 0x000000390b00780c */ /* 0x040fe400037c1670 */
[----:B------:R-:W-:-:S02]  /*4e70*/  ISETP.LT.OR P3, PT, R11, 0x3a, P3 ;  /* 0x0000003a0b00780c */ /* 0x000fc40001f61670 */
[----:B------:R-:W-:Y:S02]  /*4e80*/  FSEL R177, R177, -INF , !P4 ;  /* 0xff800000b1b17808 */ /* 0x000fe40006000000 */
[----:B------:R-:W-:Y:S02]  /*4e90*/  FSEL R180, R180, -INF , !P6 ;  /* 0xff800000b4b47808 */ /* 0x000fe40007000000 */
[----:B------:R-:W-:Y:S01]  /*4ea0*/  FSEL R181, R181, -INF , !P3 ;  /* 0xff800000b5b57808 */ /* 0x000fe20005800000 */
        /* <DEDUP_REMOVED lines=14> */
.L_x_888:
[----:B------:R-:W-:-:S05]  /*4f90*/  IMAD.U32 R20, RZ, RZ, UR53 ;  /* 0x00000035ff147e24 */ /* 0x000fca000f8e00ff */
[----:B------:R-:W-:-:S13]  /*4fa0*/  ISETP.NE.AND P3, PT, R20, 0x1, PT ;  /* 0x000000011400780c */ /* 0x000fda0003f65270 */
[----:B------:R-:W0:Y:S02]  /*4fb0*/  @P3 LDC.64 R10, c[0x0][0x9e8] ;  /* 0x00027a00ff0a3b82 */ /* 0x000e240000000a00 */
[----:B0-----:R-:W-:-:S05]  /*4fc0*/  @P3 IMAD.HI.U32 R10, R15, R10, RZ ;  /* 0x0000000a0f0a3227 */ /* 0x001fca00078e00ff */
[----:B------:R-:W-:-:S07]  /*4fd0*/  @P3 SHF.R.U32.HI R15, RZ, R11, R10 ;  /* 0x0000000bff0f3219 */ /* 0x000fce000001160a */
.L_x_889:
[----:B------:R-:W-:Y:S05]  /*4fe0*/  BSYNC B0 ;  /* 0x0000000000007941 */ /* 0x000fea0003800000 */
.L_x_887:
[----:B------:R-:W-:-:S04]  /*4ff0*/  IMAD R9, R15, R20, -R9 ;  /* 0x000000140f097224 */ /* 0x000fc800078e0a09 */
[----:B------:R-:W-:-:S05]  /*5000*/  IMAD R9, R2, -0x2, R9 ;  /* 0xfffffffe02097824 */ /* 0x000fca00078e0209 */
[----:B------:R-:W-:Y:S02]  /*5010*/  VIADDMNMX R12, R9, R20, R12, PT ;  /* 0x00000014090c7246 */ /* 0x000fe4000380010c */
[----:B------:R-:W-:-:S07]  /*5020*/  VIMNMX R14, R14, R9, !PT ;  /* 0x000000090e0e7248 */ /* 0x000fce0007fe0100 */
.L_x_886:
[----:B------:R-:W-:Y:S02]  /*5030*/  FMNMX.FTZ R10, R13, R4, !PT ;  /* 0x000000040d0a7209 */ /* 0x000fe40007810000 */
[----:B------:R-:W-:Y:S02]  /*5040*/  ISETP.GT.AND P3, PT, R14, 0x1, P2 ;  /* 0x000000010e00780c */ /* 0x000fe40001764270 */
[----:B------:R-:W-:Y:S02]  /*5050*/  FMNMX.FTZ R9, R153, R10, !PT ;  /* 0x0000000a99097209 */ /* 0x000fe40007810000 */
[----:B------:R-:W-:Y:S02]  /*5060*/  ISETP.LT.OR P3, PT, R12, 0x2, P3 ;  /* 0x000000020c00780c */ /* 0x000fe40001f61670 */
[----:B------:R-:W-:Y:S02]  /*5070*/  FMNMX.FTZ R10, R156, R9, !PT ;  /* 0x000000099c0a7209 */ /* 0x000fe40007810000 */
[----:B------:R-:W-:-:S02]  /*5080*/  FSEL R155, R155, -INF , !P3 ;  /* 0xff8000009b9b7808 */ /* 0x000fc40005800000 */
[----:B------:R-:W-:Y:S02]  /*5090*/  FMNMX.FTZ R9, R157, R10, !PT ;  /* 0x0000000a9d097209 */ /* 0x000fe40007810000 */
[----:B------:R-:W-:Y:S02]  /*50a0*/  ISETP.GT.AND P3, PT, R14, RZ, P2 ;  /* 0x000000ff0e00720c */ /* 0x000fe40001764270 */
[----:B------:R-:W-:Y:S02]  /*50b0*/  FMNMX.FTZ R10, R160, R9, !PT ;  /* 0x00000009a00a7209 */ /* 0x000fe40007810000 */
[----:B------:R-:W-:Y:S02]  /*50c0*/  ISETP.LT.OR P3, PT, R12, 0x1, P3 ;  /* 0x000000010c00780c */ /* 0x000fe40001f61670 */
[----:B------:R-:W-:Y:S02]  /*50d0*/  FMNMX.FTZ R9, R161, R10, !PT ;  /* 0x0000000aa1097209 */ /* 0x000fe40007810000 */
[----:B------:R-:W-:-:S02]  /*50e0*/  ISETP.GT.AND P5, PT, R14, 0x8, P2 ;  /* 0x000000080e00780c */ /* 0x000fc400017a4270 */
[----:B------:R-:W-:Y:S02]  /*50f0*/  FMNMX.FTZ R10, R164, R9, !PT ;  /* 0x00000009a40a7209 */ /* 0x000fe40007810000 */
[----:B------:R-:W-:Y:S02]  /*5100*/  FSEL R154, R154, -INF , !P3 ;  /* 0xff8000009a9a7808 */ /* 0x000fe40005800000 */
[----:B------:R-:W-:Y:S02]  /*5110*/  FMNMX.FTZ R9, R165, R10, !PT ;  /* 0x0000000aa5097209 */ /* 0x000fe40007810000 */
[----:B------:R-:W-:Y:S02]  /*5120*/  ISETP.GT.AND P6, PT, R14, 0x9, P2 ;  /* 0x000000090e00780c */ /* 0x000fe400017c4270 */
[----:B------:R-:W-:Y:S02]  /*5130*/  FMNMX.FTZ R10, R168, R9, !PT ;  /* 0x00000009a80a7209 */ /* 0x000fe40007810000 */
[----:B------:R-:W-:-:S02]  /*5140*/  ISETP.GT.AND P4, PT, R14, 0x10, P2 ;  /* 0x000000100e00780c */ /* 0x000fc40001784270 */
[----:B------:R-:W-:Y:S02]  /*5150*/  FMNMX.FTZ R9, R169, R10, !PT ;  /* 0x0000000aa9097209 */ /* 0x000fe40007810000 */
[----:B------:R-:W-:Y:S02]  /*5160*/  ISETP.LT.OR P5, PT, R12, 0x9, P5 ;  /* 0x000000090c00780c */ /* 0x000fe40002fa1670 */
[----:B------:R-:W-:Y:S02]  /*5170*/  FMNMX.FTZ R10, R172, R9, !PT ;  /* 0x00000009ac0a7209 */ /* 0x000fe40007810000 */
[----:B------:R-:W-:Y:S02]  /*5180*/  ISETP.LT.OR P6, PT, R12, 0xa, P6 ;  /* 0x0000000a0c00780c */ /* 0x000fe400037c1670 */
[----:B------:R-:W-:Y:S02]  /*5190*/  FMNMX.FTZ R9, R173, R10, !PT ;  /* 0x0000000aad097209 */ /* 0x000fe40007810000 */
[----:B------:R-:W-:-:S02]  /*51a0*/  FSEL R158, R158, -INF , !P5 ;  /* 0xff8000009e9e7808 */ /* 0x000fc40006800000 */
[----:B------:R-:W-:Y:S02]  /*51b0*/  FMNMX.FTZ R10, R176, R9, !PT ;  /* 0x00000009b00a7209 */ /* 0x000fe40007810000 */
[----:B------:R-:W-:Y:S02]  /*51c0*/  ISETP.LT.OR P4, PT, R12, 0x11, P4 ;  /* 0x000000110c00780c */ /* 0x000fe40002781670 */
[----:B------:R-:W-:Y:S02]  /*51d0*/  FMNMX.FTZ R9, R177, R10, !PT ;  /* 0x0000000ab1097209 */ /* 0x000fe40007810000 */
[----:B------:R-:W-:Y:S02]  /*51e0*/  ISETP.GT.AND P5, PT, R14, 0x11, P2 ;  /* 0x000000110e00780c */ /* 0x000fe400017a4270 */
[----:B------:R-:W-:Y:S02]  /*51f0*/  FMNMX.FTZ R10, R180, R9, !PT ;  /* 0x00000009b40a7209 */ /* 0x000fe40007810000 */
[----:B------:R-:W-:-:S02]  /*5200*/  FSEL R159, R159, -INF , !P6 ;  /* 0xff8000009f9f7808 */ /* 0x000fc40007000000 */
[----:B------:R-:W-:Y:S02]  /*5210*/  FMNMX.FTZ R10, R181, R10, !PT ;  /* 0x0000000ab50a7209 */ /* 0x000fe40007810000 */
[----:B------:R-:W-:Y:S02]  /*5220*/  FSEL R162, R162, -INF , !P4 ;  /* 0xff800000a2a27808 */ /* 0x000fe40006000000 */
[C---:B------:R-:W-:Y:S01]  /*5230*/  ISETP.GT.AND P4, PT, R14.reuse, 0x19, P2 ;  /* 0x000000190e00780c */ /* 0x040fe20001784270 */
[----:B------:R-:W0:Y:S01]  /*5240*/  SHFL.BFLY PT, R9, R10, 0x2, 0x1f ;  /* 0x0c401f000a097f89 */ /* 0x000e2200000e0000 */
[----:B------:R-:W-:Y:S02]  /*5250*/  ISETP.GT.AND P6, PT, R14, 0x18, P2 ;  /* 0x000000180e00780c */ /* 0x000fe400017c4270 */
[C---:B------:R-:W-:Y:S02]  /*5260*/  ISETP.LT.OR P5, PT, R12.reuse, 0x12, P5 ;  /* 0x000000120c00780c */ /* 0x040fe40002fa1670 */
[----:B------:R-:W-:-:S02]  /*5270*/  ISETP.LT.OR P4, PT, R12, 0x1a, P4 ;  /* 0x0000001a0c00780c */ /* 0x000fc40002781670 */
[----:B------:R-:W-:Y:S02]  /*5280*/  ISETP.LT.OR P6, PT, R12, 0x19, P6 ;  /* 0x000000190c00780c */ /* 0x000fe400037c1670 */
[----:B------:R-:W-:Y:S02]  /*5290*/  FSEL R163, R163, -INF , !P5 ;  /* 0xff800000a3a37808 */ /* 0x000fe40006800000 */
[----:B------:R-:W-:Y:S02]  /*52a0*/  FSEL R167, R167, -INF , !P4 ;  /* 0xff800000a7a77808 */ /* 0x000fe40006000000 */
[----:B------:R-:W-:Y:S02]  /*52b0*/  ISETP.GT.AND P3, PT, R14, 0x20, P2 ;  /* 0x000000200e00780c */ /* 0x000fe40001764270 */
[----:B------:R-:W-:Y:S02]  /*52c0*/  FSEL R166, R166, -INF , !P6 ;  /* 0xff800000a6a67808 */ /* 0x000fe40007000000 */
[----:B------:R-:W-:-:S02]  /*52d0*/  ISETP.GT.AND P5, PT, R14, 0x21, P2 ;  /* 0x000000210e00780c */ /* 0x000fc400017a4270 */
[----:B------:R-:W-:Y:S02]  /*52e0*/  ISETP.LT.OR P3, PT, R12, 0x21, P3 ;  /* 0x000000210c00780c */ /* 0x000fe40001f61670 */
[----:B------:R-:W-:Y:S02]  /*52f0*/  ISETP.GT.AND P6, PT, R14, 0x28, P2 ;  /* 0x000000280e00780c */ /* 0x000fe400017c4270 */
[----:B------:R-:W-:Y:S02]  /*5300*/  ISETP.LT.OR P5, PT, R12, 0x22, P5 ;  /* 0x000000220c00780c */ /* 0x000fe40002fa1670 */
[----:B0-----:R-:W-:Y:S02]  /*5310*/  FMNMX.FTZ R11, R10, R9, !PT ;  /* 0x000000090a0b7209 */ /* 0x001fe40007810000 */
[----:B------:R-:W-:Y:S02]  /*5320*/  FMNMX.FTZ R10, R154, R5, !PT ;  /* 0x000000059a0a7209 */ /* 0x000fe40007810000 */
[----:B------:R-:W-:Y:S01]  /*5330*/  FSEL R170, R170, -INF , !P3 ;  /* 0xff800000aaaa7808 */ /* 0x000fe20005800000 */
[----:B------:R-:W0:Y:S01]  /*5340*/  SHFL.BFLY PT, R20, R11, 0x1, 0x1f ;  /* 0x0c201f000b147f89 */ /* 0x000e2200000e0000 */
[----:B------:R-:W-:-:S02]  /*5350*/  ISETP.GT.AND P3, PT, R14, 0x29, P2 ;  /* 0x000000290e00780c */ /* 0x000fc40001764270 */
[----:B------:R-:W-:Y:S02]  /*5360*/  FSEL R171, R171, -INF , !P5 ;  /* 0xff800000abab7808 */ /* 0x000fe40006800000 */
[C---:B------:R-:W-:Y:S02]  /*5370*/  ISETP.LT.OR P6, PT, R12.reuse, 0x29, P6 ;  /* 0x000000290c00780c */ /* 0x040fe400037c1670 */
[----:B------:R-:W-:Y:S02]  /*5380*/  ISETP.LT.OR P3, PT, R12, 0x2a, P3 ;  /* 0x0000002a0c00780c */ /* 0x000fe40001f61670 */
[----:B------:R-:W-:Y:S02]  /*5390*/  ISETP.GT.AND P5, PT, R14, 0x30, P2 ;  /* 0x000000300e00780c */ /* 0x000fe400017a4270 */
[----:B------:R-:W-:Y:S02]  /*53a0*/  FSEL R174, R174, -INF , !P6 ;  /* 0xff800000aeae7808 */ /* 0x000fe40007000000 */
[----:B------:R-:W-:-:S02]  /*53b0*/  FSEL R175, R175, -INF , !P3 ;  /* 0xff800000afaf7808 */ /* 0x000fc40005800000 */
[C---:B------:R-:W-:Y:S02]  /*53c0*/  ISETP.GT.AND P6, PT, R14.reuse, 0x31, P2 ;  /* 0x000000310e00780c */ /* 0x040fe400017c4270 */
[C---:B------:R-:W-:Y:S02]  /*53d0*/  ISETP.GT.AND P3, PT, R14.reuse, 0x38, P2 ;  /* 0x000000380e00780c */ /* 0x040fe40001764270 */
[----:B------:R-:W-:Y:S02]  /*53e0*/  ISETP.GT.AND P2, PT, R14, 0x39, P2 ;  /* 0x000000390e00780c */ /* 0x000fe40001744270 */
[C---:B------:R-:W-:Y:S02]  /*53f0*/  ISETP.LT.OR P5, PT, R12.reuse, 0x31, P5 ;  /* 0x000000310c00780c */ /* 0x040fe40002fa1670 */
[----:B------:R-:W-:Y:S02]  /*5400*/  ISETP.LT.OR P6, PT, R12, 0x32, P6 ;  /* 0x000000320c00780c */ /* 0x000fe400037c1670 */
[----:B0-----:R-:W-:Y:S01]  /*5410*/  FMNMX.FTZ R9, R11, R20, !PT ;  /* 0x000000140b097209 */ /* 0x001fe20007810000 */
[----:B------:R-:W-:Y:S01]  /*5420*/  IMAD.U32 R20, RZ, RZ, UR37 ;  /* 0x00000025ff147e24 */ /* 0x000fe2000f8e00ff */
[----:B------:R-:W-:-:S02]  /*5430*/  FMNMX.FTZ R11, R155, R10, !PT ;  /* 0x0000000a9b0b7209 */ /* 0x000fc40007810000 */
[C---:B------:R-:W-:Y:S01]  /*5440*/  FSETP.NEU.FTZ.AND P4, PT, R9.reuse, -INF , PT ;  /* 0xff8000000900780b */ /* 0x040fe20003f9d000 */
[----:B------:R-:W-:-:S01]  /*5450*/  FFMA.FTZ R20, R9, R20, -8 ;  /* 0xc100000009147423 */ /* 0x000fc20000010014 */
[----:B------:R-:W-:Y:S02]  /*5460*/  FMNMX.FTZ R10, R158, R11, !PT ;  /* 0x0000000b9e0a7209 */ /* 0x000fe40007810000 */
[----:B------:R-:W-:Y:S02]  /*5470*/  FSEL R178, R178, -INF , !P5 ;  /* 0xff800000b2b27808 */ /* 0x000fe40006800000 */
[----:B------:R-:W-:Y:S02]  /*5480*/  FMNMX.FTZ R11, R159, R10, !PT ;  /* 0x0000000a9f0b7209 */ /* 0x000fe40007810000 */
[----:B------:R-:W-:Y:S02]  /*5490*/  FSEL R20, R20, RZ, P4 ;  /* 0x000000ff14147208 */ /* 0x000fe40002000000 */
[----:B------:R-:W-:-:S02]  /*54a0*/  FMNMX.FTZ R10, R162, R11, !PT ;  /* 0x0000000ba20a7209 */ /* 0x000fc40007810000 */
[----:B------:R-:W-:Y:S01]  /*54b0*/  ISETP.LT.OR P3, PT, R12, 0x39, P3 ;  /* 0x000000390c00780c */ /* 0x000fe20001f61670 */
[--C-:B------:R-:W-:Y:S01]  /*54c0*/  FFMA.FTZ R153, R153, UR37, -R20.reuse ;  /* 0x0000002599997c23 */ /* 0x100fe20008010814 */
[----:B------:R-:W-:Y:S01]  /*54d0*/  FMNMX.FTZ R11, R163, R10, !PT ;  /* 0x0000000aa30b7209 */ /* 0x000fe20007810000 */
[--C-:B------:R-:W-:Y:S01]  /*54e0*/  FFMA.FTZ R152, R165, UR37, -R20.reuse ;  /* 0x00000025a5987c23 */ /* 0x100fe20008010814 */
[----:B------:R-:W-:Y:S01]  /*54f0*/  FSEL R179, R179, -INF , !P6 ;  /* 0xff800000b3b37808 */ /* 0x000fe20007000000 */
[--C-:B------:R-:W-:Y:S01]  /*5500*/  FFMA.FTZ R165, R169, UR37, -R20.reuse ;  /* 0x00000025a9a57c23 */ /* 0x100fe20008010814 */
[----:B------:R-:W-:Y:S01]  /*5510*/  FMNMX.FTZ R10, R166, R11, !PT ;  /* 0x0000000ba60a7209 */ /* 0x000fe20007810000 */
[--C-:B------:R-:W-:Y:S01]  /*5520*/  FFMA.FTZ R11, R13, UR37, -R20.reuse ;  /* 0x000000250d0b7c23 */ /* 0x100fe20008010814 */
[----:B------:R-:W-:Y:S01]  /*5530*/  ISETP.LT.OR P2, PT, R12, 0x3a, P2 ;  /* 0x0000003a0c00780c */ /* 0x000fe20001741670 */
[--C-:B------:R-:W-:Y:S01]  /*5540*/  FFMA.FTZ R12, R157, UR37, -R20.reuse ;  /* 0x000000259d0c7c23 */ /* 0x100fe20008010814 */
[----:B------:R-:W-:Y:S01]  /*5550*/  FMNMX.FTZ R13, R167, R10, !PT ;  /* 0x0000000aa70d7209 */ /* 0x000fe20007810000 */
[--C-:B------:R-:W-:Y:S01]  /*5560*/  FFMA.FTZ R21, R164, UR37, -R20.reuse ;  /* 0x00000025a4157c23 */ /* 0x100fe20008010814 */
[----:B------:R-:W-:Y:S01]  /*5570*/  FSEL R182, R182, -INF , !P3 ;  /* 0xff800000b6b67808 */ /* 0x000fe20005800000 */
[--C-:B------:R-:W-:Y:S01]  /*5580*/  FFMA.FTZ R164, R177, UR37, -R20.reuse ;  /* 0x00000025b1a47c23 */ /* 0x100fe20008010814 */
[----:B------:R-:W-:Y:S01]  /*5590*/  FMNMX.FTZ R10, R170, R13, !PT ;  /* 0x0000000daa0a7209 */ /* 0x000fe20007810000 */
[----:B------:R-:W-:Y:S01]  /*55a0*/  FFMA.FTZ R181, R181, UR37, -R20 ;  /* 0x00000025b5b57c23 */ /* 0x000fe20008010814 */
[----:B------:R-:W-:Y:S01]  /*55b0*/  FSEL R183, R183, -INF , !P2 ;  /* 0xff800000b7b77808 */ /* 0x000fe20005000000 */
[----:B------:R-:W-:Y:S01]  /*55c0*/  MUFU.EX2 R11, R11 ;  /* 0x0000000b000b7308 */ /* 0x000fe20000000800 */
[----:B------:R-:W-:-:S04]  /*55d0*/  FMNMX.FTZ R13, R171, R10, !PT ;  /* 0x0000000aab0d7209 */ /* 0x000fc80007810000 */
[----:B------:R-:W-:Y:S01]  /*55e0*/  FMNMX.FTZ R14, R174, R13, !PT ;  /* 0x0000000dae0e7209 */ /* 0x000fe20007810000 */
[----:B------:R-:W-:-:S01]  /*55f0*/  FFMA.FTZ R13, R156, UR37, -R20 ;  /* 0x000000259c0d7c23 */ /* 0x000fc20008010814 */
[----:B------:R-:W-:Y:S01]  /*5600*/  FFMA.FTZ R156, R160, UR37, -R20 ;  /* 0x00000025a09c7c23 */ /* 0x000fe20008010814 */
[----:B------:R0:W-:Y:S01]  /*5610*/  MUFU.EX2 R10, R153 ;  /* 0x00000099000a7308 */ /* 0x0001e20000000800 */
[----:B------:R-:W-:-:S04]  /*5620*/  FMNMX.FTZ R15, R175, R14, !PT ;  /* 0x0000000eaf0f7209 */ /* 0x000fc80007810000 */
[----:B------:R-:W-:-:S03]  /*5630*/  FMNMX.FTZ R14, R178, R15, !PT ;  /* 0x0000000fb20e7209 */ /* 0x000fc60007810000 */
[----:B------:R-:W-:Y:S01]  /*5640*/  MUFU.EX2 R13, R13 ;  /* 0x0000000d000d7308 */ /* 0x000fe20000000800 */
[----:B------:R-:W-:Y:S01]  /*5650*/  FMNMX.FTZ R15, R179, R14, !PT ;  /* 0x0000000eb30f7209 */ /* 0x000fe20007810000 */
[----:B0-----:R-:W-:-:S03]  /*5660*/  FFMA.FTZ R153, R168, UR37, -R20 ;  /* 0x00000025a8997c23 */ /* 0x001fc60008010814 */
[----:B------:R-:W-:Y:S01]  /*5670*/  FMNMX.FTZ R14, R182, R15, !PT ;  /* 0x0000000fb60e7209 */ /* 0x000fe20007810000 */
[----:B------:R-:W-:-:S01]  /*5680*/  FFMA.FTZ R15, R161, UR37, -R20 ;  /* 0x00000025a10f7c23 */ /* 0x000fc20008010814 */
[----:B------:R-:W-:Y:S01]  /*5690*/  FFMA.FTZ R161, R176, UR37, -R20 ;  /* 0x00000025b0a17c23 */ /* 0x000fe20008010814 */
[----:B------:R-:W-:Y:S01]  /*56a0*/  MUFU.EX2 R12, R12 ;  /* 0x0000000c000c7308 */ /* 0x000fe20000000800 */
[----:B------:R-:W-:-:S05]  /*56b0*/  FMNMX.FTZ R157, R183, R14, !PT ;  /* 0x0000000eb79d7209 */ /* 0x000fca0007810000 */
[----:B------:R-:W0:Y:S02]  /*56c0*/  SHFL.BFLY PT, R160, R157, 0x2, 0x1f ;  /* 0x0c401f009da07f89 */ /* 0x000e2400000e0000 */
[----:B------:R-:W-:Y:S08]  /*56d0*/  MUFU.EX2 R14, R156 ;  /* 0x0000009c000e7308 */ /* 0x000ff00000000800 */
[----:B------:R1:W-:Y:S08]  /*56e0*/  MUFU.EX2 R156, R165 ;  /* 0x000000a5009c7308 */ /* 0x0003f00000000800 */
[----:B------:R-:W-:Y:S01]  /*56f0*/  MUFU.EX2 R15, R15 ;  /* 0x0000000f000f7308 */ /* 0x000fe20000000800 */
[----:B-1----:R-:W-:-:S01]  /*5700*/  FFMA.FTZ R165, R180, UR37, -R20 ;  /* 0x00000025b4a57c23 */ /* 0x002fc20008010814 */
[----:B0-----:R-:W-:Y:S01]  /*5710*/  FMNMX.FTZ R168, R157, R160, !PT ;  /* 0x000000a09da87209 */ /* 0x001fe20007810000 */
[----:B------:R-:W-:-:S01]  /*5720*/  FFMA.FTZ R157, R172, UR37, -R20 ;  /* 0x00000025ac9d7c23 */ /* 0x000fc20008010814 */
[----:B------:R-:W-:Y:S01]  /*5730*/  FFMA.FTZ R160, R173, UR37, -R20 ;  /* 0x00000025ada07c23 */ /* 0x000fe20008010814 */
[----:B------:R-:W-:-:S03]  /*5740*/  FSEL R173, R9, RZ, P4 ;  /* 0x000000ff09ad7208 */ /* 0x000fc60002000000 */
[----:B------:R-:W-:Y:S01]  /*5750*/  MUFU.EX2 R21, R21 ;  /* 0x0000001500157308 */ /* 0x000fe20000000800 */
[----:B------:R-:W0:Y:S01]  /*5760*/  SHFL.BFLY PT, R169, R168, 0x1, 0x1f ;  /* 0x0c201f00a8a97f89 */ /* 0x000e2200000e0000 */
[----:B------:R-:W-:-:S04]  /*5770*/  FADD.FTZ R173, -R173, R4 ;  /* 0x00000004adad7221 */ /* 0x000fc80000010100 */
[----:B------:R-:W-:Y:S02]  /*5780*/  FMUL.FTZ R172, R173, UR37 ;  /* 0x00000025adac7c20 */ /* 0x000fe40008410000 */
[----:B------:R-:W-:Y:S08]  /*5790*/  MUFU.EX2 R152, R152 ;  /* 0x0000009800987308 */ /* 0x000ff00000000800 */
[----:B------:R-:W1:Y:S01]  /*57a0*/  MUFU.EX2 R172, R172 ;  /* 0x000000ac00ac7308 */ /* 0x000e620000000800 */
[----:B0-----:R-:W-:Y:S01]  /*57b0*/  FMNMX.FTZ R20, R168, R169, !PT ;  /* 0x000000a9a8147209 */ /* 0x001fe20007810000 */
[----:B------:R-:W-:-:S06]  /*57c0*/  IMAD.U32 R169, RZ, RZ, UR37 ;  /* 0x00000025ffa97e24 */ /* 0x000fcc000f8e00ff */
[----:B------:R-:W-:Y:S01]  /*57d0*/  MUFU.EX2 R153, R153 ;  /* 0x0000009900997308 */ /* 0x000fe20000000800 */
[C---:B------:R-:W-:Y:S01]  /*57e0*/  FSETP.NEU.FTZ.AND P2, PT, R20.reuse, -INF , PT ;  /* 0xff8000001400780b */ /* 0x040fe20003f5d000 */
[----:B------:R-:W-:-:S03]  /*57f0*/  FFMA.FTZ R168, R20, R169, -8 ;  /* 0xc100000014a87423 */ /* 0x000fc600000100a9 */
[----:B------:R-:W-:Y:S02]  /*5800*/  FSEL R176, R20, RZ, P2 ;  /* 0x000000ff14b07208 */ /* 0x000fe40001000000 */
[----:B------:R-:W-:Y:S01]  /*5810*/  FSEL R168, R168, RZ, P2 ;  /* 0x000000ffa8a87208 */ /* 0x000fe20001000000 */
[----:B------:R-:W-:Y:S02]  /*5820*/  MUFU.EX2 R157, R157 ;  /* 0x0000009d009d7308 */ /* 0x000fe40000000800 */
[----:B------:R-:W-:-:S02]  /*5830*/  FADD.FTZ R176, -R176, R5 ;  /* 0x00000005b0b07221 */ /* 0x000fc40000010100 */
[--C-:B------:R-:W-:Y:S01]  /*5840*/  FFMA.FTZ R154, R154, UR37, -R168.reuse ;  /* 0x000000259a9a7c23 */ /* 0x100fe200080108a8 */
[----:B------:R-:W-:-:S01]  /*5850*/  FFMA.FTZ R155, R155, UR37, -R168 ;  /* 0x000000259b9b7c23 */ /* 0x000fc200080108a8 */
[----:B------:R-:W-:Y:S01]  /*5860*/  FMUL.FTZ R5, R176, UR37 ;  /* 0x00000025b0057c20 */ /* 0x000fe20008410000 */
[----:B------:R-:W-:-:S01]  /*5870*/  FFMA.FTZ R158, R158, UR37, -R168 ;  /* 0x000000259e9e7c23 */ /* 0x000fc200080108a8 */
[--C-:B------:R-:W-:Y:S01]  /*5880*/  FFMA.FTZ R159, R159, UR37, -R168.reuse ;  /* 0x000000259f9f7c23 */ /* 0x100fe200080108a8 */
[----:B------:R-:W-:-:S01]  /*5890*/  FFMA.FTZ R162, R162, UR37, -R168 ;  /* 0x00000025a2a27c23 */ /* 0x000fc200080108a8 */
[----:B------:R-:W-:Y:S01]  /*58a0*/  MUFU.EX2 R154, R154 ;  /* 0x0000009a009a7308 */ /* 0x000fe20000000800 */
[----:B------:R-:W-:-:S01]  /*58b0*/  FFMA.FTZ R163, R163, UR37, -R168 ;  /* 0x00000025a3a37c23 */ /* 0x000fc200080108a8 */
[--C-:B------:R-:W-:Y:S01]  /*58c0*/  FFMA.FTZ R176, R167, UR37, -R168.reuse ;  /* 0x00000025a7b07c23 */ /* 0x100fe200080108a8 */
[----:B------:R-:W-:-:S01]  /*58d0*/  FFMA.FTZ R167, R171, UR37, -R168 ;  /* 0x00000025aba77c23 */ /* 0x000fc200080108a8 */
[----:B-1----:R-:W-:Y:S01]  /*58e0*/  FFMA.FTZ R171, R172, R0, R11 ;  /* 0x00000000acab7223 */ /* 0x002fe2000001000b */
[----:B------:R-:W-:-:S01]  /*58f0*/  FFMA.FTZ R169, R166, UR37, -R168 ;  /* 0x00000025a6a97c23 */ /* 0x000fc200080108a8 */
[--C-:B------:R-:W-:Y:S01]  /*5900*/  FFMA.FTZ R166, R170, UR37, -R168.reuse ;  /* 0x00000025aaa67c23 */ /* 0x100fe200080108a8 */
[----:B------:R-:W-:-:S01]  /*5910*/  FFMA.FTZ R174, R174, UR37, -R168 ;  /* 0x00000025aeae7c23 */ /* 0x000fc200080108a8 */
[----:B------:R-:W0:Y:S01]  /*5920*/  MUFU.EX2 R5, R5 ;  /* 0x0000000500057308 */ /* 0x000e220000000800 */
[----:B------:R-:W-:-:S01]  /*5930*/  FADD.FTZ R170, R10, R171 ;  /* 0x000000ab0aaa7221 */ /* 0x000fc20000010000 */
[--C-:B------:R-:W-:Y:S01]  /*5940*/  FFMA.FTZ R175, R175, UR37, -R168.reuse ;  /* 0x00000025afaf7c23 */ /* 0x100fe200080108a8 */
[----:B------:R-:W-:-:S01]  /*5950*/  FFMA.FTZ R178, R178, UR37, -R168 ;  /* 0x00000025b2b27c23 */ /* 0x000fc200080108a8 */
[----:B------:R-:W-:Y:S01]  /*5960*/  FFMA.FTZ R179, R179, UR37, -R168 ;  /* 0x00000025b3b37c23 */ /* 0x000fe200080108a8 */
[----:B------:R-:W-:-:S01]  /*5970*/  FADD.FTZ R171, R13, R170 ;  /* 0x000000aa0dab7221 */ /* 0x000fc20000010000 */
[--C-:B------:R-:W-:Y:S01]  /*5980*/  FFMA.FTZ R182, R182, UR37, -R168.reuse ;  /* 0x00000025b6b67c23 */ /* 0x100fe200080108a8 */
[----:B------:R-:W-:-:S01]  /*5990*/  FFMA.FTZ R168, R183, UR37, -R168 ;  /* 0x00000025b7a87c23 */ /* 0x000fc200080108a8 */
[----:B------:R-:W1:Y:S01]  /*59a0*/  MUFU.EX2 R155, R155 ;  /* 0x0000009b009b7308 */ /* 0x000e620000000800 */
[----:B------:R-:W-:-:S07]  /*59b0*/  FADD.FTZ R171, R12, R171 ;  /* 0x000000ab0cab7221 */ /* 0x000fce0000010000 */
[----:B------:R-:W2:Y:S01]  /*59c0*/  MUFU.EX2 R158, R158 ;  /* 0x0000009e009e7308 */ /* 0x000ea20000000800 */
[----:B0-----:R-:W-:-:S07]  /*59d0*/  FFMA.FTZ R0, R5, R3, R154 ;  /* 0x0000000305007223 */ /* 0x001fce000001009a */
[----:B------:R-:W0:Y:S01]  /*59e0*/  MUFU.EX2 R159, R159 ;  /* 0x0000009f009f7308 */ /* 0x000e220000000800 */
[----:B-1----:R-:W-:-:S07]  /*59f0*/  FADD.FTZ R3, R155, R0 ;  /* 0x000000009b037221 */ /* 0x002fce0000010000 */
[----:B------:R-:W1:Y:S01]  /*5a00*/  MUFU.EX2 R162, R162 ;  /* 0x000000a200a27308 */ /* 0x000e620000000800 */
[----:B--2---:R-:W-:-:S07]  /*5a10*/  FADD.FTZ R0, R158, R3 ;  /* 0x000000039e007221 */ /* 0x004fce0000010000 */
[----:B------:R-:W2:Y:S01]  /*5a20*/  MUFU.EX2 R163, R163 ;  /* 0x000000a300a37308 */ /* 0x000ea20000000800 */
[----:B0-----:R-:W-:-:S01]  /*5a30*/  FADD.FTZ R3, R159, R0 ;  /* 0x000000009f037221 */ /* 0x001fc20000010000 */
[----:B------:R-:W-:-:S04]  /*5a40*/  FADD.FTZ R0, R14, R171 ;  /* 0x000000ab0e007221 */ /* 0x000fc80000010000 */
[----:B------:R-:W-:Y:S02]  /*5a50*/  FADD.FTZ R0, R15, R0 ;  /* 0x000000000f007221 */ /* 0x000fe40000010000 */
[----:B------:R-:W0:Y:S01]  /*5a60*/  MUFU.EX2 R169, R169 ;  /* 0x000000a900a97308 */ /* 0x000e220000000800 */
[----:B-1----:R-:W-:-:S01]  /*5a70*/  FADD.FTZ R170, R162, R3 ;  /* 0x00000003a2aa7221 */ /* 0x002fc20000010000 */
[----:B------:R-:W-:-:S04]  /*5a80*/  FADD.FTZ R3, R21, R0 ;  /* 0x0000000015037221 */ /* 0x000fc80000010000 */
[----:B------:R-:W-:Y:S02]  /*5a90*/  FADD.FTZ R0, R152, R3 ;  /* 0x0000000398007221 */ /* 0x000fe40000010000 */
[----:B------:R-:W1:Y:S01]  /*5aa0*/  MUFU.EX2 R176, R176 ;  /* 0x000000b000b07308 */ /* 0x000e620000000800 */
[----:B--2---:R-:W-:-:S01]  /*5ab0*/  FADD.FTZ R170, R163, R170 ;  /* 0x000000aaa3aa7221 */ /* 0x004fc20000010000 */
[----:B------:R-:W-:-:S06]  /*5ac0*/  FADD.FTZ R3, R153, R0 ;  /* 0x0000000099037221 */ /* 0x000fcc0000010000 */
[----:B------:R-:W2:Y:S01]  /*5ad0*/  MUFU.EX2 R166, R166 ;  /* 0x000000a600a67308 */ /* 0x000ea20000000800 */
[----:B0-----:R-:W-:-:S01]  /*5ae0*/  FADD.FTZ R171, R169, R170 ;  /* 0x000000aaa9ab7221 */ /* 0x001fc20000010000 */
[----:B------:R-:W-:-:S04]  /*5af0*/  FADD.FTZ R170, R156, R3 ;  /* 0x000000039caa7221 */ /* 0x000fc80000010000 */
[----:B------:R-:W-:Y:S02]  /*5b00*/  FADD.FTZ R3, R157, R170 ;  /* 0x000000aa9d037221 */ /* 0x000fe40000010000 */
        /* <DEDUP_REMOVED lines=24> */
[----:B-1----:R-:W-:-:S03]  /*5c90*/  FADD.FTZ R0, R4, R3 ;  /* 0x0000000304007221 */ /* 0x002fc60000010000 */
[----:B--2---:R-:W-:Y:S01]  /*5ca0*/  FADD.FTZ R3, R168, R170 ;  /* 0x000000aaa8037221 */ /* 0x004fe20000010000 */
[----:B------:R-:W-:Y:S06]  /*5cb0*/  @!P0 BRA `(.L_x_890) ;  /* 0x0000000000048947 */ /* 0x000fec0003800000 */
[----:B------:R-:W-:Y:S01]  /*5cc0*/  BPT.TRAP 0x1 ;  /* 0x000000040000795c */ /* 0x000fe20000300000 */
.L_x_890:
[----:B------:R-:W-:Y:S01]  /*5cd0*/  ULEA UR6, UR52, UR41, 0x3 ;  /* 0x0000002934067291 */ /* 0x000fe2000f8e183f */
[----:B------:R-:W-:Y:S01]  /*5ce0*/  ISETP.GT.AND P2, PT, R6, UR58, PT ;  /* 0x0000003a06007c0c */ /* 0x000fe2000bf44270 */
[----:B------:R-:W-:Y:S01]  /*5cf0*/  UMOV UR46, UR56 ;  /* 0x00000038002e7c82 */ /* 0x000fe20008000000 */
[----:B------:R-:W-:Y:S01]  /*5d00*/  F2FP.SATFINITE.E4M3.F32.PACK_AB_MERGE_C R12, R12, R13, RZ ;  /* 0x0000000d0c0c723e */ /* 0x000fe200048070ff */
[----:B------:R-:W-:Y:S01]  /*5d10*/  UIADD3 UR6, UR6, 0x28460, URZ ;  /* 0x0002846006067890 */ /* 0x000fe2000fffe03f */
[----:B------:R-:W-:Y:S01]  /*5d20*/  F2FP.SATFINITE.E4M3.F32.PACK_AB_MERGE_C R21, R152, R21, RZ ;  /* 0x000000159815723e */ /* 0x000fe200048070ff */
[----:B------:R-:W-:Y:S01]  /*5d30*/  UMOV UR52, UR57 ;  /* 0x0000003900347c82 */ /* 0x000fe20008000000 */
[----:B------:R-:W-:Y:S01]  /*5d40*/  F2FP.SATFINITE.E4M3.F32.PACK_AB_MERGE_C R4, R4, R165, RZ ;  /* 0x000000a50404723e */ /* 0x000fe200048070ff */
[----:B------:R-:W-:Y:S01]  /*5d50*/  UPRMT UR6, UR40, 0x654, UR6 ;  /* 0x0000065428067896 */ /* 0x000fe20008000006 */
        /* <DEDUP_REMOVED lines=9> */
[----:B------:R-:W-:Y:S01]  /*5df0*/  SYNCS.ARRIVE.TRANS64.RED.A1T0 RZ, [UR6], RZ ;  /* 0x000000ffffff79a7 */ /* 0x000fe20008100406 */
        /* <DEDUP_REMOVED lines=69> */
[----:B------:R-:W-:Y:S01]  /*6250*/  F2FP.SATFINITE.E4M3.F32.PACK_AB_MERGE_C R184, R156, R153, R157 ;  /* 0x000000999cb8723e */ /* 0x000fe2000480709d */
[----:B------:R-:W-:Y:S01]  /*6260*/  FMUL.FTZ R32, R32, R172 ;  /* 0x000000ac20207220 */ /* 0x000fe20000410000 */
[----:B------:R-:W-:Y:S01]  /*6270*/  F2FP.SATFINITE.E4M3.F32.PACK_AB_MERGE_C R185, R167, R166, R13 ;  /* 0x000000a6a7b9723e */ /* 0x000fe2000480700d */
[-C--:B------:R-:W-:Y:S01]  /*6280*/  FMUL.FTZ R33, R33, R172.reuse ;  /* 0x000000ac21217220 */ /* 0x080fe20000410000 */
        /* <DEDUP_REMOVED lines=59> */
[----:B------:R-:W-:-:S02]  /*6640*/  VIADD R6, R6, 0xffffffff ;  /* 0xffffffff06067836 */ /* 0x000fc40000000000 */
[----:B------:R-:W-:Y:S02]  /*6650*/  IMAD.MOV.U32 R5, RZ, RZ, R20 ;  /* 0x000000ffff057224 */ /* 0x000fe400078e0014 */
[----:B------:R-:W-:Y:S01]  /*6660*/  IMAD.MOV.U32 R4, RZ, RZ, R9 ;  /* 0x000000ffff047224 */ /* 0x000fe200078e0009 */
[----:B------:R-:W-:Y:S06]  /*6670*/  @P2 BRA `(.L_x_891) ;  /* 0xffffffd800fc2947 */ /* 0x000fec000383ffff */
[----:B------:R-:W-:Y:S01]  /*6680*/  IMAD.MOV.U32 R5, RZ, RZ, R20 ;  /* 0x000000ffff057224 */ /* 0x000fe200078e0014 */
[----:B------:R-:W-:Y:S01]  /*6690*/  UMOV UR52, UR57 ;  /* 0x0000003900347c82 */ /* 0x000fe20008000000 */
[----:B------:R-:W-:Y:S01]  /*66a0*/  IMAD.MOV.U32 R4, RZ, RZ, R9 ;  /* 0x000000ffff047224 */ /* 0x000fe200078e0009 */
[----:B------:R-:W-:-:S06]  /*66b0*/  UMOV UR46, UR56 ;  /* 0x00000038002e7c82 */ /* 0x000fcc0008000000 */
.L_x_873:
[----:B------:R-:W0:Y:S01]  /*66c0*/  LDC R9, c[0x0][0x448] ;  /* 0x00011200ff097b82 */ /* 0x000e220000000800 */
[----:B------:R-:W-:Y:S01]  /*66d0*/  UIADD3 UR6, UR36, 0x7f, URZ ;  /* 0x0000007f24067890 */ /* 0x000fe2000fffe03f */
[----:B------:R-:W-:-:S05]  /*66e0*/  IADD3 R11, -R7, 0x1, RZ ;  /* 0x00000001070b7810 */ /* 0x000fca0007ffe1ff */
[----:B------:R-:W-:Y:S01]  /*66f0*/  IMAD.U32 R7, RZ, RZ, UR6 ;  /* 0x00000006ff077e24 */ /* 0x000fe2000f8e00ff */
[----:B------:R-:W1:Y:S01]  /*6700*/  LDC R12, c[0x0][0x9e4] ;  /* 0x00027900ff0c7b82 */ /* 0x000e620000000800 */
[----:B------:R-:W-:Y:S01]  /*6710*/  IMAD R8, R8, UR44, R11 ;  /* 0x0000002c08087c24 */ /* 0x000fe2000f8e020b */
[----:B0-----:R-:W-:Y:S02]  /*6720*/  ISETP.NE.AND P5, PT, R9, 0x1, PT ;  /* 0x000000010900780c */ /* 0x001fe40003fa5270 */
[----:B-1----:R-:W-:-:S11]  /*6730*/  ISETP.GE.AND P6, PT, R12, 0x1, PT ;  /* 0x000000010c00780c */ /* 0x002fd60003fc6270 */
[----:B------:R-:W0:Y:S08]  /*6740*/  @P5 LDC R9, c[0x0][0x44c] ;  /* 0x00011300ff095b82 */ /* 0x000e300000000800 */
[----:B------:R-:W1:Y:S01]  /*6750*/  @P5 LDC R10, c[0x0][0x450] ;  /* 0x00011400ff0a5b82 */ /* 0x000e620000000800 */
[----:B0-----:R-:W-:-:S05]  /*6760*/  @P5 IMAD.HI.U32 R9, R9, UR6, RZ ;  /* 0x0000000609095c27 */ /* 0x001fca000f8e00ff */
[----:B-1----:R-:W-:-:S05]  /*6770*/  @P5 SHF.R.U32.HI R7, RZ, R10, R9 ;  /* 0x0000000aff075219 */ /* 0x002fca0000011609 */
[----:B------:R-:W-:-:S04]  /*6780*/  IMAD.IADD R7, R8, 0x1, R7 ;  /* 0x0000000108077824 */ /* 0x000fc800078e0207 */
[----:B------:R-:W-:Y:S01]  /*6790*/  VIADD R8, R7, -UR54 ;  /* 0x8000003607087c36 */ /* 0x000fe20008000000 */
[----:B------:R-:W-:Y:S06]  /*67a0*/  @!P6 BRA `(.L_x_892) ;  /* 0x00000000003ce947 */ /* 0x000fec0003800000 */
[----:B------:R-:W-:-:S13]  /*67b0*/  ISETP.GT.AND P2, PT, R7, -0x1, PT ;  /* 0xffffffff0700780c */ /* 0x000fda0003f44270 */
[----:B------:R-:W-:Y:S05]  /*67c0*/  @P2 BRA `(.L_x_893) ;  /* 0x00000000001c2947 */ /* 0x000fea0003800000 */
[----:B------:R-:W-:Y:S02]  /*67d0*/  ISETP.NE.AND P2, PT, R12, 0x1, PT ;  /* 0x000000010c00780c */ /* 0x000fe40003f45270 */
[----:B------:R-:W-:-:S11]  /*67e0*/  LOP3.LUT R7, RZ, R7, RZ, 0x33, !PT ;  /* 0x00000007ff077212 */ /* 0x000fd600078e33ff */
[----:B------:R-:W0:Y:S02]  /*67f0*/  @P2 LDC.64 R10, c[0x0][0x9e8] ;  /* 0x00027a00ff0a2b82 */ /* 0x000e240000000a00 */
[----:B0-----:R-:W-:-:S05]  /*6800*/  @P2 IMAD.HI.U32 R10, R7, R10, RZ ;  /* 0x0000000a070a2227 */ /* 0x001fca00078e00ff */
[----:B------:R-:W-:-:S04]  /*6810*/  @P2 SHF.R.U32.HI R7, RZ, R11, R10 ;  /* 0x0000000bff072219 */ /* 0x000fc8000001160a */
[----:B------:R-:W-:Y:S01]  /*6820*/  LOP3.LUT R7, RZ, R7, RZ, 0x33, !PT ;  /* 0x00000007ff077212 */ /* 0x000fe200078e33ff */
[----:B------:R-:W-:Y:S06]  /*6830*/  BRA `(.L_x_894) ;  /* 0x0000000000107947 */ /* 0x000fec0003800000 */
.L_x_893:
[----:B------:R-:W-:-:S13]  /*6840*/  ISETP.NE.AND P2, PT, R12, 0x1, PT ;  /* 0x000000010c00780c */ /* 0x000fda0003f45270 */
[----:B------:R-:W0:Y:S02]  /*6850*/  @P2 LDC.64 R10, c[0x0][0x9e8] ;  /* 0x00027a00ff0a2b82 */ /* 0x000e240000000a00 */
[----:B0-----:R-:W-:-:S05]  /*6860*/  @P2 IMAD.HI.U32 R10, R7, R10, RZ ;  /* 0x0000000a070a2227 */ /* 0x001fca00078e00ff */
[----:B------:R-:W-:-:S07]  /*6870*/  @P2 SHF.R.U32.HI R7, RZ, R11, R10 ;  /* 0x0000000bff072219 */ /* 0x000fce000001160a */
.L_x_894:
[----:B------:R-:W-:-:S05]  /*6880*/  IMAD R7, R7, R12, RZ ;  /* 0x0000000c07077224 */ /* 0x000fca00078e02ff */
[----:B------:R-:W-:-:S07]  /*6890*/  VIMNMX R8, R8, R7, !PT ;  /* 0x0000000708087248 */ /* 0x000fce0007fe0100 */
.L_x_892:
[----:B------:R-:W-:-:S05]  /*68a0*/  VIADD R8, R8, 0x3f ;  /* 0x0000003f08087836 */ /* 0x000fca0000000000 */
[----:B------:R-:W-:-:S04]  /*68b0*/  SHF.R.S32.HI R7, RZ, 0x1f, R8 ;  /* 0x0000001fff077819 */ /* 0x000fc80000011408 */
[----:B------:R-:W-:-:S04]  /*68c0*/  LEA.HI R7, R7, R8, RZ, 0x6 ;  /* 0x0000000807077211 */ /* 0x000fc800078f30ff */
[----:B------:R-:W-:-:S04]  /*68d0*/  SHF.R.S32.HI R7, RZ, 0x6, R7 ;  /* 0x00000006ff077819 */ /* 0x000fc80000011407 */
[----:B------:R-:W-:-:S04]  /*68e0*/  VIMNMX R7, R7, UR39, !PT ;  /* 0x0000002707077c48 */ /* 0x000fc8000ffe0100 */
[----:B------:R-:W-:-:S13]  /*68f0*/  ISETP.GE.AND P2, PT, R6, R7, PT ;  /* 0x000000070600720c */ /* 0x000fda0003f46270 */
[----:B------:R-:W-:Y:S05]  /*6900*/  @!P2 BRA `(.L_x_895) ;  /* 0x000000180060a947 */ /* 0x000fea0003800000 */
[----:B------:R-:W-:Y:S01]  /*6910*/  IMAD.MOV.U32 R8, RZ, RZ, R5 ;  /* 0x000000ffff087224 */ /* 0x000fe200078e0005 */
[----:B------:R-:W-:Y:S01]  /*6920*/  UMOV UR54, UR46 ;  /* 0x0000002e00367c82 */ /* 0x000fe20008000000 */
[----:B------:R-:W-:Y:S01]  /*6930*/  IMAD.MOV.U32 R9, RZ, RZ, R4 ;  /* 0x000000ffff097224 */ /* 0x000fe200078e0004 */
[----:B------:R-:W-:-:S06]  /*6940*/  UMOV UR53, UR52 ;  /* 0x0000003400357c82 */ /* 0x000fcc0008000000 */
.L_x_905:
[----:B------:R-:W-:Y:S01]  /*6950*/  ISETP.NE.AND P2, PT, RZ, UR43, PT ;  /* 0x0000002bff007c0c */ /* 0x000fe2000bf45270 */
[----:B------:R-:W-:-:S04]  /*6960*/  UISETP.NE.AND UP0, UPT, UR53, 0x1, UPT ;  /* 0x000000013500788c */ /* 0x000fc8000bf05270 */
[----:B------:R-:W-:-:S04]  /*6970*/  USEL UR46, URZ, 0x1, UP0 ;  /* 0x000000013f2e7887 */ /* 0x000fc80008000000 */
[----:B------:R-:W-:-:S04]  /*6980*/  ULOP3.LUT UR46, UR54, UR46, URZ, 0x3c, !UPT ;  /* 0x0000002e362e7292 */ /* 0x000fc8000f8e3c3f */
[----:B------:R-:W-:Y:S08]  /*6990*/  @P2 BRA `(.L_x_896) ;  /* 0x0000000000382947 */ /* 0x000ff00003800000 */
[----:B------:R-:W-:Y:S05]  /*69a0*/  @!P0 BRA `(.L_x_897) ;  /* 0x0000000000048947 */ /* 0x000fea0003800000 */
[----:B------:R-:W-:Y:S01]  /*69b0*/  BPT.TRAP 0x1 ;  /* 0x000000040000795c */ /* 0x000fe20000300000 */
.L_x_897:
        /* <DEDUP_REMOVED lines=9> */
.L_x_898:
[----:B-1----:R-:W-:Y:S05]  /*6a50*/  @P3 BRA `(.L_x_896) ;  /* 0x0000000000083947 */ /* 0x002fea0003800000 */
[----:B------:R-:W1:Y:S02]  /*6a60*/  SYNCS.PHASECHK.TRANS64.TRYWAIT P3, [UR6+0x28430], R4 ;  /* 0x02843004ff0075a7 */ /* 0x000e640008060146 */
[----:B-1----:R-:W-:Y:S05]  /*6a70*/  @!P3 BRA `(.L_x_899) ;  /* 0x000000c4009cb947 */ /* 0x002fea0003800000 */
.L_x_896:
        /* <DEDUP_REMOVED lines=50> */
.L_x_901:
[----:B------:R-:W-:Y:S01]  /*6da0*/  ULEA UR6, UR53, UR41, 0x3 ;  /* 0x0000002935067291 */ /* 0x000fe2000f8e183f */
[----:B------:R-:W-:-:S05]  /*6db0*/  IMAD.U32 R4, RZ, RZ, UR54 ;  /* 0x00000036ff047e24 */ /* 0x000fca000f8e00ff */
[----:B------:R-:W-:-:S04]  /*6dc0*/  SHF.L.U32 R4, R4, 0x1f, RZ ;  /* 0x0000001f04047819 */ /* 0x000fc800000006ff */
[----:B------:R0:W1:Y:S01]  /*6dd0*/  SYNCS.PHASECHK.TRANS64.TRYWAIT P2, [UR6+0x28450], R4 ;  /* 0x02845004ff0075a7 */ /* 0x0000620008040146 */
[----:B------:R-:W-:Y:S05]  /*6de0*/  @!P0 BRA `(.L_x_902) ;  /* 0x0000000000048947 */ /* 0x000fea0003800000 */
[----:B------:R-:W-:Y:S01]  /*6df0*/  BPT.TRAP 0x1 ;  /* 0x000000040000795c */ /* 0x000fe20000300000 */
.L_x_902:
[----:B-1----:R-:W-:Y:S05]  /*6e00*/  @P2 BRA `(.L_x_900) ;  /* 0x0000000000082947 */ /* 0x002fea0003800000 */
[----:B------:R-:W1:Y:S02]  /*6e10*/  SYNCS.PHASECHK.TRANS64.TRYWAIT P2, [UR6+0x28450], R4 ;  /* 0x02845004ff0075a7 */ /* 0x000e640008040146 */
[----:B-1----:R-:W-:Y:S05]  /*6e20*/  @!P2 BRA `(.L_x_903) ;  /* 0x000000c000c8a947 */ /* 0x002fea0003800000 */
.L_x_900:
[----:B------:R-:W-:Y:S01]  /*6e30*/  UIADD3 UR6, UR41, 0x8000, URZ ;  /* 0x0000800029067890 */ /* 0x000fe2000fffe03f */
[----:B------:R-:W-:Y:S01]  /*6e40*/  WARPGROUP.ARRIVE ;  /* 0x00000000000079c5 */ /* 0x000fe20000000000 */
[----:B------:R-:W-:Y:S01]  /*6e50*/  UMOV UR7, 0x80000020 ;  /* 0x8000002000077882 */ /* 0x000fe20000000000 */
[----:B01----:R-:W-:Y:S01]  /*6e60*/  FMNMX.FTZ R4, R152, R9, !PT ;  /* 0x0000000998047209 */ /* 0x003fe20007810000 */
[----:B------:R-:W-:Y:S01]  /*6e70*/  USHF.R.U32.HI UR6, URZ, 0x4, UR6 ;  /* 0x000000043f067899 */ /* 0x000fe20008011606 */
[----:B------:R-:W-:Y:S01]  /*6e80*/  FMNMX.FTZ R10, R154, R8, !PT ;  /* 0x000000089a0a7209 */ /* 0x000fe20007810000 */
[----:B------:R-:W-:Y:S01]  /*6e90*/  IMAD.U32 R15, RZ, RZ, UR37 ;  /* 0x00000025ff0f7e24 */ /* 0x000fe2000f8e00ff */
[----:B------:R-:W-:Y:S01]  /*6ea0*/  FMNMX.FTZ R5, R153, R4, !PT ;  /* 0x0000000499057209 */ /* 0x000fe20007810000 */
[----:B------:R-:W-:Y:S01]  /*6eb0*/  ULOP3.LUT UR6, UR6, 0x3fff, URZ, 0xc0, !UPT ;  /* 0x00003fff06067892 */ /* 0x000fe2000f8ec03f */
[----:B------:R-:W-:Y:S01]  /*6ec0*/  FMNMX.FTZ R11, R155, R10, !PT ;  /* 0x0000000a9b0b7209 */ /* 0x000fe20007810000 */
[----:B------:R-:W0:Y:S01]  /*6ed0*/  S2R R202, SR_TID.X ;  /* 0x0000000000ca7919 */ /* 0x000e220000002100 */
[----:B------:R-:W-:Y:S01]  /*6ee0*/  FMNMX.FTZ R4, R156, R5, !PT ;  /* 0x000000059c047209 */ /* 0x000fe20007810000 */
[----:B------:R-:W-:Y:S01]  /*6ef0*/  ULOP3.LUT UR6, UR6, 0x10000, URZ, 0xfc, !UPT ;  /* 0x0001000006067892 */ /* 0x000fe2000f8efc3f */
[----:B------:R-:W-:-:S02]  /*6f00*/  FMNMX.FTZ R10, R158, R11, !PT ;  /* 0x0000000b9e0a7209 */ /* 0x000fc40007810000 */
[----:B------:R-:W-:Y:S01]  /*6f10*/  FMNMX.FTZ R5, R157, R4, !PT ;  /* 0x000000049d057209 */ /* 0x000fe20007810000 */
[----:B------:R-:W-:Y:S01]  /*6f20*/  ULEA UR6, UR53, UR6, 0xa ;  /* 0x0000000635067291 */ /* 0x000fe2000f8e503f */
[----:B------:R-:W-:Y:S02]  /*6f30*/  FMNMX.FTZ R11, R159, R10, !PT ;  /* 0x0000000a9f0b7209 */ /* 0x000fe40007810000 */
[----:B------:R-:W-:Y:S02]  /*6f40*/  FMNMX.FTZ R4, R160, R5, !PT ;  /* 0x00000005a0047209 */ /* 0x000fe40007810000 */
[----:B------:R-:W-:Y:S02]  /*6f50*/  FMNMX.FTZ R10, R162, R11, !PT ;  /* 0x0000000ba20a7209 */ /* 0x000fe40007810000 */
[----:B------:R-:W-:Y:S02]  /*6f60*/  FMNMX.FTZ R5, R161, R4, !PT ;  /* 0x00000004a1057209 */ /* 0x000fe40007810000 */
[----:B------:R-:W-:Y:S01]  /*6f70*/  QGMMA.64x256x32.F32.E4M3.E4M3 R24, R188, gdesc[UR4], R24, gsb0 ;  /* 0x03e00004bc187df3 */ /* 0x000fe20008000818 */
[----:B------:R-:W-:Y:S01]  /*6f80*/  FMNMX.FTZ R11, R163, R10, !PT ;  /* 0x0000000aa30b7209 */ /* 0x000fe20007810000 */
        /* <DEDUP_REMOVED lines=22> */
[----:B0-----:R-:W-:Y:S01]  /*70f0*/  SHF.R.U32.HI R202, RZ, 0x7, R202 ;  /* 0x00000007ffca7819 */ /* 0x001fe200000116ca */
[----:B------:R-:W0:Y:S04]  /*7100*/  SHFL.BFLY PT, R4, R11, 0x2, 0x1f ;  /* 0x0c401f000b047f89 */ /* 0x000e2800000e0000 */
[----:B------:R-:W1:Y:S01]  /*7110*/  SHFL.BFLY PT, R5, R10, 0x2, 0x1f ;  /* 0x0c401f000a057f89 */ /* 0x000e6200000e0000 */
[----:B0-----:R-:W-:Y:S02]  /*7120*/  FMNMX.FTZ R12, R11, R4, !PT ;  /* 0x000000040b0c7209 */ /* 0x001fe40007810000 */
[----:B-1----:R-:W-:-:S03]  /*7130*/  FMNMX.FTZ R13, R10, R5, !PT ;  /* 0x000000050a0d7209 */ /* 0x002fc60007810000 */
[----:B------:R-:W0:Y:S04]  /*7140*/  SHFL.BFLY PT, R5, R12, 0x1, 0x1f ;  /* 0x0c201f000c057f89 */ /* 0x000e2800000e0000 */
[----:B------:R-:W1:Y:S01]  /*7150*/  SHFL.BFLY PT, R14, R13, 0x1, 0x1f ;  /* 0x0c201f000d0e7f89 */ /* 0x000e6200000e0000 */
[----:B0-----:R-:W-:Y:S02]  /*7160*/  FMNMX.FTZ R4, R12, R5, !PT ;  /* 0x000000050c047209 */ /* 0x001fe40007810000 */
[----:B-1----:R-:W-:-:S03]  /*7170*/  FMNMX.FTZ R5, R13, R14, !PT ;  /* 0x0000000e0d057209 */ /* 0x002fc60007810000 */
[----:B------:R-:W-:Y:S02]  /*7180*/  FADD.FTZ R9, -R4, R9 ;  /* 0x0000000904097221 */ /* 0x000fe40000010100 */
[----:B------:R-:W-:-:S02]  /*7190*/  FADD.FTZ R8, -R5, R8 ;  /* 0x0000000805087221 */ /* 0x000fc40000010100 */
[----:B------:R-:W-:Y:S02]  /*71a0*/  FMUL.FTZ R9, R9, UR37 ;  /* 0x0000002509097c20 */ /* 0x000fe40008410000 */
[----:B------:R-:W-:-:S04]  /*71b0*/  FMUL.FTZ R8, R8, UR37 ;  /* 0x0000002508087c20 */ /* 0x000fc80008410000 */
[----:B------:R-:W-:Y:S08]  /*71c0*/  MUFU.EX2 R9, R9 ;  /* 0x0000000900097308 */ /* 0x000ff00000000800 */
[----:B------:R-:W-:Y:S01]  /*71d0*/  MUFU.EX2 R8, R8 ;  /* 0x0000000800087308 */ /* 0x000fe20000000800 */
[----:B------:R-:W-:Y:S02]  /*71e0*/  WARPGROUP.DEPBAR.LE gsb0, 0x0 ;  /* 0x00008000000079c5 */ /* 0x000fe40000010000 */
[----:B------:R-:W-:Y:S01]  /*71f0*/  WARPGROUP.ARRIVE ;  /* 0x00000000000079c5 */ /* 0x000fe20000000000 */
[----:B------:R-:W-:-:S04]  /*7200*/  FFMA.FTZ R188, R4, R15, -8 ;  /* 0xc100000004bc7423 */ /* 0x000fc8000001000f */
[--C-:B------:R-:W-:Y:S01]  /*7210*/  FFMA.FTZ R10, R152, UR37, -R188.reuse ;  /* 0x00000025980a7c23 */ /* 0x100fe200080108bc */
[----:B------:R-:W-:Y:S01]  /*7220*/  QGMMA.64x256x32.F32.E4M3.E4M3 R24, R184, gdesc[UR4], R24, gsb0 ;  /* 0x03e00004b8187df3 */ /* 0x000fe20008000818 */
[----:B------:R-:W-:-:S01]  /*7230*/  FFMA.FTZ R152, R168, UR37, -R188 ;  /* 0x00000025a8987c23 */ /* 0x000fc200080108bc */
[----:B------:R-:W-:Y:S02]  /*7240*/  IMAD.U32 R168, RZ, RZ, UR37 ;  /* 0x00000025ffa87e24 */ /* 0x000fe4000f8e00ff */
[----:B------:R-:W-:-:S01]  /*7250*/  FFMA.FTZ R11, R153, UR37, -R188 ;  /* 0x00000025990b7c23 */ /* 0x000fc200080108bc */
[----:B------:R-:W-:Y:S01]  /*7260*/  FFMA.FTZ R153, R169, UR37, -R188 ;  /* 0x00000025a9997c23 */ /* 0x000fe200080108bc */
[----:B------:R-:W0:Y:S01]  /*7270*/  MUFU.EX2 R10, R10 ;  /* 0x0000000a000a7308 */ /* 0x000e220000000800 */
[----:B------:R-:W-:-:S01]  /*7280*/  FFMA.FTZ R168, R5, R168, -8 ;  /* 0xc100000005a87423 */ /* 0x000fc200000100a8 */
[--C-:B------:R-:W-:Y:S01]  /*7290*/  FFMA.FTZ R12, R156, UR37, -R188.reuse ;  /* 0x000000259c0c7c23 */ /* 0x100fe200080108bc */
[----:B------:R-:W-:-:S01]  /*72a0*/  FFMA.FTZ R13, R157, UR37, -R188 ;  /* 0x000000259d0d7c23 */ /* 0x000fc200080108bc */
[----:B------:R-:W-:Y:S01]  /*72b0*/  FFMA.FTZ R14, R160, UR37, -R188 ;  /* 0x00000025a00e7c23 */ /* 0x000fe200080108bc */
[----:B------:R-:W-:-:S01]  /*72c0*/  FFMA.FTZ R169, R154, UR37, -R168 ;  /* 0x000000259aa97c23 */ /* 0x000fc200080108a8 */
[--C-:B------:R-:W-:Y:S01]  /*72d0*/  FFMA.FTZ R154, R155, UR37, -R168.reuse ;  /* 0x000000259b9a7c23 */ /* 0x100fe200080108a8 */
[----:B------:R-:W-:-:S01]  /*72e0*/  FFMA.FTZ R155, R158, UR37, -R168 ;  /* 0x000000259e9b7c23 */ /* 0x000fc200080108a8 */
[----:B------:R-:W1:Y:S01]  /*72f0*/  MUFU.EX2 R11, R11 ;  /* 0x0000000b000b7308 */ /* 0x000e620000000800 */
[----:B------:R-:W-:-:S01]  /*7300*/  FFMA.FTZ R158, R159, UR37, -R168 ;  /* 0x000000259f9e7c23 */ /* 0x000fc200080108a8 */
[----:B------:R-:W-:Y:S01]  /*7310*/  FFMA.FTZ R159, R162, UR37, -R168 ;  /* 0x00000025a29f7c23 */ /* 0x000fe200080108a8 */
[----:B------:R-:W-:-:S01]  /*7320*/  FFMA.FTZ R15, R161, UR37, -R188 ;  /* 0x00000025a10f7c23 */ /* 0x000fc200080108bc */
[----:B------:R-:W-:Y:S01]  /*7330*/  FFMA.FTZ R162, R163, UR37, -R168 ;  /* 0x00000025a3a27c23 */ /* 0x000fe200080108a8 */
[----:B------:R-:W-:-:S01]  /*7340*/  FFMA.FTZ R20, R164, UR37, -R188 ;  /* 0x00000025a4147c23 */ /* 0x000fc200080108bc */
[----:B------:R-:W-:Y:S01]  /*7350*/  FFMA.FTZ R156, R172, UR37, -R188 ;  /* 0x00000025ac9c7c23 */ /* 0x000fe200080108bc */
[----:B------:R-:W-:-:S01]  /*7360*/  FFMA.FTZ R172, R166, UR37, -R168 ;  /* 0x00000025a6ac7c23 */ /* 0x000fc200080108a8 */
[----:B------:R-:W2:Y:S01]  /*7370*/  MUFU.EX2 R169, R169 ;  /* 0x000000a900a97308 */ /* 0x000ea20000000800 */
[----:B0-----:R-:W-:-:S01]  /*7380*/  FFMA.FTZ R0, R9, R0, R10 ;  /* 0x0000000009007223 */ /* 0x001fc2000001000a */
[----:B------:R-:W-:Y:S01]  /*7390*/  FFMA.FTZ R166, R171, UR37, -R168 ;  /* 0x00000025aba67c23 */ /* 0x000fe200080108a8 */
[----:B------:R-:W-:-:S01]  /*73a0*/  FFMA.FTZ R21, R165, UR37, -R188 ;  /* 0x00000025a5157c23 */ /* 0x000fc200080108bc */
[--C-:B------:R-:W-:Y:S01]  /*73b0*/  FFMA.FTZ R167, R167, UR37, -R168.reuse ;  /* 0x00000025a7a77c23 */ /* 0x100fe200080108a8 */
[----:B------:R-:W-:-:S01]  /*73c0*/  FFMA.FTZ R163, R170, UR37, -R168 ;  /* 0x00000025aaa37c23 */ /* 0x000fc200080108a8 */
[----:B------:R-:W-:Y:S01]  /*73d0*/  FFMA.FTZ R170, R174, UR37, -R168 ;  /* 0x00000025aeaa7c23 */ /* 0x000fe200080108a8 */
[----:B------:R-:W-:-:S01]  /*73e0*/  FFMA.FTZ R157, R173, UR37, -R188 ;  /* 0x00000025ad9d7c23 */ /* 0x000fc200080108bc */
[----:B------:R-:W0:Y:S01]  /*73f0*/  MUFU.EX2 R154, R154 ;  /* 0x0000009a009a7308 */ /* 0x000e220000000800 */
[----:B-1----:R-:W-:-:S01]  /*7400*/  FADD.FTZ R171, R11, R0 ;  /* 0x000000000bab7221 */ /* 0x002fc20000010000 */
[----:B------:R-:W-:Y:S01]  /*7410*/  FFMA.FTZ R175, R175, UR37, -R168 ;  /* 0x00000025afaf7c23 */ /* 0x000fe200080108a8 */
[----:B------:R-:W-:-:S01]  /*7420*/  FFMA.FTZ R160, R176, UR37, -R188 ;  /* 0x00000025b0a07c23 */ /* 0x000fc200080108bc */
[----:B------:R-:W-:Y:S01]  /*7430*/  FFMA.FTZ R178, R178, UR37, -R168 ;  /* 0x00000025b2b27c23 */ /* 0x000fe200080108a8 */
[----:B------:R-:W-:-:S01]  /*7440*/  FFMA.FTZ R161, R177, UR37, -R188 ;  /* 0x00000025b1a17c23 */ /* 0x000fc200080108bc */
[----:B------:R-:W-:Y:S01]  /*7450*/  FFMA.FTZ R179, R179, UR37, -R168 ;  /* 0x00000025b3b37c23 */ /* 0x000fe200080108a8 */
[----:B------:R-:W-:-:S01]  /*7460*/  FFMA.FTZ R164, R180, UR37, -R188 ;  /* 0x00000025b4a47c23 */ /* 0x000fc200080108bc */
[----:B------:R-:W1:Y:S01]  /*7470*/  MUFU.EX2 R12, R12 ;  /* 0x0000000c000c7308 */ /* 0x000e620000000800 */
[----:B--2---:R-:W-:-:S01]  /*7480*/  FFMA.FTZ R3, R8, R3, R169 ;  /* 0x0000000308037223 */ /* 0x004fc200000100a9 */
[----:B------:R-:W-:Y:S01]  /*7490*/  FFMA.FTZ R182, R182, UR37, -R168 ;  /* 0x00000025b6b67c23 */ /* 0x000fe200080108a8 */
[----:B------:R-:W-:-:S01]  /*74a0*/  FFMA.FTZ R165, R181, UR37, -R188 ;  /* 0x00000025b5a57c23 */ /* 0x000fc200080108bc */
[----:B------:R-:W-:Y:S01]  /*74b0*/  FFMA.FTZ R168, R183, UR37, -R168 ;  /* 0x00000025b7a87c23 */ /* 0x000fe200080108a8 */
[----:B------:R-:W-:-:S03]  /*74c0*/  IADD3 R173, -R202, 0xb, RZ ;  /* 0x0000000bcaad7810 */ /* 0x000fc60007ffe1ff */
        /* <DEDUP_REMOVED lines=20> */
[----:B------:R-:W-:-:S06]  /*7610*/  IMAD.U32 R171, RZ, RZ, UR52 ;  /* 0x00000034ffab7e24 */ /* 0x000fcc000f8e00ff */
[----:B------:R-:W0:Y:S01]  /*7620*/  MUFU.EX2 R167, R167 ;  /* 0x000000a700a77308 */ /* 0x000e220000000800 */
[----:B-1----:R-:W-:-:S07]  /*7630*/  FADD.FTZ R174, R172, R3 ;  /* 0x00000003acae7221 */ /* 0x002fce0000010000 */
[----:B------:R-:W1:Y:S01]  /*7640*/  MUFU.EX2 R152, R152 ;  /* 0x0000009800987308 */ /* 0x000e620000000800 */
[----:B--2---:R-:W-:-:S01]  /*7650*/  FADD.FTZ R3, R21, R0 ;  /* 0x0000000015037221 */ /* 0x004fc20000010000 */
[----:B------:R-:W-:-:S05]  /*7660*/  @!P1 LEA R0, R171, UR41, 0x3 ;  /* 0x00000029ab009c11 */ /* 0x000fca000f8e18ff */
[----:B------:R-:W-:Y:S01]  /*7670*/  @!P1 VIADD R0, R0, 0x28440 ;  /* 0x0002844000009836 */ /* 0x000fe20000000000 */
[----:B------:R-:W2:Y:S01]  /*7680*/  MUFU.EX2 R163, R163 ;  /* 0x000000a300a37308 */ /* 0x000ea20000000800 */
[----:B0-----:R-:W-:-:S03]  /*7690*/  FADD.FTZ R174, R167, R174 ;  /* 0x000000aea7ae7221 */ /* 0x001fc60000010000 */
[----:B------:R-:W-:-:S04]  /*76a0*/  @!P1 PRMT R0, RZ, 0x654, R0 ;  /* 0x00000654ff009816 */ /* 0x000fc80000000000 */
        /* <DEDUP_REMOVED lines=22> */
[----:B------:R-:W-:Y:S08]  /*7810*/  MUFU.EX2 R165, R165 ;  /* 0x000000a500a57308 */ /* 0x000ff00000000800 */
[----:B------:R-:W1:Y:S01]  /*7820*/  MUFU.EX2 R168, R168 ;  /* 0x000000a800a87308 */ /* 0x000e620000000800 */
[----:B0-----:R-:W-:-:S01]  /*7830*/  FADD.FTZ R3, R182, R3 ;  /* 0x00000003b6037221 */ /* 0x001fc20000010000 */
[----:B------:R-:W-:-:S02]  /*7840*/  WARPGROUP.DEPBAR.LE gsb0, 0x0 ;  /* 0x00008000000079c5 */ /* 0x000fc40000010000 */
[----:B------:R0:W-:Y:S06]  /*7850*/  BAR.ARV R173, 0x100 ;  /* 0x000400ad0000751d */ /* 0x0001ec0000002000 */
[----:B------:R2:W-:Y:S01]  /*7860*/  @!P1 SYNCS.ARRIVE.TRANS64.RED.A1T0 RZ, [R0+URZ], RZ ;  /* 0x000000ff00ff99a7 */ /* 0x0005e2000810043f */
[----:B-1----:R-:W-:-:S01]  /*7870*/  FADD.FTZ R3, R168, R3 ;  /* 0x00000003a8037221 */ /* 0x002fc20000010000 */
[----:B--2---:R-:W-:-:S04]  /*7880*/  FADD.FTZ R0, R160, R171 ;  /* 0x000000aba0007221 */ /* 0x004fc80000010000 */
[----:B------:R-:W-:-:S04]  /*7890*/  FADD.FTZ R171, R161, R0 ;  /* 0x00000000a1ab7221 */ /* 0x000fc80000010000 */
[----:B------:R-:W-:-:S04]  /*78a0*/  FADD.FTZ R0, R164, R171 ;  /* 0x000000aba4007221 */ /* 0x000fc80000010000 */
[----:B------:R-:W-:Y:S01]  /*78b0*/  FADD.FTZ R0, R165, R0 ;  /* 0x00000000a5007221 */ /* 0x000fe20000010000 */
[----:B0-----:R-:W-:Y:S06]  /*78c0*/  @!P0 BRA `(.L_x_904) ;  /* 0x0000000000048947 */ /* 0x001fec0003800000 */
[----:B------:R-:W-:Y:S01]  /*78d0*/  BPT.TRAP 0x1 ;  /* 0x000000040000795c */ /* 0x000fe20000300000 */
.L_x_904:
[----:B------:R-:W-:Y:S01]  /*78e0*/  ULEA UR6, UR53, UR41, 0x3 ;  /* 0x0000002935067291 */ /* 0x000fe2000f8e183f */
[----:B------:R-:W-:Y:S01]  /*78f0*/  ISETP.GT.AND P2, PT, R6, R7, PT ;  /* 0x000000070600720c */ /* 0x000fe20003f44270 */
        /* <DEDUP_REMOVED lines=16> */
[----:B------:R-:W-:Y:S01]  /*7a00*/  SYNCS.ARRIVE.TRANS64.RED.A1T0 RZ, [UR6], RZ ;  /* 0x000000ffffff79a7 */ /* 0x000fe20008100406 */
        /* <DEDUP_REMOVED lines=125> */
[----:B------:R-:W-:Y:S01]  /*81e0*/  VIADD R6, R6, 0xffffffff ;  /* 0xffffffff06067836 */ /* 0x000fe20000000000 */
        /* <DEDUP_REMOVED lines=8> */
[----:B------:R-:W-:Y:S01]  /*8270*/  F2FP.SATFINITE.E4M3.F32.PACK_AB_MERGE_C R187, R180, R178, R13 ;  /* 0x000000b2b4bb723e */ /* 0x000fe2000480700d */
[----:B------:R-:W-:Y:S06]  /*8280*/  @P2 BRA `(.L_x_905) ;  /* 0xffffffe400b02947 */ /* 0x000fec000383ffff */
.L_x_895:
[----:B------:R-:W-:-:S13]  /*8290*/  ISETP.GE.AND P2, PT, R6, UR39, PT ;  /* 0x0000002706007c0c */ /* 0x000fda000bf46270 */
[----:B------:R-:W-:Y:S05]  /*82a0*/  @!P2 BRA `(.L_x_906) ;  /* 0x000000240020a947 */ /* 0x000fea0003800000 */
[----:B------:R-:W-:Y:S01]  /*82b0*/  IMAD.MOV.U32 R8, RZ, RZ, R5 ;  /* 0x000000ffff087224 */ /* 0x000fe200078e0005 */
[----:B------:R-:W-:Y:S01]  /*82c0*/  UMOV UR57, UR52 ;  /* 0x0000003400397c82 */ /* 0x000fe20008000000 */
[----:B------:R-:W-:Y:S01]  /*82d0*/  IMAD.MOV.U32 R7, RZ, RZ, R4 ;  /* 0x000000ffff077224 */ /* 0x000fe200078e0004 */
[----:B------:R-:W-:Y:S01]  /*82e0*/  UMOV UR58, UR46 ;  /* 0x0000002e003a7c82 */ /* 0x000fe20008000000 */
[----:B------:R-:W-:Y:S01]  /*82f0*/  ULDC UR52, c[0x0][0x9e4] ;  /* 0x0002790000347ab9 */ /* 0x000fe20000000800 */
[----:B------:R-:W-:Y:S01]  /*8300*/  ULDC UR54, c[0x0][0x288] ;  /* 0x0000a20000367ab9 */ /* 0x000fe20000000800 */
[----:B------:R-:W-:Y:S01]  /*8310*/  ULDC UR55, c[0x0][0x9dc] ;  /* 0x0002770000377ab9 */ /* 0x000fe20000000800 */
[----:B------:R-:W-:-:S05]  /*8320*/  ULDC UR53, c[0x0][0x9e0] ;  /* 0x0002780000357ab9 */ /* 0x000fca0000000800 */
.L_x_924:
[----:B------:R-:W-:Y:S01]  /*8330*/  ISETP.NE.AND P2, PT, RZ, UR43, PT ;  /* 0x0000002bff007c0c */ /* 0x000fe2000bf45270 */
[----:B------:R-:W-:-:S04]  /*8340*/  UISETP.NE.AND UP0, UPT, UR57, 0x1, UPT ;  /* 0x000000013900788c */ /* 0x000fc8000bf05270 */
[----:B------:R-:W-:-:S04]  /*8350*/  USEL UR46, URZ, 0x1, UP0 ;  /* 0x000000013f2e7887 */ /* 0x000fc80008000000 */
[----:B------:R-:W-:-:S04]  /*8360*/  ULOP3.LUT UR46, UR58, UR46, URZ, 0x3c, !UPT ;  /* 0x0000002e3a2e7292 */ /* 0x000fc8000f8e3c3f */
[----:B------:R-:W-:Y:S08]  /*8370*/  @P2 BRA `(.L_x_907) ;  /* 0x0000000000382947 */ /* 0x000ff00003800000 */
[----:B------:R-:W-:Y:S05]  /*8380*/  @!P0 BRA `(.L_x_908) ;  /* 0x0000000000048947 */ /* 0x000fea0003800000 */
[----:B------:R-:W-:Y:S01]  /*8390*/  BPT.TRAP 0x1 ;  /* 0x000000040000795c */ /* 0x000fe20000300000 */
.L_x_908:
        /* <DEDUP_REMOVED lines=9> */
.L_x_909:
[----:B-1----:R-:W-:Y:S05]  /*8430*/  @P3 BRA `(.L_x_907) ;  /* 0x0000000000083947 */ /* 0x002fea0003800000 */
[----:B------:R-:W1:Y:S02]  /*8440*/  SYNCS.PHASECHK.TRANS64.TRYWAIT P3, [UR6+0x28430], R4 ;  /* 0x02843004ff0075a7 */ /* 0x000e640008060146 */
[----:B-1----:R-:W-:Y:S05]  /*8450*/  @!P3 BRA `(.L_x_910) ;  /* 0x000000ac0054b947 */ /* 0x002fea0003800000 */
.L_x_907:
        /* <DEDUP_REMOVED lines=50> */
.L_x_912:
[----:B------:R-:W-:Y:S01]  /*8780*/  ULEA UR6, UR57, UR41, 0x3 ;  /* 0x0000002939067291 */ /* 0x000fe2000f8e183f */
[----:B------:R-:W-:-:S05]  /*8790*/  IMAD.U32 R4, RZ, RZ, UR58 ;  /* 0x0000003aff047e24 */ /* 0x000fca000f8e00ff */
[----:B------:R-:W-:-:S04]  /*87a0*/  SHF.L.U32 R4, R4, 0x1f, RZ ;  /* 0x0000001f04047819 */ /* 0x000fc800000006ff */
[----:B------:R0:W1:Y:S01]  /*87b0*/  SYNCS.PHASECHK.TRANS64.TRYWAIT P2, [UR6+0x28450], R4 ;  /* 0x02845004ff0075a7 */ /* 0x0000620008040146 */
[----:B------:R-:W-:Y:S05]  /*87c0*/  @!P0 BRA `(.L_x_913) ;  /* 0x0000000000048947 */ /* 0x000fea0003800000 */
[----:B------:R-:W-:Y:S01]  /*87d0*/  BPT.TRAP 0x1 ;  /* 0x000000040000795c */ /* 0x000fe20000300000 */
.L_x_913:
[----:B-1----:R-:W-:Y:S05]  /*87e0*/  @P2 BRA `(.L_x_911) ;  /* 0x0000000000082947 */ /* 0x002fea0003800000 */
[----:B------:R-:W1:Y:S02]  /*87f0*/  SYNCS.PHASECHK.TRANS64.TRYWAIT P2, [UR6+0x28450], R4 ;  /* 0x02845004ff0075a7 */ /* 0x000e640008040146 */
[----:B-1----:R-:W-:Y:S05]  /*8800*/  @!P2 BRA `(.L_x_914) ;  /* 0x000000a80080a947 */ /* 0x002fea0003800000 */
.L_x_911:
[----:B------:R-:W-:Y:S01]  /*8810*/  UIADD3 UR6, UR41, 0x8000, URZ ;  /* 0x0000800029067890 */ /* 0x000fe2000fffe03f */
[----:B------:R-:W-:Y:S01]  /*8820*/  WARPGROUP.ARRIVE ;  /* 0x00000000000079c5 */ /* 0x000fe20000000000 */
[----:B------:R-:W-:Y:S01]  /*8830*/  UMOV UR7, 0x80000020 ;  /* 0x8000002000077882 */ /* 0x000fe20000000000 */
[----:B01----:R-:W0:Y:S01]  /*8840*/  @P5 LDC R4, c[0x0][0x44c] ;  /* 0x00011300ff045b82 */ /* 0x003e220000000800 */
[----:B------:R-:W-:-:S03]  /*8850*/  USHF.R.U32.HI UR6, URZ, 0x4, UR6 ;  /* 0x000000043f067899 */ /* 0x000fc60008011606 */
[----:B------:R-:W1:Y:S01]  /*8860*/  S2R R12, SR_TID.X ;  /* 0x00000000000c7919 */ /* 0x000e620000002100 */
[----:B------:R-:W-:Y:S01]  /*8870*/  VIADD R5, R17, UR36 ;  /* 0x0000002411057c36 */ /* 0x000fe20008000000 */
[----:B------:R-:W-:Y:S01]  /*8880*/  ULOP3.LUT UR6, UR6, 0x3fff, URZ, 0xc0, !UPT ;  /* 0x00003fff06067892 */ /* 0x000fe2000f8ec03f */
[----:B------:R-:W-:Y:S01]  /*8890*/  IMAD.U32 R11, RZ, RZ, UR56 ;  /* 0x00000038ff0b7e24 */ /* 0x000fe2000f8e00ff */
[----:B------:R-:W2:Y:S02]  /*88a0*/  @P5 LDC R10, c[0x0][0x450] ;  /* 0x00011400ff0a5b82 */ /* 0x000ea40000000800 */
[----:B------:R-:W-:-:S04]  /*88b0*/  ULOP3.LUT UR6, UR6, 0x10000, URZ, 0xfc, !UPT ;  /* 0x0001000006067892 */ /* 0x000fc8000f8efc3f */
[----:B------:R-:W-:Y:S02]  /*88c0*/  ULEA UR6, UR57, UR6, 0xa ;  /* 0x0000000639067291 */ /* 0x000fe4000f8e503f */
[----:B------:R-:W3:Y:S07]  /*88d0*/  LDC R20, c[0x0][0x2f0] ;  /* 0x0000bc00ff147b82 */ /* 0x000eee0000000800 */
[----:B------:R-:W-:Y:S01]  /*88e0*/  QGMMA.64x256x32.F32.E4M3.E4M3 R24, R188, gdesc[UR4], R24, gsb0 ;  /* 0x03e00004bc187df3 */ /* 0x000fe20008000818 */
[----:B------:R-:W-:Y:S01]  /*88f0*/  UIADD3 UR6, UR6, 0x2, URZ ;  /* 0x0000000206067890 */ /* 0x000fe2000fffe03f */
[----:B0-----:R-:W-:Y:S01]  /*8900*/  @P5 IMAD.HI.U32 R9, R5, R4, RZ ;  /* 0x0000000405095227 */ /* 0x001fe200078e00ff */
[----:B------:R-:W-:Y:S01]  /*8910*/  UMOV UR7, 0x80000020 ;  /* 0x8000002000077882 */ /* 0x000fe20000000000 */
[----:B------:R-:W-:-:S02]  /*8920*/  @!P1 LEA R4, R11, UR41, 0x3 ;  /* 0x000000290b049c11 */ /* 0x000fc4000f8e18ff */
[----:B------:R-:W-:-:S03]  /*8930*/  IMAD.SHL.U32 R11, R6, 0x40, RZ ;  /* 0x00000040060b7824 */ /* 0x000fc600078e00ff */
[----:B------:R-:W-:Y:S01]  /*8940*/  @!P1 VIADD R4, R4, 0x28440 ;  /* 0x0002844004049836 */ /* 0x000fe20000000000 */
[----:B--2---:R-:W-:Y:S02]  /*8950*/  @P5 SHF.R.U32.HI R5, RZ, R10, R9 ;  /* 0x0000000aff055219 */ /* 0x004fe40000011609 */
[----:B------:R-:W-:Y:S02]  /*8960*/  IADD3 R9, -R11, 0x1, RZ ;  /* 0x000000010b097810 */ /* 0x000fe40007ffe1ff */
[----:B-1----:R-:W-:Y:S01]  /*8970*/  SHF.R.U32.HI R12, RZ, 0x7, R12 ;  /* 0x00000007ff0c7819 */ /* 0x002fe2000001160c */
[----:B------:R-:W0:Y:S01]  /*8980*/  SHFL.IDX PT, R10, R5, RZ, 0x1c1f ;  /* 0x001c1fff050a7589 */ /* 0x000e2200000e0000 */
[----:B------:R-:W-:Y:S01]  /*8990*/  @!P1 PRMT R4, RZ, 0x654, R4 ;  /* 0x00000654ff049816 */ /* 0x000fe20000000004 */
[----:B------:R-:W-:Y:S01]  /*89a0*/  IMAD R9, R2, -0x2, R9 ;  /* 0xfffffffe02097824 */ /* 0x000fe200078e0209 */
[----:B------:R-:W-:-:S03]  /*89b0*/  IADD3 R12, -R12, 0xb, RZ ;  /* 0x0000000b0c0c7810 */ /* 0x000fc60007ffe1ff */
[----:B---3--:R-:W-:-:S04]  /*89c0*/  IMAD R9, R20, UR44, R9 ;  /* 0x0000002c14097c24 */ /* 0x008fc8000f8e0209 */
[----:B------:R-:W-:-:S04]  /*89d0*/  VIADD R9, R9, -UR54 ;  /* 0x8000003609097c36 */ /* 0x000fc80008000000 */
[----:B------:R-:W-:Y:S01]  /*89e0*/  VIADD R14, R9, UR53 ;  /* 0x00000035090e7c36 */ /* 0x000fe20008000000 */
[----:B------:R-:W-:Y:S02]  /*89f0*/  WARPGROUP.DEPBAR.LE gsb0, 0x0 ;  /* 0x00008000000079c5 */ /* 0x000fe40000010000 */
[----:B------:R-:W-:-:S06]  /*8a00*/  WARPGROUP.ARRIVE ;  /* 0x00000000000079c5 */ /* 0x000fcc0000000000 */
[----:B------:R-:W-:Y:S01]  /*8a10*/  QGMMA.64x256x32.F32.E4M3.E4M3 R24, R184, gdesc[UR4], R24, gsb0 ;  /* 0x03e00004b8187df3 */ /* 0x000fe20008000818 */
[----:B------:R-:W-:-:S06]  /*8a20*/  ULOP3.LUT UR6, URZ, UR55, URZ, 0x33, !UPT ;  /* 0x000000373f067292 */ /* 0x000fcc000f8e333f */
[----:B------:R-:W-:-:S04]  /*8a30*/  VIADD R15, R9, UR6 ;  /* 0x00000006090f7c36 */ /* 0x000fc80008000000 */
[--C-:B0-----:R-:W-:Y:S01]  /*8a40*/  IMAD.IADD R9, R15, 0x1, R10.reuse ;  /* 0x000000010f097824 */ /* 0x101fe200078e020a */
[----:B------:R-:W-:Y:S02]  /*8a50*/  WARPGROUP.DEPBAR.LE gsb0, 0x0 ;  /* 0x00008000000079c5 */ /* 0x000fe40000010000 */
[----:B------:R0:W-:Y:S06]  /*8a60*/  BAR.ARV R12, 0x100 ;  /* 0x0004000c0000751d */ /* 0x0001ec0000002000 */
[----:B------:R1:W-:Y:S02]  /*8a70*/  @!P1 SYNCS.ARRIVE.TRANS64.RED.A1T0 RZ, [R4+URZ], RZ ;  /* 0x000000ff04ff99a7 */ /* 0x0003e4000810043f */
[----:B-1----:R-:W-:Y:S01]  /*8a80*/  IMAD.IADD R4, R14, 0x1, R10 ;  /* 0x000000010e047824 */ /* 0x002fe200078e020a */
[----:B0-----:R-:W-:Y:S06]  /*8a90*/  @!P6 BRA `(.L_x_915) ;  /* 0x00000000005ce947 */ /* 0x001fec0003800000 */
[----:B------:R-:W-:Y:S01]  /*8aa0*/  IMAD R10, R20, UR44, R10 ;  /* 0x0000002c140a7c24 */ /* 0x000fe2000f8e020a */
[----:B------:R-:W-:Y:S03]  /*8ab0*/  BSSY B0, `(.L_x_916) ;  /* 0x0000011000007945 */ /* 0x000fe60003800000 */
[----:B------:R-:W-:-:S05]  /*8ac0*/  VIADD R10, R10, -UR54 ;  /* 0x800000360a0a7c36 */ /* 0x000fca0008000000 */
        /* <DEDUP_REMOVED lines=10> */
.L_x_917:
[----:B------:R-:W-:-:S05]  /*8b70*/  IMAD.U32 R21, RZ, RZ, UR52 ;  /* 0x00000034ff157e24 */ /* 0x000fca000f8e00ff */
[----:B------:R-:W-:-:S13]  /*8b80*/  ISETP.NE.AND P2, PT, R21, 0x1, PT ;  /* 0x000000011500780c */ /* 0x000fda0003f45270 */
[----:B------:R-:W0:Y:S02]  /*8b90*/  @P2 LDC.64 R12, c[0x0][0x9e8] ;  /* 0x00027a00ff0c2b82 */ /* 0x000e240000000a00 */
[----:B0-----:R-:W-:-:S05]  /*8ba0*/  @P2 IMAD.HI.U32 R12, R10, R12, RZ ;  /* 0x0000000c0a0c2227 */ /* 0x001fca00078e00ff */
[----:B------:R-:W-:-:S07]  /*8bb0*/  @P2 SHF.R.U32.HI R10, RZ, R13, R12 ;  /* 0x0000000dff0a2219 */ /* 0x000fce000001160c */
.L_x_918:
[----:B------:R-:W-:Y:S05]  /*8bc0*/  BSYNC B0 ;  /* 0x0000000000007941 */ /* 0x000fea0003800000 */
.L_x_916:
[----:B------:R-:W-:-:S04]  /*8bd0*/  IMAD R13, R10, R21, -R11 ;  /* 0x000000150a0d7224 */ /* 0x000fc800078e0a0b */
[----:B------:R-:W-:-:S05]  /*8be0*/  IMAD R13, R2, -0x2, R13 ;  /* 0xfffffffe020d7824 */ /* 0x000fca00078e020d */
[----:B------:R-:W-:Y:S02]  /*8bf0*/  VIADDMNMX R4, R13, R21, R4, PT ;  /* 0x000000150d047246 */ /* 0x000fe40003800104 */
[----:B------:R-:W-:-:S07]  /*8c00*/  VIMNMX R9, R9, R13, !PT ;  /* 0x0000000d09097248 */ /* 0x000fce0007fe0100 */
.L_x_915:
[----:B------:R-:W-:Y:S01]  /*8c10*/  ISETP.GT.AND P2, PT, R6, -0x1, PT ;  /* 0xffffffff0600780c */ /* 0x000fe20003f44270 */
[----:B------:R-:W0:Y:S03]  /*8c20*/  SHFL.IDX PT, R5, R5, 0x1, 0x1c1f ;  /* 0x003c1f0005057f89 */ /* 0x000e2600000e0000 */
[C---:B------:R-:W-:Y:S02]  /*8c30*/  ISETP.GT.AND P4, PT, R9.reuse, RZ, P2 ;  /* 0x000000ff0900720c */ /* 0x040fe40001784270 */
[----:B------:R-:W-:Y:S02]  /*8c40*/  ISETP.GT.AND P3, PT, R9, 0x1, P2 ;  /* 0x000000010900780c */ /* 0x000fe40001764270 */
[C---:B------:R-:W-:Y:S02]  /*8c50*/  ISETP.LT.OR P4, PT, R4.reuse, 0x1, P4 ;  /* 0x000000010400780c */ /* 0x040fe40002781670 */
[----:B------:R-:W-:-:S02]  /*8c60*/  ISETP.LT.OR P3, PT, R4, 0x2, P3 ;  /* 0x000000020400780c */ /* 0x000fc40001f61670 */
[----:B------:R-:W-:Y:S02]  /*8c70*/  FSEL R152, R152, -INF , !P4 ;  /* 0xff80000098987808 */ /* 0x000fe40006000000 */
[----:B------:R-:W-:Y:S02]  /*8c80*/  FSEL R153, R153, -INF , !P3 ;  /* 0xff80000099997808 */ /* 0x000fe40005800000 */
[C---:B------:R-:W-:Y:S02]  /*8c90*/  ISETP.GT.AND P4, PT, R9.reuse, 0x8, P2 ;  /* 0x000000080900780c */ /* 0x040fe40001784270 */
[----:B------:R-:W-:Y:S02]  /*8ca0*/  ISETP.GT.AND P3, PT, R9, 0x9, P2 ;  /* 0x000000090900780c */ /* 0x000fe40001764270 */
[C---:B------:R-:W-:Y:S02]  /*8cb0*/  ISETP.LT.OR P4, PT, R4.reuse, 0x9, P4 ;  /* 0x000000090400780c */ /* 0x040fe40002781670 */
[----:B------:R-:W-:-:S02]  /*8cc0*/  ISETP.LT.OR P3, PT, R4, 0xa, P3 ;  /* 0x0000000a0400780c */ /* 0x000fc40001f61670 */
[----:B------:R-:W-:Y:S01]  /*8cd0*/  FSEL R156, R156, -INF , !P4 ;  /* 0xff8000009c9c7808 */ /* 0x000fe20006000000 */
[----:B0-----:R-:W-:Y:S01]  /*8ce0*/  IMAD.IADD R10, R15, 0x1, R5 ;  /* 0x000000010f0a7824 */ /* 0x001fe200078e0205 */
[----:B------:R-:W-:Y:S02]  /*8cf0*/  FSEL R157, R157, -INF , !P3 ;  /* 0xff8000009d9d7808 */ /* 0x000fe40005800000 */
[C---:B------:R-:W-:Y:S02]  /*8d00*/  ISETP.GT.AND P4, PT, R9.reuse, 0x10, P2 ;  /* 0x000000100900780c */ /* 0x040fe40001784270 */
        /* <DEDUP_REMOVED lines=30> */
[----:B------:R-:W-:Y:S01]  /*8ef0*/  ISETP.GT.AND P3, PT, R9, 0x39, P2 ;  /* 0x000000390900780c */ /* 0x000fe20001764270 */
[----:B------:R-:W-:Y:S01]  /*8f00*/  IMAD.IADD R9, R14, 0x1, R5 ;  /* 0x000000010e097824 */ /* 0x000fe200078e0205 */
[C---:B------:R-:W-:Y:S02]  /*8f10*/  ISETP.LT.OR P4, PT, R4.reuse, 0x39, P4 ;  /* 0x000000390400780c */ /* 0x040fe40002781670 */
[----:B------:R-:W-:-:S02]  /*8f20*/  ISETP.LT.OR P3, PT, R4, 0x3a, P3 ;  /* 0x0000003a0400780c */ /* 0x000fc40001f61670 */
[----:B------:R-:W-:Y:S02]  /*8f30*/  FSEL R180, R180, -INF , !P4 ;  /* 0xff800000b4b47808 */ /* 0x000fe40006000000 */
[----:B------:R-:W-:Y:S01]  /*8f40*/  FSEL R181, R181, -INF , !P3 ;  /* 0xff800000b5b57808 */ /* 0x000fe20005800000 */
[----:B------:R-:W-:Y:S08]  /*8f50*/  @!P6 BRA `(.L_x_919) ;  /* 0x00000000005ce947 */ /* 0x000ff00003800000 */
        /* <DEDUP_REMOVED lines=13> */
.L_x_921:
[----:B------:R-:W-:-:S05]  /*9030*/  IMAD.U32 R14, RZ, RZ, UR52 ;  /* 0x00000034ff0e7e24 */ /* 0x000fca000f8e00ff */
[----:B------:R-:W-:-:S13]  /*9040*/  ISETP.NE.AND P3, PT, R14, 0x1, PT ;  /* 0x000000010e00780c */ /* 0x000fda0003f65270 */
[----:B------:R-:W0:Y:S02]  /*9050*/  @P3 LDC.64 R4, c[0x0][0x9e8] ;  /* 0x00027a00ff043b82 */ /* 0x000e240000000a00 */
[----:B0-----:R-:W-:-:S05]  /*9060*/  @P3 IMAD.HI.U32 R4, R12, R4, RZ ;  /* 0x000000040c043227 */ /* 0x001fca00078e00ff */
[----:B------:R-:W-:-:S07]  /*9070*/  @P3 SHF.R.U32.HI R12, RZ, R5, R4 ;  /* 0x00000005ff0c3219 */ /* 0x000fce0000011604 */
.L_x_922:
[----:B------:R-:W-:Y:S05]  /*9080*/  BSYNC B0 ;  /* 0x0000000000007941 */ /* 0x000fea0003800000 */
.L_x_920:
[----:B------:R-:W-:-:S04]  /*9090*/  IMAD R11, R12, R14, -R11 ;  /* 0x0000000e0c0b7224 */ /* 0x000fc800078e0a0b */
[----:B------:R-:W-:-:S05]  /*90a0*/  IMAD R11, R2, -0x2, R11 ;  /* 0xfffffffe020b7824 */ /* 0x000fca00078e020b */
[----:B------:R-:W-:Y:S02]  /*90b0*/  VIADDMNMX R9, R11, R14, R9, PT ;  /* 0x0000000e0b097246 */ /* 0x000fe40003800109 */
[----:B------:R-:W-:-:S07]  /*90c0*/  VIMNMX R10, R10, R11, !PT ;  /* 0x0000000b0a0a7248 */ /* 0x000fce0007fe0100 */
.L_x_919:
[----:B------:R-:W-:Y:S01]  /*90d0*/  FMNMX.FTZ R4, R152, R7, !PT ;  /* 0x0000000798047209 */ /* 0x000fe20007810000 */
[----:B------:R-:W-:Y:S01]  /*90e0*/  IMAD.U32 R13, RZ, RZ, UR37 ;  /* 0x00000025ff0d7e24 */ /* 0x000fe2000f8e00ff */
[----:B------:R-:W-:Y:S02]  /*90f0*/  ISETP.GT.AND P4, PT, R10, 0x8, P2 ;  /* 0x000000080a00780c */ /* 0x000fe40001784270 */
[----:B------:R-:W-:Y:S02]  /*9100*/  FMNMX.FTZ R5, R153, R4, !PT ;  /* 0x0000000499057209 */ /* 0x000fe40007810000 */
[----:B------:R-:W-:Y:S02]  /*9110*/  ISETP.LT.OR P4, PT, R9, 0x9, P4 ;  /* 0x000000090900780c */ /* 0x000fe40002781670 */
[----:B------:R-:W-:Y:S02]  /*9120*/  FMNMX.FTZ R4, R156, R5, !PT ;  /* 0x000000059c047209 */ /* 0x000fe40007810000 */
[----:B------:R-:W-:-:S02]  /*9130*/  FSEL R158, R158, -INF , !P4 ;  /* 0xff8000009e9e7808 */ /* 0x000fc40006000000 */
[----:B------:R-:W-:Y:S02]  /*9140*/  FMNMX.FTZ R5, R157, R4, !PT ;  /* 0x000000049d057209 */ /* 0x000fe40007810000 */
[----:B------:R-:W-:Y:S02]  /*9150*/  ISETP.GT.AND P4, PT, R10, 0x10, P2 ;  /* 0x000000100a00780c */ /* 0x000fe40001784270 */
[----:B------:R-:W-:Y:S02]  /*9160*/  FMNMX.FTZ R4, R160, R5, !PT ;  /* 0x00000005a0047209 */ /* 0x000fe40007810000 */
[----:B------:R-:W-:Y:S02]  /*9170*/  ISETP.GT.AND P3, PT, R10, 0x1, P2 ;  /* 0x000000010a00780c */ /* 0x000fe40001764270 */
[----:B------:R-:W-:Y:S02]  /*9180*/  FMNMX.FTZ R5, R161, R4, !PT ;  /* 0x00000004a1057209 */ /* 0x000fe40007810000 */
[----:B------:R-:W-:-:S02]  /*9190*/  ISETP.LT.OR P4, PT, R9, 0x11, P4 ;  /* 0x000000110900780c */ /* 0x000fc40002781670 */
[----:B------:R-:W-:Y:S02]  /*91a0*/  FMNMX.FTZ R4, R164, R5, !PT ;  /* 0x00000005a4047209 */ /* 0x000fe40007810000 */
[----:B------:R-:W-:Y:S02]  /*91b0*/  ISETP.LT.OR P3, PT, R9, 0x2, P3 ;  /* 0x000000020900780c */ /* 0x000fe40001f61670 */
[----:B------:R-:W-:Y:S02]  /*91c0*/  FMNMX.FTZ R5, R165, R4, !PT ;  /* 0x00000004a5057209 */ /* 0x000fe40007810000 */
[----:B------:R-:W-:Y:S02]  /*91d0*/  FSEL R162, R162, -INF , !P4 ;  /* 0xff800000a2a27808 */ /* 0x000fe40006000000 */
[----:B------:R-:W-:Y:S02]  /*91e0*/  FMNMX.FTZ R4, R168, R5, !PT ;  /* 0x00000005a8047209 */ /* 0x000fe40007810000 */
[----:B------:R-:W-:-:S02]  /*91f0*/  ISETP.GT.AND P4, PT, R10, 0x18, P2 ;  /* 0x000000180a00780c */ /* 0x000fc40001784270 */
[----:B------:R-:W-:Y:S02]  /*9200*/  FMNMX.FTZ R5, R169, R4, !PT ;  /* 0x00000004a9057209 */ /* 0x000fe40007810000 */
[----:B------:R-:W-:Y:S02]  /*9210*/  FSEL R155, R155, -INF , !P3 ;  /* 0xff8000009b9b7808 */ /* 0x000fe40005800000 */
        /* <DEDUP_REMOVED lines=9> */
[----:B------:R-:W-:-:S02]  /*92b0*/  ISETP.GT.AND P4, PT, R10, RZ, P2 ;  /* 0x000000ff0a00720c */ /* 0x000fc40001784270 */
[----:B------:R-:W-:Y:S02]  /*92c0*/  FMNMX.FTZ R4, R181, R4, !PT ;  /* 0x00000004b5047209 */ /* 0x000fe40007810000 */
[----:B------:R-:W-:Y:S02]  /*92d0*/  FSEL R159, R159, -INF , !P3 ;  /* 0xff8000009f9f7808 */ /* 0x000fe40005800000 */
[----:B------:R-:W-:Y:S01]  /*92e0*/  ISETP.GT.AND P3, PT, R10, 0x11, P2 ;  /* 0x000000110a00780c */ /* 0x000fe20001764270 */
[----:B------:R-:W0:Y:S01]  /*92f0*/  SHFL.BFLY PT, R5, R4, 0x2, 0x1f ;  /* 0x0c401f0004057f89 */ /* 0x000e2200000e0000 */
[C---:B------:R-:W-:Y:S02]  /*9300*/  ISETP.LT.OR P4, PT, R9.reuse, 0x1, P4 ;  /* 0x000000010900780c */ /* 0x040fe40002781670 */
[----:B------:R-:W-:Y:S02]  /*9310*/  ISETP.LT.OR P3, PT, R9, 0x12, P3 ;  /* 0x000000120900780c */ /* 0x000fe40001f61670 */
[----:B------:R-:W-:-:S02]  /*9320*/  FSEL R11, R154, -INF , !P4 ;  /* 0xff8000009a0b7808 */ /* 0x000fc40006000000 */
[----:B------:R-:W-:Y:S02]  /*9330*/  FSEL R163, R163, -INF , !P3 ;  /* 0xff800000a3a37808 */ /* 0x000fe40005800000 */
[C---:B------:R-:W-:Y:S02]  /*9340*/  ISETP.GT.AND P3, PT, R10.reuse, 0x19, P2 ;  /* 0x000000190a00780c */ /* 0x040fe40001764270 */
[----:B------:R-:W-:Y:S02]  /*9350*/  FMNMX.FTZ R12, R11, R8, !PT ;  /* 0x000000080b0c7209 */ /* 0x000fe40007810000 */
[----:B------:R-:W-:Y:S02]  /*9360*/  ISETP.LT.OR P3, PT, R9, 0x1a, P3 ;  /* 0x0000001a0900780c */ /* 0x000fe40001f61670 */
[----:B------:R-:W-:Y:S02]  /*9370*/  ISETP.GT.AND P4, PT, R10, 0x20, P2 ;  /* 0x000000200a00780c */ /* 0x000fe40001784270 */
[----:B------:R-:W-:-:S02]  /*9380*/  FSEL R167, R167, -INF , !P3 ;  /* 0xff800000a7a77808 */ /* 0x000fc40005800000 */
[----:B------:R-:W-:Y:S02]  /*9390*/  ISETP.GT.AND P3, PT, R10, 0x21, P2 ;  /* 0x000000210a00780c */ /* 0x000fe40001764270 */
[C---:B------:R-:W-:Y:S02]  /*93a0*/  ISETP.LT.OR P4, PT, R9.reuse, 0x21, P4 ;  /* 0x000000210900780c */ /* 0x040fe40002781670 */
[----:B------:R-:W-:Y:S02]  /*93b0*/  ISETP.LT.OR P3, PT, R9, 0x22, P3 ;  /* 0x000000220900780c */ /* 0x000fe40001f61670 */
[----:B0-----:R-:W-:Y:S02]  /*93c0*/  FMNMX.FTZ R5, R4, R5, !PT ;  /* 0x0000000504057209 */ /* 0x001fe40007810000 */
[----:B------:R-:W-:Y:S02]  /*93d0*/  FSEL R171, R171, -INF , !P3 ;  /* 0xff800000abab7808 */ /* 0x000fe40005800000 */
[----:B------:R-:W-:Y:S01]  /*93e0*/  ISETP.GT.AND P3, PT, R10, 0x29, P2 ;  /* 0x000000290a00780c */ /* 0x000fe20001764270 */
[----:B------:R-:W0:Y:S01]  /*93f0*/  SHFL.BFLY PT, R4, R5, 0x1, 0x1f ;  /* 0x0c201f0005047f89 */ /* 0x000e2200000e0000 */
[----:B------:R-:W-:-:S02]  /*9400*/  FSEL R170, R170, -INF , !P4 ;  /* 0xff800000aaaa7808 */ /* 0x000fc40006000000 */
[----:B------:R-:W-:Y:S02]  /*9410*/  ISETP.LT.OR P3, PT, R9, 0x2a, P3 ;  /* 0x0000002a0900780c */ /* 0x000fe40001f61670 */
[C---:B------:R-:W-:Y:S02]  /*9420*/  ISETP.GT.AND P4, PT, R10.reuse, 0x28, P2 ;  /* 0x000000280a00780c */ /* 0x040fe40001784270 */
[----:B------:R-:W-:Y:S02]  /*9430*/  FSEL R175, R175, -INF , !P3 ;  /* 0xff800000afaf7808 */ /* 0x000fe40005800000 */
[----:B------:R-:W-:Y:S02]  /*9440*/  ISETP.GT.AND P3, PT, R10, 0x30, P2 ;  /* 0x000000300a00780c */ /* 0x000fe40001764270 */
[C---:B------:R-:W-:Y:S02]  /*9450*/  ISETP.LT.OR P4, PT, R9.reuse, 0x29, P4 ;  /* 0x000000290900780c */ /* 0x040fe40002781670 */
[----:B------:R-:W-:-:S02]  /*9460*/  ISETP.LT.OR P3, PT, R9, 0x31, P3 ;  /* 0x000000310900780c */ /* 0x000fc40001f61670 */
[----:B------:R-:W-:Y:S02]  /*9470*/  FSEL R174, R174, -INF , !P4 ;  /* 0xff800000aeae7808 */ /* 0x000fe40006000000 */
[----:B------:R-:W-:Y:S02]  /*9480*/  FSEL R178, R178, -INF , !P3 ;  /* 0xff800000b2b27808 */ /* 0x000fe40005800000 */
[----:B------:R-:W-:-:S04]  /*9490*/  ISETP.GT.AND P3, PT, R10, 0x31, P2 ;  /* 0x000000310a00780c */ /* 0x000fc80001764270 */
[----:B------:R-:W-:Y:S02]  /*94a0*/  ISETP.LT.OR P3, PT, R9, 0x32, P3 ;  /* 0x000000320900780c */ /* 0x000fe40001f61670 */
[----:B0-----:R-:W-:Y:S02]  /*94b0*/  FMNMX.FTZ R4, R5, R4, !PT ;  /* 0x0000000405047209 */ /* 0x001fe40007810000 */
[----:B------:R-:W-:Y:S02]  /*94c0*/  FMNMX.FTZ R5, R155, R12, !PT ;  /* 0x0000000c9b057209 */ /* 0x000fe40007810000 */
[----:B------:R-:W-:Y:S01]  /*94d0*/  FSEL R179, R179, -INF , !P3 ;  /* 0xff800000b3b37808 */ /* 0x000fe20005800000 */
[----:B------:R-:W-:-:S01]  /*94e0*/  FFMA.FTZ R13, R4, R13, -8 ;  /* 0xc1000000040d7423 */ /* 0x000fc2000001000d */
[----:B------:R-:W-:Y:S02]  /*94f0*/  FMNMX.FTZ R12, R158, R5, !PT ;  /* 0x000000059e0c7209 */ /* 0x000fe40007810000 */
[----:B------:R-:W-:-:S02]  /*9500*/  ISETP.GT.AND P3, PT, R10, 0x38, P2 ;  /* 0x000000380a00780c */ /* 0x000fc40001764270 */
[----:B------:R-:W-:Y:S02]  /*9510*/  FMNMX.FTZ R5, R159, R12, !PT ;  /* 0x0000000c9f057209 */ /* 0x000fe40007810000 */
[----:B------:R-:W-:Y:S02]  /*9520*/  ISETP.GT.AND P2, PT, R10, 0x39, P2 ;  /* 0x000000390a00780c */ /* 0x000fe40001744270 */
[----:B------:R-:W-:Y:S02]  /*9530*/  FMNMX.FTZ R12, R162, R5, !PT ;  /* 0x00000005a20c7209 */ /* 0x000fe40007810000 */
[----:B------:R-:W-:Y:S02]  /*9540*/  ISETP.LT.OR P3, PT, R9, 0x39, P3 ;  /* 0x000000390900780c */ /* 0x000fe40001f61670 */
[----:B------:R-:W-:Y:S02]  /*9550*/  FMNMX.FTZ R5, R163, R12, !PT ;  /* 0x0000000ca3057209 */ /* 0x000fe40007810000 */
[----:B------:R-:W-:-:S02]  /*9560*/  ISETP.LT.OR P2, PT, R9, 0x3a, P2 ;  /* 0x0000003a0900780c */ /* 0x000fc40001741670 */
[----:B------:R-:W-:Y:S02]  /*9570*/  FMNMX.FTZ R12, R166, R5, !PT ;  /* 0x00000005a60c7209 */ /* 0x000fe40007810000 */
[----:B------:R-:W-:Y:S02]  /*9580*/  FSEL R182, R182, -INF , !P3 ;  /* 0xff800000b6b67808 */ /* 0x000fe40005800000 */
[----:B------:R-:W-:Y:S02]  /*9590*/  FMNMX.FTZ R5, R167, R12, !PT ;  /* 0x0000000ca7057209 */ /* 0x000fe40007810000 */
[----:B------:R-:W-:Y:S02]  /*95a0*/  FSEL R183, R183, -INF , !P2 ;  /* 0xff800000b7b77808 */ /* 0x000fe40005000000 */
[----:B------:R-:W-:Y:S02]  /*95b0*/  FMNMX.FTZ R12, R170, R5, !PT ;  /* 0x00000005aa0c7209 */ /* 0x000fe40007810000 */
[----:B------:R-:W-:-:S02]  /*95c0*/  FSETP.NEU.FTZ.AND P4, PT, R4, -INF , PT ;  /* 0xff8000000400780b */ /* 0x000fc40003f9d000 */
[----:B------:R-:W-:Y:S02]  /*95d0*/  FMNMX.FTZ R5, R171, R12, !PT ;  /* 0x0000000cab057209 */ /* 0x000fe40007810000 */
[----:B------:R-:W-:Y:S02]  /*95e0*/  FSEL R184, R13, RZ, P4 ;  /* 0x000000ff0db87208 */ /* 0x000fe40002000000 */
[----:B------:R-:W-:-:S03]  /*95f0*/  FMNMX.FTZ R14, R174, R5, !PT ;  /* 0x00000005ae0e7209 */ /* 0x000fc60007810000 */
[--C-:B------:R-:W-:Y:S01]  /*9600*/  FFMA.FTZ R20, R164, UR37, -R184.reuse ;  /* 0x00000025a4147c23 */ /* 0x100fe200080108b8 */
[----:B------:R-:W-:Y:S01]  /*9610*/  FMNMX.FTZ R5, R175, R14, !PT ;  /* 0x0000000eaf057209 */ /* 0x000fe20007810000 */
[--C-:B------:R-:W-:Y:S01]  /*9620*/  FFMA.FTZ R13, R152, UR37, -R184.reuse ;  /* 0x00000025980d7c23 */ /* 0x100fe200080108b8 */
[----:B------:R-:W-:-:S01]  /*9630*/  FFMA.FTZ R152, R168, UR37, -R184 ;  /* 0x00000025a8987c23 */ /* 0x000fc200080108b8 */
[----:B------:R-:W-:Y:S01]  /*9640*/  FSEL R168, R4, RZ, P4 ;  /* 0x000000ff04a87208 */ /* 0x000fe20002000000 */
[----:B------:R-:W-:-:S01]  /*9650*/  FFMA.FTZ R153, R153, UR37, -R184 ;  /* 0x0000002599997c23 */ /* 0x000fc200080108b8 */
[----:B------:R-:W-:Y:S01]  /*9660*/  FMNMX.FTZ R14, R178, R5, !PT ;  /* 0x00000005b20e7209 */ /* 0x000fe20007810000 */
[----:B------:R-:W-:-:S01]  /*9670*/  FFMA.FTZ R156, R156, UR37, -R184 ;  /* 0x000000259c9c7c23 */ /* 0x000fc200080108b8 */
[----:B------:R-:W-:Y:S01]  /*9680*/  MUFU.EX2 R13, R13 ;  /* 0x0000000d000d7308 */ /* 0x000fe20000000800 */
[----:B------:R-:W-:-:S01]  /*9690*/  FADD.FTZ R168, -R168, R7 ;  /* 0x00000007a8a87221 */ /* 0x000fc20000010100 */
[----:B------:R-:W-:Y:S01]  /*96a0*/  FMNMX.FTZ R5, R179, R14, !PT ;  /* 0x0000000eb3057209 */ /* 0x000fe20007810000 */
[----:B------:R-:W-:-:S01]  /*96b0*/  FFMA.FTZ R9, R157, UR37, -R184 ;  /* 0x000000259d097c23 */ /* 0x000fc200080108b8 */
[--C-:B------:R-:W-:Y:S01]  /*96c0*/  FFMA.FTZ R160, R160, UR37, -R184.reuse ;  /* 0x00000025a0a07c23 */ /* 0x100fe200080108b8 */
[----:B------:R-:W-:-:S01]  /*96d0*/  FFMA.FTZ R15, R161, UR37, -R184 ;  /* 0x00000025a10f7c23 */ /* 0x000fc200080108b8 */
[----:B------:R-:W-:Y:S01]  /*96e0*/  FMNMX.FTZ R14, R182, R5, !PT ;  /* 0x00000005b60e7209 */ /* 0x000fe20007810000 */
[----:B------:R-:W-:-:S01]  /*96f0*/  FFMA.FTZ R21, R165, UR37, -R184 ;  /* 0x00000025a5157c23 */ /* 0x000fc200080108b8 */
[----:B------:R0:W-:Y:S01]  /*9700*/  MUFU.EX2 R12, R153 ;  /* 0x00000099000c7308 */ /* 0x0001e20000000800 */
[----:B------:R-:W-:-:S01]  /*9710*/  FFMA.FTZ R157, R173, UR37, -R184 ;  /* 0x00000025ad9d7c23 */ /* 0x000fc200080108b8 */
[----:B------:R-:W-:Y:S01]  /*9720*/  FMNMX.FTZ R5, R183, R14, !PT ;  /* 0x0000000eb7057209 */ /* 0x000fe20007810000 */
[----:B------:R-:W-:-:S01]  /*9730*/  FFMA.FTZ R161, R177, UR37, -R184 ;  /* 0x00000025b1a17c23 */ /* 0x000fc200080108b8 */
[----:B------:R-:W-:-:S03]  /*9740*/  FFMA.FTZ R181, R181, UR37, -R184 ;  /* 0x00000025b5b57c23 */ /* 0x000fc600080108b8 */
[----:B------:R-:W1:Y:S01]  /*9750*/  SHFL.BFLY PT, R154, R5, 0x2, 0x1f ;  /* 0x0c401f00059a7f89 */ /* 0x000e6200000e0000 */
[----:B------:R2:W-:Y:S01]  /*9760*/  MUFU.EX2 R10, R156 ;  /* 0x0000009c000a7308 */ /* 0x0005e20000000800 */
[----:B0-----:R-:W-:-:S07]  /*9770*/  FFMA.FTZ R153, R169, UR37, -R184 ;  /* 0x00000025a9997c23 */ /* 0x001fce00080108b8 */
[----:B------:R-:W-:Y:S01]  /*9780*/  MUFU.EX2 R9, R9 ;  /* 0x0000000900097308 */ /* 0x000fe20000000800 */
[----:B--2---:R-:W-:-:S07]  /*9790*/  FFMA.FTZ R156, R176, UR37, -R184 ;  /* 0x00000025b09c7c23 */ /* 0x004fce00080108b8 */
[----:B------:R0:W-:Y:S01]  /*97a0*/  MUFU.EX2 R14, R160 ;  /* 0x000000a0000e7308 */ /* 0x0001e20000000800 */
[----:B-1----:R-:W-:Y:S01]  /*97b0*/  FMNMX.FTZ R164, R5, R154, !PT ;  /* 0x0000009a05a47209 */ /* 0x002fe20007810000 */
[----:B------:R-:W-:Y:S01]  /*97c0*/  FFMA.FTZ R154, R172, UR37, -R184 ;  /* 0x00000025ac9a7c23 */ /* 0x000fe200080108b8 */
[----:B------:R-:W-:-:S05]  /*97d0*/  IMAD.U32 R172, RZ, RZ, UR37 ;  /* 0x00000025ffac7e24 */ /* 0x000fca000f8e00ff */
[----:B------:R-:W-:Y:S01]  /*97e0*/  MUFU.EX2 R15, R15 ;  /* 0x0000000f000f7308 */ /* 0x000fe20000000800 */
[----:B0-----:R-:W-:-:S01]  /*97f0*/  FFMA.FTZ R160, R180, UR37, -R184 ;  /* 0x00000025b4a07c23 */ /* 0x001fc200080108b8 */
[----:B------:R-:W0:Y:S06]  /*9800*/  SHFL.BFLY PT, R5, R164, 0x1, 0x1f ;  /* 0x0c201f00a4057f89 */ /* 0x000e2c00000e0000 */
[----:B------:R-:W-:Y:S08]  /*9810*/  MUFU.EX2 R20, R20 ;  /* 0x0000001400147308 */ /* 0x000ff00000000800 */
[----:B------:R-:W-:Y:S08]  /*9820*/  MUFU.EX2 R21, R21 ;  /* 0x0000001500157308 */ /* 0x000ff00000000800 */
[----:B------:R-:W-:Y:S01]  /*9830*/  MUFU.EX2 R152, R152 ;  /* 0x0000009800987308 */ /* 0x000fe20000000800 */
[----:B0-----:R-:W-:Y:S01]  /*9840*/  FMNMX.FTZ R5, R164, R5, !PT ;  /* 0x00000005a4057209 */ /* 0x001fe20007810000 */
[----:B------:R-:W-:-:S03]  /*9850*/  FMUL.FTZ R164, R168, UR37 ;  /* 0x00000025a8a47c20 */ /* 0x000fc60008410000 */
[C---:B------:R-:W-:Y:S01]  /*9860*/  FSETP.NEU.FTZ.AND P2, PT, R5.reuse, -INF , PT ;  /* 0xff8000000500780b */ /* 0x040fe20003f5d000 */
[----:B------:R-:W-:-:S02]  /*9870*/  FFMA.FTZ R172, R5, R172, -8 ;  /* 0xc100000005ac7423 */ /* 0x000fc400000100ac */
[----:B------:R-:W-:Y:S03]  /*9880*/  MUFU.EX2 R153, R153 ;  /* 0x0000009900997308 */ /* 0x000fe60000000800 */
[----:B------:R-:W-:-:S05]  /*9890*/  FSEL R172, R172, RZ, P2 ;  /* 0x000000ffacac7208 */ /* 0x000fca0001000000 */
[----:B------:R-:W0:Y:S01]  /*98a0*/  MUFU.EX2 R164, R164 ;  /* 0x000000a400a47308 */ /* 0x000e220000000800 */
[----:B------:R-:W-:-:S01]  /*98b0*/  FFMA.FTZ R168, R11, UR37, -R172 ;  /* 0x000000250ba87c23 */ /* 0x000fc200080108ac */
[--C-:B------:R-:W-:Y:S01]  /*98c0*/  FFMA.FTZ R11, R155, UR37, -R172.reuse ;  /* 0x000000259b0b7c23 */ /* 0x100fe200080108ac */
[----:B------:R-:W-:-:S01]  /*98d0*/  FFMA.FTZ R155, R158, UR37, -R172 ;  /* 0x000000259e9b7c23 */ /* 0x000fc200080108ac */
[--C-:B------:R-:W-:Y:S01]  /*98e0*/  FFMA.FTZ R158, R159, UR37, -R172.reuse ;  /* 0x000000259f9e7c23 */ /* 0x100fe200080108ac */
[----:B------:R-:W-:-:S01]  /*98f0*/  FFMA.FTZ R159, R162, UR37, -R172 ;  /* 0x00000025a29f7c23 */ /* 0x000fc200080108ac */
[--C-:B------:R-:W-:Y:S01]  /*9900*/  FFMA.FTZ R162, R163, UR37, -R172.reuse ;  /* 0x00000025a3a27c23 */ /* 0x100fe200080108ac */
[----:B------:R-:W-:Y:S01]  /*9910*/  FSEL R163, R5, RZ, P2 ;  /* 0x000000ff05a37208 */ /* 0x000fe20001000000 */
[----:B------:R-:W-:Y:S01]  /*9920*/  MUFU.EX2 R168, R168 ;  /* 0x000000a800a87308 */ /* 0x000fe20000000800 */
[----:B------:R-:W-:-:S01]  /*9930*/  FFMA.FTZ R166, R166, UR37, -R172 ;  /* 0x00000025a6a67c23 */ /* 0x000fc200080108ac */
[--C-:B------:R-:W-:Y:S01]  /*9940*/  FFMA.FTZ R167, R167, UR37, -R172.reuse ;  /* 0x00000025a7a77c23 */ /* 0x100fe200080108ac */
[----:B------:R-:W-:-:S01]  /*9950*/  FFMA.FTZ R165, R171, UR37, -R172 ;  /* 0x00000025aba57c23 */ /* 0x000fc200080108ac */
[----:B------:R-:W-:Y:S01]  /*9960*/  FADD.FTZ R163, -R163, R8 ;  /* 0x00000008a3a37221 */ /* 0x000fe20000010100 */
[----:B------:R-:W-:-:S01]  /*9970*/  FFMA.FTZ R8, R170, UR37, -R172 ;  /* 0x00000025aa087c23 */ /* 0x000fc200080108ac */
[--C-:B------:R-:W-:Y:S01]  /*9980*/  FFMA.FTZ R174, R174, UR37, -R172.reuse ;  /* 0x00000025aeae7c23 */ /* 0x100fe200080108ac */
[----:B------:R-:W-:-:S01]  /*9990*/  FFMA.FTZ R175, R175, UR37, -R172 ;  /* 0x00000025afaf7c23 */ /* 0x000fc200080108ac */
[----:B------:R-:W-:Y:S01]  /*99a0*/  FMUL.FTZ R163, R163, UR37 ;  /* 0x00000025a3a37c20 */ /* 0x000fe20008410000 */
[----:B------:R-:W-:Y:S01]  /*99b0*/  MUFU.EX2 R11, R11 ;  /* 0x0000000b000b7308 */ /* 0x000fe20000000800 */
[----:B0-----:R-:W-:-:S01]  /*99c0*/  FFMA.FTZ R169, R164, R0, R13 ;  /* 0x00000000a4a97223 */ /* 0x001fc2000001000d */
[--C-:B------:R-:W-:Y:S01]  /*99d0*/  FFMA.FTZ R178, R178, UR37, -R172.reuse ;  /* 0x00000025b2b27c23 */ /* 0x100fe200080108ac */
[----:B------:R-:W-:-:S01]  /*99e0*/  FFMA.FTZ R179, R179, UR37, -R172 ;  /* 0x00000025b3b37c23 */ /* 0x000fc200080108ac */
[----:B------:R-:W-:Y:S01]  /*99f0*/  FFMA.FTZ R182, R182, UR37, -R172 ;  /* 0x00000025b6b67c23 */ /* 0x000fe200080108ac */
[----:B------:R-:W-:-:S01]  /*9a00*/  FADD.FTZ R169, R12, R169 ;  /* 0x000000a90ca97221 */ /* 0x000fc20000010000 */
[----:B------:R-:W-:-:S02]  /*9a10*/  FFMA.FTZ R172, R183, UR37, -R172 ;  /* 0x00000025b7ac7c23 */ /* 0x000fc400080108ac */
[----:B------:R-:W0:Y:S01]  /*9a20*/  MUFU.EX2 R163, R163 ;  /* 0x000000a300a37308 */ /* 0x000e220000000800 */
[----:B------:R-:W-:-:S07]  /*9a30*/  FADD.FTZ R170, R10, R169 ;  /* 0x000000a90aaa7221 */ /* 0x000fce0000010000 */
[----:B------:R-:W1:Y:S08]  /*9a40*/  MUFU.EX2 R155, R155 ;  /* 0x0000009b009b7308 */ /* 0x000e700000000800 */
[----:B------:R-:W2:Y:S01]  /*9a50*/  MUFU.EX2 R158, R158 ;  /* 0x0000009e009e7308 */ /* 0x000ea20000000800 */
[----:B0-----:R-:W-:-:S04]  /*9a60*/  FFMA.FTZ R0, R163, R3, R168 ;  /* 0x00000003a3007223 */ /* 0x001fc800000100a8 */
[----:B------:R-:W-:-:S03]  /*9a70*/  FADD.FTZ R0, R11, R0 ;  /* 0x000000000b007221 */ /* 0x000fc60000010000 */
[----:B------:R-:W0:Y:S01]  /*9a80*/  MUFU.EX2 R159, R159 ;  /* 0x0000009f009f7308 */ /* 0x000e220000000800 */
[----:B-1----:R-:W-:-:S07]  /*9a90*/  FADD.FTZ R3, R155, R0 ;  /* 0x000000009b037221 */ /* 0x002fce0000010000 */
[----:B------:R-:W1:Y:S01]  /*9aa0*/  MUFU.EX2 R162, R162 ;  /* 0x000000a200a27308 */ /* 0x000e620000000800 */
[----:B--2---:R-:W-:-:S07]  /*9ab0*/  FADD.FTZ R0, R158, R3 ;  /* 0x000000039e007221 */ /* 0x004fce0000010000 */
[----:B------:R-:W2:Y:S01]  /*9ac0*/  MUFU.EX2 R166, R166 ;  /* 0x000000a600a67308 */ /* 0x000ea20000000800 */
[----:B0-----:R-:W-:-:S07]  /*9ad0*/  FADD.FTZ R3, R159, R0 ;  /* 0x000000009f037221 */ /* 0x001fce0000010000 */
[----:B------:R0:W3:Y:S01]  /*9ae0*/  MUFU.EX2 R173, R167 ;  /* 0x000000a700ad7308 */ /* 0x0000e20000000800 */
[----:B-1----:R-:W-:-:S07]  /*9af0*/  FADD.FTZ R3, R162, R3 ;  /* 0x00000003a2037221 */ /* 0x002fce0000010000 */
[----:B------:R-:W1:Y:S01]  /*9b00*/  MUFU.EX2 R8, R8 ;  /* 0x0000000800087308 */ /* 0x000e620000000800 */
[----:B0-----:R-:W-:-:S01]  /*9b10*/  FADD.FTZ R167, R9, R170 ;  /* 0x000000aa09a77221 */ /* 0x001fc20000010000 */
[----:B--2---:R-:W-:-:S03]  /*9b20*/  FADD.FTZ R3, R166, R3 ;  /* 0x00000003a6037221 */ /* 0x004fc60000010000 */
[----:B------:R-:W-:-:S03]  /*9b30*/  FADD.FTZ R170, R14, R167 ;  /* 0x000000a70eaa7221 */ /* 0x000fc60000010000 */
[----:B------:R-:W0:Y:S01]  /*9b40*/  MUFU.EX2 R165, R165 ;  /* 0x000000a500a57308 */ /* 0x000e220000000800 */
[----:B------:R-:W-:-:S01]  /*9b50*/  FADD.FTZ R167, R15, R170 ;  /* 0x000000aa0fa77221 */ /* 0x000fc20000010000 */
[----:B---3--:R-:W-:-:S03]  /*9b60*/  FADD.FTZ R3, R173, R3 ;  /* 0x00000003ad037221 */ /* 0x008fc60000010000 */
[----:B------:R-:W-:-:S03]  /*9b70*/  FADD.FTZ R0, R20, R167 ;  /* 0x000000a714007221 */ /* 0x000fc60000010000 */
[----:B------:R-:W2:Y:S01]  /*9b80*/  MUFU.EX2 R154, R154 ;  /* 0x0000009a009a7308 */ /* 0x000ea20000000800 */
[----:B------:R-:W-:-:S01]  /*9b90*/  FADD.FTZ R167, R21, R0 ;  /* 0x0000000015a77221 */ /* 0x000fc20000010000 */
[----:B-1----:R-:W-:-:S03]  /*9ba0*/  FADD.FTZ R170, R8, R3 ;  /* 0x0000000308aa7221 */ /* 0x002fc60000010000 */
[----:B------:R-:W-:-:S03]  /*9bb0*/  FADD.FTZ R0, R152, R167 ;  /* 0x000000a798007221 */ /* 0x000fc60000010000 */
[----:B------:R-:W1:Y:S01]  /*9bc0*/  MUFU.EX2 R171, R174 ;  /* 0x000000ae00ab7308 */ /* 0x000e620000000800 */
[----:B------:R-:W-:-:S01]  /*9bd0*/  FADD.FTZ R3, R153, R0 ;  /* 0x0000000099037221 */ /* 0x000fc20000010000 */
[----:B0-----:R-:W-:-:S06]  /*9be0*/  FADD.FTZ R170, R165, R170 ;  /* 0x000000aaa5aa7221 */ /* 0x001fcc0000010000 */
[----:B------:R-:W0:Y:S01]  /*9bf0*/  MUFU.EX2 R157, R157 ;  /* 0x0000009d009d7308 */ /* 0x000e220000000800 */
[----:B--2---:R-:W-:-:S07]  /*9c00*/  FADD.FTZ R0, R154, R3 ;  /* 0x000000039a007221 */ /* 0x004fce0000010000 */
[----:B------:R-:W2:Y:S01]  /*9c10*/  MUFU.EX2 R175, R175 ;  /* 0x000000af00af7308 */ /* 0x000ea20000000800 */
[----:B-1----:R-:W-:-:S07]  /*9c20*/  FADD.FTZ R170, R171, R170 ;  /* 0x000000aaabaa7221 */ /* 0x002fce0000010000 */
[----:B------:R-:W1:Y:S01]  /*9c30*/  MUFU.EX2 R156, R156 ;  /* 0x0000009c009c7308 */ /* 0x000e620000000800 */
[----:B0-----:R-:W-:-:S07]  /*9c40*/  FADD.FTZ R3, R157, R0 ;  /* 0x000000009d037221 */ /* 0x001fce0000010000 */
        /* <DEDUP_REMOVED lines=13> */
[----:B--2---:R-:W-:-:S01]  /*9d20*/  FADD.FTZ R170, R167, R170 ;  /* 0x000000aaa7aa7221 */ /* 0x004fc20000010000 */
[----:B-1----:R-:W-:-:S03]  /*9d30*/  FADD.FTZ R0, R7, R0 ;  /* 0x0000000007007221 */ /* 0x002fc60000010000 */
[----:B0-----:R-:W-:Y:S01]  /*9d40*/  FADD.FTZ R3, R172, R170 ;  /* 0x000000aaac037221 */ /* 0x001fe20000010000 */
[----:B------:R-:W-:Y:S06]  /*9d50*/  @!P0 BRA `(.L_x_923) ;  /* 0x0000000000048947 */ /* 0x000fec0003800000 */
[----:B------:R-:W-:Y:S01]  /*9d60*/  BPT.TRAP 0x1 ;  /* 0x000000040000795c */ /* 0x000fe20000300000 */
.L_x_923:
        /* <DEDUP_REMOVED lines=20> */
[----:B------:R-:W-:Y:S01]  /*9eb0*/  FMUL.FTZ R32, R32, R164 ;  /* 0x000000a420207220 */ /* 0x000fe20000410000 */
[----:B------:R-:W-:Y:S01]  /*9ec0*/  F2FP.SATFINITE.E4M3.F32.PACK_AB_MERGE_C R186, R161, R156, R7 ;  /* 0x0000009ca1ba723e */ /* 0x000fe20004807007 */
[-C--:B------:R-:W-:Y:S01]  /*9ed0*/  FMUL.FTZ R33, R33, R164.reuse ;  /* 0x000000a421217220 */ /* 0x080fe20000410000 */
        /* <DEDUP_REMOVED lines=129> */
[----:B------:R-:W-:-:S02]  /*a6f0*/  IMAD.MOV.U32 R8, RZ, RZ, R5 ;  /* 0x000000ffff087224 */ /* 0x000fc400078e0005 */
[----:B------:R-:W-:Y:S01]  /*a700*/  IMAD.MOV.U32 R7, RZ, RZ, R4 ;  /* 0x000000ffff077224 */ /* 0x000fe200078e0004 */
[----:B------:R-:W-:Y:S06]  /*a710*/  @P2 BRA `(.L_x_924) ;  /* 0xffffffdc00042947 */ /* 0x000fec000383ffff */
[----:B------:R-:W-:-:S05]  /*a720*/  UMOV UR52, UR56 ;  /* 0x0000003800347c82 */ /* 0x000fca0008000000 */
.L_x_906:
[----:B------:R-:W-:Y:S06]  /*a730*/  BAR.ARV 0x8, 0x180 ;  /* 0x0206000000007b1d */ /* 0x000fec0000002000 */
[----:B------:R-:W-:Y:S05]  /*a740*/  @!P0 BRA `(.L_x_925) ;  /* 0x0000000000048947 */ /* 0x000fea0003800000 */
[----:B------:R-:W-:Y:S01]  /*a750*/  BPT.TRAP 0x1 ;  /* 0x000000040000795c */ /* 0x000fe20000300000 */
.L_x_925:
[----:B------:R-:W-:Y:S01]  /*a760*/  ULEA UR9, UR52, UR41, 0x3 ;  /* 0x0000002934097291 */ /* 0x000fe2000f8e183f */
[----:B------:R-:W-:-:S05]  /*a770*/  IMAD.U32 R6, RZ, RZ, UR46 ;  /* 0x0000002eff067e24 */ /* 0x000fca000f8e00ff */
[----:B------:R-:W-:-:S04]  /*a780*/  SHF.L.U32 R6, R6, 0x1f, RZ ;  /* 0x0000001f06067819 */ /* 0x000fc800000006ff */
[----:B------:R0:W1:Y:S01]  /*a790*/  SYNCS.PHASECHK.TRANS64.TRYWAIT P1, [UR9+0x28450], R6 ;  /* 0x02845006ff0075a7 */ /* 0x0000620008020149 */
[----:B------:R-:W-:Y:S05]  /*a7a0*/  @!P0 BRA `(.L_x_926) ;  /* 0x0000000000048947 */ /* 0x000fea0003800000 */
[----:B------:R-:W-:Y:S01]  /*a7b0*/  BPT.TRAP 0x1 ;  /* 0x000000040000795c */ /* 0x000fe20000300000 */
.L_x_926:
[----:B-1----:R-:W-:Y:S05]  /*a7c0*/  @P1 BRA `(.L_x_927) ;  /* 0x0000000000081947 */ /* 0x002fea0003800000 */
[----:B------:R-:W1:Y:S02]  /*a7d0*/  SYNCS.PHASECHK.TRANS64.TRYWAIT P1, [UR9+0x28450], R6 ;  /* 0x02845006ff0075a7 */ /* 0x000e640008020149 */
[----:B-1----:R-:W-:Y:S05]  /*a7e0*/  @!P1 BRA `(.L_x_928) ;  /* 0x0000008800a09947 */ /* 0x002fea0003800000 */
.L_x_927:
[----:B------:R-:W-:Y:S01]  /*a7f0*/  ULDC.64 UR4, c[0x0][0x9a0] ;  /* 0x0002680000047ab9 */ /* 0x000fe20000000a00 */
[----:B------:R-:W-:Y:S01]  /*a800*/  UIADD3 UR41, UR41, 0x8000, URZ ;  /* 0x0000800029297890 */ /* 0x000fe2000fffe03f */
[----:B------:R-:W-:Y:S01]  /*a810*/  WARPGROUP.ARRIVE ;  /* 0x00000000000079c5 */ /* 0x000fe20000000000 */
[----:B------:R-:W-:Y:S01]  /*a820*/  UISETP.NE.U32.AND UP0, UPT, UR4, URZ, UPT ;  /* 0x0000003f0400728c */ /* 0x000fe2000bf05070 */
[----:B------:R-:W-:Y:S01]  /*a830*/  IMAD.MOV.U32 R8, RZ, RZ, 0x3f800000 ;  /* 0x3f800000ff087424 */ /* 0x000fe200078e00ff */
[----:B------:R-:W-:Y:S02]  /*a840*/  USHF.R.U32.HI UR41, URZ, 0x4, UR41 ;  /* 0x000000043f297899 */ /* 0x000fe40008011629 */
[----:B------:R-:W-:Y:S02]  /*a850*/  UISETP.NE.AND.EX UP0, UPT, UR5, URZ, UPT, UP0 ;  /* 0x0000003f0500728c */ /* 0x000fe4000bf05300 */
[----:B------:R-:W-:-:S04]  /*a860*/  ULOP3.LUT UR41, UR41, 0x3fff, URZ, 0xc0, !UPT ;  /* 0x00003fff29297892 */ /* 0x000fc8000f8ec03f */
[----:B------:R-:W-:-:S05]  /*a870*/  PLOP3.LUT P1, PT, PT, PT, UP0, 0x80, 0x0 ;  /* 0x000000000000781c */ /* 0x000fca0003f2f008 */
[----:B------:R-:W-:Y:S01]  /*a880*/  @UP0 USHF.R.S32.HI UR8, URZ, 0x1f, UR45 ;  /* 0x0000001f3f080899 */ /* 0x000fe2000801142d */
[----:B------:R-:W-:Y:S01]  /*a890*/  @UP0 ULDC.64 UR10, c[0x0][0x9c8] ;  /* 0x00027200000a0ab9 */ /* 0x000fe20000000a00 */
[----:B------:R-:W-:Y:S02]  /*a8a0*/  @UP0 ULDC.64 UR12, c[0x0][0x9d0] ;  /* 0x00027400000c0ab9 */ /* 0x000fe40000000a00 */
[----:B------:R-:W-:Y:S02]  /*a8b0*/  @UP0 UIMAD UR8, UR8, UR10, URZ ;  /* 0x0000000a080802a4 */ /* 0x000fe4000f8e023f */
[----:B------:R-:W-:Y:S02]  /*a8c0*/  @UP0 UIMAD.WIDE.U32 UR6, UR45, UR10, URZ ;  /* 0x0000000a2d0602a5 */ /* 0x000fe4000f8e003f */
[----:B------:R-:W-:Y:S02]  /*a8d0*/  ULOP3.LUT UR10, UR41, 0x10000, URZ, 0xfc, !UPT ;  /* 0x00010000290a7892 */ /* 0x000fe4000f8efc3f */
[----:B------:R-:W-:-:S02]  /*a8e0*/  @UP0 UIMAD UR8, UR45, UR11, UR8 ;  /* 0x0000000b2d0802a4 */ /* 0x000fc4000f8e0208 */
[----:B------:R-:W-:Y:S02]  /*a8f0*/  @UP0 USHF.R.S32.HI UR11, URZ, 0x1f, UR42 ;  /* 0x0000001f3f0b0899 */ /* 0x000fe4000801142a */
[----:B------:R-:W-:Y:S02]  /*a900*/  ULEA UR10, UR52, UR10, 0xa ;  /* 0x0000000a340a7291 */ /* 0x000fe4000f8e503f */
[----:B------:R-:W-:Y:S02]  /*a910*/  @UP0 UIADD3 UR7, UR7, UR8, URZ ;  /* 0x0000000807070290 */ /* 0x000fe4000fffe03f */
[----:B------:R-:W-:Y:S02]  /*a920*/  @UP0 UIMAD UR8, UR11, UR12, URZ ;  /* 0x0000000c0b0802a4 */ /* 0x000fe4000f8e023f */
[----:B------:R-:W-:Y:S01]  /*a930*/  @UP0 UIMAD.WIDE.U32 UR6, UR42, UR12, UR6 ;  /* 0x0000000c2a0602a5 */ /* 0x000fe2000f8e0006 */
[----:B------:R-:W-:Y:S01]  /*a940*/  UMOV UR11, 0x80000020 ;  /* 0x80000020000b7882 */ /* 0x000fe20000000000 */
[----:B------:R-:W-:-:S09]  /*a950*/  @UP0 UIMAD UR8, UR42, UR13, UR8 ;  /* 0x0000000d2a0802a4 */ /* 0x000fd2000f8e0208 */
[----:B------:R-:W-:Y:S01]  /*a960*/  QGMMA.64x256x32.F32.E4M3.E4M3 R24, R188, gdesc[UR8], R24, gsb0 ;  /* 0x03e00008bc187df3 */ /* 0x000fe20008000818 */
[----:B------:R-:W-:Y:S02]  /*a970*/  @UP0 ULEA UR4, UP1, UR6, UR4, 0x2 ;  /* 0x0000000406040291 */ /* 0x000fe4000f82103f */
[----:B------:R-:W-:-:S04]  /*a980*/  @UP0 UIADD3 UR7, UR7, UR8, URZ ;  /* 0x0000000807070290 */ /* 0x000fc8000fffe03f */
[----:B------:R-:W-:Y:S01]  /*a990*/  @UP0 ULEA.HI.X UR5, UR6, UR5, UR7, 0x2, UP1 ;  /* 0x0000000506050291 */ /* 0x000fe200088f1407 */
[----:B01----:R-:W-:-:S05]  /*a9a0*/  IMAD.U32 R6, RZ, RZ, UR4 ;  /* 0x00000004ff067e24 */ /* 0x003fca000f8e00ff */
[----:B------:R-:W-:-:S05]  /*a9b0*/  IMAD.U32 R7, RZ, RZ, UR5 ;  /* 0x00000005ff077e24 */ /* 0x000fca000f8e00ff */
[----:B------:R0:W2:Y:S01]  /*a9c0*/  @P1 LDG.E R8, desc[UR50][R6.64] ;  /* 0x0000003206081981 */ /* 0x0000a2000c1e1900 */
[----:B------:R-:W-:Y:S01]  /*a9d0*/  UIADD3 UR10, UR10, 0x2, URZ ;  /* 0x000000020a0a7890 */ /* 0x000fe2000fffe03f */
[----:B------:R-:W-:Y:S02]  /*a9e0*/  UMOV UR11, 0x80000020 ;  /* 0x80000020000b7882 */ /* 0x000fe40000000000 */
        /* <DEDUP_REMOVED lines=14> */
[----:B------:R-:W-:Y:S01]  /*aad0*/  @P1 MUFU.RCP R7, R13 ;  /* 0x0000000d00071308 */ /* 0x000fe20000001000 */
[----:B------:R-:W-:Y:S01]  /*aae0*/  FSETP.NE.FTZ.AND P1, PT, R14, RZ, PT ;  /* 0x000000ff0e00720b */ /* 0x000fe20003f35000 */
[----:B------:R-:W-:-:S06]  /*aaf0*/  IMAD.MOV.U32 R11, RZ, RZ, RZ ;  /* 0x000000ffff0b7224 */ /* 0x000fcc00078e00ff */
[----:B------:R-:W0:Y:S08]  /*ab00*/  @P2 MUFU.LG2 R6, R6 ;  /* 0x0000000600062308 */ /* 0x000e300000000c00 */
[----:B------:R-:W1:Y:S01]  /*ab10*/  @P3 MUFU.LG2 R10, R15 ;  /* 0x0000000f000a3308 */ /* 0x000e620000000c00 */
[----:B------:R-:W-:Y:S02]  /*ab20*/  WARPGROUP.DEPBAR.LE gsb0, 0x0 ;  /* 0x00008000000079c5 */ /* 0x000fe40000010000 */
[----:B------:R-:W-:-:S06]  /*ab30*/  WARPGROUP.ARRIVE ;  /* 0x00000000000079c5 */ /* 0x000fcc0000000000 */
[----:B------:R-:W-:Y:S01]  /*ab40*/  QGMMA.64x256x32.F32.E4M3.E4M3 R24, R184, gdesc[UR8], R24, gsb0 ;  /* 0x03e00008b8187df3 */ /* 0x000fe20008000818 */
[----:B------:R-:W3:Y:S01]  /*ab50*/  @P1 MUFU.RCP R11, R14 ;  /* 0x0000000e000b1308 */ /* 0x000ee20000001000 */
[----:B------:R-:W-:Y:S02]  /*ab60*/  IMAD.U32 R9, RZ, RZ, UR37 ;  /* 0x00000025ff097e24 */ /* 0x000fe4000f8e00ff */
[----:B------:R-:W-:Y:S02]  /*ab70*/  IMAD.U32 R12, RZ, RZ, UR37 ;  /* 0x00000025ff0c7e24 */ /* 0x000fe4000f8e00ff */
[----:B0-----:R-:W-:Y:S01]  /*ab80*/  @P2 FMUL.FTZ R6, R6, 0.69314718246459960938 ;  /* 0x3f31721806062820 */ /* 0x001fe20000410000 */
[----:B------:R-:W-:Y:S01]  /*ab90*/  @P2 FMUL.FTZ R9, R9, 0.69314718246459960938 ;  /* 0x3f31721809092820 */ /* 0x000fe20000410000 */
[----:B-1----:R-:W-:Y:S01]  /*aba0*/  @P3 FMUL.FTZ R10, R10, 0.69314718246459960938 ;  /* 0x3f3172180a0a3820 */ /* 0x002fe20000410000 */
[----:B------:R-:W-:Y:S01]  /*abb0*/  @P3 FMUL.FTZ R13, R12, 0.69314718246459960938 ;  /* 0x3f3172180c0d3820 */ /* 0x000fe20000410000 */
[----:B------:R-:W-:-:S02]  /*abc0*/  IMAD.MOV.U32 R3, RZ, RZ, -0x800000 ;  /* 0xff800000ff037424 */ /* 0x000fc400078e00ff */
[----:B------:R-:W-:Y:S01]  /*abd0*/  @P2 FFMA.FTZ R3, R9, R4, R6 ;  /* 0x0000000409032223 */ /* 0x000fe20000010006 */
[----:B------:R-:W-:Y:S02]  /*abe0*/  IMAD.MOV.U32 R0, RZ, RZ, -0x800000 ;  /* 0xff800000ff007424 */ /* 0x000fe400078e00ff */
[----:B------:R-:W-:Y:S01]  /*abf0*/  @P3 FFMA.FTZ R0, R13, R5, R10 ;  /* 0x000000050d003223 */ /* 0x000fe2000001000a */
[-C--:B--2---:R-:W-:Y:S01]  /*ac00*/  FMUL.FTZ R152, R7, R8.reuse ;  /* 0x0000000807987220 */ /* 0x084fe20000410000 */
[----:B---3--:R-:W-:Y:S01]  /*ac10*/  FMUL.FTZ R4, R11, R8 ;  /* 0x000000080b047220 */ /* 0x008fe20000410000 */
[----:B------:R-:W-:Y:S02]  /*ac20*/  WARPGROUP.DEPBAR.LE gsb0, 0x0 ;  /* 0x00008000000079c5 */ /* 0x000fe40000010000 */
[----:B------:R-:W-:Y:S05]  /*ac30*/  @!P0 BRA `(.L_x_929) ;  /* 0x0000000000048947 */ /* 0x000fea0003800000 */
[----:B------:R-:W-:Y:S01]  /*ac40*/  BPT.TRAP 0x1 ;  /* 0x000000040000795c */ /* 0x000fe20000300000 */
.L_x_929:
[----:B------:R-:W-:Y:S01]  /*ac50*/  UIADD3 UR4, UR9, 0x28460, URZ ;  /* 0x0002846009047890 */ /* 0x000fe2000fffe03f */
[-C--:B------:R-:W-:Y:S01]  /*ac60*/  FMUL.FTZ R6, R29, R152.reuse ;  /* 0x000000981d067220 */ /* 0x080fe20000410000 */
[----:B------:R-:W-:Y:S01]  /*ac70*/  UIADD3 UR52, UR52, 0x1, URZ ;  /* 0x0000000134347890 */ /* 0x000fe2000fffe03f */
[-C--:B------:R-:W-:Y:S01]  /*ac80*/  FMUL.FTZ R7, R36, R152.reuse ;  /* 0x0000009824077220 */ /* 0x080fe20000410000 */
[----:B------:R-:W-:Y:S01]  /*ac90*/  UPRMT UR4, UR40, 0x654, UR4 ;  /* 0x0000065428047896 */ /* 0x000fe20008000004 */
        /* <DEDUP_REMOVED lines=127> */
[-C--:B------:R-:W-:Y:S01]  /*b490*/  FMUL.FTZ R26, R147, R4.reuse ;  /* 0x00000004931a7220 */ /* 0x080fe20000410000 */
[-C--:B------:R-:W-:Y:S01]  /*b4a0*/  FMUL.FTZ R150, R150, R4.reuse ;  /* 0x0000000496967220 */ /* 0x080fe20000410000 */
[----:B------:R-:W-:Y:S01]  /*b4b0*/  FMUL.FTZ R151, R151, R4 ;  /* 0x0000000497977220 */ /* 0x000fe20000410000 */
[----:B------:R-:W-:-:S02]  /*b4c0*/  UIADD3 UR47, UR47, 0x1, URZ ;  /* 0x000000012f2f7890 */ /* 0x000fc4000fffe03f */
[----:B------:R-:W-:Y:S02]  /*b4d0*/  USEL UR52, UR52, URZ, UP0 ;  /* 0x0000003f34347287 */ /* 0x000fe40008000000 */
[----:B------:R-:W-:-:S12]  /*b4e0*/  ULOP3.LUT UR46, UR46, UR4, URZ, 0x3c, !UPT ;  /* 0x000000042e2e7292 */ /* 0x000fd8000f8e3c3f */
.L_x_855:
[----:B------:R-:W0:Y:S01]  /*b4f0*/  S2R R67, SR_CgaCtaId ;  /* 0x0000000000437919 */ /* 0x000e220000008800 */
[----:B------:R-:W-:Y:S01]  /*b500*/  MOV R4, 0x400 ;  /* 0x0000040000047802 */ /* 0x000fe20000000f00 */
[----:B------:R-:W-:Y:S01]  /*b510*/  BSSY B0, `(.L_x_930) ;  /* 0x0000357000007945 */ /* 0x000fe20003800000 */
[----:B------:R-:W-:Y:S02]  /*b520*/  BAR.SYNC.DEFER_BLOCKING 0x5, 0x180 ;  /* 0x0146000000007b1d */ /* 0x000fe40000010000 */
[----:B0-----:R-:W-:-:S05]  /*b530*/  LEA R4, R67, R4, 0x18 ;  /* 0x0000000443047211 */ /* 0x001fca00078ec0ff */
[----:B------:R-:W0:Y:S02]  /*b540*/  LDS R58, [R4+0x284d0] ;  /* 0x0284d000043a7984 */ /* 0x000e240000000800 */
[----:B0-----:R-:W-:Y:S01]  /*b550*/  R2UR UR4, R58 ;  /* 0x000000003a0472ca */ /* 0x001fe200000e0000 */
[----:B------:R-:W-:Y:S06]  /*b560*/  BAR.ARV 0x4, 0x180 ;  /* 0x0106000000007b1d */ /* 0x000fec0000002000 */
[----:B------:R-:W-:Y:S08]  /*b570*/  @P0 BRA `(.L_x_931) ;  /* 0x00000028006c0947 */ /* 0x000ff00003800000 */
[----:B------:R-:W0:Y:S01]  /*b580*/  S2R R74, SR_TID.X ;  /* 0x00000000004a7919 */ /* 0x000e220000002100 */
[----:B------:R-:W-:Y:S01]  /*b590*/  F2FP.BF16.F32.PACK_AB R9, R9, R40 ;  /* 0x000000280909723e */ /* 0x000fe200000010ff */
[----:B------:R-:W-:Y:S01]  /*b5a0*/  ULDC.64 UR6, c[0x4][0x38] ;  /* 0x01000e0000067ab9 */ /* 0x000fe20000000a00 */
        /* <DEDUP_REMOVED lines=14> */
[----:B------:R-:W-:Y:S01]  /*b690*/  F2FP.BF16.F32.PACK_AB R32, R7, R32 ;  /* 0x000000200720723e */ /* 0x000fe200000010ff */
[----:B0-----:R-:W-:Y:S01]  /*b6a0*/  IMAD.SHL.U32 R40, R74, 0x4, RZ ;  /* 0x000000044a287824 */ /* 0x001fe200078e00ff */
        /* <DEDUP_REMOVED lines=38> */
[----:B------:R-:W-:Y:S01]  /*b910*/  F2FP.BF16.F32.PACK_AB R54, R95, R54 ;  /* 0x000000365f36723e */ /* 0x000fe200000010ff */
[----:B------:R-:W-:Y:S01]  /*b920*/  USHF.R.S32.HI UR10, URZ, 0x1f, UR42 ;  /* 0x0000001f3f0a7899 */ /* 0x000fe2000801142a */
[----:B------:R-:W-:Y:S01]  /*b930*/  LOP3.LUT R48, R40, 0xc, RZ, 0xc0, !PT ;  /* 0x0000000c28307812 */ /* 0x000fe200078ec0ff */
[----:B------:R-:W-:Y:S01]  /*b940*/  ULDC.64 UR8, c[0x0][0xb90] ;  /* 0x0002e40000087ab9 */ /* 0x000fe20000000a00 */
[----:B------:R-:W-:Y:S02]  /*b950*/  F2FP.BF16.F32.PACK_AB R40, R76, R117 ;  /* 0x000000754c28723e */ /* 0x000fe400000010ff */
[----:B------:R-:W-:Y:S02]  /*b960*/  IADD3 R76, P0, R48, UR6, RZ ;  /* 0x00000006304c7c10 */ /* 0x000fe4000ff1e0ff */
[----:B------:R-:W-:Y:S02]  /*b970*/  F2FP.BF16.F32.PACK_AB R42, R84, R121 ;  /* 0x00000079542a723e */ /* 0x000fe400000010ff */
[----:B------:R-:W-:Y:S01]  /*b980*/  F2FP.BF16.F32.PACK_AB R43, R92, R129 ;  /* 0x000000815c2b723e */ /* 0x000fe200000010ff */
[----:B------:R-:W-:Y:S01]  /*b990*/  IMAD.X R77, RZ, RZ, UR7, P0 ;  /* 0x00000007ff4d7e24 */ /* 0x000fe200080e06ff */
[----:B------:R-:W-:-:S02]  /*b9a0*/  F2FP.BF16.F32.PACK_AB R5, R159, R160 ;  /* 0x000000a09f05723e */ /* 0x000fc400000010ff */
[----:B------:R-:W-:Y:S02]  /*b9b0*/  F2FP.BF16.F32.PACK_AB R6, R157, R158 ;  /* 0x0000009e9d06723e */ /* 0x000fe400000010ff */
[----:B------:R0:W2:Y:S01]  /*b9c0*/  LDG.E.CONSTANT R76, desc[UR50][R76.64] ;  /* 0x000000324c4c7981 */ /* 0x0000a2000c1e9900 */
[----:B------:R-:W-:Y:S02]  /*b9d0*/  LOP3.LUT P0, R48, R74, 0x3, RZ, 0xc0, !PT ;  /* 0x000000034a307812 */ /* 0x000fe4000780c0ff */
[----:B------:R-:W-:Y:S02]  /*b9e0*/  F2FP.BF16.F32.PACK_AB R7, R155, R156 ;  /* 0x0000009c9b07723e */ /* 0x000fe400000010ff */
[----:B------:R-:W-:Y:S02]  /*b9f0*/  ISETP.EQ.OR P0, PT, R48, 0x3, !P0 ;  /* 0x000000033000780c */ /* 0x000fe40004702670 */
[----:B------:R-:W-:Y:S02]  /*ba00*/  F2FP.BF16.F32.PACK_AB R49, R125, R132 ;  /* 0x000000847d31723e */ /* 0x000fe400000010ff */
[----:B------:R-:W-:-:S02]  /*ba10*/  SEL R117, R9, R10, P0 ;  /* 0x0000000a09757207 */ /* 0x000fc40000000000 */
[----:B------:R-:W-:Y:S02]  /*ba20*/  SEL R79, R10, R9, P0 ;  /* 0x000000090a4f7207 */ /* 0x000fe40000000000 */
[----:B------:R-:W1:Y:S01]  /*ba30*/  S2R R9, SR_SWINHI ;  /* 0x0000000000097919 */ /* 0x000e620000002f00 */
        /* <DEDUP_REMOVED lines=8> */
[----:B------:R-:W-:Y:S02]  /*bac0*/  F2FP.BF16.F32.PACK_AB R8, R149, R152 ;  /* 0x000000989508723e */ /* 0x000fe400000010ff */
[----:B------:R-:W-:Y:S02]  /*bad0*/  F2FP.BF16.F32.PACK_AB R41, R141, R148 ;  /* 0x000000948d29723e */ /* 0x000fe400000010ff */
[----:B------:R-:W-:-:S02]  /*bae0*/  MOV R42, R4 ;  /* 0x00000004002a7202 */ /* 0x000fc40000000f00 */
[----:B-1----:R-:W-:-:S03]  /*baf0*/  MOV R43, R9 ;  /* 0x00000009002b7202 */ /* 0x002fc60000000f00 */
[----:B------:R-:W-:-:S03]  /*bb00*/  IMAD.WIDE R74, R196, 0x2, R42 ;  /* 0x00000002c44a7825 */ /* 0x000fc600078e022a */
[----:B------:R-:W-:-:S04]  /*bb10*/  IADD3 R73, P4, R74, 0xc060, RZ ;  /* 0x0000c0604a497810 */ /* 0x000fc80007f9e0ff */
[----:B------:R-:W-:Y:S01]  /*bb20*/  LOP3.LUT R72, R73, 0x380, RZ, 0xc0, !PT ;  /* 0x0000038049487812 */ /* 0x000fe200078ec0ff */
[----:B------:R-:W-:Y:S01]  /*bb30*/  IMAD R5, R192, 0x40, R16 ;  /* 0x00000040c0057824 */ /* 0x000fe200078e0210 */
[----:B------:R-:W-:Y:S02]  /*bb40*/  SEL R171, R35, R34, P0 ;  /* 0x0000002223ab7207 */ /* 0x000fe40000000000 */
[----:B------:R-:W-:Y:S02]  /*bb50*/  SEL R110, R34, R35, P0 ;  /* 0x00000023226e7207 */ /* 0x000fe40000000000 */
[----:B------:R-:W-:Y:S02]  /*bb60*/  SHF.R.U64 R72, R72, 0x3, RZ ;  /* 0x0000000348487819 */ /* 0x000fe400000012ff */
[C---:B------:R-:W-:Y:S02]  /*bb70*/  IADD3 R34, P3, R74.reuse, 0xc040, RZ ;  /* 0x0000c0404a227810 */ /* 0x040fe40007f7e0ff */
[----:B------:R-:W-:Y:S01]  /*bb80*/  IADD3 R32, P2, R74, 0xc020, RZ ;  /* 0x0000c0204a207810 */ /* 0x000fe20007f5e0ff */
[----:B------:R-:W-:Y:S01]  /*bb90*/  IMAD.WIDE R42, R5, 0x2, R42 ;  /* 0x00000002052a7825 */ /* 0x000fe200078e022a */
[----:B------:R-:W-:-:S02]  /*bba0*/  SEL R155, R70, R71, P0 ;  /* 0x00000047469b7207 */ /* 0x000fc40000000000 */
[----:B------:R-:W-:Y:S01]  /*bbb0*/  SEL R97, R71, R70, P0 ;  /* 0x0000004647617207 */ /* 0x000fe20000000000 */
[--C-:B------:R-:W-:Y:S01]  /*bbc0*/  IMAD.X R71, RZ, RZ, R75.reuse, P3 ;  /* 0x000000ffff477224 */ /* 0x100fe200018e064b */
[----:B------:R-:W-:Y:S01]  /*bbd0*/  LOP3.LUT R72, R72, R73, RZ, 0x3c, !PT ;  /* 0x0000004948487212 */ /* 0x000fe200078e3cff */
[--C-:B------:R-:W-:Y:S01]  /*bbe0*/  IMAD.X R73, RZ, RZ, R75.reuse, P4 ;  /* 0x000000ffff497224 */ /* 0x100fe200020e064b */
[----:B------:R-:W-:Y:S01]  /*bbf0*/  SEL R107, R24, R25, P0 ;  /* 0x00000019186b7207 */ /* 0x000fe20000000000 */
[----:B------:R-:W-:Y:S01]  /*bc00*/  IMAD.X R69, RZ, RZ, R75, P2 ;  /* 0x000000ffff457224 */ /* 0x000fe200010e064b */
[----:B0-----:R-:W-:Y:S02]  /*bc10*/  SEL R77, R25, R24, P0 ;  /* 0x00000018194d7207 */ /* 0x001fe40000000000 */
        /* <DEDUP_REMOVED lines=8> */
[C---:B------:R-:W-:Y:S02]  /*bca0*/  LOP3.LUT R5, R74.reuse, 0x380, RZ, 0xc0, !PT ;  /* 0x000003804a057812 */ /* 0x040fe400078ec0ff */
[C---:B------:R-:W-:Y:S02]  /*bcb0*/  IADD3 R30, P1, R74.reuse, 0xc000, RZ ;  /* 0x0000c0004a1e7810 */ /* 0x040fe40007f3e0ff */
[C---:B------:R-:W-:Y:S02]  /*bcc0*/  IADD3 R28, P6, R74.reuse, 0x8060, RZ ;  /* 0x000080604a1c7810 */ /* 0x040fe40007fde0ff */
[C---:B------:R-:W-:Y:S02]  /*bcd0*/  IADD3 R6, P5, R74.reuse, 0x20, RZ ;  /* 0x000000204a067810 */ /* 0x040fe40007fbe0ff */
[C---:B------:R-:W-:Y:S02]  /*bce0*/  IADD3 R26, P4, R74.reuse, 0x8040, RZ ;  /* 0x000080404a1a7810 */ /* 0x040fe40007f9e0ff */
[----:B------:R-:W-:-:S02]  /*bcf0*/  IADD3 R24, P3, R74, 0x8020, RZ ;  /* 0x000080204a187810 */ /* 0x000fc40007f7e0ff */
[----:B------:R-:W-:Y:S02]  /*bd00*/  IADD3 R20, P2, R74, 0x8000, RZ ;  /* 0x000080004a147810 */ /* 0x000fe40007f5e0ff */
[----:B------:R-:W-:Y:S02]  /*bd10*/  SEL R141, R93, R100, P0 ;  /* 0x000000645d8d7207 */ /* 0x000fe40000000000 */
[----:B------:R-:W-:Y:S02]  /*bd20*/  SEL R91, R100, R93, P0 ;  /* 0x0000005d645b7207 */ /* 0x000fe40000000000 */
[----:B------:R-:W-:Y:S01]  /*bd30*/  SHF.R.U64 R5, R5, 0x3, RZ ;  /* 0x0000000305057819 */ /* 0x000fe200000012ff */
[--C-:B------:R-:W-:Y:S01]  /*bd40*/  IMAD.X R67, RZ, RZ, R75.reuse, P1 ;  /* 0x000000ffff437224 */ /* 0x100fe200008e064b */
[----:B------:R-:W-:Y:S01]  /*bd50*/  SEL R135, R61, R68, P0 ;  /* 0x000000443d877207 */ /* 0x000fe20000000000 */
[--C-:B------:R-:W-:Y:S01]  /*bd60*/  IMAD.X R65, RZ, RZ, R75.reuse, P6 ;  /* 0x000000ffff417224 */ /* 0x100fe200030e064b */
[----:B------:R-:W-:Y:S01]  /*bd70*/  SEL R88, R68, R61, P0 ;  /* 0x0000003d44587207 */ /* 0x000fe20000000000 */
[--C-:B------:R-:W-:Y:S01]  /*bd80*/  IMAD.X R61, RZ, RZ, R75.reuse, P5 ;  /* 0x000000ffff3d7224 */ /* 0x100fe200028e064b */
[----:B------:R-:W-:Y:S01]  /*bd90*/  SEL R147, R7, R94, P0 ;  /* 0x0000005e07937207 */ /* 0x000fe20000000000 */
[----:B------:R-:W-:Y:S01]  /*bda0*/  IMAD.X R57, RZ, RZ, R75, P2 ;  /* 0x000000ffff397224 */ /* 0x000fe200010e064b */
[----:B------:R-:W-:-:S02]  /*bdb0*/  SEL R157, R63, R66, P0 ;  /* 0x000000423f9d7207 */ /* 0x000fc40000000000 */
[----:B------:R-:W-:Y:S01]  /*bdc0*/  SEL R99, R66, R63, P0 ;  /* 0x0000003f42637207 */ /* 0x000fe20000000000 */
[--C-:B------:R-:W-:Y:S01]  /*bdd0*/  IMAD.X R63, RZ, RZ, R75.reuse, P4 ;  /* 0x000000ffff3f7224 */ /* 0x100fe200020e064b */
[----:B------:R-:W-:Y:S02]  /*bde0*/  SEL R159, R59, R62, P0 ;  /* 0x0000003e3b9f7207 */ /* 0x000fe40000000000 */
[----:B------:R-:W-:Y:S01]  /*bdf0*/  SEL R100, R62, R59, P0 ;  /* 0x0000003b3e647207 */ /* 0x000fe20000000000 */
[----:B------:R-:W-:Y:S01]  /*be00*/  IMAD.X R59, RZ, RZ, R75, P3 ;  /* 0x000000ffff3b7224 */ /* 0x000fe200018e064b */
[----:B------:R-:W-:Y:S02]  /*be10*/  SEL R119, R11, R12, P0 ;  /* 0x0000000c0b777207 */ /* 0x000fe40000000000 */
[----:B------:R-:W-:Y:S02]  /*be20*/  SEL R80, R12, R11, P0 ;  /* 0x0000000b0c507207 */ /* 0x000fe40000000000 */
[----:B------:R-:W-:-:S02]  /*be30*/  SEL R121, R13, R14, P0 ;  /* 0x0000000e0d797207 */ /* 0x000fc40000000000 */
[----:B------:R-:W-:Y:S02]  /*be40*/  SEL R81, R14, R13, P0 ;  /* 0x0000000d0e517207 */ /* 0x000fe40000000000 */
[----:B------:R-:W-:Y:S02]  /*be50*/  SEL R94, R94, R7, P0 ;  /* 0x000000075e5e7207 */ /* 0x000fe40000000000 */
[----:B------:R-:W-:Y:S02]  /*be60*/  SEL R149, R8, R41, P0 ;  /* 0x0000002908957207 */ /* 0x000fe40000000000 */
[----:B------:R-:W-:Y:S02]  /*be70*/  SEL R93, R41, R8, P0 ;  /* 0x00000008295d7207 */ /* 0x000fe40000000000 */
[C---:B------:R-:W-:Y:S02]  /*be80*/  IADD3 R14, P1, R74.reuse, 0x4060, RZ ;  /* 0x000040604a0e7810 */ /* 0x040fe40007f3e0ff */
[----:B------:R-:W-:-:S02]  /*be90*/  IADD3 R8, P6, R74, 0x40, RZ ;  /* 0x000000404a087810 */ /* 0x000fc40007fde0ff */
[C---:B------:R-:W-:Y:S02]  /*bea0*/  IADD3 R12, P5, R74.reuse, 0x4040, RZ ;  /* 0x000040404a0c7810 */ /* 0x040fe40007fbe0ff */
[C---:B------:R-:W-:Y:S02]  /*beb0*/  IADD3 R9, P4, R74.reuse, 0x4020, RZ ;  /* 0x000040204a097810 */ /* 0x040fe40007f9e0ff */
[C---:B------:R-:W-:Y:S02]  /*bec0*/  IADD3 R7, P3, R74.reuse, 0x4000, RZ ;  /* 0x000040004a077810 */ /* 0x040fe40007f7e0ff */
[----:B------:R-:W-:Y:S02]  /*bed0*/  IADD3 R10, P2, R74, 0x60, RZ ;  /* 0x000000604a0a7810 */ /* 0x000fe40007f5e0ff */
[----:B------:R-:W-:Y:S02]  /*bee0*/  LOP3.LUT R74, R5, R74, RZ, 0x3c, !PT ;  /* 0x0000004a054a7212 */ /* 0x000fe400078e3cff */
[----:B------:R-:W-:-:S02]  /*bef0*/  SEL R163, R102, R103, P0 ;  /* 0x0000006766a37207 */ /* 0x000fc40000000000 */
[----:B------:R-:W-:Y:S02]  /*bf00*/  LOP3.LUT R5, R28, 0x380, RZ, 0xc0, !PT ;  /* 0x000003801c057812 */ /* 0x000fe400078ec0ff */
[----:B------:R-:W-:Y:S02]  /*bf10*/  SEL R102, R103, R102, P0 ;  /* 0x0000006667667207 */ /* 0x000fe40000000000 */
[----:B------:R-:W-:Y:S02]  /*bf20*/  SEL R165, R47, R46, P0 ;  /* 0x0000002e2fa57207 */ /* 0x000fe40000000000 */
[----:B------:R-:W-:Y:S01]  /*bf30*/  SEL R103, R46, R47, P0 ;  /* 0x0000002f2e677207 */ /* 0x000fe20000000000 */
[----:B------:R-:W-:Y:S01]  /*bf40*/  IMAD.X R47, RZ, RZ, R75, P2 ;  /* 0x000000ffff2f7224 */ /* 0x000fe200010e064b */
[----:B------:R-:W-:Y:S02]  /*bf50*/  SEL R129, R37, R44, P0 ;  /* 0x0000002c25817207 */ /* 0x000fe40000000000 */
[----:B------:R-:W-:-:S02]  /*bf60*/  SEL R85, R44, R37, P0 ;  /* 0x000000252c557207 */ /* 0x000fc40000000000 */
[----:B------:R-:W-:Y:S02]  /*bf70*/  LOP3.LUT R13, R32, 0x380, RZ, 0xc0, !PT ;  /* 0x00000380200d7812 */ /* 0x000fe400078ec0ff */
[----:B------:R-:W-:Y:S02]  /*bf80*/  SHF.R.U64 R5, R5, 0x3, RZ ;  /* 0x0000000305057819 */ /* 0x000fe400000012ff */
[----:B------:R-:W-:Y:S02]  /*bf90*/  IADD3 R37, P2, R42, 0x3000, RZ ;  /* 0x000030002a257810 */ /* 0x000fe40007f5e0ff */
[----:B------:R-:W-:Y:S02]  /*bfa0*/  LOP3.LUT R11, R30, 0x380, RZ, 0xc0, !PT ;  /* 0x000003801e0b7812 */ /* 0x000fe400078ec0ff */
[----:B------:R-:W-:Y:S02]  /*bfb0*/  SEL R127, R29, R36, P0 ;  /* 0x000000241d7f7207 */ /* 0x000fe40000000000 */
[----:B------:R-:W-:-:S02]  /*bfc0*/  SEL R84, R36, R29, P0 ;  /* 0x0000001d24547207 */ /* 0x000fc40000000000 */
[----:B------:R-:W-:Y:S02]  /*bfd0*/  SHF.R.U64 R13, R13, 0x3, RZ ;  /* 0x000000030d0d7819 */ /* 0x000fe400000012ff */
[----:B------:R-:W-:Y:S02]  /*bfe0*/  LOP3.LUT R64, R5, R28, RZ, 0x3c, !PT ;  /* 0x0000001c05407212 */ /* 0x000fe400078e3cff */
[----:B------:R-:W-:Y:S02]  /*bff0*/  LOP3.LUT R36, R37, 0x380, RZ, 0xc0, !PT ;  /* 0x0000038025247812 */ /* 0x000fe400078ec0ff */
[----:B------:R-:W-:Y:S02]  /*c000*/  SHF.R.U64 R11, R11, 0x3, RZ ;  /* 0x000000030b0b7819 */ /* 0x000fe400000012ff */
[----:B------:R-:W-:Y:S02]  /*c010*/  LOP3.LUT R5, R6, 0x380, RZ, 0xc0, !PT ;  /* 0x0000038006057812 */ /* 0x000fe400078ec0ff */
[----:B------:R-:W-:-:S02]  /*c020*/  LOP3.LUT R68, R13, R32, RZ, 0x3c, !PT ;  /* 0x000000200d447212 */ /* 0x000fc400078e3cff */
[----:B------:R-:W-:Y:S02]  /*c030*/  SHF.R.U64 R36, R36, 0x3, RZ ;  /* 0x0000000324247819 */ /* 0x000fe400000012ff */
[----:B------:R-:W-:Y:S02]  /*c040*/  LOP3.LUT R66, R11, R30, RZ, 0x3c, !PT ;  /* 0x0000001e0b427212 */ /* 0x000fe400078e3cff */
[----:B------:R-:W-:Y:S02]  /*c050*/  LOP3.LUT R13, R24, 0x380, RZ, 0xc0, !PT ;  /* 0x00000380180d7812 */ /* 0x000fe400078ec0ff */
[----:B------:R-:W-:Y:S02]  /*c060*/  SHF.R.U64 R5, R5, 0x3, RZ ;  /* 0x0000000305057819 */ /* 0x000fe400000012ff */
[----:B------:R-:W-:Y:S02]  /*c070*/  LOP3.LUT R11, R20, 0x380, RZ, 0xc0, !PT ;  /* 0x00000380140b7812 */ /* 0x000fe400078ec0ff */
[----:B------:R-:W-:-:S02]  /*c080*/  SEL R133, R53, R60, P0 ;  /* 0x0000003c35857207 */ /* 0x000fc40000000000 */
[----:B------:R-:W-:Y:S02]  /*c090*/  SEL R87, R60, R53, P0 ;  /* 0x000000353c577207 */ /* 0x000fe40000000000 */
[----:B------:R-:W-:Y:S01]  /*c0a0*/  LOP3.LUT R36, R36, R37, RZ, 0x3c, !PT ;  /* 0x0000002524247212 */ /* 0x000fe200078e3cff */
[----:B------:R-:W-:Y:S01]  /*c0b0*/  IMAD.X R37, RZ, RZ, R43, P2 ;  /* 0x000000ffff257224 */ /* 0x000fe200010e062b */
[----:B------:R-:W-:Y:S02]  /*c0c0*/  SHF.R.U64 R13, R13, 0x3, RZ ;  /* 0x000000030d0d7819 */ /* 0x000fe400000012ff */
[----:B------:R-:W-:Y:S02]  /*c0d0*/  LOP3.LUT R60, R5, R6, RZ, 0x3c, !PT ;  /* 0x00000006053c7212 */ /* 0x000fe400078e3cff */
[----:B------:R-:W-:Y:S02]  /*c0e0*/  SHF.R.U64 R11, R11, 0x3, RZ ;  /* 0x000000030b0b7819 */ /* 0x000fe400000012ff */
[----:B------:R-:W-:-:S02]  /*c0f0*/  LOP3.LUT R5, R8, 0x380, RZ, 0xc0, !PT ;  /* 0x0000038008057812 */ /* 0x000fc400078ec0ff */
[----:B------:R-:W-:Y:S02]  /*c100*/  IADD3 R25, P2, R42, 0x9000, RZ ;  /* 0x000090002a197810 */ /* 0x000fe40007f5e0ff */
[----:B------:R-:W-:Y:S02]  /*c110*/  LOP3.LUT R58, R13, R24, RZ, 0x3c, !PT ;  /* 0x000000180d3a7212 */ /* 0x000fe400078e3cff */
[----:B------:R-:W-:Y:S02]  /*c120*/  LOP3.LUT R56, R11, R20, RZ, 0x3c, !PT ;  /* 0x000000140b387212 */ /* 0x000fe400078e3cff */
[----:B------:R-:W-:Y:S02]  /*c130*/  SHF.R.U64 R5, R5, 0x3, RZ ;  /* 0x0000000305057819 */ /* 0x000fe400000012ff */
[----:B------:R-:W-:Y:S02]  /*c140*/  LOP3.LUT R24, R25, 0x380, RZ, 0xc0, !PT ;  /* 0x0000038019187812 */ /* 0x000fe400078ec0ff */
[----:B------:R-:W-:-:S02]  /*c150*/  LOP3.LUT R11, R12, 0x380, RZ, 0xc0, !PT ;  /* 0x000003800c0b7812 */ /* 0x000fc400078ec0ff */
[----:B------:R-:W-:Y:S02]  /*c160*/  SEL R131, R45, R52, P0 ;  /* 0x000000342d837207 */ /* 0x000fe40000000000 */
[----:B------:R-:W-:Y:S01]  /*c170*/  SEL R86, R52, R45, P0 ;  /* 0x0000002d34567207 */ /* 0x000fe20000000000 */
[----:B------:R-:W-:Y:S01]  /*c180*/  IMAD.X R45, RZ, RZ, R75, P3 ;  /* 0x000000ffff2d7224 */ /* 0x000fe200018e064b */
[----:B------:R-:W-:Y:S02]  /*c190*/  SEL R153, R40, R109, P0 ;  /* 0x0000006d28997207 */ /* 0x000fe40000000000 */
[----:B------:R-:W-:Y:S02]  /*c1a0*/  SEL R96, R109, R40, P0 ;  /* 0x000000286d607207 */ /* 0x000fe40000000000 */
[----:B------:R-:W-:Y:S02]  /*c1b0*/  LOP3.LUT R50, R5, R8, RZ, 0x3c, !PT ;  /* 0x0000000805327212 */ /* 0x000fe400078e3cff */
[----:B------:R-:W-:-:S02]  /*c1c0*/  SHF.R.U64 R24, R24, 0x3, RZ ;  /* 0x0000000318187819 */ /* 0x000fc400000012ff */
[----:B------:R-:W-:Y:S02]  /*c1d0*/  SEL R169, R39, R38, P0 ;  /* 0x0000002627a97207 */ /* 0x000fe40000000000 */
[----:B------:R-:W-:Y:S02]  /*c1e0*/  SEL R109, R38, R39, P0 ;  /* 0x00000027266d7207 */ /* 0x000fe40000000000 */
[----:B------:R-:W-:Y:S02]  /*c1f0*/  SHF.R.U64 R11, R11, 0x3, RZ ;  /* 0x000000030b0b7819 */ /* 0x000fe400000012ff */
[----:B------:R-:W-:Y:S02]  /*c200*/  LOP3.LUT R5, R10, 0x380, RZ, 0xc0, !PT ;  /* 0x000003800a057812 */ /* 0x000fe400078ec0ff */
[----:B------:R-:W-:Y:S02]  /*c210*/  IADD3 R39, P3, R42, 0x2000, RZ ;  /* 0x000020002a277810 */ /* 0x000fe40007f7e0ff */
[----:B------:R-:W-:Y:S01]  /*c220*/  LOP3.LUT R24, R24, R25, RZ, 0x3c, !PT ;  /* 0x0000001918187212 */ /* 0x000fe200078e3cff */
[----:B------:R-:W-:Y:S01]  /*c230*/  IMAD.X R25, RZ, RZ, R43, P2 ;  /* 0x000000ffff197224 */ /* 0x000fe200010e062b */
[----:B------:R-:W-:-:S02]  /*c240*/  LOP3.LUT R52, R11, R12, RZ, 0x3c, !PT ;  /* 0x0000000c0b347212 */ /* 0x000fc400078e3cff */
[----:B------:R-:W-:Y:S02]  /*c250*/  SHF.R.U64 R5, R5, 0x3, RZ ;  /* 0x0000000305057819 */ /* 0x000fe400000012ff */
[----:B------:R-:W-:Y:S02]  /*c260*/  LOP3.LUT R38, R39, 0x380, RZ, 0xc0, !PT ;  /* 0x0000038027267812 */ /* 0x000fe400078ec0ff */
[----:B------:R-:W-:Y:S02]  /*c270*/  IADD3 R12, P2, R42, 0xf000, RZ ;  /* 0x0000f0002a0c7810 */ /* 0x000fe40007f5e0ff */
[----:B------:R-:W-:Y:S02]  /*c280*/  LOP3.LUT R46, R5, R10, RZ, 0x3c, !PT ;  /* 0x0000000a052e7212 */ /* 0x000fe400078e3cff */
[----:B------:R-:W-:Y:S02]  /*c290*/  SHF.R.U64 R38, R38, 0x3, RZ ;  /* 0x0000000326267819 */ /* 0x000fe400000012ff */
[----:B------:R-:W-:-:S02]  /*c2a0*/  LOP3.LUT R5, R12, 0x380, RZ, 0xc0, !PT ;  /* 0x000003800c057812 */ /* 0x000fc400078ec0ff */
[----:B------:R-:W-:Y:S02]  /*c2b0*/  LOP3.LUT R13, R14, 0x380, RZ, 0xc0, !PT ;  /* 0x000003800e0d7812 */ /* 0x000fe400078ec0ff */
[----:B------:R-:W-:Y:S01]  /*c2c0*/  LOP3.LUT R38, R38, R39, RZ, 0x3c, !PT ;  /* 0x0000002726267212 */ /* 0x000fe200078e3cff */
[----:B------:R-:W-:Y:S01]  /*c2d0*/  IMAD.X R39, RZ, RZ, R43, P3 ;  /* 0x000000ffff277224 */ /* 0x000fe200018e062b */
[----:B------:R-:W-:Y:S02]  /*c2e0*/  SHF.R.U64 R5, R5, 0x3, RZ ;  /* 0x0000000305057819 */ /* 0x000fe400000012ff */
[----:B------:R-:W-:Y:S02]  /*c2f0*/  IADD3 R21, P3, R42, 0x8000, RZ ;  /* 0x000080002a157810 */ /* 0x000fe40007f7e0ff */
[----:B------:R-:W-:Y:S02]  /*c300*/  SHF.R.U64 R13, R13, 0x3, RZ ;  /* 0x000000030d0d7819 */ /* 0x000fe400000012ff */
[----:B------:R-:W-:-:S02]  /*c310*/  SEL R143, R101, R108, P0 ;  /* 0x0000006c658f7207 */ /* 0x000fc40000000000 */
[----:B------:R-:W-:Y:S02]  /*c320*/  SEL R92, R108, R101, P0 ;  /* 0x000000656c5c7207 */ /* 0x000fe40000000000 */
[----:B------:R-:W-:Y:S02]  /*c330*/  SEL R161, R55, R54, P0 ;  /* 0x0000003637a17207 */ /* 0x000fe40000000000 */
[----:B------:R-:W-:Y:S01]  /*c340*/  SEL R101, R54, R55, P0 ;  /* 0x0000003736657207 */ /* 0x000fe20000000000 */
[----:B------:R-:W-:Y:S01]  /*c350*/  IMAD.X R55, RZ, RZ, R75, P1 ;  /* 0x000000ffff377224 */ /* 0x000fe200008e064b */
[----:B------:R-:W-:Y:S02]  /*c360*/  LOP3.LUT R12, R5, R12, RZ, 0x3c, !PT ;  /* 0x0000000c050c7212 */ /* 0x000fe400078e3cff */
[----:B------:R-:W-:Y:S01]  /*c370*/  LOP3.LUT R20, R21, 0x380, RZ, 0xc0, !PT ;  /* 0x0000038015147812 */ /* 0x000fe200078ec0ff */
[----:B------:R-:W0:Y:S01]  /*c380*/  LDC R5, c[0x0][0xbe8] ;  /* 0x0002fa00ff057b82 */ /* 0x000e220000000800 */
[----:B------:R-:W-:-:S02]  /*c390*/  LOP3.LUT R54, R13, R14, RZ, 0x3c, !PT ;  /* 0x0000000e0d367212 */ /* 0x000fc400078e3cff */
[----:B------:R-:W-:Y:S02]  /*c3a0*/  SHF.R.U64 R20, R20, 0x3, RZ ;  /* 0x0000000314147819 */ /* 0x000fe400000012ff */
[----:B------:R-:W-:Y:S02]  /*c3b0*/  MOV R106, R54 ;  /* 0x00000036006a7202 */ /* 0x000fe40000000f00 */
[----:B--2---:R-:W-:Y:S02]  /*c3c0*/  LOP3.LUT R54, R76, 0x2, RZ, 0x3c, !PT ;  /* 0x000000024c367812 */ /* 0x004fe400078e3cff */
[----:B------:R-:W-:Y:S01]  /*c3d0*/  LOP3.LUT R20, R20, R21, RZ, 0x3c, !PT ;  /* 0x0000001514147212 */ /* 0x000fe200078e3cff */
[----:B------:R-:W-:Y:S01]  /*c3e0*/  IMAD.X R21, RZ, RZ, R43, P3 ;  /* 0x000000ffff157224 */ /* 0x000fe200018e062b */
[----:B------:R-:W-:Y:S01]  /*c3f0*/  IADD3 R11, P3, R42, 0xe000, RZ ;  /* 0x0000e0002a0b7810 */ /* 0x000fe20007f7e0ff */
[----:B------:R-:W-:Y:S01]  /*c400*/  SHFL.IDX PT, R77, R77, R54, 0x1c1f ;  /* 0x001c1f364d4d7589 */ /* 0x000fe200000e0000 */
[----:B------:R-:W-:-:S03]  /*c410*/  MOV R136, R46 ;  /* 0x0000002e00887202 */ /* 0x000fc60000000f00 */
[----:B------:R-:W1:Y:S01]  /*c420*/  SHFL.IDX PT, R46, R107, R76, 0x1c1f ;  /* 0x001c1f4c6b2e7589 */ /* 0x000e6200000e0000 */
[----:B------:R-:W-:Y:S02]  /*c430*/  LOP3.LUT R6, R9, 0x380, RZ, 0xc0, !PT ;  /* 0x0000038009067812 */ /* 0x000fe400078ec0ff */
[----:B------:R-:W-:Y:S02]  /*c440*/  LOP3.LUT R10, R11, 0x380, RZ, 0xc0, !PT ;  /* 0x000003800b0a7812 */ /* 0x000fe400078ec0ff */
[----:B------:R-:W-:Y:S02]  /*c450*/  LOP3.LUT R15, R34, 0x380, RZ, 0xc0, !PT ;  /* 0x00000380220f7812 */ /* 0x000fe400078ec0ff */
[----:B------:R-:W-:Y:S02]  /*c460*/  SHF.R.U64 R6, R6, 0x3, RZ ;  /* 0x0000000306067819 */ /* 0x000fe400000012ff */
[----:B------:R-:W-:Y:S02]  /*c470*/  SHF.R.U64 R10, R10, 0x3, RZ ;  /* 0x000000030a0a7819 */ /* 0x000fe400000012ff */
[----:B------:R-:W-:-:S02]  /*c480*/  SHF.R.U64 R15, R15, 0x3, RZ ;  /* 0x000000030f0f7819 */ /* 0x000fc400000012ff */
[----:B------:R-:W-:Y:S02]  /*c490*/  LOP3.LUT R48, R6, R9, RZ, 0x3c, !PT ;  /* 0x0000000906307212 */ /* 0x000fe400078e3cff */
[----:B------:R-:W-:Y:S02]  /*c4a0*/  LOP3.LUT R6, R7, 0x380, RZ, 0xc0, !PT ;  /* 0x0000038007067812 */ /* 0x000fe400078ec0ff */
[----:B------:R-:W-:Y:S01]  /*c4b0*/  LOP3.LUT R10, R10, R11, RZ, 0x3c, !PT ;  /* 0x0000000b0a0a7212 */ /* 0x000fe200078e3cff */
[----:B------:R-:W-:Y:S01]  /*c4c0*/  IMAD.X R11, RZ, RZ, R43, P3 ;  /* 0x000000ffff0b7224 */ /* 0x000fe200018e062b */
[----:B------:R-:W-:Y:S02]  /*c4d0*/  LOP3.LUT R70, R15, R34, RZ, 0x3c, !PT ;  /* 0x000000220f467212 */ /* 0x000fe400078e3cff */
[----:B0-----:R-:W-:Y:S02]  /*c4e0*/  ISETP.NE.AND P3, PT, R5, 0x1, PT ;  /* 0x000000010500780c */ /* 0x001fe40003f65270 */
[----:B------:R-:W-:-:S02]  /*c4f0*/  SHF.R.U64 R6, R6, 0x3, RZ ;  /* 0x0000000306067819 */ /* 0x000fc400000012ff */
[----:B------:R-:W-:Y:S02]  /*c500*/  LOP3.LUT R15, R26, 0x380, RZ, 0xc0, !PT ;  /* 0x000003801a0f7812 */ /* 0x000fe400078ec0ff */
[----:B------:R-:W-:Y:S02]  /*c510*/  MOV R70, R70 ;  /* 0x0000004600467202 */ /* 0x000fe40000000f00 */
[----:B------:R-:W-:Y:S02]  /*c520*/  MOV R68, R68 ;  /* 0x0000004400447202 */ /* 0x000fe40000000f00 */
[----:B------:R-:W-:Y:S02]  /*c530*/  MOV R69, R66 ;  /* 0x0000004200457202 */ /* 0x000fe40000000f00 */
[----:B------:R-:W-:Y:S01]  /*c540*/  MOV R71, R64 ;  /* 0x0000004000477202 */ /* 0x000fe20000000f00 */
[--C-:B------:R-:W-:Y:S01]  /*c550*/  IMAD.X R51, RZ, RZ, R75.reuse, P6 ;  /* 0x000000ffff337224 */ /* 0x100fe200030e064b */
[----:B------:R-:W-:Y:S01]  /*c560*/  SEL R151, R140, R49, P0 ;  /* 0x000000318c977207 */ /* 0x000fe20000000000 */
[----:B------:R-:W-:Y:S01]  /*c570*/  SHFL.IDX PT, R117, R117, R76, 0x1c1f ;  /* 0x001c1f4c75757589 */ /* 0x000fe200000e0000 */
[----:B------:R-:W-:Y:S01]  /*c580*/  SEL R95, R49, R140, P0 ;  /* 0x0000008c315f7207 */ /* 0x000fe20000000000 */
[----:B------:R-:W-:Y:S01]  /*c590*/  IMAD.X R49, RZ, RZ, R75, P4 ;  /* 0x000000ffff317224 */ /* 0x000fe200020e064b */
[----:B------:R-:W-:Y:S01]  /*c5a0*/  LOP3.LUT R44, R6, R7, RZ, 0x3c, !PT ;  /* 0x00000007062c7212 */ /* 0x000fe200078e3cff */
[----:B------:R-:W-:Y:S01]  /*c5b0*/  SHFL.IDX PT, R145, R145, R76, 0x1c1f ;  /* 0x001c1f4c91917589 */ /* 0x000fe200000e0000 */
[----:B------:R-:W-:-:S02]  /*c5c0*/  MOV R65, R58 ;  /* 0x0000003a00417202 */ /* 0x000fc40000000f00 */
[----:B------:R-:W-:Y:S01]  /*c5d0*/  MOV R66, R56 ;  /* 0x0000003800427202 */ /* 0x000fe20000000f00 */
[----:B------:R-:W-:Y:S01]  /*c5e0*/  SHFL.IDX PT, R149, R149, R76, 0x1c1f ;  /* 0x001c1f4c95957589 */ /* 0x000fe200000e0000 */
[----:B------:R-:W-:-:S03]  /*c5f0*/  SHF.R.U64 R15, R15, 0x3, RZ ;  /* 0x000000030f0f7819 */ /* 0x000fc600000012ff */
[----:B------:R-:W-:Y:S01]  /*c600*/  SHFL.IDX PT, R56, R79, R54, 0x1c1f ;  /* 0x001c1f364f387589 */ /* 0x000fe200000e0000 */
[----:B------:R-:W-:-:S03]  /*c610*/  MOV R134, R44 ;  /* 0x0000002c00867202 */ /* 0x000fc60000000f00 */
[----:B------:R-:W0:Y:S04]  /*c620*/  SHFL.IDX PT, R98, R98, R54, 0x1c1f ;  /* 0x001c1f3662627589 */ /* 0x000e2800000e0000 */
[----:B------:R-:W2:Y:S01]  /*c630*/  SHFL.IDX PT, R58, R93, R54, 0x1c1f ;  /* 0x001c1f365d3a7589 */ /* 0x000ea200000e0000 */
[----:B------:R-:W-:-:S03]  /*c640*/  LOP3.LUT R62, R15, R26, RZ, 0x3c, !PT ;  /* 0x0000001a0f3e7212 */ /* 0x000fc600078e3cff */
[----:B------:R-:W-:Y:S01]  /*c650*/  SHFL.IDX PT, R119, R119, R76, 0x1c1f ;  /* 0x001c1f4c77777589 */ /* 0x000fe200000e0000 */
[----:B-1----:R-:W-:-:S03]  /*c660*/  SEL R44, R46, R77, P0 ;  /* 0x0000004d2e2c7207 */ /* 0x002fc60000000000 */
[----:B------:R-:W1:Y:S01]  /*c670*/  SHFL.IDX PT, R80, R80, R54, 0x1c1f ;  /* 0x001c1f3650507589 */ /* 0x000e6200000e0000 */
[----:B------:R-:W-:Y:S02]  /*c680*/  MOV R138, R50 ;  /* 0x00000032008a7202 */ /* 0x000fe40000000f00 */
[----:B------:R-:W-:Y:S01]  /*c690*/  MOV R116, R48 ;  /* 0x0000003000747202 */ /* 0x000fe20000000f00 */
[----:B------:R-:W-:Y:S01]  /*c6a0*/  SHFL.IDX PT, R50, R115, R76, 0x1c1f ;  /* 0x001c1f4c73327589 */ /* 0x000fe200000e0000 */
[----:B------:R-:W-:Y:S02]  /*c6b0*/  SEL R46, R77, R46, P0 ;  /* 0x0000002e4d2e7207 */ /* 0x000fe40000000000 */
[----:B------:R-:W3:Y:S01]  /*c6c0*/  @P3 LDC R77, c[0x0][0xbec] ;  /* 0x0002fb00ff4d3b82 */ /* 0x000ee20000000800 */
[----:B------:R-:W4:Y:S01]  /*c6d0*/  SHFL.IDX PT, R49, R78, R54, 0x1c1f ;  /* 0x001c1f364e317589 */ /* 0x000f2200000e0000 */
[----:B------:R-:W-:Y:S02]  /*c6e0*/  MOV R140, R60 ;  /* 0x0000003c008c7202 */ /* 0x000fe40000000f00 */
[----:B------:R-:W-:Y:S01]  /*c6f0*/  MOV R64, R62 ;  /* 0x0000003e00407202 */ /* 0x000fe20000000f00 */
[----:B------:R-:W-:Y:S04]  /*c700*/  SHFL.IDX PT, R147, R147, R76, 0x1c1f ;  /* 0x001c1f4c93937589 */ /* 0x000fe800000e0000 */
[----:B------:R-:W3:Y:S01]  /*c710*/  SHFL.IDX PT, R94, R94, R54, 0x1c1f ;  /* 0x001c1f365e5e7589 */ /* 0x000ee200000e0000 */
[----:B------:R-:W-:-:S03]  /*c720*/  IADD3 R41, P4, R42, 0x1000, RZ ;  /* 0x000010002a297810 */ /* 0x000fc60007f9e0ff */
[----:B------:R-:W-:Y:S04]  /*c730*/  SHFL.IDX PT, R151, R151, R76, 0x1c1f ;  /* 0x001c1f4c97977589 */ /* 0x000fe800000e0000 */
[----:B------:R0:W-:Y:S04]  /*c740*/  SHFL.IDX PT, R62, R81, R54, 0x1c1f ;  /* 0x001c1f36513e7589 */ /* 0x0001e800000e0000 */
[----:B------:R-:W3:Y:S04]  /*c750*/  SHFL.IDX PT, R60, R95, R54, 0x1c1f ;  /* 0x001c1f365f3c7589 */ /* 0x000ee800000e0000 */
[----:B------:R-:W3:Y:S01]  /*c760*/  SHFL.IDX PT, R121, R121, R76, 0x1c1f ;  /* 0x001c1f4c79797589 */ /* 0x000ee200000e0000 */
[----:B0-----:R-:W0:Y:S03]  /*c770*/  @P3 LDC R81, c[0x0][0xbf0] ;  /* 0x0002fc00ff513b82 */ /* 0x001e260000000800 */
[----:B------:R-:W-:Y:S01]  /*c780*/  SHFL.IDX PT, R153, R153, R76, 0x1c1f ;  /* 0x001c1f4c99997589 */ /* 0x000fe200000e0000 */
[----:B------:R-:W-:-:S03]  /*c790*/  SEL R167, R118, R105, P0 ;  /* 0x0000006976a77207 */ /* 0x000fc60000000000 */
[----:B------:R-:W0:Y:S01]  /*c7a0*/  SHFL.IDX PT, R96, R96, R54, 0x1c1f ;  /* 0x001c1f3660607589 */ /* 0x000e2200000e0000 */
[----:B------:R-:W-:-:S03]  /*c7b0*/  LOP3.LUT R40, R41, 0x380, RZ, 0xc0, !PT ;  /* 0x0000038029287812 */ /* 0x000fc600078ec0ff */
[----:B------:R-:W-:Y:S04]  /*c7c0*/  SHFL.IDX PT, R123, R123, R76, 0x1c1f ;  /* 0x001c1f4c7b7b7589 */ /* 0x000fe800000e0000 */
[----:B------:R-:W-:Y:S04]  /*c7d0*/  SHFL.IDX PT, R155, R155, R76, 0x1c1f ;  /* 0x001c1f4c9b9b7589 */ /* 0x000fe800000e0000 */
[----:B------:R-:W0:Y:S04]  /*c7e0*/  SHFL.IDX PT, R82, R82, R54, 0x1c1f ;  /* 0x001c1f3652527589 */ /* 0x000e2800000e0000 */
[----:B------:R-:W0:Y:S01]  /*c7f0*/  SHFL.IDX PT, R78, R97, R54, 0x1c1f ;  /* 0x001c1f36614e7589 */ /* 0x000e2200000e0000 */
[----:B------:R-:W-:-:S03]  /*c800*/  SEL R105, R105, R118, P0 ;  /* 0x0000007669697207 */ /* 0x000fc60000000000 */
[----:B------:R-:W-:Y:S01]  /*c810*/  SHFL.IDX PT, R125, R125, R76, 0x1c1f ;  /* 0x001c1f4c7d7d7589 */ /* 0x000fe200000e0000 */
[----:B------:R-:W-:-:S03]  /*c820*/  IMAD.X R53, RZ, RZ, R75, P5 ;  /* 0x000000ffff357224 */ /* 0x000fc600028e064b */
[----:B------:R-:W-:Y:S04]  /*c830*/  SHFL.IDX PT, R157, R157, R76, 0x1c1f ;  /* 0x001c1f4c9d9d7589 */ /* 0x000fe800000e0000 */
[----:B------:R-:W0:Y:S04]  /*c840*/  SHFL.IDX PT, R120, R83, R54, 0x1c1f ;  /* 0x001c1f3653787589 */ /* 0x000e2800000e0000 */
[----:B------:R-:W0:Y:S01]  /*c850*/  SHFL.IDX PT, R124, R99, R54, 0x1c1f ;  /* 0x001c1f36637c7589 */ /* 0x000e2200000e0000 */
[----:B------:R-:W-:-:S03]  /*c860*/  IADD3 R33, P1, R42, 0x4000, RZ ;  /* 0x000040002a217810 */ /* 0x000fc60007f3e0ff */
[----:B------:R-:W-:Y:S04]  /*c870*/  SHFL.IDX PT, R127, R127, R76, 0x1c1f ;  /* 0x001c1f4c7f7f7589 */ /* 0x000fe800000e0000 */
[----:B------:R-:W-:Y:S04]  /*c880*/  SHFL.IDX PT, R159, R159, R76, 0x1c1f ;  /* 0x001c1f4c9f9f7589 */ /* 0x000fe800000e0000 */
[----:B------:R-:W0:Y:S04]  /*c890*/  SHFL.IDX PT, R84, R84, R54, 0x1c1f ;  /* 0x001c1f3654547589 */ /* 0x000e2800000e0000 */
[----:B------:R-:W0:Y:S01]  /*c8a0*/  SHFL.IDX PT, R100, R100, R54, 0x1c1f ;  /* 0x001c1f3664647589 */ /* 0x000e2200000e0000 */
[----:B------:R-:W-:-:S02]  /*c8b0*/  SHF.R.U64 R40, R40, 0x3, RZ ;  /* 0x0000000328287819 */ /* 0x000fc400000012ff */
[----:B------:R-:W-:Y:S01]  /*c8c0*/  MOV R104, R74 ;  /* 0x0000004a00687202 */ /* 0x000fe20000000f00 */
[----:B------:R-:W-:Y:S01]  /*c8d0*/  SHFL.IDX PT, R129, R129, R76, 0x1c1f ;  /* 0x001c1f4c81817589 */ /* 0x000fe200000e0000 */
[----:B------:R-:W-:Y:S02]  /*c8e0*/  MOV R72, R72 ;  /* 0x0000004800487202 */ /* 0x000fe40000000f00 */
[----:B------:R-:W-:Y:S01]  /*c8f0*/  LOP3.LUT R32, R33, 0x380, RZ, 0xc0, !PT ;  /* 0x0000038021207812 */ /* 0x000fe200078ec0ff */
[----:B------:R-:W-:Y:S01]  /*c900*/  SHFL.IDX PT, R131, R131, R76, 0x1c1f ;  /* 0x001c1f4c83837589 */ /* 0x000fe200000e0000 */
[----:B------:R-:W-:-:S03]  /*c910*/  MOV R111, R52 ;  /* 0x00000034006f7202 */ /* 0x000fc60000000f00 */
[----:B------:R-:W-:Y:S01]  /*c920*/  SHFL.IDX PT, R118, R133, R76, 0x1c1f ;  /* 0x001c1f4c85767589 */ /* 0x000fe200000e0000 */
[----:B------:R-:W-:-:S03]  /*c930*/  LOP3.LUT R40, R40, R41, RZ, 0x3c, !PT ;  /* 0x0000002928287212 */ /* 0x000fc600078e3cff */
[----:B------:R-:W-:Y:S01]  /*c940*/  SHFL.IDX PT, R107, R135, R76, 0x1c1f ;  /* 0x001c1f4c876b7589 */ /* 0x000fe200000e0000 */
[----:B------:R-:W-:-:S03]  /*c950*/  SEL R45, R145, R98, P0 ;  /* 0x00000062912d7207 */ /* 0x000fc60000000000 */
[----:B------:R-:W-:Y:S01]  /*c960*/  SHFL.IDX PT, R67, R137, R76, 0x1c1f ;  /* 0x001c1f4c89437589 */ /* 0x000fe200000e0000 */
[----:B------:R-:W-:Y:S01]  /*c970*/  SEL R47, R98, R145, P0 ;  /* 0x00000091622f7207 */ /* 0x000fe20000000000 */
[----:B------:R-:W-:Y:S01]  /*c980*/  BAR.SYNC.DEFER_BLOCKING 0x1, 0x100 ;  /* 0x0044000000007b1d */ /* 0x000fe20000010000 */
[----:B------:R-:W-:Y:S01]  /*c990*/  SEL R52, R117, R56, P0 ;  /* 0x0000003875347207 */ /* 0x000fe20000000000 */
[----:B------:R-:W-:Y:S01]  /*c9a0*/  IMAD.X R41, RZ, RZ, R43, P4 ;  /* 0x000000ffff297224 */ /* 0x000fe200020e062b */
[----:B--2---:R-:W-:Y:S02]  /*c9b0*/  SEL R53, R149, R58, P0 ;  /* 0x0000003a95357207 */ /* 0x004fe40000000000 */
[----:B------:R-:W-:Y:S01]  /*c9c0*/  SEL R55, R58, R149, P0 ;  /* 0x000000953a377207 */ /* 0x000fe20000000000 */
[----:B------:R-:W-:Y:S01]  /*c9d0*/  SHFL.IDX PT, R75, R139, R76, 0x1c1f ;  /* 0x001c1f4c8b4b7589 */ /* 0x000fe200000e0000 */
[----:B-1----:R-:W-:-:S03]  /*c9e0*/  SEL R58, R80, R119, P0 ;  /* 0x00000077503a7207 */ /* 0x002fc60000000000 */
        /* <DEDUP_REMOVED lines=10> */
[----:B------:R-:W-:-:S03]  /*ca90*/  IADD3 R29, P4, R42, 0x7000, RZ ;  /* 0x000070002a1d7810 */ /* 0x000fc60007f9e0ff */
[----:B------:R-:W1:Y:S04]  /*caa0*/  SHFL.IDX PT, R122, R85, R54, 0x1c1f ;  /* 0x001c1f36557a7589 */ /* 0x000e6800000e0000 */
[----:B------:R-:W-:Y:S04]  /*cab0*/  SHFL.IDX PT, R86, R86, R54, 0x1c1f ;  /* 0x001c1f3656567589 */ /* 0x000fe800000e0000 */
[----:B------:R-:W-:Y:S04]  /*cac0*/  SHFL.IDX PT, R87, R87, R54, 0x1c1f ;  /* 0x001c1f3657577589 */ /* 0x000fe800000e0000 */
[----:B------:R-:W-:Y:S04]  /*cad0*/  SHFL.IDX PT, R88, R88, R54, 0x1c1f ;  /* 0x001c1f3658587589 */ /* 0x000fe800000e0000 */
[----:B------:R-:W-:Y:S04]  /*cae0*/  SHFL.IDX PT, R76, R89, R54, 0x1c1f ;  /* 0x001c1f36594c7589 */ /* 0x000fe800000e0000 */
[----:B------:R-:W-:Y:S04]  /*caf0*/  SHFL.IDX PT, R90, R90, R54, 0x1c1f ;  /* 0x001c1f365a5a7589 */ /* 0x000fe800000e0000 */
[----:B------:R-:W-:Y:S04]  /*cb00*/  SHFL.IDX PT, R91, R91, R54, 0x1c1f ;  /* 0x001c1f365b5b7589 */ /* 0x000fe800000e0000 */
[----:B------:R-:W-:Y:S04]  /*cb10*/  SHFL.IDX PT, R92, R92, R54, 0x1c1f ;  /* 0x001c1f365c5c7589 */ /* 0x000fe800000e0000 */
[----:B------:R-:W2:Y:S04]  /*cb20*/  SHFL.IDX PT, R126, R101, R54, 0x1c1f ;  /* 0x001c1f36657e7589 */ /* 0x000ea800000e0000 */
[----:B------:R-:W2:Y:S04]  /*cb30*/  SHFL.IDX PT, R102, R102, R54, 0x1c1f ;  /* 0x001c1f3666667589 */ /* 0x000ea800000e0000 */
[----:B------:R-:W2:Y:S04]  /*cb40*/  SHFL.IDX PT, R128, R103, R54, 0x1c1f ;  /* 0x001c1f3667807589 */ /* 0x000ea800000e0000 */
[----:B------:R-:W2:Y:S04]  /*cb50*/  SHFL.IDX PT, R130, R105, R54, 0x1c1f ;  /* 0x001c1f3669827589 */ /* 0x000ea800000e0000 */
[----:B------:R-:W2:Y:S04]  /*cb60*/  SHFL.IDX PT, R132, R109, R54, 0x1c1f ;  /* 0x001c1f366d847589 */ /* 0x000ea800000e0000 */
[----:B------:R-:W2:Y:S04]  /*cb70*/  SHFL.IDX PT, R79, R110, R54, 0x1c1f ;  /* 0x001c1f366e4f7589 */ /* 0x000ea800000e0000 */
[----:B------:R-:W2:Y:S04]  /*cb80*/  SHFL.IDX PT, R113, R113, R54, 0x1c1f ;  /* 0x001c1f3671717589 */ /* 0x000ea800000e0000 */
[----:B------:R4:W2:Y:S01]  /*cb90*/  SHFL.IDX PT, R114, R114, R54, 0x1c1f ;  /* 0x001c1f3672727589 */ /* 0x0008a200000e0000 */
[----:B------:R-:W-:Y:S01]  /*cba0*/  SHF.R.U64 R32, R32, 0x3, RZ ;  /* 0x0000000320207819 */ /* 0x000fe200000012ff */
[----:B------:R-:W-:Y:S01]  /*cbb0*/  UIMAD UR5, UR10, UR8, URZ ;  /* 0x000000080a0572a4 */ /* 0x000fe2000f8e023f */
[----:B------:R-:W-:Y:S01]  /*cbc0*/  LOP3.LUT R28, R29, 0x380, RZ, 0xc0, !PT ;  /* 0x000003801d1c7812 */ /* 0x000fe200078ec0ff */
[----:B------:R3:W-:Y:S01]  /*cbd0*/  STSM.16.M88.4 [R104], R44 ;  /* 0x0000002c68007844 */ /* 0x0007e20000000200 */
[----:B----4-:R-:W-:-:S02]  /*cbe0*/  SEL R54, R56, R117, P0 ;  /* 0x0000007538367207 */ /* 0x010fc40000000000 */
[----:B------:R-:W-:Y:S01]  /*cbf0*/  SEL R56, R119, R80, P0 ;  /* 0x0000005077387207 */ /* 0x000fe20000000000 */
[----:B------:R-:W-:Y:S01]  /*cc00*/  VIADD R80, R17, UR36 ;  /* 0x0000002411507c36 */ /* 0x000fe20008000000 */
[----:B------:R-:W-:Y:S01]  /*cc10*/  SEL R48, R50, R49, P0 ;  /* 0x0000003132307207 */ /* 0x000fe20000000000 */
[----:B------:R-:W-:Y:S01]  /*cc20*/  UIMAD.WIDE.U32 UR6, UR42, UR8, URZ ;  /* 0x000000082a0672a5 */ /* 0x000fe2000f8e003f */
[----:B------:R-:W-:Y:S01]  /*cc30*/  LOP3.LUT R32, R32, R33, RZ, 0x3c, !PT ;  /* 0x0000002120207212 */ /* 0x000fe200078e3cff */
[----:B------:R-:W-:Y:S01]  /*cc40*/  UIMAD UR5, UR42, UR9, UR5 ;  /* 0x000000092a0572a4 */ /* 0x000fe2000f8e0205 */
[----:B------:R-:W-:Y:S01]  /*cc50*/  SEL R50, R49, R50, P0 ;  /* 0x0000003231327207 */ /* 0x000fe20000000000 */
[----:B---3--:R-:W-:Y:S01]  /*cc60*/  @P3 IMAD.HI.U32 R44, R80, R77, RZ ;  /* 0x0000004d502c3227 */ /* 0x008fe200078e00ff */
[----:B------:R-:W-:Y:S01]  /*cc70*/  SEL R49, R147, R94, P0 ;  /* 0x0000005e93317207 */ /* 0x000fe20000000000 */
[----:B------:R-:W-:Y:S01]  /*cc80*/  USHF.R.S32.HI UR12, URZ, 0x1f, UR45 ;  /* 0x0000001f3f0c7899 */ /* 0x000fe2000801142d */
[----:B------:R-:W-:Y:S01]  /*cc90*/  SEL R51, R94, R147, P0 ;  /* 0x000000935e337207 */ /* 0x000fe20000000000 */
[----:B------:R-:W-:Y:S01]  /*cca0*/  IMAD.X R33, RZ, RZ, R43, P1 ;  /* 0x000000ffff217224 */ /* 0x000fe200008e062b */
[----:B------:R-:W-:Y:S01]  /*ccb0*/  IADD3 R27, P1, R42, 0xa000, RZ ;  /* 0x0000a0002a1b7810 */ /* 0x000fe20007f3e0ff */
[----:B------:R-:W-:Y:S01]  /*ccc0*/  IMAD.MOV.U32 R77, RZ, RZ, R80 ;  /* 0x000000ffff4d7224 */ /* 0x000fe200078e0050 */
[----:B------:R-:W-:Y:S01]  /*ccd0*/  SHF.R.U64 R28, R28, 0x3, RZ ;  /* 0x000000031c1c7819 */ /* 0x000fe200000012ff */
[----:B------:R-:W-:Y:S01]  /*cce0*/  ULDC.64 UR8, c[0x0][0xb98] ;  /* 0x0002e60000087ab9 */ /* 0x000fe20000000a00 */
[----:B------:R-:W-:Y:S01]  /*ccf0*/  SEL R57, R151, R60, P0 ;  /* 0x0000003c97397207 */ /* 0x000fe20000000000 */
[----:B------:R-:W-:Y:S01]  /*cd00*/  UIADD3 UR7, UR7, UR5, URZ ;  /* 0x0000000507077290 */ /* 0x000fe2000fffe03f */
[----:B------:R-:W-:Y:S01]  /*cd10*/  SEL R59, R60, R151, P0 ;  /* 0x000000973c3b7207 */ /* 0x000fe20000000000 */
[----:B------:R-:W-:Y:S01]  /*cd20*/  UIMAD UR5, UR12, UR8, URZ ;  /* 0x000000080c0572a4 */ /* 0x000fe2000f8e023f */
[----:B0-----:R-:W-:Y:S01]  /*cd30*/  @P3 SHF.R.U32.HI R77, RZ, R81, R44 ;  /* 0x00000051ff4d3219 */ /* 0x001fe2000001162c */
[----:B------:R0:W-:Y:S01]  /*cd40*/  STSM.16.M88.4 [R140], R48 ;  /* 0x000000308c007844 */ /* 0x0001e20000000200 */
[----:B------:R-:W-:-:S02]  /*cd50*/  SEL R60, R121, R62, P0 ;  /* 0x0000003e793c7207 */ /* 0x000fc40000000000 */
[----:B------:R-:W-:Y:S01]  /*cd60*/  LOP3.LUT R26, R27, 0x380, RZ, 0xc0, !PT ;  /* 0x000003801b1a7812 */ /* 0x000fe200078ec0ff */
[----:B------:R-:W-:Y:S01]  /*cd70*/  STSM.16.M88.4 [R138], R52 ;  /* 0x000000348a007844 */ /* 0x000fe20000000200 */
[----:B------:R-:W-:Y:S02]  /*cd80*/  SEL R62, R62, R121, P0 ;  /* 0x000000793e3e7207 */ /* 0x000fe40000000000 */
[----:B------:R-:W-:Y:S02]  /*cd90*/  SEL R61, R153, R96, P0 ;  /* 0x00000060993d7207 */ /* 0x000fe40000000000 */
[----:B------:R-:W-:Y:S01]  /*cda0*/  SEL R63, R96, R153, P0 ;  /* 0x00000099603f7207 */ /* 0x000fe20000000000 */
[----:B------:R3:W-:Y:S01]  /*cdb0*/  STSM.16.M88.4 [R136], R56 ;  /* 0x0000003888007844 */ /* 0x0007e20000000200 */
[----:B------:R-:W-:Y:S01]  /*cdc0*/  LOP3.LUT R28, R28, R29, RZ, 0x3c, !PT ;  /* 0x0000001d1c1c7212 */ /* 0x000fe200078e3cff */
[----:B------:R-:W-:Y:S01]  /*cdd0*/  IMAD.X R29, RZ, RZ, R43, P4 ;  /* 0x000000ffff1d7224 */ /* 0x000fe200020e062b */
[----:B------:R-:W-:-:S02]  /*cde0*/  SEL R44, R123, R82, P0 ;  /* 0x000000527b2c7207 */ /* 0x000fc40000000000 */
[----:B------:R-:W-:Y:S02]  /*cdf0*/  SEL R46, R82, R123, P0 ;  /* 0x0000007b522e7207 */ /* 0x000fe40000000000 */
[----:B------:R-:W-:Y:S02]  /*ce00*/  SEL R45, R155, R78, P0 ;  /* 0x0000004e9b2d7207 */ /* 0x000fe40000000000 */
[----:B------:R-:W-:Y:S01]  /*ce10*/  SEL R47, R78, R155, P0 ;  /* 0x0000009b4e2f7207 */ /* 0x000fe20000000000 */
[----:B------:R-:W-:Y:S01]  /*ce20*/  UIMAD UR5, UR45, UR9, UR5 ;  /* 0x000000092d0572a4 */ /* 0x000fe2000f8e0205 */
[----:B0-----:R-:W-:Y:S02]  /*ce30*/  SEL R48, R125, R120, P0 ;  /* 0x000000787d307207 */ /* 0x001fe40000000000 */
[----:B------:R-:W-:Y:S02]  /*ce40*/  SEL R50, R120, R125, P0 ;  /* 0x0000007d78327207 */ /* 0x000fe40000000000 */
[----:B------:R-:W-:Y:S01]  /*ce50*/  SEL R49, R157, R124, P0 ;  /* 0x0000007c9d317207 */ /* 0x000fe20000000000 */
[----:B---3--:R-:W-:Y:S01]  /*ce60*/  IMAD.MOV R56, RZ, RZ, -R77 ;  /* 0x000000ffff387224 */ /* 0x008fe200078e0a4d */
[----:B------:R-:W-:Y:S01]  /*ce70*/  SEL R51, R124, R157, P0 ;  /* 0x0000009d7c337207 */ /* 0x000fe20000000000 */
[----:B------:R-:W-:Y:S01]  /*ce80*/  UIMAD.WIDE.U32 UR6, UR45, UR8, UR6 ;  /* 0x000000082d0672a5 */ /* 0x000fe2000f8e0006 */
[----:B------:R-:W-:-:S02]  /*ce90*/  IADD3 R9, P4, R42, 0xd000, RZ ;  /* 0x0000d0002a097810 */ /* 0x000fc40007f9e0ff */
[----:B------:R-:W-:Y:S02]  /*cea0*/  SEL R52, R127, R84, P0 ;  /* 0x000000547f347207 */ /* 0x000fe40000000000 */
[----:B------:R-:W-:Y:S02]  /*ceb0*/  SEL R54, R84, R127, P0 ;  /* 0x0000007f54367207 */ /* 0x000fe40000000000 */
[----:B------:R-:W-:Y:S02]  /*cec0*/  SEL R53, R159, R100, P0 ;  /* 0x000000649f357207 */ /* 0x000fe40000000000 */
[----:B------:R-:W-:Y:S01]  /*ced0*/  SEL R55, R100, R159, P0 ;  /* 0x0000009f64377207 */ /* 0x000fe20000000000 */
[----:B------:R0:W-:Y:S01]  /*cee0*/  STSM.16.M88.4 [R134], R60 ;  /* 0x0000003c86007844 */ /* 0x0001e20000000200 */
[----:B------:R-:W-:Y:S01]  /*cef0*/  SHF.R.U64 R26, R26, 0x3, RZ ;  /* 0x000000031a1a7819 */ /* 0x000fe200000012ff */
[--C-:B------:R-:W-:Y:S01]  /*cf00*/  IMAD.X R13, RZ, RZ, R43.reuse, P2 ;  /* 0x000000ffff0d7224 */ /* 0x100fe200010e062b */
[----:B------:R-:W-:Y:S01]  /*cf10*/  LOP3.LUT R8, R9, 0x380, RZ, 0xc0, !PT ;  /* 0x0000038009087812 */ /* 0x000fe200078ec0ff */
[----:B------:R-:W-:Y:S01]  /*cf20*/  STSM.16.M88.4 [R116], R44 ;  /* 0x0000002c74007844 */ /* 0x000fe20000000200 */
[----:B------:R-:W-:Y:S01]  /*cf30*/  LOP3.LUT R26, R26, R27, RZ, 0x3c, !PT ;  /* 0x0000001b1a1a7212 */ /* 0x000fe200078e3cff */
[----:B------:R-:W-:Y:S01]  /*cf40*/  IMAD.X R27, RZ, RZ, R43, P1 ;  /* 0x000000ffff1b7224 */ /* 0x000fe200008e062b */
[C---:B------:R-:W-:Y:S01]  /*cf50*/  IADD3 R35, P6, R42.reuse, 0x5000, RZ ;  /* 0x000050002a237810 */ /* 0x040fe20007fde0ff */
[----:B------:R3:W-:Y:S01]  /*cf60*/  STSM.16.M88.4 [R111], R48 ;  /* 0x000000306f007844 */ /* 0x0007e20000000200 */
[----:B------:R-:W-:Y:S01]  /*cf70*/  IADD3 R31, P5, R42, 0x6000, RZ ;  /* 0x000060002a1f7810 */ /* 0x000fe20007fbe0ff */
[----:B------:R-:W-:-:S02]  /*cf80*/  ULDC.64 UR8, c[0x0][0xae8] ;  /* 0x0002ba0000087ab9 */ /* 0x000fc40000000a00 */
[----:B------:R4:W-:Y:S01]  /*cf90*/  STSM.16.M88.4 [R106], R52 ;  /* 0x000000346a007844 */ /* 0x0009e20000000200 */
[----:B0-----:R-:W-:Y:S01]  /*cfa0*/  IMAD R61, R5, R56, R80 ;  /* 0x00000038053d7224 */ /* 0x001fe200078e0250 */
[----:B------:R-:W-:Y:S02]  /*cfb0*/  SHF.R.U64 R8, R8, 0x3, RZ ;  /* 0x0000000308087819 */ /* 0x000fe400000012ff */
[----:B------:R-:W-:Y:S02]  /*cfc0*/  LOP3.LUT R34, R35, 0x380, RZ, 0xc0, !PT ;  /* 0x0000038023227812 */ /* 0x000fe400078ec0ff */
[----:B------:R-:W-:Y:S02]  /*cfd0*/  LOP3.LUT R30, R31, 0x380, RZ, 0xc0, !PT ;  /* 0x000003801f1e7812 */ /* 0x000fe400078ec0ff */
[----:B---3--:R-:W-:Y:S02]  /*cfe0*/  SHF.R.S32.HI R49, RZ, 0x1f, R77 ;  /* 0x0000001fff317819 */ /* 0x008fe4000001144d */
[----:B------:R-:W-:Y:S01]  /*cff0*/  IADD3 R48, P1, R77, UR6, RZ ;  /* 0x000000064d307c10 */ /* 0x000fe2000ff3e0ff */
[----:B----4-:R-:W-:Y:S01]  /*d000*/  IMAD.U32 R52, RZ, RZ, UR5 ;  /* 0x00000005ff347e24 */ /* 0x010fe2000f8e00ff */
[----:B------:R-:W-:-:S02]  /*d010*/  SHF.R.S32.HI R50, RZ, 0x1f, R61 ;  /* 0x0000001fff327819 */ /* 0x000fc4000001143d */
[----:B-1----:R-:W-:Y:S02]  /*d020*/  SEL R58, R122, R129, P0 ;  /* 0x000000817a3a7207 */ /* 0x002fe40000000000 */
[----:B--2---:R-:W-:Y:S02]  /*d030*/  SEL R57, R161, R126, P0 ;  /* 0x0000007ea1397207 */ /* 0x004fe40000000000 */
[----:B------:R-:W-:Y:S02]  /*d040*/  SEL R59, R126, R161, P0 ;  /* 0x000000a17e3b7207 */ /* 0x000fe40000000000 */
[----:B------:R-:W-:Y:S02]  /*d050*/  SEL R44, R131, R86, P0 ;  /* 0x00000056832c7207 */ /* 0x000fe40000000000 */
[----:B------:R-:W-:Y:S02]  /*d060*/  SEL R46, R86, R131, P0 ;  /* 0x00000083562e7207 */ /* 0x000fe40000000000 */
[----:B------:R-:W-:-:S02]  /*d070*/  SEL R45, R163, R102, P0 ;  /* 0x00000066a32d7207 */ /* 0x000fc40000000000 */
[----:B------:R-:W-:Y:S01]  /*d080*/  SEL R47, R102, R163, P0 ;  /* 0x000000a3662f7207 */ /* 0x000fe20000000000 */
[----:B------:R-:W-:Y:S01]  /*d090*/  VIADD R51, R195, UR36 ;  /* 0x00000024c3337c36 */ /* 0x000fe20008000000 */
[----:B------:R-:W-:Y:S01]  /*d0a0*/  IADD3.X R49, R49, UR7, R52, P1, !PT ;  /* 0x0000000731317c10 */ /* 0x000fe20008ffe434 */
[----:B------:R-:W-:Y:S01]  /*d0b0*/  ULDC.64 UR6, c[0x0][0xb88] ;  /* 0x0002e20000067ab9 */ /* 0x000fe20000000a00 */
[----:B------:R-:W-:Y:S01]  /*d0c0*/  LOP3.LUT R8, R8, R9, RZ, 0x3c, !PT ;  /* 0x0000000908087212 */ /* 0x000fe200078e3cff */
[----:B------:R-:W-:Y:S01]  /*d0d0*/  IMAD R50, R50, UR6, RZ ;  /* 0x0000000632327c24 */ /* 0x000fe2000f8e02ff */
[----:B------:R-:W-:Y:S02]  /*d0e0*/  LOP3.LUT R9, R42, 0x380, RZ, 0xc0, !PT ;  /* 0x000003802a097812 */ /* 0x000fe400078ec0ff */
[----:B------:R-:W-:Y:S02]  /*d0f0*/  SHF.R.U64 R34, R34, 0x3, RZ ;  /* 0x0000000322227819 */ /* 0x000fe400000012ff */
[----:B------:R-:W-:-:S02]  /*d100*/  SHF.R.U64 R30, R30, 0x3, RZ ;  /* 0x000000031e1e7819 */ /* 0x000fc400000012ff */
[----:B------:R-:W-:Y:S01]  /*d110*/  SEL R56, R129, R122, P0 ;  /* 0x0000007a81387207 */ /* 0x000fe20000000000 */
[----:B------:R-:W-:Y:S01]  /*d120*/  IMAD.WIDE.U32 R48, R61, UR6, R48 ;  /* 0x000000063d307c25 */ /* 0x000fe2000f8e0030 */
[----:B------:R-:W-:Y:S01]  /*d130*/  SHF.R.U64 R9, R9, 0x3, RZ ;  /* 0x0000000309097819 */ /* 0x000fe200000012ff */
[----:B------:R-:W-:Y:S01]  /*d140*/  ULDC UR5, c[0x0][0xa88] ;  /* 0x0002a20000057ab9 */ /* 0x000fe20000000800 */
[----:B------:R-:W-:Y:S01]  /*d150*/  LOP3.LUT R34, R34, R35, RZ, 0x3c, !PT ;  /* 0x0000002322227212 */ /* 0x000fe200078e3cff */
[----:B------:R-:W-:Y:S01]  /*d160*/  IMAD R61, R61, UR7, R50 ;  /* 0x000000073d3d7c24 */ /* 0x000fe2000f8e0232 */
[----:B------:R-:W-:Y:S01]  /*d170*/  LOP3.LUT R30, R30, R31, RZ, 0x3c, !PT ;  /* 0x0000001f1e1e7212 */ /* 0x000fe200078e3cff */
[--C-:B------:R-:W-:Y:S01]  /*d180*/  IMAD.X R35, RZ, RZ, R43.reuse, P6 ;  /* 0x000000ffff237224 */ /* 0x100fe200030e062b */
[C---:B------:R-:W-:Y:S01]  /*d190*/  IADD3 R15, P6, R42.reuse, 0xb000, RZ ;  /* 0x0000b0002a0f7810 */ /* 0x040fe20007fde0ff */
[--C-:B------:R-:W-:Y:S01]  /*d1a0*/  IMAD.X R31, RZ, RZ, R43.reuse, P5 ;  /* 0x000000ffff1f7224 */ /* 0x100fe200028e062b */
[----:B------:R-:W-:Y:S01]  /*d1b0*/  IADD3 R7, P5, R42, 0xc000, RZ ;  /* 0x0000c0002a077810 */ /* 0x000fe20007fbe0ff */
[----:B------:R-:W-:Y:S01]  /*d1c0*/  STSM.16.M88.4 [R66], R56 ;  /* 0x0000003842007844 */ /* 0x000fe20000000200 */
[----:B------:R-:W-:Y:S01]  /*d1d0*/  LOP3.LUT R42, R9, R42, RZ, 0x3c, !PT ;  /* 0x0000002a092a7212 */ /* 0x000fe200078e3cff */
[----:B------:R-:W-:Y:S01]  /*d1e0*/  ULDC.64 UR6, c[0x0][0xb50] ;  /* 0x0002d40000067ab9 */ /* 0x000fe20000000a00 */
[----:B------:R-:W-:Y:S01]  /*d1f0*/  IMAD.X R9, RZ, RZ, R43, P4 ;  /* 0x000000ffff097224 */ /* 0x000fe200020e062b */
[----:B------:R0:W-:Y:S01]  /*d200*/  STSM.16.M88.4 [R65], R44 ;  /* 0x0000002c41007844 */ /* 0x0001e20000000200 */
[----:B------:R-:W-:Y:S01]  /*d210*/  IMAD R100, R5, UR5, RZ ;  /* 0x0000000505647c24 */ /* 0x000fe2000f8e02ff */
[----:B------:R-:W-:-:S02]  /*d220*/  SEL R52, R118, R87, P0 ;  /* 0x0000005776347207 */ /* 0x000fc40000000000 */
[----:B------:R-:W-:Y:S02]  /*d230*/  SEL R54, R87, R118, P0 ;  /* 0x0000007657367207 */ /* 0x000fe40000000000 */
[----:B------:R-:W-:Y:S02]  /*d240*/  SEL R53, R165, R128, P0 ;  /* 0x00000080a5357207 */ /* 0x000fe40000000000 */
[----:B------:R-:W-:Y:S02]  /*d250*/  SEL R55, R128, R165, P0 ;  /* 0x000000a580377207 */ /* 0x000fe40000000000 */
[----:B------:R-:W-:Y:S02]  /*d260*/  LOP3.LUT P1, RZ, R193, 0x3, RZ, 0xc0, !PT ;  /* 0x00000003c1ff7812 */ /* 0x000fe4000782c0ff */
[C---:B------:R-:W-:Y:S01]  /*d270*/  LEA R50, P4, R48.reuse, UR6, 0x2 ;  /* 0x0000000630327c11 */ /* 0x040fe2000f8810ff */
[----:B0-----:R-:W-:Y:S02]  /*d280*/  IMAD.IADD R47, R49, 0x1, R61 ;  /* 0x00000001312f7824 */ /* 0x001fe400078e023d */
[C---:B------:R-:W-:Y:S01]  /*d290*/  VIADD R45, R51.reuse, 0x8 ;  /* 0x00000008332d7836 */ /* 0x040fe20000000000 */
[----:B------:R-:W-:Y:S01]  /*d2a0*/  ISETP.GE.OR P2, PT, R51, R100, P1 ;  /* 0x000000643300720c */ /* 0x000fe20000f46670 */
[----:B------:R0:W-:Y:S01]  /*d2b0*/  STSM.16.M88.4 [R64], R52 ;  /* 0x0000003440007844 */ /* 0x0001e20000000200 */
[----:B------:R-:W-:-:S02]  /*d2c0*/  LEA.HI.X R48, R48, UR7, R47, 0x2, P4 ;  /* 0x0000000730307c11 */ /* 0x000fc4000a0f142f */
[----:B------:R-:W-:Y:S02]  /*d2d0*/  ISETP.GE.OR P1, PT, R45, R100, P1 ;  /* 0x000000642d00720c */ /* 0x000fe40000f26670 */
        /* <DEDUP_REMOVED lines=10> */
[----:B------:R-:W-:Y:S01]  /*d380*/  SEL R77, R112, R79, P0 ;  /* 0x0000004f704d7207 */ /* 0x000fe20000000000 */
[----:B------:R-:W-:Y:S01]  /*d390*/  SHFL.IDX PT, R84, R50, RZ, 0x1c1f ;  /* 0x001c1fff32547589 */ /* 0x000fe200000e0000 */
[----:B------:R-:W-:-:S02]  /*d3a0*/  SEL R79, R79, R112, P0 ;  /* 0x000000704f4f7207 */ /* 0x000fc40000000000 */
[----:B------:R-:W-:Y:S01]  /*d3b0*/  SEL R88, R74, R91, P0 ;  /* 0x0000005b4a587207 */ /* 0x000fe20000000000 */
[----:B------:R-:W0:Y:S01]  /*d3c0*/  SHFL.IDX PT, R85, R48, RZ, 0x1c1f ;  /* 0x001c1fff30557589 */ /* 0x000e2200000e0000 */
[----:B------:R-:W-:Y:S02]  /*d3d0*/  SEL R90, R91, R74, P0 ;  /* 0x0000004a5b5a7207 */ /* 0x000fe40000000000 */
[----:B------:R-:W-:Y:S01]  /*d3e0*/  SEL R89, R108, R113, P0 ;  /* 0x000000716c597207 */ /* 0x000fe20000000000 */
[----:B------:R1:W-:Y:S01]  /*d3f0*/  SHFL.IDX PT, R94, R50, 0x1, 0x1c1f ;  /* 0x003c1f00325e7f89 */ /* 0x0003e200000e0000 */
[----:B------:R-:W-:Y:S02]  /*d400*/  SEL R91, R113, R108, P0 ;  /* 0x0000006c715b7207 */ /* 0x000fe40000000000 */
[----:B------:R-:W-:Y:S01]  /*d410*/  SEL R49, R175, R114, P0 ;  /* 0x00000072af317207 */ /* 0x000fe20000000000 */
[----:B------:R2:W3:Y:S01]  /*d420*/  SHFL.IDX PT, R95, R48, 0x1, 0x1c1f ;  /* 0x003c1f00305f7f89 */ /* 0x0004e200000e0000 */
[----:B------:R-:W-:-:S02]  /*d430*/  SEL R51, R114, R175, P0 ;  /* 0x000000af72337207 */ /* 0x000fc40000000000 */
[----:B-1----:R-:W-:Y:S01]  /*d440*/  SEL R50, R92, R73, P0 ;  /* 0x000000495c327207 */ /* 0x002fe20000000000 */
[----:B------:R-:W-:Y:S01]  /*d450*/  STSM.16.M88.4 [R71], R44 ;  /* 0x0000002c47007844 */ /* 0x000fe20000000200 */
[----:B--2---:R-:W-:-:S03]  /*d460*/  SEL R48, R73, R92, P0 ;  /* 0x0000005c49307207 */ /* 0x004fc60000000000 */
[----:B------:R-:W-:Y:S04]  /*d470*/  STSM.16.M88.4 [R69], R64 ;  /* 0x0000004045007844 */ /* 0x000fe80000000200 */
[----:B------:R-:W-:Y:S04]  /*d480*/  STSM.16.M88.4 [R68], R76 ;  /* 0x0000004c44007844 */ /* 0x000fe80000000200 */
[----:B------:R1:W-:Y:S04]  /*d490*/  STSM.16.M88.4 [R70], R88 ;  /* 0x0000005846007844 */ /* 0x0003e80000000200 */
[----:B------:R-:W-:Y:S01]  /*d4a0*/  STSM.16.M88.4 [R72], R48 ;  /* 0x0000003048007844 */ /* 0x000fe20000000200 */
[----:B------:R-:W-:Y:S01]  /*d4b0*/  BAR.SYNC.DEFER_BLOCKING 0x1, 0x100 ;  /* 0x0044000000007b1d */ /* 0x000fe20000010000 */
[----:B------:R-:W-:-:S05]  /*d4c0*/  UIMAD UR5, UR10, UR8, URZ ;  /* 0x000000080a0572a4 */ /* 0x000fca000f8e023f */
[----:B0-----:R-:W-:Y:S01]  /*d4d0*/  @!P2 ST.E desc[UR50][R84.64], R3 ;  /* 0x000000035400a985 */ /* 0x001fe2000c101932 */
[----:B------:R-:W-:Y:S01]  /*d4e0*/  UIMAD.WIDE.U32 UR6, UR42, UR8, URZ ;  /* 0x000000082a0672a5 */ /* 0x000fe2000f8e003f */
[----:B------:R-:W-:Y:S01]  /*d4f0*/  LOP3.LUT R6, R7, 0x380, RZ, 0xc0, !PT ;  /* 0x0000038007067812 */ /* 0x000fe200078ec0ff */
[----:B------:R-:W-:Y:S01]  /*d500*/  ULDC.64 UR10, c[0x0][0xaf0] ;  /* 0x0002bc00000a7ab9 */ /* 0x000fe20000000a00 */
[----:B---3--:R0:W-:Y:S04]  /*d510*/  @!P1 ST.E desc[UR50][R94.64], R0 ;  /* 0x000000005e009985 */ /* 0x0081e8000c101932 */
[----:B------:R2:W5:Y:S04]  /*d520*/  LD.E.128 R80, desc[UR50][R32.64] ;  /* 0x0000003220507980 */ /* 0x000568000c101d00 */
[----:B-1----:R1:W5:Y:S01]  /*d530*/  LD.E.128 R68, desc[UR50][R30.64] ;  /* 0x000000321e447980 */ /* 0x002362000c101d00 */
[----:B0-----:R-:W-:-:S03]  /*d540*/  IMAD R0, R23, 0x20, R192 ;  /* 0x0000002017007824 */ /* 0x001fc600078e02c0 */
[----:B------:R0:W5:Y:S01]  /*d550*/  LD.E.128 R92, desc[UR50][R8.64] ;  /* 0x00000032085c7980 */ /* 0x000162000c101d00 */
[----:B--2---:R-:W2:Y:S01]  /*d560*/  @P3 LDC R32, c[0x0][0xbec] ;  /* 0x0002fb00ff203b82 */ /* 0x004ea20000000800 */
[----:B------:R-:W-:Y:S01]  /*d570*/  UIMAD UR5, UR42, UR9, UR5 ;  /* 0x000000092a0572a4 */ /* 0x000fe2000f8e0205 */
[----:B------:R-:W-:Y:S01]  /*d580*/  LOP3.LUT R14, R15, 0x380, RZ, 0xc0, !PT ;  /* 0x000003800f0e7812 */ /* 0x000fe200078ec0ff */
[----:B------:R-:W-:Y:S01]  /*d590*/  UIMAD UR8, UR12, UR10, URZ ;  /* 0x0000000a0c0872a4 */ /* 0x000fe2000f8e023f */
[----:B------:R-:W-:Y:S01]  /*d5a0*/  SHF.R.U64 R6, R6, 0x3, RZ ;  /* 0x0000000306067819 */ /* 0x000fe200000012ff */
[----:B------:R-:W5:Y:S03]  /*d5b0*/  LD.E.128 R52, desc[UR50][R42.64] ;  /* 0x000000322a347980 */ /* 0x000f66000c101d00 */
[----:B-1----:R-:W1:Y:S01]  /*d5c0*/  @P3 LDC R31, c[0x0][0xbf0] ;  /* 0x0002fc00ff1f3b82 */ /* 0x002e620000000800 */
[----:B0-----:R-:W-:Y:S01]  /*d5d0*/  VIADD R9, R0, UR36 ;  /* 0x0000002400097c36 */ /* 0x001fe20008000000 */
[----:B------:R-:W-:Y:S01]  /*d5e0*/  UIADD3 UR7, UR7, UR5, URZ ;  /* 0x0000000507077290 */ /* 0x000fe2000fffe03f */
[----:B------:R-:W5:Y:S02]  /*d5f0*/  LD.E.128 R56, desc[UR50][R40.64] ;  /* 0x0000003228387980 */ /* 0x000f64000c101d00 */
[----:B------:R-:W-:Y:S01]  /*d600*/  IMAD.MOV.U32 R3, RZ, RZ, R9 ;  /* 0x000000ffff037224 */ /* 0x000fe200078e0009 */
[----:B------:R-:W-:Y:S01]  /*d610*/  UIMAD UR5, UR45, UR11, UR8 ;  /* 0x0000000b2d0572a4 */ /* 0x000fe2000f8e0208 */
[----:B------:R-:W-:Y:S01]  /*d620*/  SHF.R.U64 R14, R14, 0x3, RZ ;  /* 0x000000030e0e7819 */ /* 0x000fe200000012ff */
[----:B------:R-:W-:Y:S01]  /*d630*/  UIMAD.WIDE.U32 UR6, UR45, UR10, UR6 ;  /* 0x0000000a2d0672a5 */ /* 0x000fe2000f8e0006 */
[----:B------:R-:W-:Y:S01]  /*d640*/  LOP3.LUT R6, R6, R7, RZ, 0x3c, !PT ;  /* 0x0000000706067212 */ /* 0x000fe200078e3cff */
[----:B------:R-:W5:Y:S04]  /*d650*/  LD.E.128 R60, desc[UR50][R38.64] ;  /* 0x00000032263c7980 */ /* 0x000f68000c101d00 */
[----:B------:R-:W5:Y:S01]  /*d660*/  LD.E.128 R44, desc[UR50][R36.64] ;  /* 0x00000032242c7980 */ /* 0x000f62000c101d00 */
[----:B--2---:R-:W-:Y:S01]  /*d670*/  @P3 IMAD.HI.U32 R0, R9, R32, RZ ;  /* 0x0000002009003227 */ /* 0x004fe200078e00ff */
[----:B------:R-:W-:Y:S01]  /*d680*/  UIADD3 UR5, UR7, UR5, URZ ;  /* 0x0000000507057290 */ /* 0x000fe2000fffe03f */
[----:B------:R-:W-:Y:S01]  /*d690*/  LOP3.LUT R14, R14, R15, RZ, 0x3c, !PT ;  /* 0x0000000f0e0e7212 */ /* 0x000fe200078e3cff */
[----:B------:R-:W-:Y:S01]  /*d6a0*/  ULDC.64 UR8, c[0x0][0xae0] ;  /* 0x0002b80000087ab9 */ /* 0x000fe20000000a00 */
[--C-:B------:R-:W-:Y:S01]  /*d6b0*/  IMAD.X R7, RZ, RZ, R43.reuse, P5 ;  /* 0x000000ffff077224 */ /* 0x100fe200028e062b */
[----:B------:R-:W5:Y:S01]  /*d6c0*/  LD.E.128 R64, desc[UR50][R34.64] ;  /* 0x0000003222407980 */ /* 0x000f62000c101d00 */
[----:B-1----:R-:W-:Y:S01]  /*d6d0*/  @P3 SHF.R.U32.HI R3, RZ, R31, R0 ;  /* 0x0000001fff033219 */ /* 0x002fe20000011600 */
[----:B------:R-:W-:-:S02]  /*d6e0*/  IMAD.X R15, RZ, RZ, R43, P6 ;  /* 0x000000ffff0f7224 */ /* 0x000fc400030e062b */
[----:B------:R0:W5:Y:S01]  /*d6f0*/  LD.E.128 R96, desc[UR50][R6.64] ;  /* 0x0000003206607980 */ /* 0x000162000c101d00 */
[--C-:B------:R-:W-:Y:S01]  /*d700*/  SHF.R.S32.HI R0, RZ, 0x1f, R3.reuse ;  /* 0x0000001fff007819 */ /* 0x100fe20000011403 */
[----:B------:R-:W-:Y:S02]  /*d710*/  IMAD.MOV R8, RZ, RZ, -R3 ;  /* 0x000000ffff087224 */ /* 0x000fe400078e0a03 */
[----:B------:R-:W5:Y:S02]  /*d720*/  LD.E.128 R48, desc[UR50][R28.64] ;  /* 0x000000321c307980 */ /* 0x000f64000c101d00 */
[----:B------:R-:W-:Y:S02]  /*d730*/  IMAD R0, R0, UR8, RZ ;  /* 0x0000000800007c24 */ /* 0x000fe4000f8e02ff */
[----:B------:R-:W5:Y:S01]  /*d740*/  LD.E.128 R88, desc[UR50][R20.64] ;  /* 0x0000003214587980 */ /* 0x000f62000c101d00 */
[----:B------:R-:W-:Y:S02]  /*d750*/  IMAD R5, R5, R8, R9 ;  /* 0x0000000805057224 */ /* 0x000fe400078e0209 */
[----:B0-----:R-:W-:Y:S01]  /*d760*/  IMAD.U32 R7, RZ, RZ, UR7 ;  /* 0x00000007ff077e24 */ /* 0x001fe2000f8e00ff */
[----:B------:R-:W5:Y:S01]  /*d770*/  LD.E.128 R84, desc[UR50][R24.64] ;  /* 0x0000003218547980 */ /* 0x000f62000c101d00 */
[----:B------:R-:W-:Y:S01]  /*d780*/  IMAD.U32 R6, RZ, RZ, UR6 ;  /* 0x00000006ff067e24 */ /* 0x000fe2000f8e00ff */
[----:B------:R-:W-:Y:S01]  /*d790*/  ULDC.64 UR6, c[0x0][0xad8] ;  /* 0x0002b60000067ab9 */ /* 0x000fe20000000a00 */
[----:B------:R-:W-:Y:S01]  /*d7a0*/  IMAD.U32 R7, RZ, RZ, UR5 ;  /* 0x00000005ff077e24 */ /* 0x000fe2000f8e00ff */
[----:B------:R-:W5:Y:S01]  /*d7b0*/  LD.E.128 R72, desc[UR50][R26.64] ;  /* 0x000000321a487980 */ /* 0x000f62000c101d00 */
[----:B------:R-:W-:Y:S01]  /*d7c0*/  IMAD R9, R3, UR9, R0 ;  /* 0x0000000903097c24 */ /* 0x000fe2000f8e0200 */
[----:B------:R-:W-:-:S02]  /*d7d0*/  SHF.R.S32.HI R0, RZ, 0x1f, R5 ;  /* 0x0000001fff007819 */ /* 0x000fc40000011405 */
[----:B------:R-:W5:Y:S01]  /*d7e0*/  LD.E.128 R76, desc[UR50][R14.64] ;  /* 0x000000320e4c7980 */ /* 0x000f62000c101d00 */
[----:B------:R-:W-:-:S03]  /*d7f0*/  IMAD.WIDE.U32 R6, R3, UR8, R6 ;  /* 0x0000000803067c25 */ /* 0x000fc6000f8e0006 */
[----:B------:R-:W5:Y:S04]  /*d800*/  LD.E.128 R40, desc[UR50][R10.64] ;  /* 0x000000320a287980 */ /* 0x000f68000c101d00 */
[----:B------:R0:W5:Y:S01]  /*d810*/  LD.E.128 R36, desc[UR50][R12.64] ;  /* 0x000000320c247980 */ /* 0x000162000c101d00 */
[----:B------:R-:W-:Y:S01]  /*d820*/  @!PT LDS RZ, [RZ] ;  /* 0x00000000fffff984 */ /* 0x000fe20000000800 */
[----:B------:R-:W-:Y:S01]  /*d830*/  @!PT LDS RZ, [RZ] ;  /* 0x00000000fffff984 */ /* 0x000fe20000000800 */
[----:B------:R-:W-:Y:S01]  /*d840*/  @!PT LDS RZ, [RZ] ;  /* 0x00000000fffff984 */ /* 0x000fe20000000800 */
[----:B------:R-:W-:Y:S01]  /*d850*/  @!PT LDS RZ, [RZ] ;  /* 0x00000000fffff984 */ /* 0x000fe20000000800 */
[----:B------:R1:W-:Y:S06]  /*d860*/  MEMBAR.ALL.CTA ;  /* 0x0000000000007992 */ /* 0x0003ec0000008000 */
[----:B-1----:R-:W1:Y:S01]  /*d870*/  FENCE.VIEW.ASYNC.S ;  /* 0x00000000000073c6 */ /* 0x002e620000000000 */
[----:B------:R-:W-:-:S02]  /*d880*/  IMAD.IADD R7, R7, 0x1, R9 ;  /* 0x0000000107077824 */ /* 0x000fc400078e0209 */
[----:B------:R-:W-:Y:S02]  /*d890*/  IMAD R0, R0, UR6, RZ ;  /* 0x0000000600007c24 */ /* 0x000fe4000f8e02ff */
[----:B0-----:R-:W-:Y:S02]  /*d8a0*/  VIADD R13, R192, UR36 ;  /* 0x00000024c00d7c36 */ /* 0x001fe40008000000 */
        /* <DEDUP_REMOVED lines=12> */
[----:B-1----:R0:W1:Y:S01]  /*d970*/  SHFL.IDX PT, R11, R0, RZ, 0x181f ;  /* 0x00181fff000b7589 */ /* 0x00206200000e0000 */
[----:B------:R-:W-:Y:S01]  /*d980*/  ISETP.GE.AND P0, PT, R3, R100, PT ;  /* 0x000000640300720c */ /* 0x000fe20003f06270 */
[----:B------:R-:W-:Y:S01]  /*d990*/  BSSY B1, `(.L_x_932) ;  /* 0x0000015000017945 */ /* 0x000fe20003800000 */
[----:B------:R0:W-:Y:S01]  /*d9a0*/  SYNCS.ARRIVE.TRANS64.RED.A1T0 RZ, [R4+URZ], RZ ;  /* 0x000000ff04ff79a7 */ /* 0x0001e2000810043f */
[----:B------:R0:W2:Y:S02]  /*d9b0*/  SHFL.IDX PT, R3, R12, RZ, 0x181f ;  /* 0x00181fff0c037589 */ /* 0x0000a400000e0000 */
[----:B------:R-:W-:Y:S08]  /*d9c0*/  @P2 BRA `(.L_x_933) ;  /* 0x0000000000442947 */ /* 0x000ff00003800000 */
[----:B------:R-:W-:Y:S02]  /*d9d0*/  ULDC UR5, c[0x0][0xac8] ;  /* 0x0002b20000057ab9 */ /* 0x000fe40000000800 */
[----:B------:R-:W-:Y:S02]  /*d9e0*/  ISETP.GE.AND P5, PT, R16, UR5, PT ;  /* 0x0000000510007c0c */ /* 0x000fe4000bfa6270 */
[----:B------:R-:W-:Y:S02]  /*d9f0*/  ISETP.GE.AND P4, PT, R19, UR5, PT ;  /* 0x0000000513007c0c */ /* 0x000fe4000bf86270 */
[----:B------:R-:W-:Y:S02]  /*da00*/  ISETP.GE.AND P3, PT, R18, UR5, PT ;  /* 0x0000000512007c0c */ /* 0x000fe4000bf66270 */
[----:B------:R-:W-:-:S07]  /*da10*/  ISETP.GE.AND P2, PT, R22, UR5, PT ;  /* 0x0000000516007c0c */ /* 0x000fce000bf46270 */
[----:B01----:R-:W-:-:S04]  /*da20*/  @!P5 LEA R4, P6, R16, R11, 0x1 ;  /* 0x0000000b1004d211 */ /* 0x003fc800078c08ff */
        /* <DEDUP_REMOVED lines=11> */
.L_x_933:
[----:B------:R-:W-:Y:S05]  /*dae0*/  BSYNC B1 ;  /* 0x0000000000017941 */ /* 0x000fea0003800000 */
.L_x_932:
        /* <DEDUP_REMOVED lines=9> */
[CC--:B01----:R-:W-:Y:S02]  /*db80*/  @!P4 LEA R4, P6, R16.reuse, R11.reuse, 0x1 ;  /* 0x0000000b1004c211 */ /* 0x0c3fe400078c08ff */
[C---:B------:R-:W-:Y:S02]  /*db90*/  @!P3 LEA R6, P5, R19.reuse, R11, 0x1 ;  /* 0x0000000b1306b211 */ /* 0x040fe400078a08ff */
[----:B----4-:R-:W-:Y:S02]  /*dba0*/  @!P4 LEA.HI.X R5, R16, R3, R200, 0x1, P6 ;  /* 0x000000031005c211 */ /* 0x010fe400030f0cc8 */
[----:B------:R-:W-:Y:S02]  /*dbb0*/  @!P2 LEA R8, P6, R18, R11, 0x1 ;  /* 0x0000000b1208a211 */ /* 0x000fe400078c08ff */
[----:B------:R-:W-:Y:S01]  /*dbc0*/  @!P3 LEA.HI.X R7, R19, R3, R199, 0x1, P5 ;  /* 0x000000031307b211 */ /* 0x000fe200028f0cc7 */
[----:B-----5:R3:W-:Y:S01]  /*dbd0*/  @!P4 ST.E.128 desc[UR50][R4.64], R56 ;  /* 0x000000380400c985 */ /* 0x0207e2000c101d32 */
[----:B------:R-:W-:-:S02]  /*dbe0*/  @!P1 LEA R10, P5, R22, R11, 0x1 ;  /* 0x0000000b160a9211 */ /* 0x000fc400078a08ff */
[-C--:B------:R-:W-:Y:S01]  /*dbf0*/  @!P2 LEA.HI.X R9, R18, R3.reuse, R198, 0x1, P6 ;  /* 0x000000031209a211 */ /* 0x080fe200030f0cc6 */
[----:B------:R3:W-:Y:S01]  /*dc00*/  @!P3 ST.E.128 desc[UR50][R6.64], R64 ;  /* 0x000000400600b985 */ /* 0x0007e2000c101d32 */
[----:B------:R-:W-:-:S03]  /*dc10*/  @!P1 LEA.HI.X R11, R22, R3, R197, 0x1, P5 ;  /* 0x00000003160b9211 */ /* 0x000fc600028f0cc5 */
[----:B------:R3:W-:Y:S04]  /*dc20*/  @!P2 ST.E.128 desc[UR50][R8.64], R84 ;  /* 0x000000540800a985 */ /* 0x0007e8000c101d32 */
[----:B------:R3:W-:Y:S02]  /*dc30*/  @!P1 ST.E.128 desc[UR50][R10.64], R92 ;  /* 0x0000005c0a009985 */ /* 0x0007e4000c101d32 */
.L_x_935:
[----:B------:R-:W-:Y:S05]  /*dc40*/  BSYNC B1 ;  /* 0x0000000000017941 */ /* 0x000fea0003800000 */
.L_x_934:
        /* <DEDUP_REMOVED lines=9> */
[-C--:B01----:R-:W-:Y:S02]  /*dce0*/  @!P3 LEA R4, P6, R16, R11.reuse, 0x1 ;  /* 0x0000000b1004b211 */ /* 0x083fe400078c08ff */
[CC--:B------:R-:W-:Y:S02]  /*dcf0*/  @!P2 LEA R6, P5, R19.reuse, R11.reuse, 0x1 ;  /* 0x0000000b1306a211 */ /* 0x0c0fe400078a08ff */
[----:B------:R-:W-:Y:S02]  /*dd00*/  @!P1 LEA R8, P4, R18, R11, 0x1 ;  /* 0x0000000b12089211 */ /* 0x000fe400078808ff */
[----:B------:R-:W-:Y:S02]  /*dd10*/  @!P3 LEA.HI.X R5, R16, R3, R200, 0x1, P6 ;  /* 0x000000031005b211 */ /* 0x000fe400030f0cc8 */
[----:B------:R-:W-:Y:S02]  /*dd20*/  @!P0 LEA R10, P6, R22, R11, 0x1 ;  /* 0x0000000b160a8211 */ /* 0x000fe400078c08ff */
[-C--:B------:R-:W-:Y:S01]  /*dd30*/  @!P2 LEA.HI.X R7, R19, R3.reuse, R199, 0x1, P5 ;  /* 0x000000031307a211 */ /* 0x080fe200028f0cc7 */
[----:B-----5:R3:W-:Y:S01]  /*dd40*/  @!P3 ST.E.128 desc[UR50][R4.64], R60 ;  /* 0x0000003c0400b985 */ /* 0x0207e2000c101d32 */
[----:B------:R-:W-:-:S02]  /*dd50*/  @!P1 LEA.HI.X R9, R18, R3, R198, 0x1, P4 ;  /* 0x0000000312099211 */ /* 0x000fc400020f0cc6 */
[----:B------:R-:W-:Y:S01]  /*dd60*/  @!P0 LEA.HI.X R11, R22, R3, R197, 0x1, P6 ;  /* 0x00000003160b8211 */ /* 0x000fe200030f0cc5 */
[----:B------:R3:W-:Y:S04]  /*dd70*/  @!P2 ST.E.128 desc[UR50][R6.64], R68 ;  /* 0x000000440600a985 */ /* 0x0007e8000c101d32 */
[----:B------:R3:W-:Y:S04]  /*dd80*/  @!P1 ST.E.128 desc[UR50][R8.64], R72 ;  /* 0x0000004808009985 */ /* 0x0007e8000c101d32 */
[----:B------:R3:W-:Y:S02]  /*dd90*/  @!P0 ST.E.128 desc[UR50][R10.64], R40 ;  /* 0x000000280a008985 */ /* 0x0007e4000c101d32 */
.L_x_937:
[----:B------:R-:W-:Y:S05]  /*dda0*/  BSYNC B1 ;  /* 0x0000000000017941 */ /* 0x000fea0003800000 */
.L_x_936:
[----:B0-----:R-:W-:Y:S01]  /*ddb0*/  VIADD R3, R13, 0x60 ;  /* 0x000000600d037836 */ /* 0x001fe20000000000 */
[----:B-1-3--:R0:W1:Y:S04]  /*ddc0*/  SHFL.IDX PT, R11, R12, 0x3, 0x181f ;  /* 0x00781f000c0b7f89 */ /* 0x00a06800000e0000 */
[----:B------:R-:W-:Y:S01]  /*ddd0*/  ISETP.GE.AND P0, PT, R3, R100, PT ;  /* 0x000000640300720c */ /* 0x000fe20003f06270 */
[----:B------:R0:W3:-:S12]  /*dde0*/  SHFL.IDX PT, R15, R0, 0x3, 0x181f ;  /* 0x00781f00000f7f89 */ /* 0x0000d800000e0000 */
[----:B0-----:R-:W-:Y:S05]  /*ddf0*/  @P0 BRA `(.L_x_938) ;  /* 0x0000000c00200947 */ /* 0x001fea0003800000 */
[----:B------:R-:W-:Y:S02]  /*de00*/  ULDC UR5, c[0x0][0xac8] ;  /* 0x0002b20000057ab9 */ /* 0x000fe40000000800 */
[----:B------:R-:W-:Y:S02]  /*de10*/  ISETP.GE.AND P3, PT, R16, UR5, PT ;  /* 0x0000000510007c0c */ /* 0x000fe4000bf66270 */
[----:B------:R-:W-:Y:S02]  /*de20*/  ISETP.GE.AND P4, PT, R19, UR5, PT ;  /* 0x0000000513007c0c */ /* 0x000fe4000bf86270 */
[----:B------:R-:W-:-:S09]  /*de30*/  ISETP.GE.AND P5, PT, R18, UR5, PT ;  /* 0x0000000512007c0c */ /* 0x000fd2000bfa6270 */
[-C--:B---3--:R-:W-:Y:S02]  /*de40*/  @!P3 LEA R4, P0, R16, R15.reuse, 0x1 ;  /* 0x0000000f1004b211 */ /* 0x088fe400078008ff */
[CC--:B------:R-:W-:Y:S02]  /*de50*/  @!P4 LEA R6, P1, R19.reuse, R15.reuse, 0x1 ;  /* 0x0000000f1306c211 */ /* 0x0c0fe400078208ff */
[----:B------:R-:W-:Y:S02]  /*de60*/  @!P5 LEA R8, P2, R18, R15, 0x1 ;  /* 0x0000000f1208d211 */ /* 0x000fe400078408ff */
[-C--:B-1----:R-:W-:Y:S02]  /*de70*/  @!P3 LEA.HI.X R5, R16, R11.reuse, R200, 0x1, P0 ;  /* 0x0000000b1005b211 */ /* 0x082fe400000f0cc8 */
[-C--:B------:R-:W-:Y:S02]  /*de80*/  @!P4 LEA.HI.X R7, R19, R11.reuse, R199, 0x1, P1 ;  /* 0x0000000b1307c211 */ /* 0x080fe400008f0cc7 */
[----:B------:R-:W-:Y:S01]  /*de90*/  @!P5 LEA.HI.X R9, R18, R11, R198, 0x1, P2 ;  /* 0x0000000b1209d211 */ /* 0x000fe200010f0cc6 */
[----:B-----5:R0:W-:Y:S01]  /*dea0*/  @!P3 ST.E.128 desc[UR50][R4.64], R44 ;  /* 0x0000002c0400b985 */ /* 0x0201e2000c101d32 */
        /* <DEDUP_REMOVED lines=8> */
.L_x_931:
[----:B------:R-:W0:Y:S01]  /*df30*/  LDC R10, c[0x0][0xbe8] ;  /* 0x0002fa00ff0a7b82 */ /* 0x000e220000000800 */
[----:B------:R-:W-:Y:S01]  /*df40*/  ISETP.GE.AND P0, PT, R201, 0x80, PT ;  /* 0x00000080c900780c */ /* 0x000fe20003f06270 */
[----:B------:R-:W-:Y:S01]  /*df50*/  USHF.R.S32.HI UR8, URZ, 0x1f, UR42 ;  /* 0x0000001f3f087899 */ /* 0x000fe2000801142a */
[----:B------:R-:W-:Y:S01]  /*df60*/  BSSY B1, `(.L_x_939) ;  /* 0x000002f000017945 */ /* 0x000fe20003800000 */
[----:B------:R-:W-:Y:S01]  /*df70*/  USHF.R.S32.HI UR9, URZ, 0x1f, UR45 ;  /* 0x0000001f3f097899 */ /* 0x000fe2000801142d */
[----:B------:R-:W-:Y:S01]  /*df80*/  IMAD R8, R23, 0x20, R192 ;  /* 0x0000002017087824 */ /* 0x000fe200078e02c0 */
[----:B0-----:R-:W-:-:S13]  /*df90*/  ISETP.NE.AND P1, PT, R10, 0x1, PT ;  /* 0x000000010a00780c */ /* 0x001fda0003f25270 */
[----:B------:R-:W0:Y:S08]  /*dfa0*/  @P1 LDC R9, c[0x0][0xbec] ;  /* 0x0002fb00ff091b82 */ /* 0x000e300000000800 */
[----:B------:R-:W1:Y:S01]  /*dfb0*/  @P1 LDC R11, c[0x0][0xbf0] ;  /* 0x0002fc00ff0b1b82 */ /* 0x000e620000000800 */
[----:B------:R-:W-:Y:S05]  /*dfc0*/  @P0 BRA `(.L_x_940) ;  /* 0x0000000000a00947 */ /* 0x000fea0003800000 */
[----:B------:R-:W2:Y:S01]  /*dfd0*/  S2R R0, SR_TID.X ;  /* 0x0000000000007919 */ /* 0x000ea20000002100 */
[----:B------:R-:W3:Y:S01]  /*dfe0*/  LDC R5, c[0x0][0xbe8] ;  /* 0x0002fa00ff057b82 */ /* 0x000ee20000000800 */
[----:B------:R-:W-:Y:S01]  /*dff0*/  IMAD.U32 R6, RZ, RZ, UR36 ;  /* 0x00000024ff067e24 */ /* 0x000fe2000f8e00ff */
[----:B------:R-:W-:Y:S02]  /*e000*/  ULDC UR5, c[0x0][0xa88] ;  /* 0x0002a20000057ab9 */ /* 0x000fe40000000800 */
[----:B---3--:R-:W-:Y:S02]  /*e010*/  IMAD R3, R5, UR5, RZ ;  /* 0x0000000505037c24 */ /* 0x008fe4000f8e02ff */
[----:B--2---:R-:W-:-:S04]  /*e020*/  IADD3 R6, R6, -0x80, R0 ;  /* 0xffffff8006067810 */ /* 0x004fc80007ffe000 */
[----:B------:R-:W-:-:S13]  /*e030*/  ISETP.GE.AND P0, PT, R6, R3, PT ;  /* 0x000000030600720c */ /* 0x000fda0003f06270 */
[----:B------:R-:W-:Y:S05]  /*e040*/  @P0 BRA `(.L_x_940) ;  /* 0x0000000000800947 */ /* 0x000fea0003800000 */
[----:B------:R-:W-:Y:S01]  /*e050*/  ISETP.NE.AND P0, PT, R5, 0x1, PT ;  /* 0x000000010500780c */ /* 0x000fe20003f05270 */
[----:B------:R-:W-:Y:S01]  /*e060*/  ULDC.64 UR10, c[0x0][0xb90] ;  /* 0x0002e400000a7ab9 */ /* 0x000fe20000000a00 */
[----:B------:R-:W-:Y:S01]  /*e070*/  IMAD.MOV.U32 R4, RZ, RZ, R6 ;  /* 0x000000ffff047224 */ /* 0x000fe200078e0006 */
[----:B------:R-:W-:Y:S02]  /*e080*/  UIMAD UR5, UR8, UR10, URZ ;  /* 0x0000000a080572a4 */ /* 0x000fe4000f8e023f */
[----:B------:R-:W-:Y:S02]  /*e090*/  UIMAD.WIDE.U32 UR6, UR42, UR10, URZ ;  /* 0x0000000a2a0672a5 */ /* 0x000fe4000f8e003f */
[----:B------:R-:W-:-:S03]  /*e0a0*/  UIMAD UR5, UR42, UR11, UR5 ;  /* 0x0000000b2a0572a4 */ /* 0x000fc6000f8e0205 */
[----:B------:R-:W-:Y:S01]  /*e0b0*/  ULDC.64 UR10, c[0x0][0xb98] ;  /* 0x0002e600000a7ab9 */ /* 0x000fe20000000a00 */
[----:B------:R-:W-:Y:S02]  /*e0c0*/  UIADD3 UR7, UR7, UR5, URZ ;  /* 0x0000000507077290 */ /* 0x000fe4000fffe03f */
[----:B------:R-:W2:Y:S01]  /*e0d0*/  @P0 LDC R3, c[0x0][0xbec] ;  /* 0x0002fb00ff030b82 */ /* 0x000ea20000000800 */
[----:B------:R-:W-:Y:S02]  /*e0e0*/  UIMAD UR5, UR9, UR10, URZ ;  /* 0x0000000a090572a4 */ /* 0x000fe4000f8e023f */
[----:B------:R-:W-:Y:S02]  /*e0f0*/  UIMAD.WIDE.U32 UR6, UR45, UR10, UR6 ;  /* 0x0000000a2d0672a5 */ /* 0x000fe4000f8e0006 */
[----:B------:R-:W-:-:S03]  /*e100*/  UIMAD UR5, UR45, UR11, UR5 ;  /* 0x0000000b2d0572a4 */ /* 0x000fc6000f8e0205 */
[----:B------:R-:W3:Y:S01]  /*e110*/  @P0 LDC R7, c[0x0][0xbf0] ;  /* 0x0002fc00ff070b82 */ /* 0x000ee20000000800 */
[----:B------:R-:W-:Y:S01]  /*e120*/  ULDC.64 UR10, c[0x0][0xb88] ;  /* 0x0002e200000a7ab9 */ /* 0x000fe20000000a00 */
[----:B--2---:R-:W-:-:S05]  /*e130*/  @P0 IMAD.HI.U32 R0, R6, R3, RZ ;  /* 0x0000000306000227 */ /* 0x004fca00078e00ff */
[----:B---3--:R-:W-:-:S05]  /*e140*/  @P0 SHF.R.U32.HI R4, RZ, R7, R0 ;  /* 0x00000007ff040219 */ /* 0x008fca0000011600 */
[----:B------:R-:W-:-:S04]  /*e150*/  IMAD.MOV R3, RZ, RZ, -R4 ;  /* 0x000000ffff037224 */ /* 0x000fc800078e0a04 */
[----:B------:R-:W-:Y:S01]  /*e160*/  IMAD R3, R5, R3, R6 ;  /* 0x0000000305037224 */ /* 0x000fe200078e0206 */
[----:B------:R-:W-:Y:S01]  /*e170*/  SHF.R.S32.HI R5, RZ, 0x1f, R4 ;  /* 0x0000001fff057819 */ /* 0x000fe20000011404 */
[----:B------:R-:W-:Y:S01]  /*e180*/  IMAD.U32 R6, RZ, RZ, UR5 ;  /* 0x00000005ff067e24 */ /* 0x000fe2000f8e00ff */
[----:B------:R-:W-:Y:S02]  /*e190*/  IADD3 R4, P0, R4, UR6, RZ ;  /* 0x0000000604047c10 */ /* 0x000fe4000ff1e0ff */
[----:B------:R-:W-:Y:S02]  /*e1a0*/  SHF.R.S32.HI R0, RZ, 0x1f, R3 ;  /* 0x0000001fff007819 */ /* 0x000fe40000011403 */
[----:B------:R-:W-:Y:S01]  /*e1b0*/  IADD3.X R5, R5, UR7, R6, P0, !PT ;  /* 0x0000000705057c10 */ /* 0x000fe200087fe406 */
[----:B------:R-:W-:Y:S02]  /*e1c0*/  ULDC.64 UR6, c[0x0][0xb50] ;  /* 0x0002d40000067ab9 */ /* 0x000fe40000000a00 */
[----:B------:R-:W-:-:S02]  /*e1d0*/  IMAD R0, R0, UR10, RZ ;  /* 0x0000000a00007c24 */ /* 0x000fc4000f8e02ff */
[----:B------:R-:W-:-:S04]  /*e1e0*/  IMAD.WIDE.U32 R4, R3, UR10, R4 ;  /* 0x0000000a03047c25 */ /* 0x000fc8000f8e0004 */
[----:B------:R-:W-:Y:S01]  /*e1f0*/  IMAD R7, R3, UR11, R0 ;  /* 0x0000000b03077c24 */ /* 0x000fe2000f8e0200 */
[----:B------:R-:W-:-:S03]  /*e200*/  LEA R6, P0, R4, UR6, 0x2 ;  /* 0x0000000604067c11 */ /* 0x000fc6000f8010ff */
[----:B------:R-:W-:-:S05]  /*e210*/  IMAD.IADD R3, R5, 0x1, R7 ;  /* 0x0000000105037824 */ /* 0x000fca00078e0207 */
[----:B------:R-:W-:Y:S01]  /*e220*/  LEA.HI.X R7, R4, UR7, R3, 0x2, P0 ;  /* 0x0000000704077c11 */ /* 0x000fe200080f1403 */
[----:B------:R-:W-:-:S05]  /*e230*/  IMAD.MOV.U32 R3, RZ, RZ, -0x800000 ;  /* 0xff800000ff037424 */ /* 0x000fca00078e00ff */
[----:B------:R2:W-:Y:S02]  /*e240*/  STG.E desc[UR50][R6.64], R3 ;  /* 0x0000000306007986 */ /* 0x0005e4000c101932 */
.L_x_940:
[----:B------:R-:W-:Y:S05]  /*e250*/  BSYNC B1 ;  /* 0x0000000000017941 */ /* 0x000fea0003800000 */
.L_x_939:
[----:B------:R-:W-:Y:S01]  /*e260*/  ULDC.64 UR10, c[0x0][0xae8] ;  /* 0x0002ba00000a7ab9 */ /* 0x000fe20000000a00 */
[----:B------:R-:W-:Y:S01]  /*e270*/  VIADD R8, R8, UR36 ;  /* 0x0000002408087c36 */ /* 0x000fe20008000000 */
[----:B------:R-:W-:Y:S01]  /*e280*/  UIMAD UR5, UR8, UR10, URZ ;  /* 0x0000000a080572a4 */ /* 0x000fe2000f8e023f */
[----:B------:R-:W-:Y:S01]  /*e290*/  BSSY B1, `(.L_x_941) ;  /* 0x000003c000017945 */ /* 0x000fe20003800000 */
[----:B------:R-:W-:Y:S01]  /*e2a0*/  UIMAD.WIDE.U32 UR6, UR42, UR10, URZ ;  /* 0x0000000a2a0672a5 */ /* 0x000fe2000f8e003f */
[----:B0-----:R-:W-:Y:S01]  /*e2b0*/  @P1 IMAD.HI.U32 R0, R8, R9, RZ ;  /* 0x0000000908001227 */ /* 0x001fe200078e00ff */
[----:B------:R-:W-:-:S03]  /*e2c0*/  UIMAD UR5, UR42, UR11, UR5 ;  /* 0x0000000b2a0572a4 */ /* 0x000fc6000f8e0205 */
[----:B------:R-:W-:Y:S01]  /*e2d0*/  ULDC.64 UR10, c[0x0][0xaf0] ;  /* 0x0002bc00000a7ab9 */ /* 0x000fe20000000a00 */
[----:B------:R-:W-:Y:S01]  /*e2e0*/  UIADD3 UR7, UR7, UR5, URZ ;  /* 0x0000000507077290 */ /* 0x000fe2000fffe03f */
[----:B--2---:R-:W-:Y:S01]  /*e2f0*/  IMAD.MOV.U32 R3, RZ, RZ, R8 ;  /* 0x000000ffff037224 */ /* 0x004fe200078e0008 */
[----:B------:R-:W-:Y:S01]  /*e300*/  UIMAD UR5, UR9, UR10, URZ ;  /* 0x0000000a090572a4 */ /* 0x000fe2000f8e023f */
[----:B-1----:R-:W-:Y:S01]  /*e310*/  @P1 SHF.R.U32.HI R3, RZ, R11, R0 ;  /* 0x0000000bff031219 */ /* 0x002fe20000011600 */
[----:B------:R-:W-:Y:S02]  /*e320*/  UIMAD.WIDE.U32 UR6, UR45, UR10, UR6 ;  /* 0x0000000a2d0672a5 */ /* 0x000fe4000f8e0006 */
[----:B------:R-:W-:Y:S01]  /*e330*/  UIMAD UR5, UR45, UR11, UR5 ;  /* 0x0000000b2d0572a4 */ /* 0x000fe2000f8e0205 */
[--C-:B------:R-:W-:Y:S01]  /*e340*/  SHF.R.S32.HI R0, RZ, 0x1f, R3.reuse ;  /* 0x0000001fff007819 */ /* 0x100fe20000011403 */
[----:B------:R-:W-:Y:S01]  /*e350*/  IMAD.MOV R7, RZ, RZ, -R3 ;  /* 0x000000ffff077224 */ /* 0x000fe200078e0a03 */
[----:B------:R-:W-:Y:S01]  /*e360*/  ULDC.64 UR8, c[0x0][0xae0] ;  /* 0x0002b80000087ab9 */ /* 0x000fe20000000a00 */
[----:B------:R-:W-:-:S02]  /*e370*/  UIADD3 UR5, UR7, UR5, URZ ;  /* 0x0000000507057290 */ /* 0x000fc4000fffe03f */
[----:B------:R-:W-:Y:S02]  /*e380*/  IMAD.U32 R5, RZ, RZ, UR7 ;  /* 0x00000007ff057e24 */ /* 0x000fe4000f8e00ff */
[----:B------:R-:W-:Y:S02]  /*e390*/  IMAD R0, R0, UR8, RZ ;  /* 0x0000000800007c24 */ /* 0x000fe4000f8e02ff */
[----:B------:R-:W-:Y:S02]  /*e3a0*/  IMAD R7, R10, R7, R8 ;  /* 0x000000070a077224 */ /* 0x000fe400078e0208 */
[----:B------:R-:W-:Y:S01]  /*e3b0*/  IMAD.U32 R4, RZ, RZ, UR6 ;  /* 0x00000006ff047e24 */ /* 0x000fe2000f8e00ff */
[----:B------:R-:W-:Y:S01]  /*e3c0*/  ULDC.64 UR6, c[0x0][0xad8] ;  /* 0x0002b60000067ab9 */ /* 0x000fe20000000a00 */
[----:B------:R-:W-:Y:S01]  /*e3d0*/  IMAD.U32 R5, RZ, RZ, UR5 ;  /* 0x00000005ff057e24 */ /* 0x000fe2000f8e00ff */
[----:B------:R-:W-:Y:S01]  /*e3e0*/  ULDC UR5, c[0x0][0xa88] ;  /* 0x0002a20000057ab9 */ /* 0x000fe20000000800 */
[C---:B------:R-:W-:Y:S01]  /*e3f0*/  IMAD R9, R3.reuse, UR9, R0 ;  /* 0x0000000903097c24 */ /* 0x040fe2000f8e0200 */
[----:B------:R-:W-:Y:S01]  /*e400*/  SHF.R.S32.HI R0, RZ, 0x1f, R7 ;  /* 0x0000001fff007819 */ /* 0x000fe20000011407 */
[----:B------:R-:W-:-:S04]  /*e410*/  IMAD.WIDE.U32 R4, R3, UR8, R4 ;  /* 0x0000000803047c25 */ /* 0x000fc8000f8e0004 */
[----:B------:R-:W-:Y:S02]  /*e420*/  IMAD.IADD R5, R5, 0x1, R9 ;  /* 0x0000000105057824 */ /* 0x000fe400078e0209 */
[----:B------:R-:W-:Y:S02]  /*e430*/  IMAD R6, R0, UR6, RZ ;  /* 0x0000000600067c24 */ /* 0x000fe4000f8e02ff */
[----:B------:R-:W-:Y:S02]  /*e440*/  VIADD R8, R192, UR36 ;  /* 0x00000024c0087c36 */ /* 0x000fe40008000000 */
[----:B------:R-:W-:Y:S02]  /*e450*/  IMAD R9, R10, UR5, RZ ;  /* 0x000000050a097c24 */ /* 0x000fe4000f8e02ff */
[C---:B------:R-:W-:Y:S02]  /*e460*/  IMAD R3, R7.reuse, UR7, R6 ;  /* 0x0000000707037c24 */ /* 0x040fe4000f8e0206 */
[----:B------:R-:W-:Y:S01]  /*e470*/  IMAD.WIDE.U32 R4, R7, UR6, R4 ;  /* 0x0000000607047c25 */ /* 0x000fe2000f8e0004 */
[----:B------:R-:W-:Y:S01]  /*e480*/  ISETP.GE.AND P2, PT, R8, R9, PT ;  /* 0x000000090800720c */ /* 0x000fe20003f46270 */
[----:B------:R-:W-:-:S02]  /*e490*/  ULDC.64 UR6, c[0x0][0xa80] ;  /* 0x0002a00000067ab9 */ /* 0x000fc40000000a00 */
[----:B------:R-:W-:Y:S01]  /*e4a0*/  IMAD.IADD R3, R5, 0x1, R3 ;  /* 0x0000000105037824 */ /* 0x000fe200078e0203 */
[----:B------:R-:W-:Y:S01]  /*e4b0*/  LEA R6, P3, R4, UR6, 0x1 ;  /* 0x0000000604067c11 */ /* 0x000fe2000f8608ff */
[----:B------:R-:W-:-:S03]  /*e4c0*/  VIADD R0, R8, 0x20 ;  /* 0x0000002008007836 */ /* 0x000fc60000000000 */
[----:B------:R-:W-:Y:S01]  /*e4d0*/  LEA.HI.X R7, R4, UR7, R3, 0x1, P3 ;  /* 0x0000000704077c11 */ /* 0x000fe200098f0c03 */
[----:B------:R0:W1:Y:S01]  /*e4e0*/  SHFL.IDX PT, R5, R6, RZ, 0x181f ;  /* 0x00181fff06057589 */ /* 0x00006200000e0000 */
[-C--:B------:R-:W-:Y:S01]  /*e4f0*/  ISETP.GE.AND P1, PT, R0, R9.reuse, PT ;  /* 0x000000090000720c */ /* 0x080fe20003f26270 */
[----:B------:R-:W-:Y:S02]  /*e500*/  VIADD R0, R8, 0x40 ;  /* 0x0000004008007836 */ /* 0x000fe40000000000 */
[----:B------:R0:W2:Y:S03]  /*e510*/  SHFL.IDX PT, R3, R7, RZ, 0x181f ;  /* 0x00181fff07037589 */ /* 0x0000a600000e0000 */
[----:B------:R-:W-:Y:S01]  /*e520*/  ISETP.GE.AND P0, PT, R0, R9, PT ;  /* 0x000000090000720c */ /* 0x000fe20003f06270 */
[----:B------:R-:W-:-:S12]  /*e530*/  @P2 BRA `(.L_x_942) ;  /* 0x0000000000442947 */ /* 0x000fd80003800000 */
        /* <DEDUP_REMOVED lines=17> */
.L_x_942:
[----:B------:R-:W-:Y:S05]  /*e650*/  BSYNC B1 ;  /* 0x0000000000017941 */ /* 0x000fea0003800000 */
.L_x_941:
        /* <DEDUP_REMOVED lines=9> */
[CC--:B-1----:R-:W-:Y:S02]  /*e6f0*/  @!P4 LEA R10, P6, R16.reuse, R5.reuse, 0x1 ;  /* 0x00000005100ac211 */ /* 0x0c2fe400078c08ff */
[C---:B------:R-:W-:Y:S02]  /*e700*/  @!P3 LEA R12, P5, R19.reuse, R5, 0x1 ;  /* 0x00000005130cb211 */ /* 0x040fe400078a08ff */
        /* <DEDUP_REMOVED lines=10> */
.L_x_944:
[----:B------:R-:W-:Y:S05]  /*e7b0*/  BSYNC B1 ;  /* 0x0000000000017941 */ /* 0x000fea0003800000 */
.L_x_943:
        /* <DEDUP_REMOVED lines=10> */
[CC--:B------:R-:W-:Y:S02]  /*e860*/  @!P2 LEA R12, P5, R19.reuse, R5.reuse, 0x1 ;  /* 0x00000005130ca211 */ /* 0x0c0fe400078a08ff */
        /* <DEDUP_REMOVED lines=10> */
.L_x_946:
[----:B------:R-:W-:Y:S05]  /*e910*/  BSYNC B1 ;  /* 0x0000000000017941 */ /* 0x000fea0003800000 */
.L_x_945:
[----:B------:R-:W-:Y:S01]  /*e920*/  VIADD R0, R8, 0x60 ;  /* 0x0000006008007836 */ /* 0x000fe20000000000 */
[----:B0-----:R0:W0:Y:S04]  /*e930*/  SHFL.IDX PT, R3, R7, 0x3, 0x181f ;  /* 0x00781f0007037f89 */ /* 0x00102800000e0000 */
[----:B------:R-:W-:Y:S01]  /*e940*/  ISETP.GE.AND P0, PT, R0, R9, PT ;  /* 0x000000090000720c */ /* 0x000fe20003f06270 */
[----:B-1-3--:R1:W3:-:S12]  /*e950*/  SHFL.IDX PT, R5, R6, 0x3, 0x181f ;  /* 0x00781f0006057f89 */ /* 0x00a2d800000e0000 */
[----:B-1----:R-:W-:Y:S05]  /*e960*/  @P0 BRA `(.L_x_938) ;  /* 0x0000000000440947 */ /* 0x002fea0003800000 */
[----:B------:R-:W-:Y:S02]  /*e970*/  ULDC UR5, c[0x0][0xac8] ;  /* 0x0002b20000057ab9 */ /* 0x000fe40000000800 */
[----:B------:R-:W-:Y:S02]  /*e980*/  ISETP.GE.AND P3, PT, R16, UR5, PT ;  /* 0x0000000510007c0c */ /* 0x000fe4000bf66270 */
[----:B------:R-:W-:Y:S02]  /*e990*/  ISETP.GE.AND P2, PT, R19, UR5, PT ;  /* 0x0000000513007c0c */ /* 0x000fe4000bf46270 */
[----:B------:R-:W-:Y:S02]  /*e9a0*/  ISETP.GE.AND P1, PT, R18, UR5, PT ;  /* 0x0000000512007c0c */ /* 0x000fe4000bf26270 */
[----:B------:R-:W-:-:S07]  /*e9b0*/  ISETP.GE.AND P0, PT, R22, UR5, PT ;  /* 0x0000000516007c0c */ /* 0x000fce000bf06270 */
[-C--:B--234-:R-:W-:Y:S02]  /*e9c0*/  @!P3 LEA R6, P6, R16, R5.reuse, 0x1 ;  /* 0x000000051006b211 */ /* 0x09cfe400078c08ff */
        /* <DEDUP_REMOVED lines=11> */
.L_x_938:
[----:B------:R-:W-:Y:S05]  /*ea80*/  BSYNC B0 ;  /* 0x0000000000007941 */ /* 0x000fea0003800000 */
.L_x_930:
[----:B------:R-:W-:Y:S02]  /*ea90*/  ULDC UR5, c[0x0][0xc38] ;  /* 0x00030e0000057ab9 */ /* 0x000fe40000000800 */
[----:B------:R-:W-:-:S06]  /*eaa0*/  UISETP.GE.AND UP0, UPT, UR4, UR5, UPT ;  /* 0x000000050400728c */ /* 0x000fcc000bf06270 */
[----:B------:R-:W-:-:S13]  /*eab0*/  PLOP3.LUT P0, PT, PT, PT, UP0, 0x80, 0x0 ;  /* 0x000000000000781c */ /* 0x000fda0003f0f008 */
[----:B------:R-:W-:Y:S05]  /*eac0*/  @!P0 BRA `(.L_x_947) ;  /* 0xffffff2000c48947 */ /* 0x000fea000383ffff */
[----:B------:R-:W-:Y:S05]  /*ead0*/  EXIT ;  /* 0x000000000000794d */ /* 0x000fea0003800000 */
.L_x_845:
[----:B------:R-:W-:-:S08]  /*eae0*/  NOP ;  /* 0x0000000000007918 */ /* 0x000fd00000000000 */
[----:B------:R-:W0:-:S00]  /*eaf0*/  USETMAXREG.DEALLOC.CTAPOOL 0x18 ;  /* 0x00000018000079c8 */ /* 0x000e0000080e0500 */
[----:B0-----:R-:W2:Y:S01]  /*eb00*/  LDL.LU R2, [R1+0x8] ;  /* 0x0000080001027983 */ /* 0x001ea20000300800 */
[----:B------:R-:W-:-:S05]  /*eb10*/  LOP3.LUT R0, R0, 0x3, RZ, 0xc0, !PT ;  /* 0x0000000300007812 */ /* 0x000fca00078ec0ff */
[----:B------:R-:W0:Y:S01]  /*eb20*/  S2UR UR6, SR_CTAID.X ;  /* 0x00000000000679c3 */ /* 0x000e220000002500 */
[----:B------:R-:W1:Y:S02]  /*eb30*/  SHFL.IDX PT, R0, R0, RZ, 0x1f ;  /* 0x00001fff00007589 */ /* 0x000e6400000e0000 */
[----:B-1----:R-:W-:-:S05]  /*eb40*/  ISETP.NE.AND P0, PT, R0, RZ, PT ;  /* 0x000000ff0000720c */ /* 0x002fca0003f05270 */
[----:B------:R-:W0:Y:S08]  /*eb50*/  LDC R0, c[0x0][0xc38] ;  /* 0x00030e00ff007b82 */ /* 0x000e300000000800 */
[----:B------:R-:W-:Y:S06]  /*eb60*/  @P0 BAR.ARV 0x4, 0x180 ;  /* 0x0106000000000b1d */ /* 0x000fec0000002000 */
[----:B--2---:R-:W-:-:S04]  /*eb70*/  LOP3.LUT R2, R2, 0xfffffffb, RZ, 0xc0, !PT ;  /* 0xfffffffb02027812 */ /* 0x004fc800078ec0ff */
[----:B------:R-:W-:Y:S02]  /*eb80*/  @P0 LOP3.LUT R2, R2, 0x4, RZ, 0xfc, !PT ;  /* 0x0000000402020812 */ /* 0x000fe400078efcff */
[----:B0-----:R-:W-:Y:S01]  /*eb90*/  ISETP.LE.AND P0, PT, R0, UR6, PT ;  /* 0x0000000600007c0c */ /* 0x001fe2000bf03270 */
[----:B------:R-:W-:Y:S02]  /*eba0*/  IMAD.MOV.U32 R0, RZ, RZ, 0x1 ;  /* 0x00000001ff007424 */ /* 0x000fe400078e00ff */
[----:B------:R0:W-:Y:S04]  /*ebb0*/  STL [R1+0x8], R2 ;  /* 0x0000080201007387 */ /* 0x0001e80000100800 */
[----:B------:R0:W-:Y:S04]  /*ebc0*/  STL [R1], RZ ;  /* 0x000000ff01007387 */ /* 0x0001e80000100800 */
[----:B------:R0:W-:Y:S04]  /*ebd0*/  STL [R1+0x24], RZ ;  /* 0x000024ff01007387 */ /* 0x0001e80000100800 */
[----:B------:R0:W-:Y:S01]  /*ebe0*/  STL [R1+0x4], R0 ;  /* 0x0000040001007387 */ /* 0x0001e20000100800 */
[----:B------:R-:W-:Y:S05]  /*ebf0*/  @P0 BRA `(.L_x_948) ;  /* 0x0000003c00d00947 */ /* 0x000fea0003800000 */
[----:B------:R-:W1:Y:S01]  /*ec00*/  S2R R4, SR_TID.X ;  /* 0x0000000000047919 */ /* 0x000e620000002100 */
[----:B------:R-:W2:Y:S01]  /*ec10*/  S2UR UR5, SR_CgaCtaId ;  /* 0x00000000000579c3 */ /* 0x000ea20000008800 */
[----:B------:R-:W-:Y:S01]  /*ec20*/  UMOV UR4, 0x400 ;  /* 0x0000040000047882 */ /* 0x000fe20000000000 */
[----:B------:R-:W-:Y:S01]  /*ec30*/  ULDC UR43, c[0x0][0xc] ;  /* 0x00000300002b7ab9 */ /* 0x000fe20000000800 */
[----:B------:R-:W-:Y:S02]  /*ec40*/  ULOP3.LUT UR39, UR38, 0x1, URZ, 0xfc, !UPT ;  /* 0x0000000126277892 */ /* 0x000fe4000f8efc3f */
[----:B------:R-:W-:Y:S01]  /*ec50*/  ULOP3.LUT UR45, UR38, 0x2, URZ, 0xfc, !UPT ;  /* 0x00000002262d7892 */ /* 0x000fe2000f8efc3f */
[----:B------:R-:W-:Y:S01]  /*ec60*/  ULDC.64 UR46, c[0x0][0x198] ;  /* 0x00006600002e7ab9 */ /* 0x000fe20000000a00 */
[----:B--2---:R-:W-:-:S06]  /*ec70*/  ULEA UR4, UR5, UR4, 0x18 ;  /* 0x0000000405047291 */ /* 0x004fcc000f8ec03f */
[----:B------:R-:W-:Y:S01]  /*ec80*/  IMAD.U32 R17, RZ, RZ, UR4 ;  /* 0x00000004ff117e24 */ /* 0x000fe2000f8e00ff */
[C---:B-1----:R-:W-:Y:S01]  /*ec90*/  LOP3.LUT R6, R4.reuse, 0x7f, RZ, 0xc0, !PT ;  /* 0x0000007f04067812 */ /* 0x042fe200078ec0ff */
[C---:B0-----:R-:W-:Y:S01]  /*eca0*/  IMAD.SHL.U32 R0, R4.reuse, 0x40, RZ ;  /* 0x0000004004007824 */ /* 0x041fe200078e00ff */
[C---:B------:R-:W-:Y:S01]  /*ecb0*/  LOP3.LUT P0, RZ, R4.reuse, 0x4, RZ, 0xc0, !PT ;  /* 0x0000000404ff7812 */ /* 0x040fe2000780c0ff */
[----:B------:R-:W-:-:S03]  /*ecc0*/  IMAD.SHL.U32 R3, R4, 0x8, RZ ;  /* 0x0000000804037824 */ /* 0x000fc600078e00ff */
[----:B------:R-:W-:-:S04]  /*ecd0*/  LOP3.LUT R2, R0, 0x180, RZ, 0xc0, !PT ;  /* 0x0000018000027812 */ /* 0x000fc800078ec0ff */
[----:B------:R-:W-:-:S04]  /*ece0*/  LOP3.LUT R2, R2, 0x10, R4, 0xf8, !PT ;  /* 0x0000001002027812 */ /* 0x000fc800078ef804 */
[----:B------:R-:W-:Y:S02]  /*ecf0*/  LOP3.LUT R5, R2, 0x30, R3, 0x78, !PT ;  /* 0x0000003002057812 */ /* 0x000fe400078e7803 */
[----:B------:R-:W-:Y:S02]  /*ed00*/  SHF.R.U32.HI R3, RZ, 0x5, R6 ;  /* 0x00000005ff037819 */ /* 0x000fe40000011606 */
[C---:B------:R-:W-:Y:S02]  /*ed10*/  LOP3.LUT R2, R0.reuse, 0x40, RZ, 0xc0, !PT ;  /* 0x0000004000027812 */ /* 0x040fe400078ec0ff */
[----:B------:R-:W-:-:S03]  /*ed20*/  LOP3.LUT R0, R0, 0x200, RZ, 0xc0, !PT ;  /* 0x0000020000007812 */ /* 0x000fc600078ec0ff */
[----:B------:R-:W-:-:S05]  /*ed30*/  IMAD R2, R3, 0x400, R2 ;  /* 0x0000040003027824 */ /* 0x000fca00078e0202 */
[----:B------:R-:W-:Y:S01]  /*ed40*/  IADD3 R5, R5, R2, R0 ;  /* 0x0000000205057210 */ /* 0x000fe20007ffe000 */
[----:B------:R-:W-:-:S04]  /*ed50*/  IMAD.SHL.U32 R2, R4, 0x80, RZ ;  /* 0x0000008004027824 */ /* 0x000fc800078e00ff */
[----:B------:R0:W-:Y:S01]  /*ed60*/  STL [R1+0x14], R5 ;  /* 0x0000140501007387 */ /* 0x0001e20000100800 */
[----:B------:R-:W-:-:S05]  /*ed70*/  LOP3.LUT R0, R2, 0x380, RZ, 0xc0, !PT ;  /* 0x0000038002007812 */ /* 0x000fca00078ec0ff */
[----:B------:R-:W-:Y:S02]  /*ed80*/  IMAD R3, R3, 0x10, R0 ;  /* 0x0000001003037824 */ /* 0x000fe400078e0200 */
[----:B------:R-:W-:-:S05]  /*ed90*/  IMAD.SHL.U32 R0, R4, 0x10, RZ ;  /* 0x0000001004007824 */ /* 0x000fca00078e00ff */
[----:B------:R-:W-:-:S04]  /*eda0*/  LOP3.LUT R3, R3, 0x70, R0, 0x78, !PT ;  /* 0x0000007003037812 */ /* 0x000fc800078e7800 */
[----:B0-----:R-:W-:Y:S01]  /*edb0*/  LOP3.LUT R5, R3, 0xc00, R2, 0xf8, !PT ;  /* 0x00000c0003057812 */ /* 0x001fe200078ef802 */
[----:B------:R-:W-:Y:S01]  /*edc0*/  IMAD.SHL.U32 R3, R4, 0x2, RZ ;  /* 0x0000000204037824 */ /* 0x000fe200078e00ff */
[----:B------:R-:W-:Y:S01]  /*edd0*/  LOP3.LUT R2, R0, 0x3f0, RZ, 0xc0, !PT ;  /* 0x000003f000027812 */ /* 0x000fe200078ec0ff */
[----:B------:R-:W-:Y:S02]  /*ede0*/  IMAD.MOV.U32 R4, RZ, RZ, 0x20 ;  /* 0x00000020ff047424 */ /* 0x000fe400078e00ff */
[----:B------:R0:W-:Y:S01]  /*edf0*/  STL [R1+0x18], R5 ;  /* 0x0000180501007387 */ /* 0x0001e20000100800 */
[----:B------:R-:W-:Y:S01]  /*ee00*/  LOP3.LUT R3, R2, 0x70, R3, 0x78, !PT ;  /* 0x0000007002037812 */ /* 0x000fe200078e7803 */
[----:B------:R-:W-:-:S05]  /*ee10*/  IMAD.SHL.U32 R2, R6, 0x10, RZ ;  /* 0x0000001006027824 */ /* 0x000fca00078e00ff */
[----:B------:R-:W-:Y:S01]  /*ee20*/  LOP3.LUT R2, R3, 0x400, R2, 0xf8, !PT ;  /* 0x0000040003027812 */ /* 0x000fe200078ef802 */
[----:B------:R-:W-:Y:S01]  /*ee30*/  IMAD.MOV.U32 R3, RZ, RZ, 0x40 ;  /* 0x00000040ff037424 */ /* 0x000fe200078e00ff */
[----:B0-----:R-:W-:-:S03]  /*ee40*/  SHF.R.U32.HI R5, RZ, 0x3, R6 ;  /* 0x00000003ff057819 */ /* 0x001fc60000011606 */
[----:B------:R-:W-:Y:S01]  /*ee50*/  IMAD.IADD R2, R17, 0x1, R2 ;  /* 0x0000000111027824 */ /* 0x000fe200078e0202 */
[----:B------:R-:W-:Y:S02]  /*ee60*/  SEL R7, R3, 0xffffffc0, !P0 ;  /* 0xffffffc003077807 */ /* 0x000fe40004000000 */
[----:B------:R-:W-:Y:S02]  /*ee70*/  SEL R3, R4, 0xffffffe0, !P0 ;  /* 0xffffffe004037807 */ /* 0x000fe40004000000 */
[----:B------:R-:W-:Y:S01]  /*ee80*/  LOP3.LUT R3, R0, 0x70, RZ, 0xc0, !PT ;  /* 0x0000007000037812 */ /* 0x000fe200078ec0ff */
[----:B------:R-:W-:Y:S01]  /*ee90*/  STL [R1+0x1c], R2 ;  /* 0x00001c0201007387 */ /* 0x000fe20000100800 */
[----:B------:R-:W-:Y:S01]  /*eea0*/  LOP3.LUT R4, R5, 0x70, R0, 0xf8, !PT ;  /* 0x0000007005047812 */ /* 0x000fe200078ef800 */
[----:B------:R-:W-:Y:S02]  /*eeb0*/  IMAD.U32 R0, RZ, RZ, UR6 ;  /* 0x00000006ff007e24 */ /* 0x000fe4000f8e00ff */
[----:B------:R-:W-:Y:S04]  /*eec0*/  STL [R1+0x24], RZ ;  /* 0x000024ff01007387 */ /* 0x000fe80000100800 */
[----:B------:R0:W-:Y:S04]  /*eed0*/  STL [R1+0x20], R0 ;  /* 0x0000200001007387 */ /* 0x0001e80000100800 */
[----:B------:R-:W-:Y:S01]  /*eee0*/  STL [R1], RZ ;  /* 0x000000ff01007387 */ /* 0x000fe20000100800 */
[----:B0-----:R-:W-:-:S05]  /*eef0*/  IMAD.MOV.U32 R0, RZ, RZ, 0x1 ;  /* 0x00000001ff007424 */ /* 0x001fca00078e00ff */
[----:B------:R0:W-:Y:S02]  /*ef00*/  STL [R1+0x4], R0 ;  /* 0x0000040001007387 */ /* 0x0001e40000100800 */
[----:B0-----:R-:W-:-:S07]  /*ef10*/  LOP3.LUT R0, R3, 0x80, RZ, 0xfc, !PT ;  /* 0x0000008003007812 */ /* 0x001fce00078efcff */
.L_x_1017:
[----:B------:R-:W2:Y:S01]  /*ef20*/  LDL R0, [R1+0x20] ;  /* 0x0000200001007983 */ /* 0x000ea20000100800 */
[----:B------:R-:W-:Y:S02]  /*ef30*/  ULDC UR8, c[0x0][0xc60] ;  /* 0x0003180000087ab9 */ /* 0x000fe40000000800 */
[----:B------:R-:W-:-:S11]  /*ef40*/  UISETP.NE.AND UP0, UPT, UR8, 0x1, UPT ;  /* 0x000000010800788c */ /* 0x000fd6000bf05270 */
[----:B------:R-:W-:Y:S01]  /*ef50*/  @UP0 ULDC UR4, c[0x0][0xc64] ;  /* 0x0003190000040ab9 */ /* 0x000fe20000000800 */
[----:B------:R-:W-:Y:S01]  /*ef60*/  @UP0 ULDC UR9, c[0x0][0xc68] ;  /* 0x00031a0000090ab9 */ /* 0x000fe20000000800 */
[C---:B--2---:R-:W-:Y:S02]  /*ef70*/  R2UR UR7, R0.reuse ;  /* 0x00000000000772ca */ /* 0x044fe400000e0000 */
[----:B------:R-:W-:-:S11]  /*ef80*/  R2UR UR6, R0 ;  /* 0x00000000000672ca */ /* 0x000fd600000e0000 */
[----:B------:R-:W-:-:S04]  /*ef90*/  UIMAD.WIDE.U32 UR4, UR7, UR4, URZ ;  /* 0x00000004070472a5 */ /* 0x000fc8000f8e003f */
[----:B------:R-:W-:-:S03]  /*efa0*/  @UP0 USHF.R.U32.HI UR7, URZ, UR9, UR5 ;  /* 0x000000093f070299 */ /* 0x000fc60008011605 */
[----:B------:R-:W-:Y:S02]  /*efb0*/  ULDC UR4, c[0x0][0xc78] ;  /* 0x00031e0000047ab9 */ /* 0x000fe40000000800 */
[----:B------:R-:W-:Y:S02]  /*efc0*/  UISETP.GE.AND UP0, UPT, UR7, UR4, UPT ;  /* 0x000000040700728c */ /* 0x000fe4000bf06270 */
[----:B------:R-:W-:-:S04]  /*efd0*/  UIADD3 UR4, -UR7, URZ, URZ ;  /* 0x0000003f07047290 */ /* 0x000fc8000fffe13f */
[----:B------:R-:W-:Y:S01]  /*efe0*/  PLOP3.LUT P0, PT, PT, PT, UP0, 0x80, 0x0 ;  /* 0x000000000000781c */ /* 0x000fe20003f0f008 */
[----:B------:R-:W-:-:S12]  /*eff0*/  UIMAD UR8, UR8, UR4, UR6 ;  /* 0x00000004080872a4 */ /* 0x000fd8000f8e0206 */
[----:B01----:R-:W-:Y:S05]  /*f000*/  @!P0 BRA `(.L_x_949) ;  /* 0x0000000000208947 */ /* 0x003fea0003800000 */
        /* <DEDUP_REMOVED lines=8> */
.L_x_949:
[----:B------:R-:W-:Y:S01]  /*f090*/  ULDC UR9, c[0x0][0xc54] ;  /* 0x0003150000097ab9 */ /* 0x000fe20000000800 */
[----:B------:R-:W-:Y:S01]  /*f0a0*/  UMOV UR6, UR8 ;  /* 0x0000000800067c82 */ /* 0x000fe20008000000 */
[----:B------:R-:W-:-:S11]  /*f0b0*/  UISETP.NE.AND UP0, UPT, UR9, 0x1, UPT ;  /* 0x000000010900788c */ /* 0x000fd6000bf05270 */
[----:B------:R-:W-:Y:S02]  /*f0c0*/  @UP0 ULDC.64 UR10, c[0x0][0xc58] ;  /* 0x00031600000a0ab9 */ /* 0x000fe40000000a00 */
[----:B------:R-:W-:-:S04]  /*f0d0*/  UIMAD.WIDE.U32 UR4, UR8, UR10, URZ ;  /* 0x0000000a080472a5 */ /* 0x000fc8000f8e003f */
[----:B------:R-:W-:-:S04]  /*f0e0*/  @UP0 USHF.R.U32.HI UR6, URZ, UR11, UR5 ;  /* 0x0000000b3f060299 */ /* 0x000fc80008011605 */
[----:B------:R-:W-:-:S12]  /*f0f0*/  UIMAD UR4, UR6, UR9, URZ ;  /* 0x00000009060472a4 */ /* 0x000fd8000f8e023f */
.L_x_950:
[----:B------:R-:W-:Y:S02]  /*f100*/  UIADD3 UR4, UR8, -UR4, URZ ;  /* 0x8000000408047290 */ /* 0x000fe4000fffe03f */
[----:B------:R-:W-:Y:S01]  /*f110*/  ULOP3.LUT UR5, URZ, UR6, URZ, 0x33, !UPT ;  /* 0x000000063f057292 */ /* 0x000fe2000f8e333f */
[----:B------:R-:W-:Y:S01]  /*f120*/  ULDC UR14, c[0x0][0xc48] ;  /* 0x00031200000e7ab9 */ /* 0x000fe20000000800 */
[----:B------:R-:W-:Y:S01]  /*f130*/  ULDC UR8, c[0x0][0x448] ;  /* 0x0001120000087ab9 */ /* 0x000fe20000000800 */
[----:B------:R-:W-:Y:S01]  /*f140*/  ULDC UR42, c[0x0][0xc3c] ;  /* 0x00030f00002a7ab9 */ /* 0x000fe20000000800 */
[----:B------:R-:W-:Y:S02]  /*f150*/  UISETP.NE.AND UP2, UPT, UR14, 0x1, UPT ;  /* 0x000000010e00788c */ /* 0x000fe4000bf45270 */
[----:B------:R-:W-:Y:S02]  /*f160*/  UISETP.NE.AND UP1, UPT, UR8, 0x1, UPT ;  /* 0x000000010800788c */ /* 0x000fe4000bf25270 */
[----:B------:R-:W-:Y:S01]  /*f170*/  UIADD3 UR42, UR5, UR42, URZ ;  /* 0x0000002a052a7290 */ /* 0x000fe2000fffe03f */
[----:B------:R-:W-:Y:S01]  /*f180*/  ULDC.64 UR10, c[0x0][0x418] ;  /* 0x00010600000a7ab9 */ /* 0x000fe20000000a00 */
[----:B------:R-:W-:Y:S01]  /*f190*/  ULDC UR13, c[0x0][0xc54] ;  /* 0x00031500000d7ab9 */ /* 0x000fe20000000800 */
[----:B------:R-:W-:-:S02]  /*f1a0*/  UISETP.NE.U32.AND UP0, UPT, UR10, URZ, UPT ;  /* 0x0000003f0a00728c */ /* 0x000fc4000bf05070 */
[----:B------:R-:W-:Y:S02]  /*f1b0*/  UIMAD UR13, UR7, UR13, UR4 ;  /* 0x0000000d070d72a4 */ /* 0x000fe4000f8e0204 */
[----:B------:R-:W-:Y:S01]  /*f1c0*/  USHF.L.U32 UR42, UR42, 0x7, URZ ;  /* 0x000000072a2a7899 */ /* 0x000fe2000800063f */
[----:B------:R-:W-:Y:S01]  /*f1d0*/  ULDC.64 UR4, c[0x0][0x9e0] ;  /* 0x0002780000047ab9 */ /* 0x000fe20000000a00 */
[----:B------:R-:W-:Y:S02]  /*f1e0*/  UISETP.NE.AND.EX UP0, UPT, UR11, URZ, UPT, UP0 ;  /* 0x0000003f0b00728c */ /* 0x000fe4000bf05300 */
[----:B------:R-:W-:Y:S02]  /*f1f0*/  UISETP.GE.AND UP3, UPT, UR5, 0x1, UPT ;  /* 0x000000010500788c */ /* 0x000fe4000bf66270 */
[----:B------:R-:W-:Y:S01]  /*f200*/  UIADD3 UR12, UR42, 0x7f, URZ ;  /* 0x0000007f2a0c7890 */ /* 0x000fe2000fffe03f */
[----:B------:R-:W-:Y:S01]  /*f210*/  ULDC UR10, c[0x0][0x424] ;  /* 0x00010900000a7ab9 */ /* 0x000fe20000000800 */
[----:B------:R-:W-:Y:S01]  /*f220*/  ULDC UR6, c[0x0][0x288] ;  /* 0x0000a20000067ab9 */ /* 0x000fe20000000800 */
[----:B------:R-:W-:Y:S01]  /*f230*/  @UP2 ULDC UR8, c[0x0][0xc4c] ;  /* 0x0003130000082ab9 */ /* 0x000fe20000000800 */
[----:B------:R-:W-:Y:S01]  /*f240*/  @UP1 ULDC UR11, c[0x0][0x44c] ;  /* 0x00011300000b1ab9 */ /* 0x000fe20000000800 */
[----:B------:R-:W-:Y:S01]  /*f250*/  USEL UR15, UR10, 0x1, UP0 ;  /* 0x000000010a0f7887 */ /* 0x000fe20008000000 */
[----:B------:R-:W-:Y:S01]  /*f260*/  PLOP3.LUT P1, PT, PT, PT, UP3, 0x80, 0x0 ;  /* 0x000000000000781c */ /* 0x000fe20003f2f038 */
[----:B------:R-:W-:-:S02]  /*f270*/  UIADD3 UR16, -UR6, 0x1, URZ ;  /* 0x0000000106107890 */ /* 0x000fc4000fffe13f */
[----:B------:R-:W-:Y:S02]  /*f280*/  UIMAD.WIDE.U32 UR8, UR13, UR8, URZ ;  /* 0x000000080d0872a5 */ /* 0x000fe4000f8e003f */
[----:B------:R-:W-:Y:S01]  /*f290*/  UIMAD.WIDE.U32 UR10, UR12, UR11, URZ ;  /* 0x0000000b0c0a72a5 */ /* 0x000fe2000f8e003f */
[----:B------:R-:W-:Y:S01]  /*f2a0*/  ULDC UR7, c[0x0][0x2f0] ;  /* 0x0000bc0000077ab9 */ /* 0x000fe20000000800 */
[----:B------:R-:W-:Y:S01]  /*f2b0*/  @UP2 ULDC UR17, c[0x0][0xc50] ;  /* 0x0003140000112ab9 */ /* 0x000fe20000000800 */
[----:B------:R-:W-:Y:S01]  /*f2c0*/  @UP1 ULDC UR18, c[0x0][0x450] ;  /* 0x0001140000121ab9 */ /* 0x000fe20000000800 */
[----:B------:R-:W-:Y:S01]  /*f2d0*/  UMOV UR44, UR13 ;  /* 0x0000000d002c7c82 */ /* 0x000fe20008000000 */
[----:B------:R-:W-:Y:S02]  /*f2e0*/  UIMAD UR16, UR15, UR7, UR16 ;  /* 0x000000070f1072a4 */ /* 0x000fe4000f8e0210 */
[----:B------:R-:W-:Y:S02]  /*f2f0*/  @UP2 USHF.R.U32.HI UR44, URZ, UR17, UR9 ;  /* 0x000000113f2c2299 */ /* 0x000fe40008011609 */
[----:B------:R-:W-:-:S02]  /*f300*/  @UP1 USHF.R.U32.HI UR12, URZ, UR18, UR11 ;  /* 0x000000123f0c1299 */ /* 0x000fc4000801160b */
[----:B------:R-:W-:Y:S02]  /*f310*/  UIADD3 UR36, -UR44, URZ, URZ ;  /* 0x0000003f2c247290 */ /* 0x000fe4000fffe13f */
[----:B------:R-:W-:Y:S02]  /*f320*/  UIADD3 UR12, UR16, UR12, URZ ;  /* 0x0000000c100c7290 */ /* 0x000fe4000fffe03f */
[----:B------:R-:W-:Y:S02]  /*f330*/  UIMAD UR36, UR14, UR36, UR13 ;  /* 0x000000240e2472a4 */ /* 0x000fe4000f8e020d */
[----:B------:R-:W-:Y:S01]  /*f340*/  UIADD3 UR4, UR12, UR4, URZ ;  /* 0x000000040c047290 */ /* 0x000fe2000fffe03f */
[----:B------:R-:W-:Y:S11]  /*f350*/  @!P1 BRA `(.L_x_951) ;  /* 0x0000000000449947 */ /* 0x000ff60003800000 */
        /* <DEDUP_REMOVED lines=10> */
.L_x_952:
[----:B------:R-:W-:-:S11]  /*f400*/  UISETP.NE.AND UP0, UPT, UR5, 0x1, UPT ;  /* 0x000000010500788c */ /* 0x000fd6000bf05270 */
[----:B------:R-:W-:Y:S02]  /*f410*/  @UP0 ULDC.64 UR12, c[0x0][0x9e8] ;  /* 0x00027a00000c0ab9 */ /* 0x000fe40000000a00 */
[----:B------:R-:W-:-:S04]  /*f420*/  UIMAD.WIDE.U32 UR8, UR10, UR12, URZ ;  /* 0x0000000c0a0872a5 */ /* 0x000fc8000f8e003f */
[----:B------:R-:W-:-:S12]  /*f430*/  @UP0 USHF.R.U32.HI UR10, URZ, UR13, UR9 ;  /* 0x0000000d3f0a0299 */ /* 0x000fd80008011609 */
.L_x_953:
[----:B------:R-:W-:-:S04]  /*f440*/  UIMAD UR10, UR10, UR5, UR5 ;  /* 0x000000050a0a72a4 */ /* 0x000fc8000f8e0205 */
[----:B------:R-:W-:-:S04]  /*f450*/  UISETP.LT.AND UP0, UPT, UR4, UR10, UPT ;  /* 0x0000000a0400728c */ /* 0x000fc8000bf01270 */
[----:B------:R-:W-:-:S12]  /*f460*/  USEL UR4, UR4, UR10, UP0 ;  /* 0x0000000a04047287 */ /* 0x000fd80008000000 */
.L_x_951:
[----:B------:R-:W-:Y:S02]  /*f470*/  UIMAD UR12, UR15, UR7, 0x3f ;  /* 0x0000003f0f0c74a4 */ /* 0x000fe4000f8e0207 */
[----:B------:R-:W-:Y:S02]  /*f480*/  UIADD3 UR4, UR4, 0x3f, URZ ;  /* 0x0000003f04047890 */ /* 0x000fe4000fffe03f */
[----:B------:R-:W-:Y:S02]  /*f490*/  USHF.R.S32.HI UR13, URZ, 0x1f, UR12 ;  /* 0x0000001f3f0d7899 */ /* 0x000fe4000801140c */
[----:B------:R-:W-:Y:S01]  /*f4a0*/  USHF.R.S32.HI UR10, URZ, 0x1f, UR4 ;  /* 0x0000001f3f0a7899 */ /* 0x000fe20008011404 */
[----:B------:R-:W-:Y:S01]  /*f4b0*/  @UP1 ULDC UR8, c[0x0][0x44c] ;  /* 0x0001130000081ab9 */ /* 0x000fe20000000800 */
[----:B------:R-:W-:Y:S02]  /*f4c0*/  ULEA.HI UR13, UR13, UR12, URZ, 0x6 ;  /* 0x0000000c0d0d7291 */ /* 0x000fe4000f8f303f */
[----:B------:R-:W-:-:S02]  /*f4d0*/  UIMAD.WIDE.U32 UR8, UR42, UR8, URZ ;  /* 0x000000082a0872a5 */ /* 0x000fc4000f8e003f */
[----:B------:R-:W-:Y:S01]  /*f4e0*/  ULEA.HI UR10, UR10, UR4, URZ, 0x6 ;  /* 0x000000040a0a7291 */ /* 0x000fe2000f8f303f */
[----:B------:R-:W-:Y:S01]  /*f4f0*/  @UP1 ULDC UR14, c[0x0][0x450] ;  /* 0x00011400000e1ab9 */ /* 0x000fe20000000800 */
[----:B------:R-:W-:Y:S01]  /*f500*/  UMOV UR11, UR42 ;  /* 0x0000002a000b7c82 */ /* 0x000fe20008000000 */
[----:B------:R-:W-:Y:S02]  /*f510*/  UIMAD UR4, UR15, UR7, -UR6 ;  /* 0x000000070f0472a4 */ /* 0x000fe4000f8e0a06 */
[----:B------:R-:W-:Y:S02]  /*f520*/  USHF.R.S32.HI UR13, URZ, 0x6, UR13 ;  /* 0x000000063f0d7899 */ /* 0x000fe4000801140d */
[----:B------:R-:W-:Y:S02]  /*f530*/  USHF.R.S32.HI UR10, URZ, 0x6, UR10 ;  /* 0x000000063f0a7899 */ /* 0x000fe4000801140a */
[----:B------:R-:W-:Y:S02]  /*f540*/  @UP1 USHF.R.U32.HI UR11, URZ, UR14, UR9 ;  /* 0x0000000e3f0b1299 */ /* 0x000fe40008011609 */
[----:B------:R-:W-:-:S02]  /*f550*/  UISETP.LT.AND UP0, UPT, UR13, UR10, UPT ;  /* 0x0000000a0d00728c */ /* 0x000fc4000bf01270 */
[----:B------:R-:W-:Y:S01]  /*f560*/  UIADD3 UR4, UR4, UR11, URZ ;  /* 0x0000000b04047290 */ /* 0x000fe2000fffe03f */
[----:B------:R-:W-:Y:S01]  /*f570*/  ULDC UR8, c[0x0][0x9dc] ;  /* 0x0002770000087ab9 */ /* 0x000fe20000000800 */
[----:B------:R-:W-:Y:S02]  /*f580*/  USEL UR41, UR13, UR10, UP0 ;  /* 0x0000000a0d297287 */ /* 0x000fe40008000000 */
        /* <DEDUP_REMOVED lines=12> */
.L_x_955:
[----:B------:R-:W-:-:S11]  /*f650*/  UISETP.NE.AND UP0, UPT, UR5, 0x1, UPT ;  /* 0x000000010500788c */ /* 0x000fd6000bf05270 */
[----:B------:R-:W-:Y:S02]  /*f660*/  @UP0 ULDC.64 UR10, c[0x0][0x9e8] ;  /* 0x00027a00000a0ab9 */ /* 0x000fe40000000a00 */
[----:B------:R-:W-:-:S04]  /*f670*/  UIMAD.WIDE.U32 UR6, UR4, UR10, URZ ;  /* 0x0000000a040672a5 */ /* 0x000fc8000f8e003f */
[----:B------:R-:W-:-:S12]  /*f680*/  @UP0 USHF.R.U32.HI UR4, URZ, UR11, UR7 ;  /* 0x0000000b3f040299 */ /* 0x000fd80008011607 */
.L_x_956:
[----:B------:R-:W-:-:S04]  /*f690*/  UIMAD UR4, UR4, UR5, URZ ;  /* 0x00000005040472a4 */ /* 0x000fc8000f8e023f */
[----:B------:R-:W-:-:S04]  /*f6a0*/  UISETP.LT.AND UP0, UPT, UR8, UR4, UPT ;  /* 0x000000040800728c */ /* 0x000fc8000bf01270 */
[----:B------:R-:W-:-:S12]  /*f6b0*/  USEL UR8, UR8, UR4, !UP0 ;  /* 0x0000000408087287 */ /* 0x000fd8000c000000 */
.L_x_954:
[----:B------:R-:W-:Y:S01]  /*f6c0*/  USHF.R.S32.HI UR4, URZ, 0x1f, UR8 ;  /* 0x0000001f3f047899 */ /* 0x000fe20008011408 */
[----:B------:R-:W-:Y:S03]  /*f6d0*/  BSSY B7, `(.L_x_957) ;  /* 0x000032d000077945 */ /* 0x000fe60003800000 */
[----:B------:R-:W-:-:S04]  /*f6e0*/  ULEA.HI UR4, UR4, UR8, URZ, 0x6 ;  /* 0x0000000804047291 */ /* 0x000fc8000f8f303f */
[----:B------:R-:W-:-:S04]  /*f6f0*/  USHF.R.S32.HI UR4, URZ, 0x6, UR4 ;  /* 0x000000063f047899 */ /* 0x000fc80008011404 */
[----:B------:R-:W-:-:S04]  /*f700*/  UISETP.LT.AND UP0, UPT, URZ, UR4, UPT ;  /* 0x000000043f00728c */ /* 0x000fc8000bf01270 */
[----:B------:R-:W-:-:S04]  /*f710*/  USEL UR40, URZ, UR4, !UP0 ;  /* 0x000000043f287287 */ /* 0x000fc8000c000000 */
[----:B------:R-:W-:-:S06]  /*f720*/  UISETP.GT.AND UP0, UPT, UR41, UR40, UPT ;  /* 0x000000282900728c */ /* 0x000fcc000bf04270 */
[----:B------:R-:W-:-:S13]  /*f730*/  PLOP3.LUT P0, PT, PT, PT, UP0, 0x80, 0x0 ;  /* 0x000000000000781c */ /* 0x000fda0003f0f008 */
        /* <DEDUP_REMOVED lines=8> */
[----:B------:R-:W1:Y:S01]  /*f7c0*/  POPC R5, UR4 ;  /* 0x0000000400057d09 */ /* 0x000e620008000000 */
[----:B0-----:R-:W-:-:S02]  /*f7d0*/  ISETP.EQ.U32.AND P1, PT, R0, R3, PT ;  /* 0x000000030000720c */ /* 0x001fc40003f22070 */
[----:B------:R-:W1:Y:S11]  /*f7e0*/  LDC.64 R2, c[0x0][0xc80] ;  /* 0x00032000ff027b82 */ /* 0x000e760000000a00 */
[----:B-1----:R-:W2:Y:S01]  /*f7f0*/  @P1 ATOMG.E.ADD.STRONG.GPU PT, R3, desc[UR50][R2.64], R5 ;  /* 0x00000005020319a8 */ /* 0x002ea200081ee1f2 */
[----:B------:R-:W0:Y:S02]  /*f800*/  S2R R4, SR_LTMASK ;  /* 0x0000000000047919 */ /* 0x000e240000003900 */
[----:B0-----:R-:W-:-:S04]  /*f810*/  LOP3.LUT R4, R4, UR4, RZ, 0xc0, !PT ;  /* 0x0000000404047c12 */ /* 0x001fc8000f8ec0ff */
[----:B------:R-:W0:Y:S01]  /*f820*/  POPC R7, R4 ;  /* 0x0000000400077309 */ /* 0x000e220000000000 */
[----:B--2---:R-:W0:Y:S02]  /*f830*/  SHFL.IDX PT, R0, R3, R0, 0x1f ;  /* 0x00001f0003007589 */ /* 0x004e2400000e0000 */
[----:B0-----:R-:W-:-:S05]  /*f840*/  IADD3 R0, R0, UR43, R7 ;  /* 0x0000002b00007c10 */ /* 0x001fca000fffe007 */
[----:B------:R0:W-:Y:S01]  /*f850*/  STL [R1+0x20], R0 ;  /* 0x0000200001007387 */ /* 0x0001e20000100800 */
[----:B------:R-:W-:Y:S05]  /*f860*/  BRA `(.L_x_959) ;  /* 0x00000030004c7947 */ /* 0x000fea0003800000 */
.L_x_958:
        /* <DEDUP_REMOVED lines=20> */
.L_x_961:
[----:B------:R-:W-:Y:S05]  /*f9b0*/  BSYNC B6 ;  /* 0x0000000000067941 */ /* 0x000fea0003800000 */
.L_x_960:
        /* <DEDUP_REMOVED lines=13> */
[----:B------:R-:W1:Y:S01]  /*fa90*/  LDC.64 R2, c[0x4][R2] ;  /* 0x0100000002027b82 */ /* 0x000e620000000a00 */
        /* <DEDUP_REMOVED lines=10> */
.L_x_963:
[----:B------:R-:W-:Y:S05]  /*fb40*/  BSYNC B6 ;  /* 0x0000000000067941 */ /* 0x000fea0003800000 */
.L_x_962:
        /* <DEDUP_REMOVED lines=20> */
.L_x_965:
[----:B------:R-:W-:Y:S05]  /*fc90*/  BSYNC B6 ;  /* 0x0000000000067941 */ /* 0x000fea0003800000 */
.L_x_964:
[----:B------:R-:W-:Y:S01]  /*fca0*/  IMAD.MOV.U32 R18, RZ, RZ, R16 ;  /* 0x000000ffff127224 */ /* 0x000fe200078e0010 */
        /* <DEDUP_REMOVED lines=19> */
.L_x_967:
[----:B------:R-:W-:Y:S05]  /*fde0*/  BSYNC B6 ;  /* 0x0000000000067941 */ /* 0x000fea0003800000 */
.L_x_966:
[----:B------:R-:W-:Y:S01]  /*fdf0*/  ULDC.64 UR4, c[0x0][0x9f8] ;  /* 0x00027e0000047ab9 */ /* 0x000fe20000000a00 */
[----:B------:R-:W-:Y:S01]  /*fe00*/  IMAD.U32 R8, RZ, RZ, UR44 ;  /* 0x0000002cff087e24 */ /* 0x000fe2000f8e00ff */
[----:B------:R-:W-:-:S04]  /*fe10*/  UISETP.NE.U32.AND UP0, UPT, UR4, URZ, UPT ;  /* 0x0000003f0400728c */ /* 0x000fc8000bf05070 */
[----:B------:R-:W-:-:S06]  /*fe20*/  UISETP.NE.AND.EX UP0, UPT, UR5, URZ, UPT, UP0 ;  /* 0x0000003f0500728c */ /* 0x000fcc000bf05300 */
[----:B------:R-:W-:-:S05]  /*fe30*/  PLOP3.LUT P0, PT, PT, PT, UP0, 0x80, 0x0 ;  /* 0x000000000000781c */ /* 0x000fca0003f0f008 */
[----:B------:R-:W-:Y:S02]  /*fe40*/  @UP0 ULDC.64 UR4, c[0x0][0x9f8] ;  /* 0x00027e0000040ab9 */ /* 0x000fe40000000a00 */
[----:B------:R-:W-:-:S06]  /*fe50*/  @UP0 UIMAD.WIDE UR4, UR44, 0x4, UR4 ;  /* 0x000000042c0408a5 */ /* 0x000fcc000f8e0204 */
[----:B------:R-:W-:Y:S02]  /*fe60*/  IMAD.U32 R2, RZ, RZ, UR4 ;  /* 0x00000004ff027e24 */ /* 0x000fe4000f8e00ff */
[----:B------:R-:W-:-:S05]  /*fe70*/  IMAD.U32 R3, RZ, RZ, UR5 ;  /* 0x00000005ff037e24 */ /* 0x000fca000f8e00ff */
[----:B------:R1:W2:Y:S01]  /*fe80*/  @P0 LDG.E R8, desc[UR50][R2.64] ;  /* 0x0000003202080981 */ /* 0x0002a2000c1e1900 */
[----:B------:R-:W-:Y:S01]  /*fe90*/  LOP3.LUT R18, R18, 0xfffffffe, RZ, 0xc0, !PT ;  /* 0xfffffffe12127812 */ /* 0x000fe200078ec0ff */
[----:B------:R-:W-:Y:S01]  /*fea0*/  UMOV UR4, 0xffffffff ;  /* 0xffffffff00047882 */ /* 0x000fe20000000000 */
[----:B------:R-:W3:Y:S01]  /*feb0*/  S2R R19, SR_TID.X ;  /* 0x0000000000137919 */ /* 0x000ee20000002100 */
[----:B-1----:R-:W1:Y:S02]  /*fec0*/  LDC.64 R2, c[0x0][0x418] ;  /* 0x00010600ff027b82 */ /* 0x002e640000000a00 */
[----:B-1----:R-:W-:Y:S02]  /*fed0*/  ISETP.NE.U32.AND P0, PT, R2, RZ, PT ;  /* 0x000000ff0200720c */ /* 0x002fe40003f05070 */
[----:B---3--:R-:W-:Y:S02]  /*fee0*/  SHF.R.U32.HI R19, RZ, 0x5, R19 ;  /* 0x00000005ff137819 */ /* 0x008fe40000011613 */
[----:B------:R-:W-:-:S02]  /*fef0*/  ISETP.NE.AND.EX P1, PT, R3, RZ, PT, P0 ;  /* 0x000000ff0300720c */ /* 0x000fc40003f25300 */
[----:B------:R-:W-:-:S11]  /*ff00*/  LOP3.LUT R19, R19, 0x3, RZ, 0xc0, !PT ;  /* 0x0000000313137812 */ /* 0x000fd600078ec0ff */
[----:B------:R-:W-:Y:S02]  /*ff10*/  @P1 LOP3.LUT R18, R18, 0x1, RZ, 0xfc, !PT ;  /* 0x0000000112121812 */ /* 0x000fe400078efcff */
[----:B--2---:R-:W-:Y:S01]  /*ff20*/  SHF.R.S32.HI R9, RZ, 0x1f, R8 ;  /* 0x0000001fff097819 */ /* 0x004fe20000011408 */
[----:B------:R1:W-:Y:S01]  /*ff30*/  STL [R1+0xc], R8 ;  /* 0x00000c0801007387 */ /* 0x0003e20000100800 */
[----:B0-----:R-:W-:-:S03]  /*ff40*/  SEL R16, R8, RZ, !P1 ;  /* 0x000000ff08107207 */ /* 0x001fc60004800000 */
[----:B------:R1:W-:Y:S04]  /*ff50*/  STL [R1+0x10], R9 ;  /* 0x0000100901007387 */ /* 0x0003e80000100800 */
[----:B------:R1:W-:Y:S01]  /*ff60*/  STL [R1+0x8], R18 ;  /* 0x0000081201007387 */ /* 0x0003e20000100800 */
[----:B------:R-:W-:Y:S05]  /*ff70*/  BRA.DIV UR4, `(.L_x_968) ;  /* 0x0000003204d47947 */ /* 0x000fea000b800000 */
[----:B------:R0:W2:Y:S02]  /*ff80*/  SHFL.IDX PT, R14, R19, RZ, 0x1f ;  /* 0x00001fff130e7589 */ /* 0x0000a400000e0000 */
.L_x_1036:
[----:B------:R-:W-:Y:S01]  /*ff90*/  PLOP3.LUT P2, PT, PT, PT, PT, 0x8, 0x0 ;  /* 0x000000000000781c */ /* 0x000fe20003f4e170 */
[----:B------:R-:W-:Y:S01]  /*ffa0*/  IMAD.MOV.U32 R0, RZ, RZ, R18 ;  /* 0x000000ffff007224 */ /* 0x000fe200078e0012 */
[----:B--2---:R-:W-:-:S04]  /*ffb0*/  ISETP.NE.AND P0, PT, R14, RZ, PT ;  /* 0x000000ff0e00720c */ /* 0x004fc80003f05270 */
[----:B------:R-:W-:-:S07]  /*ffc0*/  LOP3.LUT R0, R0, 0xfffffffd, RZ, 0xc0, !PT ;  /* 0xfffffffd00007812 */ /* 0x000fce00078ec0ff */
[----:B------:R-:W-:-:S05]  /*ffd0*/  @P2 LOP3.LUT R0, R0, 0x2, RZ, 0xfc, !PT ;  /* 0x0000000200002812 */ /* 0x000fca00078efcff */
[----:B------:R2:W-:Y:S01]  /*ffe0*/  STL [R1+0x8], R0 ;  /* 0x0000080001007387 */ /* 0x0005e20000100800 */
[----:B------:R-:W-:Y:S05]  /*fff0*/  @P0 BRA `(.L_x_969) ;  /* 0x0000000400900947 */ /* 0x000fea0003800000 */
[----:B------:R-:W-:-:S06]  /*10000*/  UIADD3 UR4, UR41, -0x1, URZ ;  /* 0xffffffff29047890 */ /* 0x000fcc000fffe03f */
[----:B--2---:R-:W-:Y:S01]  /*10010*/  IMAD.U32 R0, RZ, RZ, UR4 ;  /* 0x00000004ff007e24 */ /* 0x004fe2000f8e00ff */
[----:B------:R-:W-:-:S03]  /*10020*/  UMOV UR4, 0xffffffff ;  /* 0xffffffff00047882 */ /* 0x000fc60000000000 */
[----:B------:R-:W-:Y:S05]  /*10030*/  BRA.DIV UR4, `(.L_x_970) ;  /* 0x0000003204c47947 */ /* 0x000fea000b800000 */
[----:B------:R-:W-:-:S13]  /*10040*/  ELECT P6, URZ, PT ;  /* 0x00000000003f782f */ /* 0x000fda00038c0000 */
.L_x_1039:
        /* <DEDUP_REMOVED lines=20> */
.L_x_971:
[----:B------:R-:W3:Y:S04]  /*10190*/  LDL R4, [R1] ;  /* 0x0000000001047983 */ /* 0x000ee80000100800 */
[----:B--2---:R-:W2:Y:S01]  /*101a0*/  LDL R3, [R1+0x4] ;  /* 0x0000040001037983 */ /* 0x004ea20000100800 */
[----:B------:R-:W4:Y:S02]  /*101b0*/  S2R R2, SR_TID.X ;  /* 0x0000000000027919 */ /* 0x000f240000002100 */
[----:B----4-:R-:W-:-:S04]  /*101c0*/  LOP3.LUT R2, R2, 0x7f, RZ, 0xc0, !PT ;  /* 0x0000007f02027812 */ /* 0x010fc800078ec0ff */
[----:B------:R-:W-:Y:S01]  /*101d0*/  ISETP.NE.AND P0, PT, R2, RZ, PT ;  /* 0x000000ff0200720c */ /* 0x000fe20003f05270 */
[----:B---3--:R-:W-:Y:S01]  /*101e0*/  IMAD R4, R4, 0x8, R17 ;  /* 0x0000000804047824 */ /* 0x008fe200078e0211 */
[----:B--2---:R-:W-:-:S04]  /*101f0*/  SHF.L.U32 R3, R3, 0x1f, RZ ;  /* 0x0000001f03037819 */ /* 0x004fc800000006ff */
[----:B------:R-:W2:Y:S02]  /*10200*/  SYNCS.PHASECHK.TRANS64.TRYWAIT P1, [R4+URZ+0x28480], R3 ;  /* 0x02848003040075a7 */ /* 0x000ea4000802017f */
[----:B--2---:R-:W-:Y:S05]  /*10210*/  @!P1 BRA `(.L_x_972) ;  /* 0x00000030006c9947 */ /* 0x004fea0003800000 */
.L_x_1040:
        /* <DEDUP_REMOVED lines=8> */
.L_x_973:
        /* <DEDUP_REMOVED lines=16> */
[----:B---3--:R-:W-:-:S05]  /*103a0*/  IMAD R2, R2, 0x4000, R17 ;  /* 0x0000400002027824 */ /* 0x008fca00078e0211 */
[----:B------:R-:W-:-:S13]  /*103b0*/  R2UR UR8, R2 ;  /* 0x00000000020872ca */ /* 0x000fda00000e0000 */
[----:B------:R-:W-:Y:S02]  /*103c0*/  UIADD3 UR32, UR8, 0x10000, URZ ;  /* 0x0001000008207890 */ /* 0x000fe4000fffe03f */
[----:B------:R-:W-:-:S07]  /*103d0*/  UIADD3 UR8, UR8, 0x12000, URZ ;  /* 0x0001200008087890 */ /* 0x000fce000fffe03f */
[----:B------:R3:W-:Y:S02]  /*103e0*/  UTMALDG.4D [UR32], [UR4], desc[UR6] ;  /* 0x00000620040075b4 */ /* 0x0007e40008019000 */
[----:B------:R3:W-:Y:S01]  /*103f0*/  UTMALDG.4D [UR8], [UR4], desc[UR6] ;  /* 0x00000608040075b4 */ /* 0x0007e20008019000 */
[----:B------:R-:W4:Y:S02]  /*10400*/  SYNCS.PHASECHK.TRANS64.TRYWAIT P1, [R4+URZ+0x28440], R3 ;  /* 0x02844003040075a7 */ /* 0x000f24000802017f */
[----:B---34-:R-:W-:Y:S05]  /*10410*/  @!P1 BRA `(.L_x_974) ;  /* 0x0000003000009947 */ /* 0x018fea0003800000 */
.L_x_1041:
        /* <DEDUP_REMOVED lines=8> */
.L_x_975:
        /* <DEDUP_REMOVED lines=26> */
.L_x_969:
[----:B--2---:R-:W-:Y:S01]  /*10640*/  VIADD R0, R17, 0x18000 ;  /* 0x0001800011007836 */ /* 0x004fe20000000000 */
[----:B------:R-:W-:Y:S05]  /*10650*/  WARPSYNC.ALL ;  /* 0x0000000000007948 */ /* 0x000fea0003800000 */
[----:B------:R-:W-:Y:S01]  /*10660*/  BAR.SYNC.DEFER_BLOCKING 0x8, 0x180 ;  /* 0x0206000000007b1d */ /* 0x000fe20000010000 */
[----:B------:R-:W-:-:S05]  /*10670*/  LOP3.LUT P0, RZ, R0, 0x3ff, RZ, 0xc0, !PT ;  /* 0x000003ff00ff7812 */ /* 0x000fca000780c0ff */
[----:B------:R-:W-:Y:S08]  /*10680*/  BSSY B6, `(.L_x_976) ;  /* 0x0000012000067945 */ /* 0x000ff00003800000 */
[----:B------:R-:W-:Y:S05]  /*10690*/  @!P0 BRA `(.L_x_977) ;  /* 0x0000000000408947 */ /* 0x000fea0003800000 */
[----:B------:R-:W-:Y:S01]  /*106a0*/  MOV R2, 0x0 ;  /* 0x0000000000027802 */ /* 0x000fe20000000f00 */
[----:B---3--:R-:W-:Y:S01]  /*106b0*/  ULDC.64 UR6, c[0x4][0xc0] ;  /* 0x0100300000067ab9 */ /* 0x008fe20000000a00 */
        /* <DEDUP_REMOVED lines=9> */
[----:B-1----:R-:W-:Y:S02]  /*10750*/  IMAD.MOV.U32 R8, RZ, RZ, 0x70 ;  /* 0x00000070ff087424 */ /* 0x002fe400078e00ff */
[----:B------:R-:W-:Y:S02]  /*10760*/  IMAD.MOV.U32 R12, RZ, RZ, 0x1 ;  /* 0x00000001ff0c7424 */ /* 0x000fe400078e00ff */
[----:B------:R-:W-:-:S07]  /*10770*/  IMAD.MOV.U32 R13, RZ, RZ, RZ ;  /* 0x000000ffff0d7224 */ /* 0x000fce00078e00ff */
[----:B------:R-:W-:-:S07]  /*10780*/  LEPC R20, `(.L_x_977) ;  /* 0x000000001014794e */ /* 0x000fce0000000000 */
[----:B0-2---:R-:W-:Y:S05]  /*10790*/  CALL.ABS.NOINC R2 ;  /* 0x0000000002007343 */ /* 0x005fea0003c00000 */
.L_x_977:
[----:B---3--:R-:W-:Y:S05]  /*107a0*/  BSYNC B6 ;  /* 0x0000000000067941 */ /* 0x008fea0003800000 */
.L_x_976:
[----:B-1----:R1:W5:Y:S01]  /*107b0*/  LDL R9, [R1+0x1c] ;  /* 0x00001c0001097983 */ /* 0x0023620000100800 */
[----:B------:R-:W2:Y:S01]  /*107c0*/  LDC R8, c[0x0][0x448] ;  /* 0x00011200ff087b82 */ /* 0x000ea20000000800 */
[----:B------:R-:W3:Y:S01]  /*107d0*/  S2R R2, SR_TID.X ;  /* 0x0000000000027919 */ /* 0x000ee20000002100 */
[----:B------:R-:W-:Y:S01]  /*107e0*/  USHF.R.S32.HI UR4, URZ, 0x1f, UR36 ;  /* 0x0000001f3f047899 */ /* 0x000fe20008011424 */
[----:B------:R-:W-:Y:S01]  /*107f0*/  ULDC.64 UR8, c[0x0][0x2d8] ;  /* 0x0000b60000087ab9 */ /* 0x000fe20000000a00 */
[----:B--2---:R-:W-:Y:S01]  /*10800*/  ISETP.NE.AND P0, PT, R8, 0x1, PT ;  /* 0x000000010800780c */ /* 0x004fe20003f05270 */
[----:B0-----:R-:W0:Y:S01]  /*10810*/  S2R R19, SR_TID.X ;  /* 0x0000000000137919 */ /* 0x001e220000002100 */
[C---:B---3--:R-:W-:Y:S01]  /*10820*/  LOP3.LUT R18, R2.reuse, 0x7f, RZ, 0xc0, !PT ;  /* 0x0000007f02127812 */ /* 0x048fe200078ec0ff */
[----:B------:R-:W-:-:S10]  /*10830*/  IMAD.SHL.U32 R2, R2, 0x10, RZ ;  /* 0x0000001002027824 */ /* 0x000fd400078e00ff */
[----:B------:R-:W2:Y:S01]  /*10840*/  @P0 LDC R3, c[0x0][0x44c] ;  /* 0x00011300ff030b82 */ /* 0x000ea20000000800 */
[----:B------:R-:W-:Y:S01]  /*10850*/  SHF.R.U32.HI R18, RZ, 0x3, R18 ;  /* 0x00000003ff127819 */ /* 0x000fe20000011612 */
[----:B------:R-:W-:-:S03]  /*10860*/  UIMAD UR6, UR4, UR8, URZ ;  /* 0x00000008040672a4 */ /* 0x000fc6000f8e023f */
[----:B------:R-:W-:-:S03]  /*10870*/  LOP3.LUT R2, R18, 0x70, R2, 0xf8, !PT ;  /* 0x0000007012027812 */ /* 0x000fc600078ef802 */
[----:B------:R-:W3:Y:S01]  /*10880*/  @P0 LDC R0, c[0x0][0x450] ;  /* 0x00011400ff000b82 */ /* 0x000ee20000000800 */
[----:B------:R-:W4:Y:S01]  /*10890*/  S2R R18, SR_TID.X ;  /* 0x0000000000127919 */ /* 0x000f220000002100 */
[----:B------:R-:W-:Y:S01]  /*108a0*/  UIMAD.WIDE.U32 UR4, UR36, UR8, URZ ;  /* 0x00000008240472a5 */ /* 0x000fe2000f8e003f */
[----:B------:R-:W-:Y:S01]  /*108b0*/  VIADD R2, R2, UR42 ;  /* 0x0000002a02027c36 */ /* 0x000fe20008000000 */
[----:B------:R-:W-:Y:S02]  /*108c0*/  UIMAD UR6, UR36, UR9, UR6 ;  /* 0x00000009240672a4 */ /* 0x000fe4000f8e0206 */
[----:B------:R-:W-:Y:S01]  /*108d0*/  USHF.R.S32.HI UR7, URZ, 0x1f, UR44 ;  /* 0x0000001f3f077899 */ /* 0x000fe2000801142c */
[----:B------:R-:W-:Y:S01]  /*108e0*/  ULDC.64 UR8, c[0x0][0x2e0] ;  /* 0x0000b80000087ab9 */ /* 0x000fe20000000a00 */
[----:B------:R-:W-:Y:S02]  /*108f0*/  UIADD3 UR5, UR5, UR6, URZ ;  /* 0x0000000605057290 */ /* 0x000fe4000fffe03f */
[----:B------:R-:W-:Y:S01]  /*10900*/  UIMAD UR6, UR7, UR8, URZ ;  /* 0x00000008070672a4 */ /* 0x000fe2000f8e023f */
[----:B------:R-:W-:-:S02]  /*10910*/  IMAD.MOV.U32 R4, RZ, RZ, R2 ;  /* 0x000000ffff047224 */ /* 0x000fc400078e0002 */
[----:B--2---:R-:W-:Y:S01]  /*10920*/  @P0 IMAD.HI.U32 R3, R2, R3, RZ ;  /* 0x0000000302030227 */ /* 0x004fe200078e00ff */
[----:B------:R-:W-:Y:S02]  /*10930*/  UIMAD UR6, UR44, UR9, UR6 ;  /* 0x000000092c0672a4 */ /* 0x000fe4000f8e0206 */
[----:B------:R-:W-:Y:S02]  /*10940*/  UIMAD.WIDE.U32 UR4, UR44, UR8, UR4 ;  /* 0x000000082c0472a5 */ /* 0x000fe4000f8e0004 */
[----:B---3--:R-:W-:Y:S02]  /*10950*/  @P0 SHF.R.U32.HI R4, RZ, R0, R3 ;  /* 0x00000000ff040219 */ /* 0x008fe40000011603 */
[----:B------:R-:W-:Y:S02]  /*10960*/  UIADD3 UR6, UR5, UR6, URZ ;  /* 0x0000000605067290 */ /* 0x000fe4000fffe03f */
[----:B------:R-:W-:Y:S01]  /*10970*/  IMAD.U32 R6, RZ, RZ, UR4 ;  /* 0x00000004ff067e24 */ /* 0x000fe2000f8e00ff */
[--C-:B------:R-:W-:Y:S01]  /*10980*/  SHF.R.S32.HI R5, RZ, 0x1f, R4.reuse ;  /* 0x0000001fff057819 */ /* 0x100fe20000011404 */
[----:B------:R-:W-:-:S02]  /*10990*/  IMAD.MOV R0, RZ, RZ, -R4 ;  /* 0x000000ffff007224 */ /* 0x000fc400078e0a04 */
[----:B------:R-:W-:Y:S01]  /*109a0*/  IMAD.U32 R7, RZ, RZ, UR5 ;  /* 0x00000005ff077e24 */ /* 0x000fe2000f8e00ff */
[----:B------:R-:W-:Y:S01]  /*109b0*/  ULDC.64 UR4, c[0x0][0x2d0] ;  /* 0x0000b40000047ab9 */ /* 0x000fe20000000a00 */
[----:B------:R-:W-:Y:S02]  /*109c0*/  IMAD R0, R8, R0, R2 ;  /* 0x0000000008007224 */ /* 0x000fe400078e0202 */
[----:B------:R-:W-:Y:S01]  /*109d0*/  IMAD.U32 R3, RZ, RZ, UR6 ;  /* 0x00000006ff037e24 */ /* 0x000fe2000f8e00ff */
[----:B------:R-:W-:Y:S01]  /*109e0*/  ULDC.64 UR6, c[0x0][0x280] ;  /* 0x0000a00000067ab9 */ /* 0x000fe20000000a00 */
[----:B------:R-:W-:Y:S02]  /*109f0*/  IMAD.MOV.U32 R2, RZ, RZ, R6 ;  /* 0x000000ffff027224 */ /* 0x000fe400078e0006 */
[----:B------:R-:W-:Y:S02]  /*10a00*/  IMAD R5, R5, UR4, RZ ;  /* 0x0000000405057c24 */ /* 0x000fe4000f8e02ff */
[----:B------:R-:W-:-:S04]  /*10a10*/  IMAD.WIDE.U32 R2, R4, UR4, R2 ;  /* 0x0000000404027c25 */ /* 0x000fc8000f8e0002 */
[----:B------:R-:W-:Y:S02]  /*10a20*/  IMAD R5, R4, UR5, R5 ;  /* 0x0000000504057c24 */ /* 0x000fe4000f8e0205 */
[----:B0-----:R-:W-:Y:S01]  /*10a30*/  IMAD.SHL.U32 R19, R19, 0x10, RZ ;  /* 0x0000001013137824 */ /* 0x001fe200078e00ff */
[----:B------:R-:W-:Y:S01]  /*10a40*/  SHF.R.S32.HI R4, RZ, 0x1f, R0 ;  /* 0x0000001fff047819 */ /* 0x000fe20000011400 */
[----:B------:R-:W-:Y:S01]  /*10a50*/  IMAD.IADD R3, R3, 0x1, R5 ;  /* 0x0000000103037824 */ /* 0x000fe200078e0205 */
[----:B------:R-:W-:Y:S01]  /*10a60*/  ULDC.64 UR4, c[0x0][0x2c8] ;  /* 0x0000b20000047ab9 */ /* 0x000fe20000000a00 */
[----:B----4-:R-:W-:Y:S01]  /*10a70*/  IMAD.SHL.U32 R10, R18, 0x10, RZ ;  /* 0x00000010120a7824 */ /* 0x010fe200078e00ff */
[----:B------:R-:W-:Y:S01]  /*10a80*/  LOP3.LUT R19, R19, 0x70, RZ, 0xc0, !PT ;  /* 0x0000007013137812 */ /* 0x000fe200078ec0ff */
[----:B------:R-:W-:Y:S02]  /*10a90*/  IMAD R4, R4, UR4, RZ ;  /* 0x0000000404047c24 */ /* 0x000fe4000f8e02ff */
[----:B------:R-:W-:Y:S01]  /*10aa0*/  IMAD.WIDE.U32 R2, R0, UR4, R2 ;  /* 0x0000000400027c25 */ /* 0x000fe2000f8e0002 */
[----:B------:R-:W-:Y:S01]  /*10ab0*/  LOP3.LUT R10, R10, 0x70, RZ, 0xc0, !PT ;  /* 0x000000700a0a7812 */ /* 0x000fe200078ec0ff */
[----:B------:R-:W-:Y:S01]  /*10ac0*/  ULDC UR4, c[0x0][0x2b8] ;  /* 0x0000ae0000047ab9 */ /* 0x000fe20000000800 */
[----:B------:R-:W-:Y:S01]  /*10ad0*/  LOP3.LUT R11, R19, 0x80, RZ, 0xfc, !PT ;  /* 0x00000080130b7812 */ /* 0x000fe200078efcff */
[----:B------:R-:W-:Y:S01]  /*10ae0*/  IMAD R4, R0, UR5, R4 ;  /* 0x0000000500047c24 */ /* 0x000fe2000f8e0204 */
[----:B------:R-:W-:-:S02]  /*10af0*/  IADD3 R0, P2, R2, UR6, RZ ;  /* 0x0000000602007c10 */ /* 0x000fc4000ff5e0ff */
[----:B------:R-:W-:Y:S02]  /*10b00*/  ISETP.GE.AND P1, PT, R10, UR4, PT ;  /* 0x000000040a007c0c */ /* 0x000fe4000bf26270 */
[----:B------:R-:W-:Y:S01]  /*10b10*/  ISETP.GE.AND P0, PT, R11, UR4, PT ;  /* 0x000000040b007c0c */ /* 0x000fe2000bf06270 */
[----:B------:R-:W-:Y:S01]  /*10b20*/  UMOV UR4, 0xffffffff ;  /* 0xffffffff00047882 */ /* 0x000fe20000000000 */
[----:B------:R-:W-:Y:S02]  /*10b30*/  LOP3.LUT R18, R18, 0x7f, RZ, 0xc0, !PT ;  /* 0x0000007f12127812 */ /* 0x000fe400078ec0ff */
[----:B------:R-:W-:Y:S02]  /*10b40*/  IADD3.X R2, R3, UR7, R4, P2, !PT ;  /* 0x0000000703027c10 */ /* 0x000fe400097fe404 */
[----:B------:R-:W-:Y:S01]  /*10b50*/  SHF.R.U32.HI R18, RZ, 0x3, R18 ;  /* 0x00000003ff127819 */ /* 0x000fe20000011612 */
[----:B-1----:R-:W-:Y:S06]  /*10b60*/  BRA.DIV UR4, `(.L_x_978) ;  /* 0x0000002a04407947 */ /* 0x002fec000b800000 */
[----:B------:R-:W0:Y:S01]  /*10b70*/  SHFL.IDX PT, R7, R0, RZ, 0x181f ;  /* 0x00181fff00077589 */ /* 0x000e2200000e0000 */
[----:B------:R-:W-:Y:S01]  /*10b80*/  ULDC UR4, c[0x0][0x288] ;  /* 0x0000a20000047ab9 */ /* 0x000fe20000000800 */
[----:B------:R-:W-:Y:S02]  /*10b90*/  VIADD R4, R18, UR42 ;  /* 0x0000002a12047c36 */ /* 0x000fe40008000000 */
        /* <DEDUP_REMOVED lines=8> */
[----:B-1----:R-:W-:Y:S01]  /*10c20*/  @!P3 IMAD.X R6, RZ, RZ, R6, P4 ;  /* 0x000000ffff06b224 */ /* 0x002fe200020e0606 */
[----:B--2---:R-:W-:-:S04]  /*10c30*/  @!P2 IADD3 R8, P4, R10, R8, RZ ;  /* 0x000000080a08a210 */ /* 0x004fc80007f9e0ff */
[----:B------:R-:W-:-:S04]  /*10c40*/  @!P3 LOP3.LUT R7, R7, R6, RZ, 0x3c, !PT ;  /* 0x000000060707b212 */ /* 0x000fc800078e3cff */
[----:B------:R-:W-:Y:S01]  /*10c50*/  @!P3 LOP3.LUT R6, R7, R6, RZ, 0x3c, !PT ;  /* 0x000000060706b212 */ /* 0x000fe200078e3cff */
[----:B---3--:R-:W-:-:S03]  /*10c60*/  @!P2 IMAD.X R5, RZ, RZ, R5, P4 ;  /* 0x000000ffff05a224 */ /* 0x008fc600020e0605 */
[----:B------:R-:W-:-:S05]  /*10c70*/  @!P3 LOP3.LUT R7, R7, R6, RZ, 0x3c, !PT ;  /* 0x000000060707b212 */ /* 0x000fca00078e3cff */
[----:B-----5:R-:W-:Y:S04]  /*10c80*/  @!P3 LDGSTS.E.BYPASS.LTC128B.128 [R9+0x18000], desc[UR50][R6.64], !P1 ;  /* 0x180000000609bfae */ /* 0x020fe8000c901d72 */
[----:B------:R0:W-:Y:S02]  /*10c90*/  @!P3 LDGSTS.E.BYPASS.LTC128B.128 [R9+0x1c000], desc[UR50][R6.64+0x80], !P0 ;  /* 0x1c0000800609bfae */ /* 0x0001e4000c101d72 */
[----:B0-----:R-:W-:Y:S02]  /*10ca0*/  @!P2 IMAD.MOV.U32 R6, RZ, RZ, R8 ;  /* 0x000000ffff06a224 */ /* 0x001fe400078e0008 */
        /* <DEDUP_REMOVED lines=38> */
[----:B------:R-:W-:Y:S02]  /*10f10*/  @!P2 LDGSTS.E.BYPASS.LTC128B.128 [R9+0x1a800], desc[UR50][R6.64], !P1 ;  /* 0x1a8000000609afae */ /* 0x000fe4000c901d72 */
[----:B------:R-:W-:Y:S02]  /*10f20*/  ISETP.GE.AND P3, PT, R5, R3, PT ;  /* 0x000000030500720c */ /* 0x000fe40003f66270 */
[----:B------:R0:W-:Y:S04]  /*10f30*/  @!P2 LDGSTS.E.BYPASS.LTC128B.128 [R9+0x1e800], desc[UR50][R6.64+0x80], !P0 ;  /* 0x1e8000800609afae */ /* 0x0001e8000c101d72 */
[----:B------:R-:W-:Y:S04]  /*10f40*/  SHFL.IDX PT, R5, R2, 0x6, 0x181f ;  /* 0x00d81f0002057f89 */ /* 0x000fe800000e0000 */
[----:B0-----:R-:W0:Y:S04]  /*10f50*/  SHFL.IDX PT, R6, R0, 0x6, 0x181f ;  /* 0x00d81f0000067f89 */ /* 0x001e2800000e0000 */
[----:B------:R-:W1:Y:S01]  /*10f60*/  SHFL.IDX PT, R0, R0, 0x7, 0x181f ;  /* 0x00f81f0000007f89 */ /* 0x000e6200000e0000 */
[----:B0-----:R-:W-:-:S05]  /*10f70*/  @!P3 IADD3 R6, P2, R10, R6, RZ ;  /* 0x000000060a06b210 */ /* 0x001fca0007f5e0ff */
[----:B------:R-:W-:-:S04]  /*10f80*/  @!P3 IMAD.X R5, RZ, RZ, R5, P2 ;  /* 0x000000ffff05b224 */ /* 0x000fc800010e0605 */
[----:B------:R-:W-:Y:S02]  /*10f90*/  @!P3 IMAD.MOV.U32 R7, RZ, RZ, R5 ;  /* 0x000000ffff07b224 */ /* 0x000fe400078e0005 */
[----:B------:R0:W2:Y:S04]  /*10fa0*/  SHFL.IDX PT, R5, R2, 0x7, 0x181f ;  /* 0x00f81f0002057f89 */ /* 0x0000a800000e0000 */
[----:B------:R0:W-:Y:S04]  /*10fb0*/  @!P3 LDGSTS.E.BYPASS.LTC128B.128 [R9+0x1b000], desc[UR50][R6.64], !P1 ;  /* 0x1b0000000609bfae */ /* 0x0001e8000c901d72 */
[----:B-1----:R0:W-:Y:S02]  /*10fc0*/  @!P3 LDGSTS.E.BYPASS.LTC128B.128 [R9+0x1f000], desc[UR50][R6.64+0x80], !P0 ;  /* 0x1f0000800609bfae */ /* 0x0021e4000c101d72 */
.L_x_1058:
        /* <DEDUP_REMOVED lines=11> */
.L_x_980:
[----:B------:R-:W-:Y:S05]  /*11080*/  BSYNC B0 ;  /* 0x0000000000007941 */ /* 0x000fea0003800000 */
.L_x_979:
[----:B------:R-:W-:Y:S01]  /*11090*/  NOP ;  /* 0x0000000000007918 */ /* 0x000fe20000000000 */
[----:B------:R-:W-:-:S13]  /*110a0*/  PLOP3.LUT P0, PT, PT, PT, PT, 0x80, 0x0 ;  /* 0x000000000000781c */ /* 0x000fda0003f0f070 */
.L_x_981:
        /* <DEDUP_REMOVED lines=18> */
.L_x_1059:
[----:B------:R-:W-:Y:S05]  /*111d0*/  BSYNC B0 ;  /* 0x0000000000007941 */ /* 0x000fea0003800000 */
.L_x_982:
[----:B------:R-:W-:-:S04]  /*111e0*/  UIADD3 UR4, UR41, -0x2, URZ ;  /* 0xfffffffe29047890 */ /* 0x000fc8000fffe03f */
[----:B------:R-:W-:-:S06]  /*111f0*/  UISETP.GE.AND UP0, UPT, UR4, UR40, UPT ;  /* 0x000000280400728c */ /* 0x000fcc000bf06270 */
[----:B------:R-:W-:-:S13]  /*11200*/  PLOP3.LUT P0, PT, PT, PT, UP0, 0x80, 0x0 ;  /* 0x000000000000781c */ /* 0x000fda0003f0f008 */
[----:B------:R-:W-:Y:S05]  /*11210*/  @!P0 BRA `(.L_x_984) ;  /* 0x0000000c00e48947 */ /* 0x000fea0003800000 */
[----:B------:R1:W5:Y:S04]  /*11220*/  LDL.LU R6, [R1] ;  /* 0x0000000001067983 */ /* 0x0003680000300800 */
[----:B------:R1:W5:Y:S01]  /*11230*/  LDL.LU R7, [R1+0x4] ;  /* 0x0000040001077983 */ /* 0x0003620000300800 */
[----:B0-----:R-:W-:-:S07]  /*11240*/  IMAD.U32 R0, RZ, RZ, UR4 ;  /* 0x00000004ff007e24 */ /* 0x001fce000f8e00ff */
.L_x_1006:
[----:B------:R-:W3:Y:S01]  /*11250*/  LDL R4, [R1+0x8] ;  /* 0x0000080001047983 */ /* 0x000ee20000100800 */
[----:B-----5:R-:W-:Y:S01]  /*11260*/  VIADD R3, R6, 0x1 ;  /* 0x0000000106037836 */ /* 0x020fe20000000000 */
[----:B------:R-:W-:Y:S05]  /*11270*/  YIELD ;  /* 0x0000000000007946 */ /* 0x000fea0003800000 */
[----:B------:R-:W-:Y:S01]  /*11280*/  ISETP.NE.AND P0, PT, R3, 0x2, PT ;  /* 0x000000020300780c */ /* 0x000fe20003f05270 */
[----:B------:R-:W-:Y:S03]  /*11290*/  BSSY B0, `(.L_x_985) ;  /* 0x0000089000007945 */ /* 0x000fe60003800000 */
[----:B------:R-:W-:-:S02]  /*112a0*/  SEL R2, RZ, 0x1, P0 ;  /* 0x00000001ff027807 */ /* 0x000fc40000000000 */
[----:B------:R-:W-:Y:S02]  /*112b0*/  SEL R10, R3, RZ, P0 ;  /* 0x000000ff030a7207 */ /* 0x000fe40000000000 */
[----:B------:R-:W-:-:S05]  /*112c0*/  LOP3.LUT R9, R7, R2, RZ, 0x3c, !PT ;  /* 0x0000000207097212 */ /* 0x000fca00078e3cff */
[----:B------:R0:W-:Y:S04]  /*112d0*/  STL [R1+0x4], R9 ;  /* 0x0000040901007387 */ /* 0x0001e80000100800 */
[----:B------:R0:W-:Y:S01]  /*112e0*/  STL [R1], R10 ;  /* 0x0000000a01007387 */ /* 0x0001e20000100800 */
[----:B---3--:R-:W-:-:S13]  /*112f0*/  LOP3.LUT P1, RZ, R4, 0x2, RZ, 0xc0, !PT ;  /* 0x0000000204ff7812 */ /* 0x008fda000782c0ff */
[----:B0-----:R-:W-:Y:S05]  /*11300*/  @!P1 BRA `(.L_x_986) ;  /* 0x0000000800049947 */ /* 0x001fea0003800000 */
[----:B------:R-:W-:Y:S01]  /*11310*/  LOP3.LUT P1, RZ, R4, 0x1, RZ, 0xc0, !PT ;  /* 0x0000000104ff7812 */ /* 0x000fe2000782c0ff */
[----:B------:R-:W-:-:S12]  /*11320*/  IMAD.MOV.U32 R8, RZ, RZ, R0 ;  /* 0x000000ffff087224 */ /* 0x000fd800078e0000 */
[----:B------:R-:W-:Y:S05]  /*11330*/  @!P1 BRA `(.L_x_987) ;  /* 0x0000000000509947 */ /* 0x000fea0003800000 */
[----:B------:R-:W3:Y:S01]  /*11340*/  LDL R11, [R1+0x10] ;  /* 0x00001000010b7983 */ /* 0x000ee20000100800 */
[----:B------:R-:W0:Y:S01]  /*11350*/  LDC R8, c[0x0][0x43c] ;  /* 0x00010f00ff087b82 */ /* 0x000e220000000800 */
[----:B------:R-:W-:Y:S02]  /*11360*/  ULDC.64 UR4, c[0x0][0x428] ;  /* 0x00010a0000047ab9 */ /* 0x000fe40000000a00 */
[----:B--2---:R-:W2:Y:S01]  /*11370*/  LDL R5, [R1+0xc] ;  /* 0x00000c0001057983 */ /* 0x004ea20000100800 */
        /* <DEDUP_REMOVED lines=8> */
[----:B---3--:R-:W-:-:S04]  /*11400*/  IMAD R4, R11, UR4, RZ ;  /* 0x000000040b047c24 */ /* 0x008fc8000f8e02ff */
[C---:B--2---:R-:W-:Y:S02]  /*11410*/  IMAD R4, R5.reuse, UR5, R4 ;  /* 0x0000000505047c24 */ /* 0x044fe4000f8e0204 */
[----:B------:R-:W-:Y:S01]  /*11420*/  IMAD.WIDE.U32 R2, R5, UR4, R2 ;  /* 0x0000000405027c25 */ /* 0x000fe2000f8e0002 */
[----:B------:R-:W-:-:S03]  /*11430*/  ULDC.64 UR4, c[0x0][0x418] ;  /* 0x0001060000047ab9 */ /* 0x000fc60000000a00 */
[----:B------:R-:W-:Y:S01]  /*11440*/  IMAD.IADD R3, R4, 0x1, R3 ;  /* 0x0000000104037824 */ /* 0x000fe200078e0203 */
[----:B------:R-:W-:-:S04]  /*11450*/  LEA R4, P0, R2, UR4, 0x2 ;  /* 0x0000000402047c11 */ /* 0x000fc8000f8010ff */
[----:B------:R-:W-:-:S05]  /*11460*/  LEA.HI.X R5, R2, UR5, R3, 0x2, P0 ;  /* 0x0000000502057c11 */ /* 0x000fca00080f1403 */
[----:B------:R0:W5:Y:S04]  /*11470*/  LDG.E R16, desc[UR50][R4.64] ;  /* 0x0000003204107981 */ /* 0x000168000c1e1900 */
.L_x_987:
[----:B0-----:R-:W-:Y:S01]  /*11480*/  IMAD R4, R10, 0x8, R17 ;  /* 0x000000080a047824 */ /* 0x001fe200078e0211 */
[----:B------:R-:W-:Y:S01]  /*11490*/  SHF.L.U32 R3, R9, 0x1f, RZ ;  /* 0x0000001f09037819 */ /* 0x000fe200000006ff */
[----:B------:R-:W0:Y:S01]  /*114a0*/  S2R R2, SR_TID.X ;  /* 0x0000000000027919 */ /* 0x000e220000002100 */
[----:B------:R-:W-:Y:S02]  /*114b0*/  BSSY B1, `(.L_x_988) ;  /* 0x0000005000017945 */ /* 0x000fe40003800000 */
[----:B------:R-:W3:Y:S01]  /*114c0*/  SYNCS.PHASECHK.TRANS64.TRYWAIT P0, [R4+URZ+0x28480], R3 ;  /* 0x02848003040075a7 */ /* 0x000ee2000800017f */
[----:B0-----:R-:W-:-:S04]  /*114d0*/  LOP3.LUT R2, R2, 0x7f, RZ, 0xc0, !PT ;  /* 0x0000007f02027812 */ /* 0x001fc800078ec0ff */
[----:B------:R-:W-:Y:S01]  /*114e0*/  ISETP.NE.AND P1, PT, R2, RZ, PT ;  /* 0x000000ff0200720c */ /* 0x000fe20003f25270 */
[----:B---3--:R-:W-:-:S12]  /*114f0*/  @!P0 BRA `(.L_x_989) ;  /* 0x0000002800888947 */ /* 0x008fd80003800000 */
.L_x_1060:
[----:B------:R-:W-:Y:S05]  /*11500*/  BSYNC B1 ;  /* 0x0000000000017941 */ /* 0x000fea0003800000 */
.L_x_988:
[----:B------:R-:W-:Y:S04]  /*11510*/  BSSY B1, `(.L_x_990) ;  /* 0x0000009000017945 */ /* 0x000fe80003800000 */
[----:B------:R-:W-:Y:S05]  /*11520*/  @P1 BRA `(.L_x_991) ;  /* 0x00000000001c1947 */ /* 0x000fea0003800000 */
[----:B------:R-:W2:Y:S02]  /*11530*/  S2R R2, SR_TID.X ;  /* 0x0000000000027919 */ /* 0x000ea40000002100 */
[----:B--2---:R-:W-:Y:S01]  /*11540*/  LOP3.LUT R5, R2, 0x1f, RZ, 0xc0, !PT ;  /* 0x0000001f02057812 */ /* 0x004fe200078ec0ff */
[----:B------:R-:W-:-:S03]  /*11550*/  IMAD.MOV.U32 R2, RZ, RZ, 0x4000 ;  /* 0x00004000ff027424 */ /* 0x000fc600078e00ff */
[----:B------:R-:W-:Y:S01]  /*11560*/  ISETP.NE.AND P0, PT, R5, RZ, PT ;  /* 0x000000ff0500720c */ /* 0x000fe20003f05270 */
[----:B------:R3:W-:-:S12]  /*11570*/  SYNCS.ARRIVE.TRANS64 RZ, [R4+URZ+0x28470], R2 ;  /* 0x0284700204ff79a7 */ /* 0x0007d8000800003f */
[----:B---3--:R-:W-:Y:S05]  /*11580*/  @!P0 BRA `(.L_x_991) ;  /* 0x0000000000048947 */ /* 0x008fea0003800000 */
[----:B------:R-:W-:Y:S01]  /*11590*/  BPT.TRAP 0x1 ;  /* 0x000000040000795c */ /* 0x000fe20000300000 */
.L_x_991:
[----:B------:R-:W-:Y:S05]  /*115a0*/  BSYNC B1 ;  /* 0x0000000000017941 */ /* 0x000fea0003800000 */
.L_x_990:
[----:B------:R-:W3:Y:S01]  /*115b0*/  LDL R2, [R1] ;  /* 0x0000000001027983 */ /* 0x000ee20000100800 */
[----:B------:R-:W-:Y:S01]  /*115c0*/  IMAD.MOV.U32 R13, RZ, RZ, RZ ;  /* 0x000000ffff0d7224 */ /* 0x000fe200078e00ff */
[----:B------:R-:W-:Y:S01]  /*115d0*/  UIADD3 UR4, UP0, UR46, 0x470, URZ ;  /* 0x000004702e047890 */ /* 0x000fe2000ff1e03f */
[----:B------:R-:W-:Y:S01]  /*115e0*/  PLOP3.LUT P0, PT, PT, PT, PT, 0x80, 0x0 ;  /* 0x000000000000781c */ /* 0x000fe20003f0f070 */
[----:B------:R-:W-:Y:S01]  /*115f0*/  IMAD.SHL.U32 R8, R8, 0x40, RZ ;  /* 0x0000004008087824 */ /* 0x000fe200078e00ff */
[----:B------:R-:W-:Y:S01]  /*11600*/  UMOV UR6, 0x0 ;  /* 0x0000000000067882 */ /* 0x000fe20000000000 */
[----:B------:R-:W-:Y:S01]  /*11610*/  R2UR UR10, R13 ;  /* 0x000000000d0a72ca */ /* 0x000fe200000e0000 */
[----:B--2---:R-:W-:Y:S01]  /*11620*/  VIADD R5, R4, 0x28470 ;  /* 0x0002847004057836 */ /* 0x004fe20000000000 */
[----:B------:R-:W-:Y:S01]  /*11630*/  UIADD3.X UR5, URZ, UR47, URZ, UP0, !UPT ;  /* 0x0000002f3f057290 */ /* 0x000fe200087fe43f */
[----:B------:R-:W-:Y:S01]  /*11640*/  UMOV UR7, 0x14f00000 ;  /* 0x14f0000000077882 */ /* 0x000fe20000000000 */
[----:B---3--:R-:W-:-:S04]  /*11650*/  IMAD R2, R2, 0x4000, R17 ;  /* 0x0000400002027824 */ /* 0x008fc800078e0211 */
[----:B------:R-:W-:-:S07]  /*11660*/  VIADD R9, R2, 0x10000 ;  /* 0x0001000002097836 */ /* 0x000fce0000000000 */
.L_x_992:
        /* <DEDUP_REMOVED lines=16> */
.L_x_993:
        /* <DEDUP_REMOVED lines=13> */
.L_x_1061:
[----:B------:R-:W-:Y:S05]  /*11840*/  BSYNC B1 ;  /* 0x0000000000017941 */ /* 0x000fea0003800000 */
.L_x_994:
[----:B------:R-:W-:Y:S01]  /*11850*/  BSSY B1, `(.L_x_996) ;  /* 0x000000b000017945 */ /* 0x000fe20003800000 */
[----:B------:R-:W-:Y:S02]  /*11860*/  IMAD.MOV.U32 R10, RZ, RZ, 0x0 ;  /* 0x00000000ff0a7424 */ /* 0x000fe400078e00ff */
[----:B------:R-:W-:Y:S01]  /*11870*/  IMAD.MOV.U32 R11, RZ, RZ, 0x14f00000 ;  /* 0x14f00000ff0b7424 */ /* 0x000fe200078e00ff */
[----:B------:R-:W-:Y:S06]  /*11880*/  @P1 BRA `(.L_x_997) ;  /* 0x00000000001c1947 */ /* 0x000fec0003800000 */
[----:B------:R-:W3:Y:S01]  /*11890*/  S2R R5, SR_TID.X ;  /* 0x0000000000057919 */ /* 0x000ee20000002100 */
[----:B0-2---:R-:W-:-:S04]  /*118a0*/  IMAD.MOV.U32 R3, RZ, RZ, 0x4000 ;  /* 0x00004000ff037424 */ /* 0x005fc800078e00ff */
[----:B------:R4:W-:Y:S01]  /*118b0*/  SYNCS.ARRIVE.TRANS64 RZ, [R4+URZ+0x28430], R3 ;  /* 0x0284300304ff79a7 */ /* 0x0009e2000800003f */
[----:B---3--:R-:W-:-:S04]  /*118c0*/  LOP3.LUT R5, R5, 0x1f, RZ, 0xc0, !PT ;  /* 0x0000001f05057812 */ /* 0x008fc800078ec0ff */
[----:B------:R-:W-:-:S13]  /*118d0*/  ISETP.NE.AND P0, PT, R5, RZ, PT ;  /* 0x000000ff0500720c */ /* 0x000fda0003f05270 */
[----:B----4-:R-:W-:Y:S05]  /*118e0*/  @!P0 BRA `(.L_x_997) ;  /* 0x0000000000048947 */ /* 0x010fea0003800000 */
[----:B------:R-:W-:Y:S01]  /*118f0*/  BPT.TRAP 0x1 ;  /* 0x000000040000795c */ /* 0x000fe20000300000 */
.L_x_997:
[----:B------:R-:W-:Y:S05]  /*11900*/  BSYNC B1 ;  /* 0x0000000000017941 */ /* 0x000fea0003800000 */
.L_x_996:
[----:B------:R-:W-:Y:S01]  /*11910*/  R2UR UR10, R13 ;  /* 0x000000000d0a72ca */ /* 0x000fe200000e0000 */
[----:B------:R-:W-:Y:S01]  /*11920*/  UIADD3 UR4, UP0, UR46, 0x370, URZ ;  /* 0x000003702e047890 */ /* 0x000fe2000ff1e03f */
[----:B------:R-:W-:Y:S01]  /*11930*/  R2UR UR6, R10 ;  /* 0x000000000a0672ca */ /* 0x000fe200000e0000 */
[----:B0-2---:R-:W-:Y:S01]  /*11940*/  VIADD R4, R4, 0x28430 ;  /* 0x0002843004047836 */ /* 0x005fe20000000000 */
[----:B------:R-:W-:Y:S01]  /*11950*/  R2UR UR7, R11 ;  /* 0x000000000b0772ca */ /* 0x000fe200000e0000 */
[----:B------:R-:W-:Y:S01]  /*11960*/  VIADD R3, R2, 0x20000 ;  /* 0x0002000002037836 */ /* 0x000fe20000000000 */
[----:B------:R-:W-:Y:S01]  /*11970*/  PLOP3.LUT P0, PT, PT, PT, PT, 0x80, 0x0 ;  /* 0x000000000000781c */ /* 0x000fe20003f0f070 */
[----:B------:R-:W-:-:S12]  /*11980*/  UIADD3.X UR5, URZ, UR47, URZ, UP0, !UPT ;  /* 0x0000002f3f057290 */ /* 0x000fd800087fe43f */
.L_x_998:
        /* <DEDUP_REMOVED lines=15> */
.L_x_999:
        /* <DEDUP_REMOVED lines=10> */
.L_x_986:
[----:B------:R-:W-:Y:S05]  /*11b20*/  BSYNC B0 ;  /* 0x0000000000007941 */ /* 0x000fea0003800000 */
.L_x_985:
[----:B------:R-:W-:-:S06]  /*11b30*/  UISETP.NE.AND UP0, UPT, UR39, 0x3, UPT ;  /* 0x000000032700788c */ /* 0x000fcc000bf05270 */
[----:B------:R-:W-:-:S13]  /*11b40*/  PLOP3.LUT P0, PT, PT, PT, UP0, 0x80, 0x0 ;  /* 0x000000000000781c */ /* 0x000fda0003f0f008 */
[----:B------:R-:W-:Y:S05]  /*11b50*/  @!P0 BRA `(.L_x_1000) ;  /* 0x0000000000048947 */ /* 0x000fea0003800000 */
[----:B------:R-:W-:Y:S01]  /*11b60*/  BPT.TRAP 0x1 ;  /* 0x000000040000795c */ /* 0x000fe20000300000 */
.L_x_1000:
[----:B------:R-:W-:Y:S01]  /*11b70*/  IMAD.U32 R2, RZ, RZ, UR45 ;  /* 0x0000002dff027e24 */ /* 0x000fe2000f8e00ff */
[----:B------:R-:W-:Y:S01]  /*11b80*/  BSSY B0, `(.L_x_1001) ;  /* 0x0000007000007945 */ /* 0x000fe20003800000 */
[----:B------:R-:W-:-:S03]  /*11b90*/  IMAD R19, R6, 0x8, R17 ;  /* 0x0000000806137824 */ /* 0x000fc600078e0211 */
[----:B------:R-:W-:Y:S02]  /*11ba0*/  ISETP.NE.AND P0, PT, R2, 0x3, PT ;  /* 0x000000030200780c */ /* 0x000fe40003f05270 */
[----:B------:R-:W-:-:S04]  /*11bb0*/  LOP3.LUT R2, R7, 0x1, RZ, 0x3c, !PT ;  /* 0x0000000107027812 */ /* 0x000fc800078e3cff */
[----:B------:R-:W-:-:S04]  /*11bc0*/  SHF.L.U32 R2, R2, 0x1f, RZ ;  /* 0x0000001f02027819 */ /* 0x000fc800000006ff */
[----:B------:R-:W0:Y:S02]  /*11bd0*/  SYNCS.PHASECHK.TRANS64.TRYWAIT P1, [R19+URZ+0x28470], R2 ;  /* 0x02847002130075a7 */ /* 0x000e24000802017f */
[----:B0-----:R-:W-:Y:S05]  /*11be0*/  @!P1 BRA `(.L_x_1002) ;  /* 0x0000002000f49947 */ /* 0x001fea0003800000 */
.L_x_1062:
[----:B------:R-:W-:Y:S05]  /*11bf0*/  BSYNC B0 ;  /* 0x0000000000007941 */ /* 0x000fea0003800000 */
.L_x_1001:
[----:B------:R-:W-:Y:S05]  /*11c00*/  @!P0 BRA `(.L_x_1003) ;  /* 0x0000000000048947 */ /* 0x000fea0003800000 */
[----:B------:R-:W-:Y:S01]  /*11c10*/  BPT.TRAP 0x1 ;  /* 0x000000040000795c */ /* 0x000fe20000300000 */
.L_x_1003:
[----:B------:R-:W-:Y:S01]  /*11c20*/  SHF.L.U32 R3, R7, 0x1f, RZ ;  /* 0x0000001f07037819 */ /* 0x000fe200000006ff */
[----:B0-----:R-:W-:-:S03]  /*11c30*/  IMAD.SHL.U32 R2, R6, 0x4000, RZ ;  /* 0x0000400006027824 */ /* 0x001fc600078e00ff */
[----:B------:R-:W0:Y:S02]  /*11c40*/  SYNCS.PHASECHK.TRANS64.TRYWAIT P1, [R19+URZ+0x28460], R3 ;  /* 0x02846003130075a7 */ /* 0x000e24000802017f */
[----:B0-----:R-:W-:Y:S05]  /*11c50*/  @!P1 BRA `(.L_x_1004) ;  /* 0x0000002000ec9947 */ /* 0x001fea0003800000 */
.L_x_1063:
[----:B------:R-:W0:Y:S04]  /*11c60*/  LDL R4, [R1+0x18] ;  /* 0x0000180001047983 */ /* 0x000e280000100800 */
[----:B------:R-:W3:Y:S01]  /*11c70*/  LDL R12, [R1+0x14] ;  /* 0x00001400010c7983 */ /* 0x000ee20000100800 */
[----:B------:R-:W-:Y:S05]  /*11c80*/  WARPSYNC.ALL ;  /* 0x0000000000007948 */ /* 0x000fea0003800000 */
[----:B--2---:R-:W2:Y:S01]  /*11c90*/  S2R R5, SR_TID.X ;  /* 0x0000000000057919 */ /* 0x004ea20000002100 */
[----:B------:R-:W-:Y:S01]  /*11ca0*/  IMAD.MOV.U32 R13, RZ, RZ, 0x40 ;  /* 0x00000040ff0d7424 */ /* 0x000fe200078e00ff */
[----:B--2---:R-:W-:-:S04]  /*11cb0*/  LOP3.LUT P1, RZ, R5, 0x4, RZ, 0xc0, !PT ;  /* 0x0000000405ff7812 */ /* 0x004fc8000782c0ff */
[----:B------:R-:W-:Y:S02]  /*11cc0*/  SEL R13, R13, 0xffffffc0, !P1 ;  /* 0xffffffc00d0d7807 */ /* 0x000fe40004800000 */
[----:B0-----:R-:W-:Y:S02]  /*11cd0*/  LOP3.LUT R3, R2, R4, RZ, 0xfc, !PT ;  /* 0x0000000402037212 */ /* 0x001fe400078efcff */
[----:B---3--:R-:W-:-:S03]  /*11ce0*/  IADD3 R2, R17, R2, R12 ;  /* 0x0000000211027210 */ /* 0x008fc60007ffe00c */
[----:B------:R-:W-:-:S04]  /*11cf0*/  IMAD.IADD R3, R17, 0x1, R3 ;  /* 0x0000000111037824 */ /* 0x000fc800078e0203 */
[----:B------:R-:W-:Y:S01]  /*11d00*/  IMAD.IADD R18, R13, 0x1, R3 ;  /* 0x000000010d127824 */ /* 0x000fe200078e0203 */
[----:B------:R-:W0:Y:S02]  /*11d10*/  LDSM.16.MT88.4 R8, [R3+0x10000] ;  /* 0x010000000308783b */ /* 0x000e240000004200 */
[C-C-:B0-----:R-:W-:Y:S02]  /*11d20*/  PRMT R4, R8.reuse, 0x6420, R9.reuse ;  /* 0x0000642008047816 */ /* 0x141fe40000000009 */
[----:B------:R-:W-:Y:S02]  /*11d30*/  PRMT R5, R8, 0x7531, R9 ;  /* 0x0000753108057816 */ /* 0x000fe40000000009 */
[C-C-:B------:R-:W-:Y:S02]  /*11d40*/  PRMT R6, R10.reuse, 0x6420, R11.reuse ;  /* 0x000064200a067816 */ /* 0x140fe4000000000b */
[----:B------:R-:W-:Y:S02]  /*11d50*/  PRMT R7, R10, 0x7531, R11 ;  /* 0x000075310a077816 */ /* 0x000fe4000000000b */
[----:B------:R-:W0:Y:S04]  /*11d60*/  LDSM.16.MT88.4 R8, [R18+0x10000] ;  /* 0x010000001208783b */ /* 0x000e280000004200 */
[----:B------:R-:W-:Y:S01]  /*11d70*/  STSM.16.M88.4 [R2+0x8000], R4 ;  /* 0x0080000402007844 */ /* 0x000fe20000000200 */
[----:B0-----:R-:W-:-:S02]  /*11d80*/  PRMT R12, R8, 0x6420, R9 ;  /* 0x00006420080c7816 */ /* 0x001fc40000000009 */
        /* <DEDUP_REMOVED lines=10> */
[----:B------:R2:W-:Y:S02]  /*11e30*/  STSM.16.M88.4 [R2+0xa000], R4 ;  /* 0x00a0000402007844 */ /* 0x0005e40000000200 */
[----:B--2---:R-:W2:Y:S01]  /*11e40*/  S2R R7, SR_TID.X ;  /* 0x0000000000077919 */ /* 0x004ea20000002100 */
[C-C-:B0-----:R-:W-:Y:S02]  /*11e50*/  PRMT R12, R8.reuse, 0x6420, R9.reuse ;  /* 0x00006420080c7816 */ /* 0x141fe40000000009 */
[----:B------:R-:W-:-:S02]  /*11e60*/  PRMT R13, R8, 0x7531, R9 ;  /* 0x00007531080d7816 */ /* 0x000fc40000000009 */
[C-C-:B------:R-:W-:Y:S02]  /*11e70*/  PRMT R14, R10.reuse, 0x6420, R11.reuse ;  /* 0x000064200a0e7816 */ /* 0x140fe4000000000b */
[----:B------:R-:W-:-:S05]  /*11e80*/  PRMT R15, R10, 0x7531, R11 ;  /* 0x000075310a0f7816 */ /* 0x000fca000000000b */
[----:B------:R0:W-:Y:S01]  /*11e90*/  STSM.16.M88.4 [R2+0xb000], R12 ;  /* 0x00b0000c02007844 */ /* 0x0001e20000000200 */
[----:B--2---:R-:W-:-:S03]  /*11ea0*/  LOP3.LUT P1, RZ, R7, 0x4, RZ, 0xc0, !PT ;  /* 0x0000000407ff7812 */ /* 0x004fc6000782c0ff */
[----:B------:R-:W2:Y:S01]  /*11eb0*/  LDSM.16.MT88.4 R8, [R3+0x11000] ;  /* 0x011000000308783b */ /* 0x000ea20000004200 */
[----:B0-----:R-:W-:-:S05]  /*11ec0*/  IMAD.MOV.U32 R15, RZ, RZ, 0x20 ;  /* 0x00000020ff0f7424 */ /* 0x001fca00078e00ff */
[----:B------:R-:W-:-:S04]  /*11ed0*/  SEL R15, R15, 0xffffffe0, !P1 ;  /* 0xffffffe00f0f7807 */ /* 0x000fc80004800000 */
[----:B------:R-:W-:Y:S02]  /*11ee0*/  IADD3 R2, R15, 0x8000, R2 ;  /* 0x000080000f027810 */ /* 0x000fe40007ffe002 */
[C-C-:B--2---:R-:W-:Y:S02]  /*11ef0*/  PRMT R4, R8.reuse, 0x6420, R9.reuse ;  /* 0x0000642008047816 */ /* 0x144fe40000000009 */
[----:B------:R-:W-:Y:S02]  /*11f00*/  PRMT R5, R8, 0x7531, R9 ;  /* 0x0000753108057816 */ /* 0x000fe40000000009 */
[C-C-:B------:R-:W-:Y:S02]  /*11f10*/  PRMT R6, R10.reuse, 0x6420, R11.reuse ;  /* 0x000064200a067816 */ /* 0x140fe4000000000b */
[----:B------:R-:W-:Y:S02]  /*11f20*/  PRMT R7, R10, 0x7531, R11 ;  /* 0x000075310a077816 */ /* 0x000fe4000000000b */
[----:B------:R-:W0:Y:S04]  /*11f30*/  LDSM.16.MT88.4 R8, [R18+0x11000] ;  /* 0x011000001208783b */ /* 0x000e280000004200 */
[----:B------:R-:W-:Y:S01]  /*11f40*/  STSM.16.M88.4 [R2], R4 ;  /* 0x0000000402007844 */ /* 0x000fe20000000200 */
        /* <DEDUP_REMOVED lines=12> */
[C-C-:B0-----:R-:W-:Y:S02]  /*12010*/  PRMT R4, R8.reuse, 0x6420, R9.reuse ;  /* 0x0000642008047816 */ /* 0x141fe40000000009 */
[----:B------:R-:W-:-:S02]  /*12020*/  PRMT R5, R8, 0x7531, R9 ;  /* 0x0000753108057816 */ /* 0x000fc40000000009 */
[C-C-:B------:R-:W-:Y:S02]  /*12030*/  PRMT R6, R10.reuse, 0x6420, R11.reuse ;  /* 0x000064200a067816 */ /* 0x140fe4000000000b */
        /* <DEDUP_REMOVED lines=10> */
.L_x_1005:
[----:B0-----:R3:W5:Y:S01]  /*120e0*/  LDL R6, [R1] ;  /* 0x0000000001067983 */ /* 0x0017620000100800 */
[----:B--2---:R0:W-:Y:S03]  /*120f0*/  SYNCS.ARRIVE.TRANS64.A1T0 RZ, [R19+URZ+0x28450], RZ ;  /* 0x028450ff13ff79a7 */ /* 0x0041e6000810003f */
[----:B------:R3:W5:Y:S01]  /*12100*/  LDL R7, [R1+0x4] ;  /* 0x0000040001077983 */ /* 0x0007620000100800 */
[----:B------:R-:W2:Y:S02]  /*12110*/  S2R R2, SR_TID.X ;  /* 0x0000000000027919 */ /* 0x000ea40000002100 */
[----:B--2---:R-:W-:Y:S01]  /*12120*/  LOP3.LUT R2, R2, 0x7f, RZ, 0xc0, !PT ;  /* 0x0000007f02027812 */ /* 0x004fe200078ec0ff */
[----:B------:R-:W-:Y:S03]  /*12130*/  BAR.SYNC.DEFER_BLOCKING 0x2, 0x80 ;  /* 0x0082000000007b1d */ /* 0x000fe60000010000 */
[----:B------:R-:W-:-:S13]  /*12140*/  ISETP.NE.AND P0, PT, R2, RZ, PT ;  /* 0x000000ff0200720c */ /* 0x000fda0003f05270 */
[----:B0-----:R-:W-:-:S05]  /*12150*/  @!P0 VIADD R19, R19, 0x28480 ;  /* 0x0002848013138836 */ /* 0x001fca0000000000 */
[----:B------:R-:W-:-:S04]  /*12160*/  @!P0 PRMT R19, RZ, 0x654, R19 ;  /* 0x00000654ff138816 */ /* 0x000fc80000000013 */
[----:B------:R3:W-:Y:S01]  /*12170*/  @!P0 SYNCS.ARRIVE.TRANS64.RED.A1T0 RZ, [R19+URZ], RZ ;  /* 0x000000ff13ff89a7 */ /* 0x0007e2000810043f */
[C---:B------:R-:W-:Y:S01]  /*12180*/  ISETP.GT.AND P0, PT, R0.reuse, UR40, PT ;  /* 0x0000002800007c0c */ /* 0x040fe2000bf04270 */
[----:B------:R-:W-:-:S12]  /*12190*/  VIADD R0, R0, 0xffffffff ;  /* 0xffffffff00007836 */ /* 0x000fd80000000000 */
[----:B---3--:R-:W-:Y:S05]  /*121a0*/  @P0 BRA `(.L_x_1006) ;  /* 0xfffffff000280947 */ /* 0x008fea000383ffff */
.L_x_984:
[----:B------:R-:W3:Y:S01]  /*121b0*/  S2R R2, SR_TID.X ;  /* 0x0000000000027919 */ /* 0x000ee20000002100 */
[----:B------:R-:W-:Y:S01]  /*121c0*/  BSSY B0, `(.L_x_1007) ;  /* 0x0000011000007945 */ /* 0x000fe20003800000 */
[----:B---3--:R-:W-:-:S04]  /*121d0*/  LOP3.LUT R2, R2, 0x7f, RZ, 0xc0, !PT ;  /* 0x0000007f02027812 */ /* 0x008fc800078ec0ff */
[----:B------:R-:W-:-:S13]  /*121e0*/  ISETP.NE.AND P0, PT, R2, RZ, PT ;  /* 0x000000ff0200720c */ /* 0x000fda0003f05270 */
[----:B------:R-:W-:Y:S05]  /*121f0*/  @P0 BRA `(.L_x_1008) ;  /* 0x0000000000340947 */ /* 0x000fea0003800000 */
[----:B------:R-:W3:Y:S01]  /*12200*/  S2R R3, SR_LANEID ;  /* 0x0000000000037919 */ /* 0x000ee20000000000 */
[----:B------:R-:W-:Y:S02]  /*12210*/  VOTEU.ANY UR4, UPT, PT ;  /* 0x0000000000047886 */ /* 0x000fe400038e0100 */
[----:B0-----:R-:W3:Y:S08]  /*12220*/  FLO.U32 R0, UR4 ;  /* 0x0000000400007d00 */ /* 0x001ef000080e0000 */
[----:B--2---:R-:W0:Y:S01]  /*12230*/  POPC R5, UR4 ;  /* 0x0000000400057d09 */ /* 0x004e220008000000 */
[----:B---3--:R-:W-:-:S02]  /*12240*/  ISETP.EQ.U32.AND P1, PT, R0, R3, PT ;  /* 0x000000030000720c */ /* 0x008fc40003f22070 */
[----:B------:R-:W0:Y:S11]  /*12250*/  LDC.64 R2, c[0x0][0xc80] ;  /* 0x00032000ff027b82 */ /* 0x000e360000000a00 */
[----:B0-----:R-:W2:Y:S01]  /*12260*/  @P1 ATOMG.E.ADD.STRONG.GPU PT, R3, desc[UR50][R2.64], R5 ;  /* 0x00000005020319a8 */ /* 0x001ea200081ee1f2 */
[----:B------:R-:W0:Y:S02]  /*12270*/  S2R R4, SR_LTMASK ;  /* 0x0000000000047919 */ /* 0x000e240000003900 */
[----:B0-----:R-:W-:-:S04]  /*12280*/  LOP3.LUT R4, R4, UR4, RZ, 0xc0, !PT ;  /* 0x0000000404047c12 */ /* 0x001fc8000f8ec0ff */
[----:B-----5:R-:W0:Y:S01]  /*12290*/  POPC R7, R4 ;  /* 0x0000000400077309 */ /* 0x020e220000000000 */
[----:B--2---:R-:W0:Y:S02]  /*122a0*/  SHFL.IDX PT, R0, R3, R0, 0x1f ;  /* 0x00001f0003007589 */ /* 0x004e2400000e0000 */
[----:B0-----:R-:W-:-:S05]  /*122b0*/  IADD3 R0, R0, UR43, R7 ;  /* 0x0000002b00007c10 */ /* 0x001fca000fffe007 */
[----:B------:R3:W-:Y:S02]  /*122c0*/  STL [R1+0x20], R0 ;  /* 0x0000200001007387 */ /* 0x0007e40000100800 */
.L_x_1008:
[----:B------:R-:W-:Y:S05]  /*122d0*/  BSYNC B0 ;  /* 0x0000000000007941 */ /* 0x000fea0003800000 */
.L_x_1007:
[----:B------:R-:W-:-:S06]  /*122e0*/  UISETP.NE.AND UP0, UPT, UR39, 0x3, UPT ;  /* 0x000000032700788c */ /* 0x000fcc000bf05270 */
[----:B------:R-:W-:-:S13]  /*122f0*/  PLOP3.LUT P1, PT, PT, PT, UP0, 0x80, 0x0 ;  /* 0x000000000000781c */ /* 0x000fda0003f2f008 */
[----:B------:R-:W-:Y:S05]  /*12300*/  @!P1 BRA `(.L_x_1009) ;  /* 0x0000000000049947 */ /* 0x000fea0003800000 */
[----:B------:R-:W-:Y:S01]  /*12310*/  BPT.TRAP 0x1 ;  /* 0x000000040000795c */ /* 0x000fe20000300000 */
.L_x_1009:
[----:B------:R-:W4:Y:S04]  /*12320*/  LDL R3, [R1+0x4] ;  /* 0x0000040001037983 */ /* 0x000f280000100800 */
[----:B------:R-:W2:Y:S01]  /*12330*/  LDL R2, [R1] ;  /* 0x0000000001027983 */ /* 0x000ea20000100800 */
[----:B0--3--:R-:W-:Y:S01]  /*12340*/  IMAD.U32 R0, RZ, RZ, UR45 ;  /* 0x0000002dff007e24 */ /* 0x009fe2000f8e00ff */
[----:B------:R-:W-:Y:S04]  /*12350*/  BSSY B0, `(.L_x_1010) ;  /* 0x0000007000007945 */ /* 0x000fe80003800000 */
[----:B------:R-:W-:-:S02]  /*12360*/  ISETP.NE.AND P2, PT, R0, 0x3, PT ;  /* 0x000000030000780c */ /* 0x000fc40003f45270 */
[----:B----4-:R-:W-:-:S04]  /*12370*/  LOP3.LUT R3, R3, 0x1, RZ, 0x3c, !PT ;  /* 0x0000000103037812 */ /* 0x010fc800078e3cff */
[----:B------:R-:W-:Y:S01]  /*12380*/  SHF.L.U32 R3, R3, 0x1f, RZ ;  /* 0x0000001f03037819 */ /* 0x000fe200000006ff */
[----:B--2---:R-:W-:-:S04]  /*12390*/  IMAD R16, R2, 0x8, R17 ;  /* 0x0000000802107824 */ /* 0x004fc800078e0211 */
[----:B------:R-:W0:Y:S02]  /*123a0*/  SYNCS.PHASECHK.TRANS64.TRYWAIT P1, [R16+URZ+0x28470], R3 ;  /* 0x02847003100075a7 */ /* 0x000e24000802017f */
[----:B0-----:R-:W-:Y:S05]  /*123b0*/  @!P1 BRA `(.L_x_1011) ;  /* 0x0000001c00289947 */ /* 0x001fea0003800000 */
.L_x_1064:
[----:B------:R-:W-:Y:S05]  /*123c0*/  BSYNC B0 ;  /* 0x0000000000007941 */ /* 0x000fea0003800000 */
.L_x_1010:
[----:B------:R-:W-:Y:S05]  /*123d0*/  @!P2 BRA `(.L_x_1012) ;  /* 0x000000000004a947 */ /* 0x000fea0003800000 */
[----:B------:R-:W-:Y:S01]  /*123e0*/  BPT.TRAP 0x1 ;  /* 0x000000040000795c */ /* 0x000fe20000300000 */
.L_x_1012:
[----:B------:R-:W0:Y:S02]  /*123f0*/  LDL R0, [R1+0x4] ;  /* 0x0000040001007983 */ /* 0x000e240000100800 */
[----:B0-----:R-:W-:-:S04]  /*12400*/  SHF.L.U32 R3, R0, 0x1f, RZ ;  /* 0x0000001f00037819 */ /* 0x001fc800000006ff */
[----:B------:R-:W0:Y:S02]  /*12410*/  SYNCS.PHASECHK.TRANS64.TRYWAIT P1, [R16+URZ+0x28460], R3 ;  /* 0x02846003100075a7 */ /* 0x000e24000802017f */
[----:B0-----:R-:W-:Y:S05]  /*12420*/  @!P1 BRA `(.L_x_1013) ;  /* 0x0000001c00209947 */ /* 0x001fea0003800000 */
.L_x_1065:
[----:B------:R-:W2:Y:S04]  /*12430*/  LDL R18, [R1] ;  /* 0x0000000001127983 */ /* 0x000ea80000100800 */
[----:B------:R-:W3:Y:S04]  /*12440*/  LDL R2, [R1+0x18] ;  /* 0x0000180001027983 */ /* 0x000ee80000100800 */
[----:B------:R-:W4:Y:S01]  /*12450*/  LDL R12, [R1+0x14] ;  /* 0x00001400010c7983 */ /* 0x000f220000100800 */
[----:B------:R-:W0:Y:S01]  /*12460*/  S2R R9, SR_TID.X ;  /* 0x0000000000097919 */ /* 0x000e220000002100 */
[----:B------:R-:W-:Y:S05]  /*12470*/  WARPSYNC.ALL ;  /* 0x0000000000007948 */ /* 0x000fea0003800000 */
[----:B------:R-:W-:Y:S01]  /*12480*/  IMAD.MOV.U32 R13, RZ, RZ, 0x40 ;  /* 0x00000040ff0d7424 */ /* 0x000fe200078e00ff */
[----:B0-----:R-:W-:-:S04]  /*12490*/  LOP3.LUT P1, RZ, R9, 0x4, RZ, 0xc0, !PT ;  /* 0x0000000409ff7812 */ /* 0x001fc8000782c0ff */
[----:B------:R-:W-:Y:S01]  /*124a0*/  SEL R13, R13, 0xffffffc0, !P1 ;  /* 0xffffffc00d0d7807 */ /* 0x000fe20004800000 */
[----:B------:R-:W0:Y:S01]  /*124b0*/  S2R R19, SR_TID.X ;  /* 0x0000000000137919 */ /* 0x000e220000002100 */
[----:B--2---:R-:W-:-:S05]  /*124c0*/  IMAD.SHL.U32 R0, R18, 0x4000, RZ ;  /* 0x0000400012007824 */ /* 0x004fca00078e00ff */
[----:B---3--:R-:W-:-:S05]  /*124d0*/  LOP3.LUT R2, R0, R2, RZ, 0xfc, !PT ;  /* 0x0000000200027212 */ /* 0x008fca00078efcff */
[----:B------:R-:W-:-:S05]  /*124e0*/  IMAD.IADD R2, R17, 0x1, R2 ;  /* 0x0000000111027824 */ /* 0x000fca00078e0202 */
[----:B-----5:R-:W2:Y:S01]  /*124f0*/  LDSM.16.MT88.4 R4, [R2+0x10000] ;  /* 0x010000000204783b */ /* 0x020ea20000004200 */
[----:B------:R-:W-:Y:S01]  /*12500*/  IMAD.IADD R3, R13, 0x1, R2 ;  /* 0x000000010d037824 */ /* 0x000fe200078e0202 */
[----:B----4-:R-:W-:Y:S02]  /*12510*/  IADD3 R0, R17, R0, R12 ;  /* 0x0000000011007210 */ /* 0x010fe40007ffe00c */
[C-C-:B--2---:R-:W-:Y:S02]  /*12520*/  PRMT R8, R4.reuse, 0x6420, R5.reuse ;  /* 0x0000642004087816 */ /* 0x144fe40000000005 */
[----:B------:R-:W-:Y:S02]  /*12530*/  PRMT R9, R4, 0x7531, R5 ;  /* 0x0000753104097816 */ /* 0x000fe40000000005 */
[C-C-:B------:R-:W-:Y:S02]  /*12540*/  PRMT R10, R6.reuse, 0x6420, R7.reuse ;  /* 0x00006420060a7816 */ /* 0x140fe40000000007 */
[----:B------:R-:W-:-:S02]  /*12550*/  PRMT R11, R6, 0x7531, R7 ;  /* 0x00007531060b7816 */ /* 0x000fc40000000007 */
[----:B------:R-:W2:Y:S04]  /*12560*/  LDSM.16.MT88.4 R4, [R3+0x10000] ;  /* 0x010000000304783b */ /* 0x000ea80000004200 */
[----:B------:R2:W-:Y:S02]  /*12570*/  STSM.16.M88.4 [R0+0x8000], R8 ;  /* 0x0080000800007844 */ /* 0x0005e40000000200 */
        /* <DEDUP_REMOVED lines=17> */
[----:B------:R-:W2:Y:S01]  /*12690*/  LDSM.16.MT88.4 R4, [R2+0x11000] ;  /* 0x011000000204783b */ /* 0x000ea20000004200 */
[----:B0-----:R-:W-:Y:S01]  /*126a0*/  LOP3.LUT P1, RZ, R19, 0x4, RZ, 0xc0, !PT ;  /* 0x0000000413ff7812 */ /* 0x001fe2000782c0ff */
[----:B------:R-:W-:Y:S01]  /*126b0*/  IMAD.MOV.U32 R19, RZ, RZ, 0x20 ;  /* 0x00000020ff137424 */ /* 0x000fe200078e00ff */
[C-C-:B--2---:R-:W-:Y:S02]  /*126c0*/  PRMT R12, R4.reuse, 0x6420, R5.reuse ;  /* 0x00006420040c7816 */ /* 0x144fe40000000005 */
[----:B------:R-:W-:Y:S02]  /*126d0*/  PRMT R13, R4, 0x7531, R5 ;  /* 0x00007531040d7816 */ /* 0x000fe40000000005 */
[----:B------:R-:W-:-:S02]  /*126e0*/  PRMT R14, R6, 0x6420, R7 ;  /* 0x00006420060e7816 */ /* 0x000fc40000000007 */
[----:B------:R-:W-:Y:S02]  /*126f0*/  PRMT R15, R6, 0x7531, R7 ;  /* 0x00007531060f7816 */ /* 0x000fe40000000007 */
[----:B------:R-:W0:Y:S01]  /*12700*/  LDSM.16.MT88.4 R4, [R3+0x11000] ;  /* 0x011000000304783b */ /* 0x000e220000004200 */
[----:B------:R-:W-:-:S04]  /*12710*/  SEL R19, R19, 0xffffffe0, !P1 ;  /* 0xffffffe013137807 */ /* 0x000fc80004800000 */
        /* <DEDUP_REMOVED lines=27> */
.L_x_1014:
[----:B------:R-:W3:Y:S01]  /*128d0*/  LDL.LU R3, [R1+0x4] ;  /* 0x0000040001037983 */ /* 0x000ee20000300800 */
[----:B0-----:R0:W-:Y:S01]  /*128e0*/  SYNCS.ARRIVE.TRANS64.A1T0 RZ, [R16+URZ+0x28450], RZ ;  /* 0x028450ff10ff79a7 */ /* 0x0011e2000810003f */
[----:B--2---:R-:W-:Y:S01]  /*128f0*/  VIADD R0, R18, 0x1 ;  /* 0x0000000112007836 */ /* 0x004fe20000000000 */
[----:B------:R-:W-:Y:S04]  /*12900*/  BAR.SYNC.DEFER_BLOCKING 0x2, 0x80 ;  /* 0x0082000000007b1d */ /* 0x000fe80000010000 */
[----:B------:R-:W-:Y:S01]  /*12910*/  ISETP.NE.AND P1, PT, R0, 0x2, PT ;  /* 0x000000020000780c */ /* 0x000fe20003f25270 */
[----:B0-----:R-:W-:-:S03]  /*12920*/  @!P0 VIADD R16, R16, 0x28480 ;  /* 0x0002848010108836 */ /* 0x001fc60000000000 */
[----:B------:R-:W-:Y:S02]  /*12930*/  SEL R2, RZ, 0x1, P1 ;  /* 0x00000001ff027807 */ /* 0x000fe40000800000 */
[----:B------:R-:W-:Y:S02]  /*12940*/  SEL R0, R0, RZ, P1 ;  /* 0x000000ff00007207 */ /* 0x000fe40000800000 */
[----:B------:R-:W-:-:S03]  /*12950*/  @!P0 PRMT R16, RZ, 0x654, R16 ;  /* 0x00000654ff108816 */ /* 0x000fc60000000010 */
[----:B------:R2:W-:Y:S01]  /*12960*/  STL [R1], R0 ;  /* 0x0000000001007387 */ /* 0x0005e20000100800 */
[----:B------:R2:W-:Y:S01]  /*12970*/  @!P0 SYNCS.ARRIVE.TRANS64.RED.A1T0 RZ, [R16+URZ], RZ ;  /* 0x000000ff10ff89a7 */ /* 0x0005e2000810043f */
[----:B---3--:R-:W-:-:S05]  /*12980*/  LOP3.LUT R3, R3, R2, RZ, 0x3c, !PT ;  /* 0x0000000203037212 */ /* 0x008fca00078e3cff */
[----:B------:R2:W-:Y:S02]  /*12990*/  STL [R1+0x4], R3 ;  /* 0x0000040301007387 */ /* 0x0005e40000100800 */
.L_x_959:
[----:B------:R-:W-:Y:S05]  /*129a0*/  BSYNC B7 ;  /* 0x0000000000077941 */ /* 0x000fea0003800000 */
.L_x_957:
[----:B0-2---:R-:W2:Y:S04]  /*129b0*/  LDL R0, [R1+0x8] ;  /* 0x0000080001007983 */ /* 0x005ea80000100800 */
[----:B------:R0:W5:Y:S01]  /*129c0*/  LDL R2, [R1+0x20] ;  /* 0x0000200001027983 */ /* 0x0001620000100800 */
[----:B--2---:R-:W-:-:S13]  /*129d0*/  LOP3.LUT P1, RZ, R0, 0x4, RZ, 0xc0, !PT ;  /* 0x0000000400ff7812 */ /* 0x004fda000782c0ff */
[----:B0-----:R-:W-:Y:S05]  /*129e0*/  @!P1 BRA `(.L_x_1015) ;  /* 0x0000000000249947 */ /* 0x001fea0003800000 */
[----:B------:R-:W0:Y:S08]  /*129f0*/  S2UR UR5, SR_CgaCtaId ;  /* 0x00000000000579c3 */ /* 0x000e300000008800 */
[----:B------:R-:W-:Y:S06]  /*12a00*/  BAR.SYNC.DEFER_BLOCKING 0x5, 0x180 ;  /* 0x0146000000007b1d */ /* 0x000fec0000010000 */
[----:B------:R-:W-:-:S02]  /*12a10*/  UMOV UR4, 0x400 ;  /* 0x0000040000047882 */ /* 0x000fc40000000000 */
[----:B0-----:R-:W-:-:S06]  /*12a20*/  ULEA UR4, UR5, UR4, 0x18 ;  /* 0x0000000405047291 */ /* 0x001fcc000f8ec03f */
[----:B------:R-:W-:-:S05]  /*12a30*/  IMAD.U32 R17, RZ, RZ, UR4 ;  /* 0x00000004ff117e24 */ /* 0x000fca000f8e00ff */
[----:B-----5:R-:W0:Y:S04]  /*12a40*/  LDS R2, [R17+0x284d0] ;  /* 0x0284d00011027984 */ /* 0x020e280000000800 */
[----:B0-----:R0:W-:Y:S01]  /*12a50*/  STL [R1+0x20], R2 ;  /* 0x0000200201007387 */ /* 0x0011e20000100800 */
[----:B------:R-:W-:Y:S06]  /*12a60*/  BAR.ARV 0x4, 0x180 ;  /* 0x0106000000007b1d */ /* 0x000fec0000002000 */
[----:B------:R-:W-:Y:S05]  /*12a70*/  BRA `(.L_x_1016) ;  /* 0x0000000000207947 */ /* 0x000fea0003800000 */
.L_x_1015:
[----:B------:R-:W0:Y:S01]  /*12a80*/  @!P0 S2R R3, SR_CgaCtaId ;  /* 0x0000000000038919 */ /* 0x000e220000008800 */
[----:B------:R-:W-:Y:S01]  /*12a90*/  @!P0 MOV R0, 0x400 ;  /* 0x0000040000008802 */ /* 0x000fe20000000f00 */
[----:B------:R-:W-:Y:S03]  /*12aa0*/  BAR.SYNC.DEFER_BLOCKING 0x4, 0x180 ;  /* 0x0106000000007b1d */ /* 0x000fe60000010000 */
[----:B0-----:R-:W-:-:S03]  /*12ab0*/  @!P0 LEA R17, R3, R0, 0x18 ;  /* 0x0000000003118211 */ /* 0x001fc600078ec0ff */
[----:B-----5:R-:W0:Y:S04]  /*12ac0*/  SHFL.IDX PT, R0, R2, RZ, 0x1f ;  /* 0x00001fff02007589 */ /* 0x020e2800000e0000 */
[----:B------:R2:W-:Y:S04]  /*12ad0*/  @!P0 STS [R17+0x284d0], R2 ;  /* 0x0284d00211008388 */ /* 0x0005e80000000800 */
[----:B0-----:R2:W-:Y:S01]  /*12ae0*/  STL [R1+0x20], R0 ;  /* 0x0000200001007387 */ /* 0x0015e20000100800 */
[----:B------:R-:W-:Y:S06]  /*12af0*/  BAR.ARV 0x5, 0x180 ;  /* 0x0146000000007b1d */ /* 0x000fec0000002000 */
.L_x_1016:
[----:B--2---:R-:W2:Y:S01]  /*12b00*/  LDL R0, [R1+0x20] ;  /* 0x0000200001007983 */ /* 0x004ea20000100800 */
[----:B------:R-:W-:Y:S02]  /*12b10*/  ULDC UR4, c[0x0][0xc38] ;  /* 0x00030e0000047ab9 */ /* 0x000fe40000000800 */
[----:B--2---:R-:W-:-:S13]  /*12b20*/  ISETP.GE.AND P0, PT, R0, UR4, PT ;  /* 0x0000000400007c0c */ /* 0x004fda000bf06270 */
[----:B------:R-:W-:Y:S05]  /*12b30*/  @!P0 BRA `(.L_x_1017) ;  /* 0xffffffc000f88947 */ /* 0x000fea000383ffff */
.L_x_948:
[----:B0-----:R-:W2:Y:S01]  /*12b40*/  LDL.LU R0, [R1+0x24] ;  /* 0x0000240001007983 */ /* 0x001ea20000300800 */
[----:B------:R-:W-:Y:S01]  /*12b50*/  BSSY B0, `(.L_x_1018) ;  /* 0x000000b000007945 */ /* 0x000fe20003800000 */
[----:B------:R-:W0:Y:S01]  /*12b60*/  S2R R5, SR_CgaCtaId ;  /* 0x0000000000057919 */ /* 0x000e220000008800 */
[----:B--2---:R-:W-:-:S05]  /*12b70*/  VIADD R0, R0, 0x1 ;  /* 0x0000000100007836 */ /* 0x004fca0000000000 */
        /* <DEDUP_REMOVED lines=8> */
.L_x_1066:
[----:B------:R-:W-:Y:S05]  /*12c00*/  BSYNC B0 ;  /* 0x0000000000007941 */ /* 0x000fea0003800000 */
.L_x_1018:
[----:B------:R-:W-:-:S03]  /*12c10*/  UMOV UR4, 0xffffffff ;  /* 0xffffffff00047882 */ /* 0x000fc60000000000 */
[----:B------:R-:W-:Y:S05]  /*12c20*/  BRA.DIV UR4, `(.L_x_1020) ;  /* 0x0000001604487947 */ /* 0x000fea000b800000 */
[----:B------:R-:W2:Y:S02]  /*12c30*/  S2R R2, SR_TID.X ;  /* 0x0000000000027919 */ /* 0x000ea40000002100 */
[----:B--2---:R-:W-:-:S04]  /*12c40*/  SHF.R.U32.HI R2, RZ, 0x5, R2 ;  /* 0x00000005ff027819 */ /* 0x004fc80000011602 */
[----:B------:R-:W-:-:S05]  /*12c50*/  LOP3.LUT R2, R2, 0x3, RZ, 0xc0, !PT ;  /* 0x0000000302027812 */ /* 0x000fca00078ec0ff */
[----:B------:R2:W3:Y:S02]  /*12c60*/  SHFL.IDX PT, R14, R2, RZ, 0x1f ;  /* 0x00001fff020e7589 */ /* 0x0004e400000e0000 */
.L_x_1069:
[----:B---3--:R-:W-:Y:S01]  /*12c70*/  ISETP.NE.AND P0, PT, R14, RZ, PT ;  /* 0x000000ff0e00720c */ /* 0x008fe20003f05270 */
[----:B------:R-:W-:-:S12]  /*12c80*/  BSSY B0, `(.L_x_1021) ;  /* 0x000002e000007945 */ /* 0x000fd80003800000 */
[----:B------:R-:W-:Y:S05]  /*12c90*/  @P0 BRA `(.L_x_1022) ;  /* 0x0000000000b00947 */ /* 0x000fea0003800000 */
[----:B------:R-:W-:-:S03]  /*12ca0*/  UMOV UR4, 0xffffffff ;  /* 0xffffffff00047882 */ /* 0x000fc60000000000 */
[----:B------:R-:W-:Y:S05]  /*12cb0*/  BRA.DIV UR4, `(.L_x_1023) ;  /* 0x0000001604587947 */ /* 0x000fea000b800000 */
[----:B------:R-:W-:-:S13]  /*12cc0*/  ELECT P6, URZ, PT ;  /* 0x00000000003f782f */ /* 0x000fda00038c0000 */
.L_x_1072:
[----:B------:R-:W-:Y:S05]  /*12cd0*/  @!P6 BRA `(.L_x_1022) ;  /* 0x0000000000a0e947 */ /* 0x000fea0003800000 */
[----:B------:R-:W-:-:S06]  /*12ce0*/  ULOP3.LUT UR4, UR38, 0x2, URZ, 0xfc, !UPT ;  /* 0x0000000226047892 */ /* 0x000fcc000f8efc3f */
[----:B--2---:R-:W-:-:S05]  /*12cf0*/  IMAD.U32 R2, RZ, RZ, UR4 ;  /* 0x00000004ff027e24 */ /* 0x004fca000f8e00ff */
[----:B------:R-:W-:-:S13]  /*12d00*/  ISETP.NE.AND P0, PT, R2, 0x3, PT ;  /* 0x000000030200780c */ /* 0x000fda0003f05270 */
[----:B------:R-:W-:Y:S05]  /*12d10*/  @!P0 BRA `(.L_x_1024) ;  /* 0x0000000000048947 */ /* 0x000fea0003800000 */
[----:B------:R-:W-:Y:S01]  /*12d20*/  BPT.TRAP 0x1 ;  /* 0x000000040000795c */ /* 0x000fe20000300000 */
.L_x_1024:
        /* <DEDUP_REMOVED lines=14> */
.L_x_1073:
[----:B------:R-:W2:Y:S02]  /*12e10*/  SYNCS.PHASECHK.TRANS64.TRYWAIT P1, [R7+URZ], R2 ;  /* 0x00000002070075a7 */ /* 0x000ea4000802017f */
[----:B--2---:R-:W-:Y:S05]  /*12e20*/  @!P1 BRA `(.L_x_1026) ;  /* 0x0000001400309947 */ /* 0x004fea0003800000 */
.L_x_1074:
[----:B------:R-:W-:Y:S05]  /*12e30*/  @!P0 BRA `(.L_x_1027) ;  /* 0x0000000000048947 */ /* 0x000fea0003800000 */
[----:B------:R-:W-:Y:S01]  /*12e40*/  BPT.TRAP 0x1 ;  /* 0x000000040000795c */ /* 0x000fe20000300000 */
.L_x_1027:
[----:B------:R-:W3:Y:S02]  /*12e50*/  LDL.LU R4, [R1] ;  /* 0x0000000001047983 */ /* 0x000ee40000300800 */
[----:B---3--:R-:W-:-:S04]  /*12e60*/  IMAD R4, R4, 0x8, R0 ;  /* 0x0000000804047824 */ /* 0x008fc800078e0200 */
[----:B------:R-:W3:Y:S02]  /*12e70*/  SYNCS.PHASECHK.TRANS64.TRYWAIT P1, [R4+URZ+0x28460], R5 ;  /* 0x02846005040075a7 */ /* 0x000ee4000802017f */
[----:B---3--:R-:W-:Y:S05]  /*12e80*/  @!P1 BRA `(.L_x_1028) ;  /* 0x00000014002c9947 */ /* 0x008fea0003800000 */
.L_x_1075:
[----:B------:R-:W-:Y:S05]  /*12e90*/  @!P0 BRA `(.L_x_1029) ;  /* 0x0000000000048947 */ /* 0x000fea0003800000 */
[----:B------:R-:W-:Y:S01]  /*12ea0*/  BPT.TRAP 0x1 ;  /* 0x000000040000795c */ /* 0x000fe20000300000 */
.L_x_1029:
[----:B------:R-:W-:-:S04]  /*12eb0*/  IMAD R3, R3, 0x8, R0 ;  /* 0x0000000803037824 */ /* 0x000fc800078e0200 */
[----:B------:R-:W4:Y:S02]  /*12ec0*/  SYNCS.PHASECHK.TRANS64.TRYWAIT P1, [R3+URZ+0x28460], R2 ;  /* 0x02846002030075a7 */ /* 0x000f24000802017f */
[----:B----4-:R-:W-:Y:S05]  /*12ed0*/  @!P1 BRA `(.L_x_1030) ;  /* 0x00000014002c9947 */ /* 0x010fea0003800000 */
.L_x_1076:
[----:B------:R-:W-:Y:S05]  /*12ee0*/  @!P0 BRA `(.L_x_1031) ;  /* 0x0000000000048947 */ /* 0x000fea0003800000 */
[----:B------:R-:W-:Y:S01]  /*12ef0*/  BPT.TRAP 0x1 ;  /* 0x000000040000795c */ /* 0x000fe20000300000 */
.L_x_1031:
[----:B------:R-:W5:Y:S02]  /*12f00*/  SYNCS.PHASECHK.TRANS64.TRYWAIT P0, [R4+URZ+0x28480], R5 ;  /* 0x02848005040075a7 */ /* 0x000f64000800017f */
[----:B-----5:R-:W-:Y:S05]  /*12f10*/  @!P0 BRA `(.L_x_1032) ;  /* 0x0000001400308947 */ /* 0x020fea0003800000 */
.L_x_1033:
[----:B------:R0:W0:Y:S02]  /*12f20*/  SYNCS.PHASECHK.TRANS64.TRYWAIT P0, [R3+URZ+0x28480], R2 ;  /* 0x02848002030075a7 */ /* 0x000024000800017f */
[----:B0-----:R-:W-:Y:S05]  /*12f30*/  @!P0 NANOSLEEP.SYNCS 0x989680 ;  /* 0x009896800000895d */ /* 0x001fea0003900000 */
[----:B------:R-:W0:Y:S02]  /*12f40*/  @!P0 SYNCS.PHASECHK.TRANS64 P0, [R3+URZ+0x28480], R2 ;  /* 0x02848002030085a7 */ /* 0x000e24000800007f */
[----:B0-----:R-:W-:Y:S05]  /*12f50*/  @!P0 BRA `(.L_x_1033) ;  /* 0xfffffffc00f08947 */ /* 0x001fea000383ffff */
.L_x_1022:
[----:B------:R-:W-:Y:S05]  /*12f60*/  BSYNC B0 ;  /* 0x0000000000007941 */ /* 0x000fea0003800000 */
.L_x_1021:
[----:B------:R-:W-:Y:S05]  /*12f70*/  EXIT ;  /* 0x000000000000794d */ /* 0x000fea0003800000 */
.L_x_857:
[----:B0-----:R-:W-:-:S04]  /*12f80*/  IMAD.U32 R3, RZ, RZ, UR41 ;  /* 0x00000029ff037e24 */ /* 0x001fc8000f8e00ff */
[----:B------:R0:W1:Y:S03]  /*12f90*/  SYNCS.PHASECHK.TRANS64.TRYWAIT P1, [R3+URZ+0x28400], R0 ;  /* 0x02840000030075a7 */ /* 0x000066000802017f */
[----:B-1----:R-:W-:Y:S05]  /*12fa0*/  @!P1 NANOSLEEP.SYNCS 0x989680 ;  /* 0x009896800000995d */ /* 0x002fea0003900000 */
[----:B------:R-:W1:Y:S02]  /*12fb0*/  @!P1 SYNCS.PHASECHK.TRANS64 P1, [R3+URZ+0x28400], R0 ;  /* 0x02840000030095a7 */ /* 0x000e64000802007f */
[----:B-1----:R-:W-:Y:S05]  /*12fc0*/  @!P1 BRA `(.L_x_857) ;  /* 0xfffffffc00ec9947 */ /* 0x002fea000383ffff */
[----:B------:R-:W-:Y:S05]  /*12fd0*/  BRA `(.L_x_1034) ;  /* 0xfffffeec00f07947 */ /* 0x000fea000383ffff */
.L_x_861:
[----:B-1----:R1:W2:Y:S02]  /*12fe0*/  SYNCS.PHASECHK.TRANS64.TRYWAIT P2, [R5+URZ+0x28430], R0 ;  /* 0x02843000050075a7 */ /* 0x0022a4000804017f */
[----:B--2---:R-:W-:Y:S05]  /*12ff0*/  @!P2 NANOSLEEP.SYNCS 0x989680 ;  /* 0x009896800000a95d */ /* 0x004fea0003900000 */
[----:B------:R-:W2:Y:S02]  /*13000*/  @!P2 SYNCS.PHASECHK.TRANS64 P2, [R5+URZ+0x28430], R0 ;  /* 0x028430000500a5a7 */ /* 0x000ea4000804007f */
[----:B--2---:R-:W-:Y:S05]  /*13010*/  @!P2 BRA `(.L_x_861) ;  /* 0xfffffffc00f0a947 */ /* 0x004fea000383ffff */
[----:B------:R-:W-:Y:S05]  /*13020*/  BRA `(.L_x_860) ;  /* 0xfffffef000147947 */ /* 0x000fea000383ffff */
.L_x_877:
[----:B-1----:R-:W-:-:S04]  /*13030*/  IMAD.U32 R8, RZ, RZ, UR6 ;  /* 0x00000006ff087e24 */ /* 0x002fc8000f8e00ff */
[----:B------:R1:W2:Y:S03]  /*13040*/  SYNCS.PHASECHK.TRANS64.TRYWAIT P2, [R8+URZ+0x28430], R7 ;  /* 0x02843007080075a7 */ /* 0x0002a6000804017f */
[----:B--2---:R-:W-:Y:S05]  /*13050*/  @!P2 NANOSLEEP.SYNCS 0x989680 ;  /* 0x009896800000a95d */ /* 0x004fea0003900000 */
[----:B------:R-:W2:Y:S02]  /*13060*/  @!P2 SYNCS.PHASECHK.TRANS64 P2, [R8+URZ+0x28430], R7 ;  /* 0x028430070800a5a7 */ /* 0x000ea4000804007f */
[----:B--2---:R-:W-:Y:S05]  /*13070*/  @!P2 BRA `(.L_x_877) ;  /* 0xfffffffc00eca947 */ /* 0x004fea000383ffff */
[----:B------:R-:W-:Y:S05]  /*13080*/  BRA `(.L_x_874) ;  /* 0xffffff1000c07947 */ /* 0x000fea000383ffff */
.L_x_881:
[----:B-1----:R-:W-:-:S04]  /*13090*/  IMAD.U32 R8, RZ, RZ, UR6 ;  /* 0x00000006ff087e24 */ /* 0x002fc8000f8e00ff */
[----:B------:R1:W2:Y:S03]  /*130a0*/  SYNCS.PHASECHK.TRANS64.TRYWAIT P2, [R8+URZ+0x28450], R7 ;  /* 0x02845007080075a7 */ /* 0x0002a6000804017f */
[----:B--2---:R-:W-:Y:S05]  /*130b0*/  @!P2 NANOSLEEP.SYNCS 0x989680 ;  /* 0x009896800000a95d */ /* 0x004fea0003900000 */
[----:B------:R-:W2:Y:S02]  /*130c0*/  @!P2 SYNCS.PHASECHK.TRANS64 P2, [R8+URZ+0x28450], R7 ;  /* 0x028450070800a5a7 */ /* 0x000ea4000804007f */
[----:B--2---:R-:W-:Y:S05]  /*130d0*/  @!P2 BRA `(.L_x_881) ;  /* 0xfffffffc00eca947 */ /* 0x004fea000383ffff */
[----:B------:R-:W-:Y:S05]  /*130e0*/  BRA `(.L_x_878) ;  /* 0xffffff1400887947 */ /* 0x000fea000383ffff */
.L_x_899:
[----:B-1----:R-:W-:-:S04]  /*130f0*/  IMAD.U32 R5, RZ, RZ, UR6 ;  /* 0x00000006ff057e24 */ /* 0x002fc8000f8e00ff */
[----:B------:R1:W2:Y:S03]  /*13100*/  SYNCS.PHASECHK.TRANS64.TRYWAIT P3, [R5+URZ+0x28430], R4 ;  /* 0x02843004050075a7 */ /* 0x0002a6000806017f */
[----:B--2---:R-:W-:Y:S05]  /*13110*/  @!P3 NANOSLEEP.SYNCS 0x989680 ;  /* 0x009896800000b95d */ /* 0x004fea0003900000 */
[----:B------:R-:W2:Y:S02]  /*13120*/  @!P3 SYNCS.PHASECHK.TRANS64 P3, [R5+URZ+0x28430], R4 ;  /* 0x028430040500b5a7 */ /* 0x000ea4000806007f */
[----:B--2---:R-:W-:Y:S05]  /*13130*/  @!P3 BRA `(.L_x_899) ;  /* 0xfffffffc00ecb947 */ /* 0x004fea000383ffff */
[----:B------:R-:W-:Y:S05]  /*13140*/  BRA `(.L_x_896) ;  /* 0xffffff38004c7947 */ /* 0x000fea000383ffff */
.L_x_903:
[----:B-1----:R-:W-:-:S04]  /*13150*/  IMAD.U32 R5, RZ, RZ, UR6 ;  /* 0x00000006ff057e24 */ /* 0x002fc8000f8e00ff */
[----:B------:R1:W2:Y:S03]  /*13160*/  SYNCS.PHASECHK.TRANS64.TRYWAIT P2, [R5+URZ+0x28450], R4 ;  /* 0x02845004050075a7 */ /* 0x0002a6000804017f */
[----:B--2---:R-:W-:Y:S05]  /*13170*/  @!P2 NANOSLEEP.SYNCS 0x989680 ;  /* 0x009896800000a95d */ /* 0x004fea0003900000 */
[----:B------:R-:W2:Y:S02]  /*13180*/  @!P2 SYNCS.PHASECHK.TRANS64 P2, [R5+URZ+0x28450], R4 ;  /* 0x028450040500a5a7 */ /* 0x000ea4000804007f */
[----:B--2---:R-:W-:Y:S05]  /*13190*/  @!P2 BRA `(.L_x_903) ;  /* 0xfffffffc00eca947 */ /* 0x004fea000383ffff */
[----:B------:R-:W-:Y:S05]  /*131a0*/  BRA `(.L_x_900) ;  /* 0xffffff3c00207947 */ /* 0x000fea000383ffff */
.L_x_910:
[----:B-1----:R-:W-:-:S04]  /*131b0*/  IMAD.U32 R5, RZ, RZ, UR6 ;  /* 0x00000006ff057e24 */ /* 0x002fc8000f8e00ff */
[----:B------:R1:W2:Y:S03]  /*131c0*/  SYNCS.PHASECHK.TRANS64.TRYWAIT P3, [R5+URZ+0x28430], R4 ;  /* 0x02843004050075a7 */ /* 0x0002a6000806017f */
[----:B--2---:R-:W-:Y:S05]  /*131d0*/  @!P3 NANOSLEEP.SYNCS 0x989680 ;  /* 0x009896800000b95d */ /* 0x004fea0003900000 */
[----:B------:R-:W2:Y:S02]  /*131e0*/  @!P3 SYNCS.PHASECHK.TRANS64 P3, [R5+URZ+0x28430], R4 ;  /* 0x028430040500b5a7 */ /* 0x000ea4000806007f */
[----:B--2---:R-:W-:Y:S05]  /*131f0*/  @!P3 BRA `(.L_x_910) ;  /* 0xfffffffc00ecb947 */ /* 0x004fea000383ffff */
[----:B------:R-:W-:Y:S05]  /*13200*/  BRA `(.L_x_907) ;  /* 0xffffff5000947947 */ /* 0x000fea000383ffff */
.L_x_914:
[----:B-1----:R-:W-:-:S04]  /*13210*/  IMAD.U32 R5, RZ, RZ, UR6 ;  /* 0x00000006ff057e24 */ /* 0x002fc8000f8e00ff */
[----:B------:R1:W2:Y:S03]  /*13220*/  SYNCS.PHASECHK.TRANS64.TRYWAIT P2, [R5+URZ+0x28450], R4 ;  /* 0x02845004050075a7 */ /* 0x0002a6000804017f */
[----:B--2---:R-:W-:Y:S05]  /*13230*/  @!P2 NANOSLEEP.SYNCS 0x989680 ;  /* 0x009896800000a95d */ /* 0x004fea0003900000 */
[----:B------:R-:W2:Y:S02]  /*13240*/  @!P2 SYNCS.PHASECHK.TRANS64 P2, [R5+URZ+0x28450], R4 ;  /* 0x028450040500a5a7 */ /* 0x000ea4000804007f */
[----:B--2---:R-:W-:Y:S05]  /*13250*/  @!P2 BRA `(.L_x_914) ;  /* 0xfffffffc00eca947 */ /* 0x004fea000383ffff */
[----:B------:R-:W-:Y:S05]  /*13260*/  BRA `(.L_x_911) ;  /* 0xffffff5400687947 */ /* 0x000fea000383ffff */
.L_x_928:
[----:B-1----:R-:W-:-:S04]  /*13270*/  IMAD.U32 R7, RZ, RZ, UR9 ;  /* 0x00000009ff077e24 */ /* 0x002fc8000f8e00ff */
[----:B------:R1:W2:Y:S03]  /*13280*/  SYNCS.PHASECHK.TRANS64.TRYWAIT P1, [R7+URZ+0x28450], R6 ;  /* 0x02845006070075a7 */ /* 0x0002a6000802017f */
[----:B--2---:R-:W-:Y:S05]  /*13290*/  @!P1 NANOSLEEP.SYNCS 0x989680 ;  /* 0x009896800000995d */ /* 0x004fea0003900000 */
[----:B------:R-:W2:Y:S02]  /*132a0*/  @!P1 SYNCS.PHASECHK.TRANS64 P1, [R7+URZ+0x28450], R6 ;  /* 0x02845006070095a7 */ /* 0x000ea4000802007f */
[----:B--2---:R-:W-:Y:S05]  /*132b0*/  @!P1 BRA `(.L_x_928) ;  /* 0xfffffffc00ec9947 */ /* 0x004fea000383ffff */
[----:B------:R-:W-:Y:S05]  /*132c0*/  BRA `(.L_x_927) ;  /* 0xffffff7400487947 */ /* 0x000fea000383ffff */
.L_x_968:
[----:B------:R-:W-:Y:S02]  /*132d0*/  IMAD.MOV.U32 R13, RZ, RZ, R19 ;  /* 0x000000ffff0d7224 */ /* 0x000fe400078e0013 */
[----:B------:R-:W-:Y:S02]  /*132e0*/  IMAD.MOV.U32 R12, RZ, RZ, RZ ;  /* 0x000000ffff0c7224 */ /* 0x000fe400078e00ff */
[----:B------:R-:W-:Y:S02]  /*132f0*/  IMAD.MOV.U32 R11, RZ, RZ, 0x1f ;  /* 0x0000001fff0b7424 */ /* 0x000fe400078e00ff */
[----:B------:R-:W-:-:S07]  /*13300*/  IMAD.MOV.U32 R15, RZ, RZ, -0x1 ;  /* 0xffffffffff0f7424 */ /* 0x000fce00078e00ff */
[----:B-1----:R-:W-:Y:S05]  /*13310*/  WARPSYNC.COLLECTIVE R15, `(.L_x_1035) ;  /* 0x000000000f087348 */ /* 0x002fea0003c00000 */
[----:B------:R0:W2:Y:S02]  /*13320*/  SHFL.IDX P6, R14, R13, R12, R11 ;  /* 0x0000000c0d0e7389 */ /* 0x0000a400000c000b */
[----:B012---:R-:W-:Y:S01]  /*13330*/  ENDCOLLECTIVE ;  /* 0x000000000000791b */ /* 0x007fe20003800000 */
.L_x_1035:
[----:B------:R-:W-:Y:S05]  /*13340*/  BRA `(.L_x_1036) ;  /* 0xffffffcc00107947 */ /* 0x000fea000383ffff */
.L_x_970:
[----:B------:R-:W-:Y:S01]  /*13350*/  BSSY B0, `(.L_x_1037) ;  /* 0x0000006000007945 */ /* 0x000fe20003800000 */
[----:B------:R-:W-:-:S07]  /*13360*/  IMAD.MOV.U32 R15, RZ, RZ, -0x1 ;  /* 0xffffffffff0f7424 */ /* 0x000fce00078e00ff */
[----:B01----:R-:W-:Y:S05]  /*13370*/  WARPSYNC.COLLECTIVE R15, `(.L_x_1038) ;  /* 0x000000000f0c7348 */ /* 0x003fea0003c00000 */
[----:B------:R-:W-:Y:S02]  /*13380*/  ELECT P6, UR62, PT ;  /* 0x00000000003e782f */ /* 0x000fe400038c0000 */
[----:B------:R-:W-:Y:S01]  /*13390*/  MOV R14, UR62 ;  /* 0x0000003e000e7c02 */ /* 0x000fe20008000f00 */
[----:B01----:R-:W-:Y:S10]  /*133a0*/  ENDCOLLECTIVE ;  /* 0x000000000000791b */ /* 0x003ff40003800000 */
.L_x_1038:
[----:B------:R-:W-:Y:S05]  /*133b0*/  BSYNC B0 ;  /* 0x0000000000007941 */ /* 0x000fea0003800000 */
.L_x_1037:
[----:B------:R-:W-:Y:S05]  /*133c0*/  BRA `(.L_x_1039) ;  /* 0xffffffcc00207947 */ /* 0x000fea000383ffff */
.L_x_972:
[----:B--2---:R2:W3:Y:S02]  /*133d0*/  SYNCS.PHASECHK.TRANS64.TRYWAIT P1, [R4+URZ+0x28480], R3 ;  /* 0x02848003040075a7 */ /* 0x0044e4000802017f */
[----:B---3--:R-:W-:Y:S05]  /*133e0*/  @!P1 NANOSLEEP.SYNCS 0x989680 ;  /* 0x009896800000995d */ /* 0x008fea0003900000 */
[----:B------:R-:W3:Y:S02]  /*133f0*/  @!P1 SYNCS.PHASECHK.TRANS64 P1, [R4+URZ+0x28480], R3 ;  /* 0x02848003040095a7 */ /* 0x000ee4000802007f */
[----:B---3--:R-:W-:Y:S05]  /*13400*/  @!P1 BRA `(.L_x_972) ;  /* 0xfffffffc00f09947 */ /* 0x008fea000383ffff */
[----:B------:R-:W-:Y:S05]  /*13410*/  BRA `(.L_x_1040) ;  /* 0xffffffcc00807947 */ /* 0x000fea000383ffff */
.L_x_974:
[----:B---3--:R3:W4:Y:S02]  /*13420*/  SYNCS.PHASECHK.TRANS64.TRYWAIT P1, [R4+URZ+0x28440], R3 ;  /* 0x02844003040075a7 */ /* 0x008724000802017f */
[----:B----4-:R-:W-:Y:S05]  /*13430*/  @!P1 NANOSLEEP.SYNCS 0x989680 ;  /* 0x009896800000995d */ /* 0x010fea0003900000 */
[----:B------:R-:W4:Y:S02]  /*13440*/  @!P1 SYNCS.PHASECHK.TRANS64 P1, [R4+URZ+0x28440], R3 ;  /* 0x02844003040095a7 */ /* 0x000f24000802007f */
[----:B----4-:R-:W-:Y:S05]  /*13450*/  @!P1 BRA `(.L_x_974) ;  /* 0xfffffffc00f09947 */ /* 0x010fea000383ffff */
[----:B------:R-:W-:Y:S05]  /*13460*/  BRA `(.L_x_1041) ;  /* 0xffffffcc00ec7947 */ /* 0x000fea000383ffff */
.L_x_978:
[----:B------:R-:W-:Y:S02]  /*13470*/  IMAD.MOV.U32 R13, RZ, RZ, R2 ;  /* 0x000000ffff0d7224 */ /* 0x000fe400078e0002 */
[----:B------:R-:W-:Y:S02]  /*13480*/  IMAD.MOV.U32 R12, RZ, RZ, RZ ;  /* 0x000000ffff0c7224 */ /* 0x000fe400078e00ff */
[----:B------:R-:W-:Y:S02]  /*13490*/  IMAD.MOV.U32 R11, RZ, RZ, 0x181f ;  /* 0x0000181fff0b7424 */ /* 0x000fe400078e00ff */
[----:B------:R-:W-:Y:S02]  /*134a0*/  IMAD.MOV.U32 R15, RZ, RZ, -0x1 ;  /* 0xffffffffff0f7424 */ /* 0x000fe400078e00ff */
[----:B------:R-:W-:-:S07]  /*134b0*/  VIADD R4, R18, UR42 ;  /* 0x0000002a12047c36 */ /* 0x000fce0008000000 */
[----:B-----5:R-:W-:Y:S05]  /*134c0*/  WARPSYNC.COLLECTIVE R15, `(.L_x_1042) ;  /* 0x000000000f087348 */ /* 0x020fea0003c00000 */
[----:B------:R0:W1:Y:S02]  /*134d0*/  SHFL.IDX P6, R14, R13, R12, R11 ;  /* 0x0000000c0d0e7389 */ /* 0x00006400000c000b */
[----:B01---5:R-:W-:Y:S01]  /*134e0*/  ENDCOLLECTIVE ;  /* 0x000000000000791b */ /* 0x023fe20003800000 */
.L_x_1042:
[----:B------:R-:W-:Y:S02]  /*134f0*/  VIADD R5, R4, 0x10 ;  /* 0x0000001004057836 */ /* 0x000fe40000000000 */
[----:B------:R-:W-:Y:S02]  /*13500*/  IMAD.MOV.U32 R13, RZ, RZ, R0 ;  /* 0x000000ffff0d7224 */ /* 0x000fe400078e0000 */
[----:B------:R-:W-:-:S07]  /*13510*/  IMAD.MOV.U32 R6, RZ, RZ, R14 ;  /* 0x000000ffff067224 */ /* 0x000fce00078e000e */
[----:B------:R-:W-:Y:S05]  /*13520*/  WARPSYNC.COLLECTIVE R15, `(.L_x_1043) ;  /* 0x000000000f087348 */ /* 0x000fea0003c00000 */
[----:B------:R0:W1:Y:S02]  /*13530*/  SHFL.IDX P6, R14, R13, R12, R11 ;  /* 0x0000000c0d0e7389 */ /* 0x00006400000c000b */
[----:B01----:R-:W-:Y:S01]  /*13540*/  ENDCOLLECTIVE ;  /* 0x000000000000791b */ /* 0x003fe20003800000 */
.L_x_1043:
        /* <DEDUP_REMOVED lines=9> */
.L_x_1044:
        /* <DEDUP_REMOVED lines=16> */
.L_x_1045:
[----:B------:R-:W-:Y:S02]  /*136e0*/  IMAD.MOV.U32 R13, RZ, RZ, R2 ;  /* 0x000000ffff0d7224 */ /* 0x000fe400078e0002 */
[----:B------:R-:W-:Y:S02]  /*136f0*/  IMAD.MOV.U32 R12, RZ, RZ, 0x2 ;  /* 0x00000002ff0c7424 */ /* 0x000fe400078e00ff */
[----:B------:R-:W-:-:S07]  /*13700*/  IMAD.MOV.U32 R8, RZ, RZ, R14 ;  /* 0x000000ffff087224 */ /* 0x000fce00078e000e */
[----:B------:R-:W-:Y:S05]  /*13710*/  WARPSYNC.COLLECTIVE R15, `(.L_x_1046) ;  /* 0x000000000f087348 */ /* 0x000fea0003c00000 */
[----:B------:R0:W1:Y:S02]  /*13720*/  SHFL.IDX P6, R14, R13, R12, R11 ;  /* 0x0000000c0d0e7389 */ /* 0x00006400000c000b */
[----:B01----:R-:W-:Y:S01]  /*13730*/  ENDCOLLECTIVE ;  /* 0x000000000000791b */ /* 0x003fe20003800000 */
.L_x_1046:
[----:B------:R-:W-:-:S05]  /*13740*/  @!P2 IADD3 R8, P4, R10, R8, RZ ;  /* 0x000000080a08a210 */ /* 0x000fca0007f9e0ff */
[----:B------:R-:W-:Y:S02]  /*13750*/  @!P2 IMAD.X R5, RZ, RZ, R5, P4 ;  /* 0x000000ffff05a224 */ /* 0x000fe400020e0605 */
[----:B------:R-:W-:Y:S02]  /*13760*/  @!P2 IMAD.MOV.U32 R6, RZ, RZ, R8 ;  /* 0x000000ffff06a224 */ /* 0x000fe400078e0008 */
[----:B------:R-:W-:Y:S02]  /*13770*/  @!P2 IMAD.MOV.U32 R7, RZ, RZ, R5 ;  /* 0x000000ffff07a224 */ /* 0x000fe400078e0005 */
[C---:B------:R-:W-:Y:S02]  /*13780*/  VIADD R5, R4.reuse, 0x20 ;  /* 0x0000002004057836 */ /* 0x040fe40000000000 */
[----:B------:R-:W-:Y:S01]  /*13790*/  IMAD.MOV.U32 R13, RZ, RZ, R0 ;  /* 0x000000ffff0d7224 */ /* 0x000fe200078e0000 */
[----:B------:R-:W-:Y:S01]  /*137a0*/  @!PT LDS RZ, [RZ] ;  /* 0x00000000fffff984 */ /* 0x000fe20000000800 */
[----:B------:R-:W-:Y:S01]  /*137b0*/  @!PT LDS RZ, [RZ] ;  /* 0x00000000fffff984 */ /* 0x000fe20000000800 */
[----:B------:R-:W-:Y:S01]  /*137c0*/  @!PT LDS RZ, [RZ] ;  /* 0x00000000fffff984 */ /* 0x000fe20000000800 */
[----:B------:R0:W-:Y:S01]  /*137d0*/  @!P2 LDGSTS.E.BYPASS.LTC128B.128 [R9+0x18800], desc[UR50][R6.64], !P1 ;  /* 0x188000000609afae */ /* 0x0001e2000c901d72 */
[----:B------:R-:W-:-:S03]  /*137e0*/  VIADD R8, R4, 0x60 ;  /* 0x0000006004087836 */ /* 0x000fc60000000000 */
[----:B------:R0:W-:Y:S01]  /*137f0*/  @!P2 LDGSTS.E.BYPASS.LTC128B.128 [R9+0x1c800], desc[UR50][R6.64+0x80], !P0 ;  /* 0x1c8000800609afae */ /* 0x0001e2000c101d72 */
[----:B------:R-:W-:Y:S01]  /*13800*/  ISETP.GE.AND P2, PT, R5, R3, PT ;  /* 0x000000030500720c */ /* 0x000fe20003f46270 */
[----:B------:R-:W-:-:S12]  /*13810*/  IMAD.MOV.U32 R5, RZ, RZ, R14 ;  /* 0x000000ffff057224 */ /* 0x000fd800078e000e */
[----:B0-----:R-:W-:Y:S05]  /*13820*/  WARPSYNC.COLLECTIVE R15, `(.L_x_1047) ;  /* 0x000000000f087348 */ /* 0x001fea0003c00000 */
[----:B------:R1:W2:Y:S02]  /*13830*/  SHFL.IDX P6, R14, R13, R12, R11 ;  /* 0x0000000c0d0e7389 */ /* 0x0002a400000c000b */
[----:B012---:R-:W-:Y:S01]  /*13840*/  ENDCOLLECTIVE ;  /* 0x000000000000791b */ /* 0x007fe20003800000 */
.L_x_1047:
[----:B------:R-:W-:Y:S02]  /*13850*/  IMAD.MOV.U32 R13, RZ, RZ, R2 ;  /* 0x000000ffff0d7224 */ /* 0x000fe400078e0002 */
[----:B------:R-:W-:Y:S02]  /*13860*/  IMAD.MOV.U32 R12, RZ, RZ, 0x3 ;  /* 0x00000003ff0c7424 */ /* 0x000fe400078e00ff */
[----:B------:R-:W-:-:S07]  /*13870*/  IMAD.MOV.U32 R6, RZ, RZ, R14 ;  /* 0x000000ffff067224 */ /* 0x000fce00078e000e */
[----:B------:R-:W-:Y:S05]  /*13880*/  WARPSYNC.COLLECTIVE R15, `(.L_x_1048) ;  /* 0x000000000f087348 */ /* 0x000fea0003c00000 */
[----:B------:R0:W1:Y:S02]  /*13890*/  SHFL.IDX P6, R14, R13, R12, R11 ;  /* 0x0000000c0d0e7389 */ /* 0x00006400000c000b */
[----:B01----:R-:W-:Y:S01]  /*138a0*/  ENDCOLLECTIVE ;  /* 0x000000000000791b */ /* 0x003fe20003800000 */
.L_x_1048:
        /* <DEDUP_REMOVED lines=15> */
.L_x_1049:
[----:B------:R-:W-:Y:S02]  /*139a0*/  IMAD.MOV.U32 R13, RZ, RZ, R2 ;  /* 0x000000ffff0d7224 */ /* 0x000fe400078e0002 */
[----:B------:R-:W-:Y:S02]  /*139b0*/  IMAD.MOV.U32 R12, RZ, RZ, 0x4 ;  /* 0x00000004ff0c7424 */ /* 0x000fe400078e00ff */
[----:B------:R-:W-:-:S07]  /*139c0*/  IMAD.MOV.U32 R6, RZ, RZ, R14 ;  /* 0x000000ffff067224 */ /* 0x000fce00078e000e */
[----:B------:R-:W-:Y:S05]  /*139d0*/  WARPSYNC.COLLECTIVE R15, `(.L_x_1050) ;  /* 0x000000000f087348 */ /* 0x000fea0003c00000 */
[----:B------:R0:W1:Y:S02]  /*139e0*/  SHFL.IDX P6, R14, R13, R12, R11 ;  /* 0x0000000c0d0e7389 */ /* 0x00006400000c000b */
[----:B01----:R-:W-:Y:S01]  /*139f0*/  ENDCOLLECTIVE ;  /* 0x000000000000791b */ /* 0x003fe20003800000 */
.L_x_1050:
        /* <DEDUP_REMOVED lines=15> */
.L_x_1051:
[----:B------:R-:W-:Y:S02]  /*13af0*/  IMAD.MOV.U32 R13, RZ, RZ, R2 ;  /* 0x000000ffff0d7224 */ /* 0x000fe400078e0002 */
[----:B------:R-:W-:Y:S02]  /*13b00*/  IMAD.MOV.U32 R12, RZ, RZ, 0x5 ;  /* 0x00000005ff0c7424 */ /* 0x000fe400078e00ff */
[----:B------:R-:W-:-:S07]  /*13b10*/  IMAD.MOV.U32 R6, RZ, RZ, R14 ;  /* 0x000000ffff067224 */ /* 0x000fce00078e000e */
[----:B------:R-:W-:Y:S05]  /*13b20*/  WARPSYNC.COLLECTIVE R15, `(.L_x_1052) ;  /* 0x000000000f087348 */ /* 0x000fea0003c00000 */
[----:B------:R0:W1:Y:S02]  /*13b30*/  SHFL.IDX P6, R14, R13, R12, R11 ;  /* 0x0000000c0d0e7389 */ /* 0x00006400000c000b */
[----:B01----:R-:W-:Y:S01]  /*13b40*/  ENDCOLLECTIVE ;  /* 0x000000000000791b */ /* 0x003fe20003800000 */
.L_x_1052:
        /* <DEDUP_REMOVED lines=15> */
.L_x_1053:
[----:B------:R-:W-:Y:S02]  /*13c40*/  IMAD.MOV.U32 R13, RZ, RZ, R2 ;  /* 0x000000ffff0d7224 */ /* 0x000fe400078e0002 */
[----:B------:R-:W-:Y:S02]  /*13c50*/  IMAD.MOV.U32 R12, RZ, RZ, 0x6 ;  /* 0x00000006ff0c7424 */ /* 0x000fe400078e00ff */
[----:B------:R-:W-:-:S07]  /*13c60*/  IMAD.MOV.U32 R6, RZ, RZ, R14 ;  /* 0x000000ffff067224 */ /* 0x000fce00078e000e */
[----:B------:R-:W-:Y:S05]  /*13c70*/  WARPSYNC.COLLECTIVE R15, `(.L_x_1054) ;  /* 0x000000000f087348 */ /* 0x000fea0003c00000 */
[----:B------:R0:W1:Y:S02]  /*13c80*/  SHFL.IDX P6, R14, R13, R12, R11 ;  /* 0x0000000c0d0e7389 */ /* 0x00006400000c000b */
[----:B01----:R-:W-:Y:S01]  /*13c90*/  ENDCOLLECTIVE ;  /* 0x000000000000791b */ /* 0x003fe20003800000 */
.L_x_1054:
[----:B------:R-:W-:-:S05]  /*13ca0*/  @!P2 IADD3 R6, P3, R10, R6, RZ ;  /* 0x000000060a06a210 */ /* 0x000fca0007f7e0ff */
[----:B------:R-:W-:Y:S01]  /*13cb0*/  @!P2 IMAD.X R5, RZ, RZ, R5, P3 ;  /* 0x000000ffff05a224 */ /* 0x000fe200018e0605 */
[----:B------:R-:W-:-:S03]  /*13cc0*/  ISETP.GE.AND P3, PT, R8, R3, PT ;  /* 0x000000030800720c */ /* 0x000fc60003f66270 */
        /* <DEDUP_REMOVED lines=11> */
.L_x_1055:
[----:B------:R-:W-:Y:S02]  /*13d80*/  IMAD.MOV.U32 R13, RZ, RZ, R2 ;  /* 0x000000ffff0d7224 */ /* 0x000fe400078e0002 */
[----:B------:R-:W-:Y:S02]  /*13d90*/  IMAD.MOV.U32 R12, RZ, RZ, 0x7 ;  /* 0x00000007ff0c7424 */ /* 0x000fe400078e00ff */
[----:B------:R-:W-:-:S07]  /*13da0*/  IMAD.MOV.U32 R6, RZ, RZ, R14 ;  /* 0x000000ffff067224 */ /* 0x000fce00078e000e */
[----:B------:R-:W-:Y:S05]  /*13db0*/  WARPSYNC.COLLECTIVE R15, `(.L_x_1056) ;  /* 0x000000000f087348 */ /* 0x000fea0003c00000 */
[----:B------:R0:W1:Y:S02]  /*13dc0*/  SHFL.IDX P6, R14, R13, R12, R11 ;  /* 0x0000000c0d0e7389 */ /* 0x00006400000c000b */
[----:B01----:R-:W-:Y:S01]  /*13dd0*/  ENDCOLLECTIVE ;  /* 0x000000000000791b */ /* 0x003fe20003800000 */
.L_x_1056:
        /* <DEDUP_REMOVED lines=13> */
.L_x_1057:
[----:B------:R-:W-:Y:S01]  /*13eb0*/  IMAD.MOV.U32 R0, RZ, RZ, R14 ;  /* 0x000000ffff007224 */ /* 0x000fe200078e000e */
[----:B------:R-:W-:Y:S06]  /*13ec0*/  BRA `(.L_x_1058) ;  /* 0xffffffd000407947 */ /* 0x000fec000383ffff */
.L_x_983:
[----:B0-----:R0:W1:Y:S02]  /*13ed0*/  SYNCS.PHASECHK.TRANS64.TRYWAIT P0, [R17+URZ+0x28420], R0 ;  /* 0x02842000110075a7 */ /* 0x001064000800017f */
[----:B-1----:R-:W-:Y:S05]  /*13ee0*/  @!P0 NANOSLEEP.SYNCS 0x989680 ;  /* 0x009896800000895d */ /* 0x002fea0003900000 */
[----:B------:R-:W1:Y:S02]  /*13ef0*/  @!P0 SYNCS.PHASECHK.TRANS64 P0, [R17+URZ+0x28420], R0 ;  /* 0x02842000110085a7 */ /* 0x000e64000800007f */
[----:B-1----:R-:W-:Y:S05]  /*13f00*/  @!P0 BRA `(.L_x_983) ;  /* 0xfffffffc00f08947 */ /* 0x002fea000383ffff */
[----:B------:R-:W-:Y:S05]  /*13f10*/  BRA `(.L_x_1059) ;  /* 0xffffffd000ac7947 */ /* 0x000fea000383ffff */
.L_x_989:
[----:B0-----:R0:W3:Y:S02]  /*13f20*/  SYNCS.PHASECHK.TRANS64.TRYWAIT P0, [R4+URZ+0x28480], R3 ;  /* 0x02848003040075a7 */ /* 0x0010e4000800017f */
[----:B---3--:R-:W-:Y:S05]  /*13f30*/  @!P0 NANOSLEEP.SYNCS 0x989680 ;  /* 0x009896800000895d */ /* 0x008fea0003900000 */
[----:B------:R-:W3:Y:S02]  /*13f40*/  @!P0 SYNCS.PHASECHK.TRANS64 P0, [R4+URZ+0x28480], R3 ;  /* 0x02848003040085a7 */ /* 0x000ee4000800007f */
[----:B---3--:R-:W-:Y:S05]  /*13f50*/  @!P0 BRA `(.L_x_989) ;  /* 0xfffffffc00f08947 */ /* 0x008fea000383ffff */
[----:B------:R-:W-:Y:S05]  /*13f60*/  BRA `(.L_x_1060) ;  /* 0xffffffd400647947 */ /* 0x000fea000383ffff */
.L_x_995:
[----:B--2---:R2:W3:Y:S02]  /*13f70*/  SYNCS.PHASECHK.TRANS64.TRYWAIT P0, [R4+URZ+0x28440], R3 ;  /* 0x02844003040075a7 */ /* 0x0044e4000800017f */
[----:B---3--:R-:W-:Y:S05]  /*13f80*/  @!P0 NANOSLEEP.SYNCS 0x989680 ;  /* 0x009896800000895d */ /* 0x008fea0003900000 */
[----:B------:R-:W3:Y:S02]  /*13f90*/  @!P0 SYNCS.PHASECHK.TRANS64 P0, [R4+URZ+0x28440], R3 ;  /* 0x02844003040085a7 */ /* 0x000ee4000800007f */
[----:B---3--:R-:W-:Y:S05]  /*13fa0*/  @!P0 BRA `(.L_x_995) ;  /* 0xfffffffc00f08947 */ /* 0x008fea000383ffff */
[----:B------:R-:W-:Y:S05]  /*13fb0*/  BRA `(.L_x_1061) ;  /* 0xffffffd800207947 */ /* 0x000fea000383ffff */
.L_x_1002:
[----:B0-----:R0:W3:Y:S02]  /*13fc0*/  SYNCS.PHASECHK.TRANS64.TRYWAIT P1, [R19+URZ+0x28470], R2 ;  /* 0x02847002130075a7 */ /* 0x0010e4000802017f */
[----:B---3--:R-:W-:Y:S05]  /*13fd0*/  @!P1 NANOSLEEP.SYNCS 0x989680 ;  /* 0x009896800000995d */ /* 0x008fea0003900000 */
[----:B------:R-:W3:Y:S02]  /*13fe0*/  @!P1 SYNCS.PHASECHK.TRANS64 P1, [R19+URZ+0x28470], R2 ;  /* 0x02847002130095a7 */ /* 0x000ee4000802007f */
[----:B---3--:R-:W-:Y:S05]  /*13ff0*/  @!P1 BRA `(.L_x_1002) ;  /* 0xfffffffc00f09947 */ /* 0x008fea000383ffff */
[----:B------:R-:W-:Y:S05]  /*14000*/  BRA `(.L_x_1062) ;  /* 0xffffffd800f87947 */ /* 0x000fea000383ffff */
.L_x_1004:
[----:B0-----:R0:W3:Y:S02]  /*14010*/  SYNCS.PHASECHK.TRANS64.TRYWAIT P1, [R19+URZ+0x28460], R3 ;  /* 0x02846003130075a7 */ /* 0x0010e4000802017f */
[----:B---3--:R-:W-:Y:S05]  /*14020*/  @!P1 NANOSLEEP.SYNCS 0x989680 ;  /* 0x009896800000995d */ /* 0x008fea0003900000 */
[----:B------:R-:W3:Y:S02]  /*14030*/  @!P1 SYNCS.PHASECHK.TRANS64 P1, [R19+URZ+0x28460], R3 ;  /* 0x02846003130095a7 */ /* 0x000ee4000802007f */
[----:B---3--:R-:W-:Y:S05]  /*14040*/  @!P1 BRA `(.L_x_1004) ;  /* 0xfffffffc00f09947 */ /* 0x008fea000383ffff */
[----:B------:R-:W-:Y:S05]  /*14050*/  BRA `(.L_x_1063) ;  /* 0xffffffdc00007947 */ /* 0x000fea000383ffff */
.L_x_1011:
[----:B0-----:R0:W2:Y:S02]  /*14060*/  SYNCS.PHASECHK.TRANS64.TRYWAIT P1, [R16+URZ+0x28470], R3 ;  /* 0x02847003100075a7 */ /* 0x0010a4000802017f */
[----:B--2---:R-:W-:Y:S05]  /*14070*/  @!P1 NANOSLEEP.SYNCS 0x989680 ;  /* 0x009896800000995d */ /* 0x004fea0003900000 */
[----:B------:R-:W2:Y:S02]  /*14080*/  @!P1 SYNCS.PHASECHK.TRANS64 P1, [R16+URZ+0x28470], R3 ;  /* 0x02847003100095a7 */ /* 0x000ea4000802007f */
[----:B--2---:R-:W-:Y:S05]  /*14090*/  @!P1 BRA `(.L_x_1011) ;  /* 0xfffffffc00f09947 */ /* 0x004fea000383ffff */
[----:B------:R-:W-:Y:S05]  /*140a0*/  BRA `(.L_x_1064) ;  /* 0xffffffe000c47947 */ /* 0x000fea000383ffff */
.L_x_1013:
[----:B0-----:R0:W2:Y:S02]  /*140b0*/  SYNCS.PHASECHK.TRANS64.TRYWAIT P1, [R16+URZ+0x28460], R3 ;  /* 0x02846003100075a7 */ /* 0x0010a4000802017f */
[----:B--2---:R-:W-:Y:S05]  /*140c0*/  @!P1 NANOSLEEP.SYNCS 0x989680 ;  /* 0x009896800000995d */ /* 0x004fea0003900000 */
[----:B------:R-:W2:Y:S02]  /*140d0*/  @!P1 SYNCS.PHASECHK.TRANS64 P1, [R16+URZ+0x28460], R3 ;  /* 0x02846003100095a7 */ /* 0x000ea4000802007f */
[----:B--2---:R-:W-:Y:S05]  /*140e0*/  @!P1 BRA `(.L_x_1013) ;  /* 0xfffffffc00f09947 */ /* 0x004fea000383ffff */
[----:B------:R-:W-:Y:S05]  /*140f0*/  BRA `(.L_x_1065) ;  /* 0xffffffe000cc7947 */ /* 0x000fea000383ffff */
.L_x_1019:
[----:B0-----:R0:W2:Y:S02]  /*14100*/  SYNCS.PHASECHK.TRANS64.TRYWAIT P0, [R0+URZ+0x28420], R3 ;  /* 0x02842003000075a7 */ /* 0x0010a4000800017f */
[----:B--2---:R-:W-:Y:S05]  /*14110*/  @!P0 NANOSLEEP.SYNCS 0x989680 ;  /* 0x009896800000895d */ /* 0x004fea0003900000 */
[----:B------:R-:W2:Y:S02]  /*14120*/  @!P0 SYNCS.PHASECHK.TRANS64 P0, [R0+URZ+0x28420], R3 ;  /* 0x02842003000085a7 */ /* 0x000ea4000800007f */
[----:B--2---:R-:W-:Y:S05]  /*14130*/  @!P0 BRA `(.L_x_1019) ;  /* 0xfffffffc00f08947 */ /* 0x004fea000383ffff */
[----:B------:R-:W-:Y:S05]  /*14140*/  BRA `(.L_x_1066) ;  /* 0xffffffe800ac7947 */ /* 0x000fea000383ffff */
.L_x_1020:
[----:B------:R-:W2:Y:S01]  /*14150*/  S2R R2, SR_TID.X ;  /* 0x0000000000027919 */ /* 0x000ea20000002100 */
[----:B------:R-:W-:Y:S01]  /*14160*/  BSSY B0, `(.L_x_1067) ;  /* 0x000000a000007945 */ /* 0x000fe20003800000 */
[----:B------:R-:W-:Y:S02]  /*14170*/  IMAD.MOV.U32 R12, RZ, RZ, RZ ;  /* 0x000000ffff0c7224 */ /* 0x000fe400078e00ff */
[----:B------:R-:W-:Y:S02]  /*14180*/  IMAD.MOV.U32 R11, RZ, RZ, 0x1f ;  /* 0x0000001fff0b7424 */ /* 0x000fe400078e00ff */
[----:B------:R-:W-:Y:S01]  /*14190*/  IMAD.MOV.U32 R15, RZ, RZ, -0x1 ;  /* 0xffffffffff0f7424 */ /* 0x000fe200078e00ff */
[----:B--2---:R-:W-:-:S04]  /*141a0*/  SHF.R.U32.HI R2, RZ, 0x5, R2 ;  /* 0x00000005ff027819 */ /* 0x004fc80000011602 */
[----:B------:R-:W-:-:S05]  /*141b0*/  LOP3.LUT R2, R2, 0x3, RZ, 0xc0, !PT ;  /* 0x0000000302027812 */ /* 0x000fca00078ec0ff */
[----:B------:R-:W-:-:S07]  /*141c0*/  IMAD.MOV.U32 R13, RZ, RZ, R2 ;  /* 0x000000ffff0d7224 */ /* 0x000fce00078e0002 */
[----:B01----:R-:W-:Y:S05]  /*141d0*/  WARPSYNC.COLLECTIVE R15, `(.L_x_1068) ;  /* 0x000000000f087348 */ /* 0x003fea0003c00000 */
[----:B------:R2:W3:Y:S02]  /*141e0*/  SHFL.IDX P6, R14, R13, R12, R11 ;  /* 0x0000000c0d0e7389 */ /* 0x0004e400000c000b */
[----:B0123--:R-:W-:Y:S01]  /*141f0*/  ENDCOLLECTIVE ;  /* 0x000000000000791b */ /* 0x00ffe20003800000 */
.L_x_1068:
[----:B------:R-:W-:Y:S05]  /*14200*/  BSYNC B0 ;  /* 0x0000000000007941 */ /* 0x000fea0003800000 */
.L_x_1067:
[----:B------:R-:W-:Y:S05]  /*14210*/  BRA `(.L_x_1069) ;  /* 0xffffffe800947947 */ /* 0x000fea000383ffff */
.L_x_1023:
[----:B------:R-:W-:Y:S01]  /*14220*/  BSSY B1, `(.L_x_1070) ;  /* 0x0000006000017945 */ /* 0x000fe20003800000 */
[----:B------:R-:W-:-:S07]  /*14230*/  IMAD.MOV.U32 R15, RZ, RZ, -0x1 ;  /* 0xffffffffff0f7424 */ /* 0x000fce00078e00ff */
[----:B012---:R-:W-:Y:S05]  /*14240*/  WARPSYNC.COLLECTIVE R15, `(.L_x_1071) ;  /* 0x000000000f0c7348 */ /* 0x007fea0003c00000 */
[----:B------:R-:W-:Y:S02]  /*14250*/  ELECT P6, UR62, PT ;  /* 0x00000000003e782f */ /* 0x000fe400038c0000 */
[----:B------:R-:W-:Y:S01]  /*14260*/  MOV R14, UR62 ;  /* 0x0000003e000e7c02 */ /* 0x000fe20008000f00 */
[----:B012---:R-:W-:Y:S10]  /*14270*/  ENDCOLLECTIVE ;  /* 0x000000000000791b */ /* 0x007ff40003800000 */
.L_x_1071:
[----:B------:R-:W-:Y:S05]  /*14280*/  BSYNC B1 ;  /* 0x0000000000017941 */ /* 0x000fea0003800000 */
.L_x_1070:
[----:B------:R-:W-:Y:S05]  /*14290*/  BRA `(.L_x_1072) ;  /* 0xffffffe8008c7947 */ /* 0x000fea000383ffff */
.L_x_1025:
[----:B0-----:R0:W2:Y:S02]  /*142a0*/  SYNCS.PHASECHK.TRANS64.TRYWAIT P1, [R6+URZ], R5 ;  /* 0x00000005060075a7 */ /* 0x0010a4000802017f */
[----:B--2---:R-:W-:Y:S05]  /*142b0*/  @!P1 NANOSLEEP.SYNCS 0x989680 ;  /* 0x009896800000995d */ /* 0x004fea0003900000 */
[----:B------:R-:W2:Y:S02]  /*142c0*/  @!P1 SYNCS.PHASECHK.TRANS64 P1, [R6+URZ], R5 ;  /* 0x00000005060095a7 */ /* 0x000ea4000802007f */
[----:B--2---:R-:W-:Y:S05]  /*142d0*/  @!P1 BRA `(.L_x_1025) ;  /* 0xfffffffc00f09947 */ /* 0x004fea000383ffff */
[----:B------:R-:W-:Y:S05]  /*142e0*/  BRA `(.L_x_1073) ;  /* 0xffffffe800c87947 */ /* 0x000fea000383ffff */
.L_x_1026:
[----:B--2---:R2:W3:Y:S02]  /*142f0*/  SYNCS.PHASECHK.TRANS64.TRYWAIT P1, [R7+URZ], R2 ;  /* 0x00000002070075a7 */ /* 0x0044e4000802017f */
[----:B---3--:R-:W-:Y:S05]  /*14300*/  @!P1 NANOSLEEP.SYNCS 0x989680 ;  /* 0x009896800000995d */ /* 0x008fea0003900000 */
[----:B------:R-:W3:Y:S02]  /*14310*/  @!P1 SYNCS.PHASECHK.TRANS64 P1, [R7+URZ], R2 ;  /* 0x00000002070095a7 */ /* 0x000ee4000802007f */
[----:B---3--:R-:W-:Y:S05]  /*14320*/  @!P1 BRA `(.L_x_1026) ;  /* 0xfffffffc00f09947 */ /* 0x008fea000383ffff */
[----:B------:R-:W-:Y:S05]  /*14330*/  BRA `(.L_x_1074) ;  /* 0xffffffe800bc7947 */ /* 0x000fea000383ffff */
.L_x_1028:
[----:B---3--:R3:W4:Y:S02]  /*14340*/  SYNCS.PHASECHK.TRANS64.TRYWAIT P1, [R4+URZ+0x28460], R5 ;  /* 0x02846005040075a7 */ /* 0x008724000802017f */
[----:B----4-:R-:W-:Y:S05]  /*14350*/  @!P1 NANOSLEEP.SYNCS 0x989680 ;  /* 0x009896800000995d */ /* 0x010fea0003900000 */
[----:B------:R-:W4:Y:S02]  /*14360*/  @!P1 SYNCS.PHASECHK.TRANS64 P1, [R4+URZ+0x28460], R5 ;  /* 0x02846005040095a7 */ /* 0x000f24000802007f */
[----:B----4-:R-:W-:Y:S05]  /*14370*/  @!P1 BRA `(.L_x_1028) ;  /* 0xfffffffc00f09947 */ /* 0x010fea000383ffff */
[----:B------:R-:W-:Y:S05]  /*14380*/  BRA `(.L_x_1075) ;  /* 0xffffffe800c07947 */ /* 0x000fea000383ffff */
.L_x_1030:
[----:B----4-:R4:W0:Y:S02]  /*14390*/  SYNCS.PHASECHK.TRANS64.TRYWAIT P1, [R3+URZ+0x28460], R2 ;  /* 0x02846002030075a7 */ /* 0x010824000802017f */
[----:B0-----:R-:W-:Y:S05]  /*143a0*/  @!P1 NANOSLEEP.SYNCS 0x989680 ;  /* 0x009896800000995d */ /* 0x001fea0003900000 */
[----:B------:R-:W0:Y:S02]  /*143b0*/  @!P1 SYNCS.PHASECHK.TRANS64 P1, [R3+URZ+0x28460], R2 ;  /* 0x02846002030095a7 */ /* 0x000e24000802007f */
[----:B0-----:R-:W-:Y:S05]  /*143c0*/  @!P1 BRA `(.L_x_1030) ;  /* 0xfffffffc00f09947 */ /* 0x001fea000383ffff */
[----:B------:R-:W-:Y:S05]  /*143d0*/  BRA `(.L_x_1076) ;  /* 0xffffffe800c07947 */ /* 0x000fea000383ffff */
.L_x_1032:
[----:B------:R0:W0:Y:S02]  /*143e0*/  SYNCS.PHASECHK.TRANS64.TRYWAIT P0, [R4+URZ+0x28480], R5 ;  /* 0x02848005040075a7 */ /* 0x000024000800017f */
[----:B0-----:R-:W-:Y:S05]  /*143f0*/  @!P0 NANOSLEEP.SYNCS 0x989680 ;  /* 0x009896800000895d */ /* 0x001fea0003900000 */
[----:B------:R-:W0:Y:S02]  /*14400*/  @!P0 SYNCS.PHASECHK.TRANS64 P0, [R4+URZ+0x28480], R5 ;  /* 0x02848005040085a7 */ /* 0x000e24000800007f */
[----:B0-----:R-:W-:Y:S05]  /*14410*/  @!P0 BRA `(.L_x_1032) ;  /* 0xfffffffc00f08947 */ /* 0x001fea000383ffff */
[----:B------:R-:W-:Y:S05]  /*14420*/  BRA `(.L_x_1033) ;  /* 0xffffffe800bc7947 */ /* 0x000fea000383ffff */
.L_x_1077:
        /* <DEDUP_REMOVED lines=13> */
.L_x_2899:


//--------------------- .text._ZN7cutlass13device_kernelIN5flash11enable_sm90INS1_16FlashAttnFwdSm90INS1_25CollectiveMainloopFwdSm90ILi2EN4cute5tupleIJNS5_1CILi1EEES8_S8_EEENS6_IJNS7_ILi128EEENS7_ILi64EEENS7_ILi256EEEEEELi256ENS_12float_e4m3_tEfNS_4arch4Sm90ELb0ELb1ELb0ELb1ELb0ELb0ELb0ELb1ELb1ELb1ELb0ELb0EEENS1_21CollectiveEpilogueFwdINS6_IJSA_SC_SB_EEES9_NS_10bfloat16_tESG_Li256ELb1ELb1ELb0ELb1EEENS1_36VarlenDynamicPersistentTileSchedulerILi128ELi64ELi256ELi128ELb0ELb1ELb1ELb1ELb0ELb1EEEEEEEEEvNT_6ParamsE --------------------------
	.section	.text._ZN7cutlass13device_kernelIN5flash11enable_sm90INS1_16FlashAttnFwdSm90INS1_25CollectiveMainloopFwdSm90ILi2EN4cute5tupleIJNS5_1CILi1EEES8_S8_EEENS6_IJNS7_ILi128EEENS7_ILi64EEENS7_ILi256EEEEEELi256ENS_12float_e4m3_tEfNS_4arch4Sm90ELb0ELb1ELb0ELb1ELb0ELb0ELb0ELb1ELb1ELb1ELb0ELb0EEENS1_21CollectiveEpilogueFwdINS6_IJSA_SC_SB_EEES9_NS_10bfloat16_tESG_Li256ELb1ELb1ELb0ELb1EEENS1_36VarlenDynamicPersistentTileSchedulerILi128ELi64ELi256ELi128ELb0ELb1ELb1ELb1ELb0ELb1EEEEEEEEEvNT_6ParamsE,"ax",@progbits
	.align	128
.text._ZN7cutlass13device_kernelIN5flash11enable_sm90INS1_16FlashAttnFwdSm90INS1_25CollectiveMainloopFwdSm90ILi2EN4cute5tupleIJNS5_1CILi1EEES8_S8_EEENS6_IJNS7_ILi128EEENS7_ILi64EEENS7_ILi256EEEEEELi256ENS_12float_e4m3_tEfNS_4arch4Sm90ELb0ELb1ELb0ELb1ELb0ELb0ELb0ELb1ELb1ELb1ELb0ELb0EEENS1_21CollectiveEpilogueFwdINS6_IJSA_SC_SB_EEES9_NS_10bfloat16_tESG_Li256ELb1ELb1ELb0ELb1EEENS1_36VarlenDynamicPersistentTileSchedulerILi128ELi64ELi256ELi128ELb0ELb1ELb1ELb1ELb0ELb1EEEEEEEEEvNT_6ParamsE:
        .type           _ZN7cutlass13device_kernelIN5flash11enable_sm90INS1_16FlashAttnFwdSm90INS1_25CollectiveMainloopFwdSm90ILi2EN4cute5tupleIJNS5_1CILi1EEES8_S8_EEENS6_IJNS7_ILi128EEENS7_ILi64EEENS7_ILi256EEEEEELi256ENS_12float_e4m3_tEfNS_4arch4Sm90ELb0ELb1ELb0ELb1ELb0ELb0ELb0ELb1ELb1ELb1ELb0ELb0EEENS1_21CollectiveEpilogueFwdINS6_IJSA_SC_SB_EEES9_NS_10bfloat16_tESG_Li256ELb1ELb1ELb0ELb1EEENS1_36VarlenDynamicPersistentTileSchedulerILi128ELi64ELi256ELi128ELb0ELb1ELb1ELb1ELb0ELb1EEEEEEEEEvNT_6ParamsE,@function
        .size           _ZN7cutlass13device_kernelIN5flash11enable_sm90INS1_16FlashAttnFwdSm90INS1_25CollectiveMainloopFwdSm90ILi2EN4cute5tupleIJNS5_1CILi1EEES8_S8_EEENS6_IJNS7_ILi128EEENS7_ILi64EEENS7_ILi256EEEEEELi256ENS_12float_e4m3_tEfNS_4arch4Sm90ELb0ELb1ELb0ELb1ELb0ELb0ELb0ELb1ELb1ELb1ELb0ELb0EEENS1_21CollectiveEpilogueFwdINS6_IJSA_SC_SB_EEES9_NS_10bfloat16_tESG_Li256ELb1ELb1ELb0ELb1EEENS1_36VarlenDynamicPersistentTileSchedulerILi128ELi64ELi256ELi128ELb0ELb1ELb1ELb1ELb0ELb1EEEEEEEEEvNT_6ParamsE,(.L_x_2900 - _ZN7cutlass13device_kernelIN5flash11enable_sm90INS1_16FlashAttnFwdSm90INS1_25CollectiveMainloopFwdSm90ILi2EN4cute5tupleIJNS5_1CILi1EEES8_S8_EEENS6_IJNS7_ILi128EEENS7_ILi64EEENS7_ILi256EEEEEELi256ENS_12float_e4m3_tEfNS_4arch4Sm90ELb0ELb1ELb0ELb1ELb0ELb0ELb0ELb1ELb1ELb1ELb0ELb0EEENS1_21CollectiveEpilogueFwdINS6_IJSA_SC_SB_EEES9_NS_10bfloat16_tESG_Li256ELb1ELb1ELb0ELb1EEENS1_36VarlenDynamicPersistentTileSchedulerILi128ELi64ELi256ELi128ELb0ELb1ELb1ELb1ELb0ELb1EEEEEEEEEvNT_6ParamsE)
        .other          _ZN7cutlass13device_kernelIN5flash11enable_sm90INS1_16FlashAttnFwdSm90INS1_25CollectiveMainloopFwdSm90ILi2EN4cute5tupleIJNS5_1CILi1EEES8_S8_EEENS6_IJNS7_ILi128EEENS7_ILi64EEENS7_ILi256EEEEEELi256ENS_12float_e4m3_tEfNS_4arch4Sm90ELb0ELb1ELb0ELb1ELb0ELb0ELb0ELb1ELb1ELb1ELb0ELb0EEENS1_21CollectiveEpilogueFwdINS6_IJSA_SC_SB_EEES9_NS_10bfloat16_tESG_Li256ELb1ELb1ELb0ELb1EEENS1_36VarlenDynamicPersistentTileSchedulerILi128ELi64ELi256ELi128ELb0ELb1ELb1ELb1ELb0ELb1EEEEEEEEEvNT_6ParamsE,@"STO_CUDA_ENTRY STV_DEFAULT"
_ZN7cutlass13device_kernelIN5flash11enable_sm90INS1_16FlashAttnFwdSm90INS1_25CollectiveMainloopFwdSm90ILi2EN4cute5tupleIJNS5_1CILi1EEES8_S8_EEENS6_IJNS7_ILi128EEENS7_ILi64EEENS7_ILi256EEEEEELi256ENS_12float_e4m3_tEfNS_4arch4Sm90ELb0ELb1ELb0ELb1ELb0ELb0ELb0ELb1ELb1ELb1ELb0ELb0EEENS1_21CollectiveEpilogueFwdINS6_IJSA_SC_SB_EEES9_NS_10bfloat16_tESG_Li256ELb1ELb1ELb0ELb1EEENS1_36VarlenDynamicPersistentTileSchedulerILi128ELi64ELi256ELi128ELb0ELb1ELb1ELb1ELb0ELb1EEEEEEEEEvNT_6ParamsE:
        /* <DEDUP_REMOVED lines=18> */
.L_x_1079:
[----:B------:R-:W-:Y:S05]  /*0120*/  BSYNC B0 ;  /* 0x0000000000007941 */ /* 0x000fea0003800000 */
.L_x_1078:
        /* <DEDUP_REMOVED lines=41> */
.L_x_1080:
        /* <DEDUP_REMOVED lines=22> */
.L_x_1081:
        /* <DEDUP_REMOVED lines=18> */
.L_x_1082:
        /* <DEDUP_REMOVED lines=22> */
.L_x_1083:
        /* <DEDUP_REMOVED lines=22> */
.L_x_1084:
[----:B------:R-:W-:Y:S01]  /*0900*/  PLOP3.LUT P0, PT, PT, PT, UP0, 0x80, 0x0 ;  /* 0x000000000000781c */ /* 0x000fe20003f0f008 */
[----:B------:R-:W-:Y:S01]  /*0910*/  UMOV UR38, 0x1 ;  /* 0x0000000100267882 */ /* 0x000fe20000000000 */
[----:B------:R-:W-:Y:S01]  /*0920*/  NOP ;  /* 0x0000000000007918 */ /* 0x000fe20000000000 */
[----:B------:R-:W-:Y:S01]  /*0930*/  USEL UR38, UR38, 0x2, !UP0 ;  /* 0x0000000226267887 */ /* 0x000fe2000c000000 */
[----:B------:R-:W-:Y:S01]  /*0940*/  ULDC.64 UR54, c[0x0][0x208] ;  /* 0x0000820000367ab9 */ /* 0x000fe20000000a00 */
[----:B012-4-:R-:W-:Y:S08]  /*0950*/  BAR.SYNC.DEFER_BLOCKING 0x0 ;  /* 0x0000000000007b1d */ /* 0x017ff00000010000 */
[----:B------:R-:W-:Y:S05]  /*0960*/  @!P0 BRA `(.L_x_1085) ;  /* 0x000000e400dc8947 */ /* 0x000fea0003800000 */
.L_x_1086:
        /* <DEDUP_REMOVED lines=25> */
[----:B------:R-:W-:Y:S01]  /*0b00*/  R2UR UR49, R7 ;  /* 0x00000000073172ca */ /* 0x000fe200000e0000 */
[----:B------:R-:W-:Y:S01]  /*0b10*/  UMOV UR53, URZ ;  /* 0x0000003f00357c82 */ /* 0x000fe20008000000 */
[CC--:B------:R-:W-:Y:S02]  /*0b20*/  LEA.HI R3, R0.reuse, R201.reuse, RZ, 0x7 ;  /* 0x000000c900037211 */ /* 0x0c0fe400078f38ff */
[----:B------:R-:W-:-:S02]  /*0b30*/  LEA.HI R4, R0, R201, RZ, 0x5 ;  /* 0x000000c900047211 */ /* 0x000fc400078f28ff */
[----:B------:R-:W-:Y:S02]  /*0b40*/  LOP3.LUT R2, R3, 0xffffff80, RZ, 0xc0, !PT ;  /* 0xffffff8003027812 */ /* 0x000fe400078ec0ff */
[----:B------:R-:W-:Y:S01]  /*0b50*/  SHF.R.S32.HI R194, RZ, 0x7, R3 ;  /* 0x00000007ffc27819 */ /* 0x000fe20000011403 */
[----:B------:R-:W-:Y:S02]  /*0b60*/  IMAD.SHL.U32 R6, R4, 0x20, RZ ;  /* 0x0000002004067824 */ /* 0x000fe400078e00ff */
[----:B------:R-:W-:Y:S01]  /*0b70*/  IMAD.IADD R193, R201, 0x1, -R2 ;  /* 0x00000001c9c17824 */ /* 0x000fe200078e0a02 */
[----:B------:R-:W-:Y:S02]  /*0b80*/  LEA.HI R2, R0, R201, RZ, 0x4 ;  /* 0x000000c900027211 */ /* 0x000fe400078f20ff */
[----:B------:R-:W-:Y:S02]  /*0b90*/  LOP3.LUT R7, R6, 0xfffffc00, RZ, 0xc0, !PT ;  /* 0xfffffc0006077812 */ /* 0x000fe400078ec0ff */
[----:B------:R-:W-:-:S02]  /*0ba0*/  SHF.R.S32.HI R8, RZ, 0x1f, R193 ;  /* 0x0000001fff087819 */ /* 0x000fc400000114c1 */
[----:B------:R-:W-:Y:S02]  /*0bb0*/  SHF.R.S32.HI R5, RZ, 0x4, R2 ;  /* 0x00000004ff057819 */ /* 0x000fe40000011402 */
[----:B------:R-:W-:Y:S02]  /*0bc0*/  LEA.HI R9, R8, R193, RZ, 0x2 ;  /* 0x000000c108097211 */ /* 0x000fe400078f10ff */
[C---:B------:R-:W-:Y:S02]  /*0bd0*/  LOP3.LUT R4, R2.reuse, 0x3fffff0, RZ, 0xc0, !PT ;  /* 0x03fffff002047812 */ /* 0x040fe400078ec0ff */
[----:B------:R-:W-:Y:S02]  /*0be0*/  LEA.HI R2, R2, R5, RZ, 0x1 ;  /* 0x0000000502027211 */ /* 0x000fe400078f08ff */
[----:B------:R-:W-:Y:S01]  /*0bf0*/  LEA.HI R6, R0, R201, RZ, 0x2 ;  /* 0x000000c900067211 */ /* 0x000fe200078f10ff */
[----:B------:R-:W-:Y:S01]  /*0c00*/  IMAD.IADD R4, R201, 0x1, -R4 ;  /* 0x00000001c9047824 */ /* 0x000fe200078e0a04 */
[----:B------:R-:W-:-:S02]  /*0c10*/  SHF.R.S32.HI R10, RZ, 0x2, R9 ;  /* 0x00000002ff0a7819 */ /* 0x000fc40000011409 */
        /* <DEDUP_REMOVED lines=35> */
.L_x_1190:
[----:B------:R-:W-:Y:S01]  /*0e50*/  ULDC.64 UR6, c[0x0][0xa28] ;  /* 0x00028a0000067ab9 */ /* 0x000fe20000000a00 */
[----:B------:R-:W-:Y:S01]  /*0e60*/  ULDC UR4, c[0x0][0x424] ;  /* 0x0001090000047ab9 */ /* 0x000fe20000000800 */
[----:B------:R-:W-:-:S04]  /*0e70*/  UISETP.NE.U32.AND UP0, UPT, UR6, URZ, UPT ;  /* 0x0000003f0600728c */ /* 0x000fc8000bf05070 */
[----:B------:R-:W-:-:S03]  /*0e80*/  UISETP.NE.AND.EX UP0, UPT, UR7, URZ, UPT, UP0 ;  /* 0x0000003f0700728c */ /* 0x000fc6000bf05300 */
[----:B------:R-:W-:Y:S02]  /*0e90*/  ULDC.64 UR6, c[0x0][0xa18] ;  /* 0x0002860000067ab9 */ /* 0x000fe40000000a00 */
[----:B------:R-:W-:Y:S01]  /*0ea0*/  UISETP.NE.U32.AND UP1, UPT, UR6, URZ, UPT ;  /* 0x0000003f0600728c */ /* 0x000fe2000bf25070 */
[----:B------:R-:W-:-:S03]  /*0eb0*/  PLOP3.LUT P0, PT, PT, PT, UP0, 0x80, 0x0 ;  /* 0x000000000000781c */ /* 0x000fc60003f0f008 */
[----:B------:R-:W-:-:S03]  /*0ec0*/  UISETP.NE.AND.EX UP1, UPT, UR7, URZ, UPT, UP1 ;  /* 0x0000003f0700728c */ /* 0x000fc6000bf25310 */
[----:B------:R-:W-:Y:S02]  /*0ed0*/  @UP0 ULDC.64 UR6, c[0x0][0xa28] ;  /* 0x00028a0000060ab9 */ /* 0x000fe40000000a00 */
[----:B------:R-:W-:Y:S01]  /*0ee0*/  @UP0 UIMAD.WIDE UR6, UR49, 0x4, UR6 ;  /* 0x00000004310608a5 */ /* 0x000fe2000f8e0206 */
[----:B------:R-:W-:-:S05]  /*0ef0*/  PLOP3.LUT P2, PT, PT, PT, UP1, 0x80, 0x0 ;  /* 0x000000000000781c */ /* 0x000fca0003f4f018 */
[----:B------:R-:W-:Y:S01]  /*0f00*/  @UP1 ULDC.64 UR8, c[0x0][0xa18] ;  /* 0x0002860000081ab9 */ /* 0x000fe20000000a00 */
[----:B01--4-:R-:W-:Y:S02]  /*0f10*/  IMAD.U32 R4, RZ, RZ, UR6 ;  /* 0x00000006ff047e24 */ /* 0x013fe4000f8e00ff */
[----:B--2---:R-:W-:Y:S01]  /*0f20*/  IMAD.U32 R5, RZ, RZ, UR7 ;  /* 0x00000007ff057e24 */ /* 0x004fe2000f8e00ff */
[----:B------:R-:W-:-:S04]  /*0f30*/  @UP1 UIMAD.WIDE UR6, UR49, 0x4, UR8 ;  /* 0x00000004310618a5 */ /* 0x000fc8000f8e0208 */
[----:B------:R-:W2:Y:S02]  /*0f40*/  @P0 LDG.E R4, desc[UR54][R4.64] ;  /* 0x0000003604040981 */ /* 0x000ea4000c1e1900 */
[----:B------:R-:W-:Y:S02]  /*0f50*/  IMAD.U32 R6, RZ, RZ, UR6 ;  /* 0x00000006ff067e24 */ /* 0x000fe4000f8e00ff */
[----:B------:R-:W-:Y:S01]  /*0f60*/  IMAD.U32 R7, RZ, RZ, UR7 ;  /* 0x00000007ff077e24 */ /* 0x000fe2000f8e00ff */
[----:B------:R-:W-:-:S04]  /*0f70*/  ULDC.64 UR6, c[0x0][0x418] ;  /* 0x0001060000067ab9 */ /* 0x000fc80000000a00 */
[----:B---3--:R-:W3:Y:S01]  /*0f80*/  @P2 LDG.E R6, desc[UR54][R6.64] ;  /* 0x0000003606062981 */ /* 0x008ee2000c1e1900 */
[----:B------:R-:W-:Y:S01]  /*0f90*/  UISETP.NE.U32.AND UP0, UPT, UR6, URZ, UPT ;  /* 0x0000003f0600728c */ /* 0x000fe2000bf05070 */
[----:B------:R-:W-:Y:S01]  /*0fa0*/  UMOV UR42, URZ ;  /* 0x0000003f002a7c82 */ /* 0x000fe20008000000 */
[----:B------:R-:W-:Y:S02]  /*0fb0*/  ULDC UR46, c[0x0][0x288] ;  /* 0x0000a200002e7ab9 */ /* 0x000fe40000000800 */
[----:B------:R-:W-:-:S03]  /*0fc0*/  UISETP.NE.AND.EX UP0, UPT, UR7, URZ, UPT, UP0 ;  /* 0x0000003f0700728c */ /* 0x000fc6000bf05300 */
[----:B------:R-:W-:Y:S01]  /*0fd0*/  ULDC.64 UR6, c[0x0][0xa20] ;  /* 0x0002880000067ab9 */ /* 0x000fe20000000a00 */
[----:B------:R-:W-:Y:S01]  /*0fe0*/  USEL UR4, UR4, 0x1, UP0 ;  /* 0x0000000104047887 */ /* 0x000fe20008000000 */
[----:B------:R-:W-:Y:S01]  /*0ff0*/  ISETP.NE.U32.AND P1, PT, RZ, UR6, PT ;  /* 0x00000006ff007c0c */ /* 0x000fe2000bf25070 */
[----:B------:R-:W-:Y:S02]  /*1000*/  ULDC UR6, c[0x0][0x2f0] ;  /* 0x0000bc0000067ab9 */ /* 0x000fe40000000800 */
[----:B------:R-:W-:Y:S01]  /*1010*/  UIMAD UR4, UR4, UR6, URZ ;  /* 0x00000006040472a4 */ /* 0x000fe2000f8e023f */
[----:B------:R-:W-:Y:S02]  /*1020*/  ISETP.NE.AND.EX P1, PT, RZ, UR7, PT, P1 ;  /* 0x00000007ff007c0c */ /* 0x000fe4000bf25310 */
[----:B--2---:R-:W-:Y:S02]  /*1030*/  @P0 R2UR UR42, R4 ;  /* 0x00000000042a02ca */ /* 0x004fe400000e0000 */
[----:B---3--:R-:W-:Y:S01]  /*1040*/  @P2 R2UR UR46, R6 ;  /* 0x00000000062e22ca */ /* 0x008fe200000e0000 */
[----:B------:R-:W-:-:S14]  /*1050*/  @P2 BRA `(.L_x_1087) ;  /* 0x0000000000342947 */ /* 0x000fdc0003800000 */
        /* <DEDUP_REMOVED lines=13> */
.L_x_1087:
[----:B------:R-:W-:Y:S01]  /*1130*/  UMOV UR44, UR50 ;  /* 0x00000032002c7c82 */ /* 0x000fe20008000000 */
[----:B------:R-:W-:Y:S01]  /*1140*/  UMOV UR43, UR49 ;  /* 0x00000031002b7c82 */ /* 0x000fe20008000000 */
[----:B------:R-:W-:Y:S05]  /*1150*/  @!P1 BRA `(.L_x_1088) ;  /* 0x00000000001c9947 */ /* 0x000fea0003800000 */
[----:B------:R-:W-:Y:S02]  /*1160*/  ULDC.64 UR6, c[0x0][0xa20] ;  /* 0x0002880000067ab9 */ /* 0x000fe40000000a00 */
[----:B------:R-:W-:-:S06]  /*1170*/  UIMAD.WIDE UR6, UR49, 0x4, UR6 ;  /* 0x00000004310678a5 */ /* 0x000fcc000f8e0206 */
[----:B------:R-:W-:Y:S02]  /*1180*/  IMAD.U32 R4, RZ, RZ, UR6 ;  /* 0x00000006ff047e24 */ /* 0x000fe4000f8e00ff */
[----:B------:R-:W-:-:S05]  /*1190*/  IMAD.U32 R5, RZ, RZ, UR7 ;  /* 0x00000007ff057e24 */ /* 0x000fca000f8e00ff */
[----:B------:R-:W2:Y:S02]  /*11a0*/  LDG.E R4, desc[UR54][R4.64] ;  /* 0x0000003604047981 */ /* 0x000ea4000c1e1900 */
[----:B--2---:R-:W-:Y:S01]  /*11b0*/  R2UR UR4, R4 ;  /* 0x00000000040472ca */ /* 0x004fe200000e0000 */
[----:B------:R-:W-:-:S14]  /*11c0*/  BRA `(.L_x_1089) ;  /* 0x0000000000347947 */ /* 0x000fdc0003800000 */
.L_x_1088:
        /* <DEDUP_REMOVED lines=13> */
.L_x_1089:
[----:B------:R-:W-:Y:S01]  /*12a0*/  ULDC.64 UR8, c[0x0][0x990] ;  /* 0x0002640000087ab9 */ /* 0x000fe20000000a00 */
[----:B------:R-:W-:Y:S01]  /*12b0*/  ULDC.64 UR6, c[0x0][0x998] ;  /* 0x0002660000067ab9 */ /* 0x000fe20000000a00 */
        /* <DEDUP_REMOVED lines=8> */
[----:B------:R-:W-:Y:S02]  /*1340*/  @UP0 USHF.R.S32.HI UR10, URZ, 0x1f, UR49 ;  /* 0x0000001f3f0a0899 */ /* 0x000fe40008011431 */
[----:B------:R-:W-:Y:S01]  /*1350*/  @UP1 USHF.R.S32.HI UR14, URZ, 0x1f, UR49 ;  /* 0x0000001f3f0e1899 */ /* 0x000fe20008011431 */
[----:B------:R-:W-:Y:S01]  /*1360*/  @UP0 ULDC.64 UR16, c[0x0][0x9a8] ;  /* 0x00026a0000100ab9 */ /* 0x000fe20000000a00 */
[----:B------:R-:W-:Y:S01]  /*1370*/  @UP1 ULDC.64 UR18, c[0x0][0x9b8] ;  /* 0x00026e0000121ab9 */ /* 0x000fe20000000a00 */
[----:B------:R-:W-:Y:S02]  /*1380*/  @UP0 UIMAD UR10, UR10, UR16, URZ ;  /* 0x000000100a0a02a4 */ /* 0x000fe4000f8e023f */
[----:B------:R-:W-:Y:S02]  /*1390*/  @UP1 UIMAD UR14, UR14, UR18, URZ ;  /* 0x000000120e0e12a4 */ /* 0x000fe4000f8e023f */
[----:B------:R-:W-:Y:S02]  /*13a0*/  @UP0 UIMAD UR17, UR49, UR17, UR10 ;  /* 0x00000011311102a4 */ /* 0x000fe4000f8e020a */
[----:B------:R-:W-:-:S02]  /*13b0*/  @UP1 UIMAD.WIDE.U32 UR10, UR49, UR18, URZ ;  /* 0x00000012310a12a5 */ /* 0x000fc4000f8e003f */
[----:B------:R-:W-:Y:S02]  /*13c0*/  @UP0 UIMAD.WIDE.U32 UR12, UR49, UR16, URZ ;  /* 0x00000010310c02a5 */ /* 0x000fe4000f8e003f */
[----:B------:R-:W-:Y:S02]  /*13d0*/  @UP1 UIMAD UR18, UR49, UR19, UR14 ;  /* 0x00000013311212a4 */ /* 0x000fe4000f8e020e */
[----:B------:R-:W-:Y:S02]  /*13e0*/  @UP1 USHF.R.S32.HI UR19, URZ, 0x1f, UR50 ;  /* 0x0000001f3f131899 */ /* 0x000fe40008011432 */
[----:B------:R-:W-:Y:S01]  /*13f0*/  @UP0 USHF.R.S32.HI UR16, URZ, 0x1f, UR50 ;  /* 0x0000001f3f100899 */ /* 0x000fe20008011432 */
[----:B------:R-:W-:Y:S01]  /*1400*/  @UP1 ULDC.64 UR14, c[0x0][0x9c0] ;  /* 0x00027000000e1ab9 */ /* 0x000fe20000000a00 */
[----:B------:R-:W-:Y:S01]  /*1410*/  @UP0 ULDC.64 UR20, c[0x0][0x9b0] ;  /* 0x00026c0000140ab9 */ /* 0x000fe20000000a00 */
[----:B------:R-:W-:Y:S02]  /*1420*/  @UP0 UIADD3 UR13, UR13, UR17, URZ ;  /* 0x000000110d0d0290 */ /* 0x000fe4000fffe03f */
[----:B------:R-:W-:-:S02]  /*1430*/  @UP1 UIMAD UR17, UR19, UR14, URZ ;  /* 0x0000000e131112a4 */ /* 0x000fc4000f8e023f */
[----:B------:R-:W-:Y:S02]  /*1440*/  @UP0 UIMAD UR16, UR16, UR20, URZ ;  /* 0x00000014101002a4 */ /* 0x000fe4000f8e023f */
[----:B------:R-:W-:Y:S02]  /*1450*/  @UP1 UIADD3 UR11, UR11, UR18, URZ ;  /* 0x000000120b0b1290 */ /* 0x000fe4000fffe03f */
[----:B------:R-:W-:Y:S02]  /*1460*/  @UP1 UIMAD UR17, UR50, UR15, UR17 ;  /* 0x0000000f321112a4 */ /* 0x000fe4000f8e0211 */
[----:B------:R-:W-:Y:S02]  /*1470*/  @UP0 UIMAD UR16, UR50, UR21, UR16 ;  /* 0x00000015321002a4 */ /* 0x000fe4000f8e0210 */
[----:B------:R-:W-:Y:S02]  /*1480*/  @UP0 UIMAD.WIDE.U32 UR12, UR50, UR20, UR12 ;  /* 0x00000014320c02a5 */ /* 0x000fe4000f8e000c */
        /* <DEDUP_REMOVED lines=11> */
[----:B------:R-:W-:Y:S01]  /*1540*/  USHF.L.U32 UR36, UR5, 0x7, URZ ;  /* 0x0000000705247899 */ /* 0x000fe2000800063f */
[----:B------:R-:W-:Y:S01]  /*1550*/  IMAD.U32 R7, RZ, RZ, UR7 ;  /* 0x00000007ff077e24 */ /* 0x000fe2000f8e00ff */
[----:B------:R-:W-:Y:S02]  /*1560*/  UIADD3 UR42, -UR42, UR4, URZ ;  /* 0x000000042a2a7290 */ /* 0x000fe4000fffe13f */
[----:B------:R-:W2:Y:S01]  /*1570*/  @P0 LDG.E R3, desc[UR54][R4.64] ;  /* 0x0000003604030981 */ /* 0x000ea2000c1e1900 */
[----:B------:R-:W-:Y:S02]  /*1580*/  UISETP.NE.AND UP1, UPT, UR6, 0x1, UPT ;  /* 0x000000010600788c */ /* 0x000fe4000bf25270 */
[----:B------:R-:W-:Y:S01]  /*1590*/  UIADD3 UR8, UR36, 0x7f, URZ ;  /* 0x0000007f24087890 */ /* 0x000fe2000fffe03f */
[----:B------:R-:W2:Y:S01]  /*15a0*/  @P1 LDG.E R0, desc[UR54][R6.64] ;  /* 0x0000003606001981 */ /* 0x000ea2000c1e1900 */
[----:B------:R-:W-:Y:S01]  /*15b0*/  ULDC.64 UR4, c[0x0][0x9e0] ;  /* 0x0002780000047ab9 */ /* 0x000fe20000000a00 */
[----:B------:R-:W-:-:S02]  /*15c0*/  UIADD3 UR9, UR42, 0x1, -UR46 ;  /* 0x000000012a097890 */ /* 0x000fc4000fffe82e */
[----:B------:R-:W-:Y:S01]  /*15d0*/  UISETP.GE.AND UP0, UPT, UR5, 0x1, UPT ;  /* 0x000000010500788c */ /* 0x000fe2000bf06270 */
[----:B------:R-:W-:-:S03]  /*15e0*/  ULDC UR10, c[0x0][0x988] ;  /* 0x00026200000a7ab9 */ /* 0x000fc60000000800 */
[----:B------:R-:W-:Y:S01]  /*15f0*/  @UP1 ULDC UR6, c[0x0][0x44c] ;  /* 0x0001130000061ab9 */ /* 0x000fe20000000800 */
[----:B------:R-:W-:Y:S01]  /*1600*/  @UP1 ULDC UR11, c[0x0][0x450] ;  /* 0x00011400000b1ab9 */ /* 0x000fe20000000800 */
[----:B------:R-:W-:Y:S01]  /*1610*/  UIMAD.WIDE.U32 UR6, UR8, UR6, URZ ;  /* 0x00000006080672a5 */ /* 0x000fe2000f8e003f */
[----:B------:R-:W-:-:S03]  /*1620*/  PLOP3.LUT P1, PT, PT, PT, UP0, 0x80, 0x0 ;  /* 0x000000000000781c */ /* 0x000fc60003f2f008 */
[----:B------:R-:W-:-:S04]  /*1630*/  @UP1 USHF.R.U32.HI UR8, URZ, UR11, UR7 ;  /* 0x0000000b3f081299 */ /* 0x000fc80008011607 */
        /* <DEDUP_REMOVED lines=17> */
.L_x_1091:
[----:B------:R-:W-:-:S11]  /*1750*/  UISETP.NE.AND UP0, UPT, UR5, 0x1, UPT ;  /* 0x000000010500788c */ /* 0x000fd6000bf05270 */
[----:B------:R-:W-:Y:S02]  /*1760*/  @UP0 ULDC.64 UR8, c[0x0][0x9e8] ;  /* 0x00027a0000080ab9 */ /* 0x000fe40000000a00 */
[----:B------:R-:W-:-:S04]  /*1770*/  UIMAD.WIDE.U32 UR6, UR4, UR8, URZ ;  /* 0x00000008040672a5 */ /* 0x000fc8000f8e003f */
[----:B------:R-:W-:-:S12]  /*1780*/  @UP0 USHF.R.U32.HI UR4, URZ, UR9, UR7 ;  /* 0x000000093f040299 */ /* 0x000fd80008011607 */
.L_x_1092:
[----:B------:R-:W-:-:S06]  /*1790*/  UIMAD UR4, UR4, UR5, UR5 ;  /* 0x00000005040472a4 */ /* 0x000fcc000f8e0205 */
[----:B------:R-:W-:-:S07]  /*17a0*/  VIMNMX R0, R0, UR4, PT ;  /* 0x0000000400007c48 */ /* 0x000fce000bfe0100 */
.L_x_1090:
[----:B------:R-:W-:Y:S01]  /*17b0*/  UIADD3 UR4, UR42, 0x3f, URZ ;  /* 0x0000003f2a047890 */ /* 0x000fe2000fffe03f */
        /* <DEDUP_REMOVED lines=10> */
[----:B------:R-:W-:-:S02]  /*1860*/  UIADD3 UR56, UR42, -UR46, URZ ;  /* 0x8000002e2a387290 */ /* 0x000fc4000fffe03f */
        /* <DEDUP_REMOVED lines=17> */
.L_x_1094:
[----:B------:R-:W-:-:S11]  /*1980*/  UISETP.NE.AND UP0, UPT, UR5, 0x1, UPT ;  /* 0x000000010500788c */ /* 0x000fd6000bf05270 */
[----:B------:R-:W-:Y:S02]  /*1990*/  @UP0 ULDC.64 UR10, c[0x0][0x9e8] ;  /* 0x00027a00000a0ab9 */ /* 0x000fe40000000a00 */
[----:B------:R-:W-:-:S04]  /*19a0*/  UIMAD.WIDE.U32 UR6, UR4, UR10, URZ ;  /* 0x0000000a040672a5 */ /* 0x000fc8000f8e003f */
[----:B------:R-:W-:-:S12]  /*19b0*/  @UP0 USHF.R.U32.HI UR4, URZ, UR11, UR7 ;  /* 0x0000000b3f040299 */ /* 0x000fd80008011607 */
.L_x_1095:
[----:B------:R-:W-:-:S04]  /*19c0*/  UIMAD UR4, UR4, UR5, URZ ;  /* 0x00000005040472a4 */ /* 0x000fc8000f8e023f */
[----:B------:R-:W-:-:S04]  /*19d0*/  UISETP.LT.AND UP0, UPT, UR9, UR4, UPT ;  /* 0x000000040900728c */ /* 0x000fc8000bf01270 */
[----:B------:R-:W-:-:S12]  /*19e0*/  USEL UR9, UR9, UR4, !UP0 ;  /* 0x0000000409097287 */ /* 0x000fd8000c000000 */
.L_x_1093:
        /* <DEDUP_REMOVED lines=40> */
[----:B------:R-:W-:Y:S01]  /*1c70*/  CS2R R88, SRZ ;  /* 0x0000000000587805 */ /* 0x000fe2000001ff00 */
[----:B------:R-:W-:Y:S01]  /*1c80*/  IMAD.MOV.U32 R59, RZ, RZ, RZ ;  /* 0x000000ffff3b7224 */ /* 0x000fe200078e00ff */
        /* <DEDUP_REMOVED lines=29> */
[----:B------:R-:W-:Y:S01]  /*1e60*/  IMAD.MOV.U32 R164, RZ, RZ, RZ ;  /* 0x000000ffffa47224 */ /* 0x000fe200078e00ff */
        /* <DEDUP_REMOVED lines=35> */
.L_x_1097:
        /* <DEDUP_REMOVED lines=9> */
.L_x_1294:
[----:B------:R-:W-:Y:S05]  /*2130*/  @!P0 BRA `(.L_x_1099) ;  /* 0x0000000000048947 */ /* 0x000fea0003800000 */
[----:B------:R-:W-:Y:S01]  /*2140*/  BPT.TRAP 0x1 ;  /* 0x000000040000795c */ /* 0x000fe20000300000 */
.L_x_1099:
[----:B------:R-:W-:Y:S02]  /*2150*/  IMAD.U32 R5, RZ, RZ, UR53 ;  /* 0x00000035ff057e24 */ /* 0x000fe4000f8e00ff */
[----:B0-----:R-:W-:-:S03]  /*2160*/  IMAD.U32 R0, RZ, RZ, UR51 ;  /* 0x00000033ff007e24 */ /* 0x001fc6000f8e00ff */
[----:B------:R-:W-:Y:S02]  /*2170*/  LEA R5, R5, UR41, 0x3 ;  /* 0x0000002905057c11 */ /* 0x000fe4000f8e18ff */
[----:B------:R-:W-:-:S04]  /*2180*/  SHF.L.U32 R0, R0, 0x1f, RZ ;  /* 0x0000001f00007819 */ /* 0x000fc800000006ff */
[----:B------:R0:W1:Y:S01]  /*2190*/  SYNCS.PHASECHK.TRANS64.TRYWAIT P2, [R5+URZ+0x28430], R0 ;  /* 0x02843000050075a7 */ /* 0x000062000804017f */
[----:B------:R-:W-:Y:S05]  /*21a0*/  @!P0 BRA `(.L_x_1100) ;  /* 0x0000000000048947 */ /* 0x000fea0003800000 */
[----:B------:R-:W-:Y:S01]  /*21b0*/  BPT.TRAP 0x1 ;  /* 0x000000040000795c */ /* 0x000fe20000300000 */
.L_x_1100:
[----:B------:R-:W2:Y:S02]  /*21c0*/  S2R R3, SR_TID.X ;  /* 0x0000000000037919 */ /* 0x000ea40000002100 */
[----:B--2---:R-:W-:Y:S01]  /*21d0*/  LOP3.LUT P1, RZ, R3, 0x7f, RZ, 0xc0, !PT ;  /* 0x0000007f03ff7812 */ /* 0x004fe2000782c0ff */
[----:B-1----:R-:W-:-:S12]  /*21e0*/  @P2 BRA `(.L_x_1101) ;  /* 0x0000000000082947 */ /* 0x002fd80003800000 */
[----:B------:R-:W1:Y:S02]  /*21f0*/  SYNCS.PHASECHK.TRANS64.TRYWAIT P2, [R5+URZ+0x28430], R0 ;  /* 0x02843000050075a7 */ /* 0x000e64000804017f */
[----:B-1----:R-:W-:Y:S05]  /*2200*/  @!P2 BRA `(.L_x_1102) ;  /* 0x0000012c0050a947 */ /* 0x002fea0003800000 */
.L_x_1101:
        /* <DEDUP_REMOVED lines=10> */
[----:B------:R-:W-:Y:S01]  /*22b0*/  IMAD.MOV.U32 R4, RZ, RZ, R0 ;  /* 0x000000ffff047224 */ /* 0x000fe200078e0000 */
[----:B------:R-:W-:Y:S01]  /*22c0*/  UMOV UR5, 0x40000040 ;  /* 0x4000004000057882 */ /* 0x000fe20000000000 */
[----:B------:R-:W-:Y:S01]  /*22d0*/  UMOV UR7, 0x40000040 ;  /* 0x4000004000077882 */ /* 0x000fe20000000000 */
[----:B------:R-:W-:Y:S01]  /*22e0*/  ULOP3.LUT UR52, UR4, 0x10000, URZ, 0xfc, !UPT ;  /* 0x0001000004347892 */ /* 0x000fe2000f8efc3f */
[----:B------:R-:W-:Y:S01]  /*22f0*/  LEA R6, R58, 0xffffffc0, 0x6 ;  /* 0xffffffc03a067811 */ /* 0x000fe200078e30ff */
[----:B------:R-:W-:-:S02]  /*2300*/  UIADD3 UR4, UR32, 0x2, URZ ;  /* 0x0000000220047890 */ /* 0x000fc4000fffe03f */
[----:B------:R-:W-:Y:S02]  /*2310*/  ULEA UR34, UR53, UR52, 0xa ;  /* 0x0000003435227291 */ /* 0x000fe4000f8e503f */
[----:B------:R-:W-:Y:S02]  /*2320*/  UIADD3 UR8, UR32, 0x4, URZ ;  /* 0x0000000420087890 */ /* 0x000fe4000fffe03f */
[----:B------:R-:W-:Y:S02]  /*2330*/  UIADD3 UR6, UR34, 0x2, URZ ;  /* 0x0000000222067890 */ /* 0x000fe4000fffe03f */
[----:B------:R-:W-:Y:S01]  /*2340*/  UIADD3 UR10, UR34, 0x4, URZ ;  /* 0x00000004220a7890 */ /* 0x000fe2000fffe03f */
[----:B------:R-:W-:Y:S02]  /*2350*/  UMOV UR9, 0x40000040 ;  /* 0x4000004000097882 */ /* 0x000fe40000000000 */
[----:B------:R-:W-:Y:S01]  /*2360*/  QGMMA.64x64x32.F32.E4M3.E4M3 R24, gdesc[UR32], RZ, !UPT, gsb0 ;  /* 0x00e00000201879f3 */ /* 0x000fe2000c0008ff */
        /* <DEDUP_REMOVED lines=34> */
[----:B------:R-:W-:Y:S01]  /*2590*/  IMAD.MOV.U32 R3, RZ, RZ, -0x40 ;  /* 0xffffffc0ff037424 */ /* 0x000fe200078e00ff */
[----:B------:R-:W-:Y:S02]  /*25a0*/  ULDC.64 UR6, c[0x0][0x9e0] ;  /* 0x0002780000067ab9 */ /* 0x000fe40000000a00 */
[----:B------:R-:W-:Y:S01]  /*25b0*/  UISETP.GE.AND UP1, UPT, UR7, 0x1, UPT ;  /* 0x000000010700788c */ /* 0x000fe2000bf26270 */
[----:B------:R-:W0:Y:S01]  /*25c0*/  SHFL.IDX PT, R5, R4, RZ, 0x1c1f ;  /* 0x001c1fff04057589 */ /* 0x000e2200000e0000 */
[----:B------:R-:W-:Y:S01]  /*25d0*/  IMAD R7, R58, R3, 0x40 ;  /* 0x000000403a077424 */ /* 0x000fe200078e0203 */
[----:B------:R-:W-:-:S03]  /*25e0*/  @!P1 PRMT R0, RZ, 0x654, R0 ;  /* 0x00000654ff009816 */ /* 0x000fc60000000000 */
[----:B------:R-:W-:Y:S01]  /*25f0*/  VIADD R3, R7, 0x1 ;  /* 0x0000000107037836 */ /* 0x000fe20000000000 */
[----:B------:R-:W-:Y:S01]  /*2600*/  PLOP3.LUT P2, PT, PT, PT, UP1, 0x40, 0x0 ;  /* 0x000000000000781c */ /* 0x000fe20003f4e818 */
[----:B------:R-:W-:Y:S02]  /*2610*/  WARPGROUP.DEPBAR.LE gsb0, 0x0 ;  /* 0x00008000000079c5 */ /* 0x000fe40000010000 */
        /* <DEDUP_REMOVED lines=20> */
[----:B-1----:R-:W-:Y:S02]  /*2760*/  IMAD R0, R2, -0x2, R3 ;  /* 0xfffffffe02007824 */ /* 0x002fe400078e0203 */
[----:B------:R-:W-:-:S03]  /*2770*/  VIADD R3, R7, UR42 ;  /* 0x0000002a07037c36 */ /* 0x000fc60008000000 */
[----:B------:R-:W-:Y:S01]  /*2780*/  IADD3 R0, -R9, UR42, R0 ;  /* 0x0000002a09007c10 */ /* 0x000fe2000fffe100 */
[----:B------:R-:W-:-:S04]  /*2790*/  IMAD R8, R2, -0x2, R3 ;  /* 0xfffffffe02087824 */ /* 0x000fc800078e0203 */
[C---:B------:R-:W-:Y:S02]  /*27a0*/  VIADD R9, R0.reuse, UR6 ;  /* 0x0000000600097c36 */ /* 0x040fe40008000000 */
[----:B------:R-:W-:-:S03]  /*27b0*/  VIADD R10, R0, UR10 ;  /* 0x0000000a000a7c36 */ /* 0x000fc60008000000 */
[----:B0-----:R-:W-:Y:S01]  /*27c0*/  VIADDMNMX R0, R5, R9, R8, PT ;  /* 0x0000000905007246 */ /* 0x001fe20003800108 */
[----:B------:R-:W-:Y:S01]  /*27d0*/  IMAD.IADD R3, R10, 0x1, R5 ;  /* 0x000000010a037824 */ /* 0x000fe200078e0205 */
[----:B------:R-:W-:Y:S06]  /*27e0*/  @P2 BRA `(.L_x_1103) ;  /* 0x00000000005c2947 */ /* 0x000fec0003800000 */
[----:B------:R-:W-:Y:S01]  /*27f0*/  IMAD.U32 R12, RZ, RZ, UR46 ;  /* 0x0000002eff0c7e24 */ /* 0x000fe2000f8e00ff */
[----:B------:R-:W-:Y:S04]  /*2800*/  BSSY B0, `(.L_x_1104) ;  /* 0x0000011000007945 */ /* 0x000fe80003800000 */
[----:B------:R-:W-:-:S04]  /*2810*/  IADD3 R5, -R12, UR42, R5 ;  /* 0x0000002a0c057c10 */ /* 0x000fc8000fffe105 */
        /* <DEDUP_REMOVED lines=10> */
.L_x_1105:
[----:B------:R-:W-:-:S06]  /*28c0*/  UISETP.NE.AND UP2, UPT, UR7, 0x1, UPT ;  /* 0x000000010700788c */ /* 0x000fcc000bf45270 */
[----:B------:R-:W-:-:S05]  /*28d0*/  PLOP3.LUT P2, PT, PT, PT, UP2, 0x80, 0x0 ;  /* 0x000000000000781c */ /* 0x000fca0003f4f028 */
[----:B------:R-:W-:-:S08]  /*28e0*/  @UP2 ULDC.64 UR10, c[0x0][0x9e8] ;  /* 0x00027a00000a2ab9 */ /* 0x000fd00000000a00 */
[----:B------:R-:W-:-:S05]  /*28f0*/  @P2 IMAD.HI.U32 R11, R5, UR10, RZ ;  /* 0x0000000a050b2c27 */ /* 0x000fca000f8e00ff */
[----:B------:R-:W-:-:S07]  /*2900*/  @P2 SHF.R.U32.HI R5, RZ, UR11, R11 ;  /* 0x0000000bff052c19 */ /* 0x000fce000801160b */
.L_x_1106:
[----:B------:R-:W-:Y:S05]  /*2910*/  BSYNC B0 ;  /* 0x0000000000007941 */ /* 0x000fea0003800000 */
.L_x_1104:
[----:B------:R-:W-:-:S04]  /*2920*/  IMAD R5, R5, UR7, -R6 ;  /* 0x0000000705057c24 */ /* 0x000fc8000f8e0a06 */
[----:B------:R-:W-:-:S05]  /*2930*/  IMAD R5, R2, -0x2, R5 ;  /* 0xfffffffe02057824 */ /* 0x000fca00078e0205 */
[----:B------:R-:W-:Y:S02]  /*2940*/  VIMNMX R3, R3, R5, !PT ;  /* 0x0000000503037248 */ /* 0x000fe40007fe0100 */
[----:B------:R-:W-:-:S07]  /*2950*/  VIADDMNMX R0, R5, UR7, R0, PT ;  /* 0x0000000705007c46 */ /* 0x000fce000b800100 */
.L_x_1103:
        /* <DEDUP_REMOVED lines=95> */
.L_x_1109:
[----:B------:R-:W-:-:S06]  /*2f50*/  UISETP.NE.AND UP2, UPT, UR7, 0x1, UPT ;  /* 0x000000010700788c */ /* 0x000fcc000bf45270 */
[----:B------:R-:W-:-:S05]  /*2f60*/  PLOP3.LUT P6, PT, PT, PT, UP2, 0x80, 0x0 ;  /* 0x000000000000781c */ /* 0x000fca0003fcf028 */
[----:B------:R-:W-:-:S08]  /*2f70*/  @UP2 ULDC.64 UR10, c[0x0][0x9e8] ;  /* 0x00027a00000a2ab9 */ /* 0x000fd00000000a00 */
[----:B------:R-:W-:Y:S01]  /*2f80*/  @P6 IMAD.HI.U32 R5, R4, UR10, RZ ;  /* 0x0000000a04056c27 */ /* 0x000fe2000f8e00ff */
[----:B------:R-:W-:-:S13]  /*2f90*/  PLOP3.LUT P6, PT, PT, PT, UP2, 0x80, 0x0 ;  /* 0x000000000000781c */ /* 0x000fda0003fcf028 */
[----:B------:R-:W-:-:S07]  /*2fa0*/  @P6 SHF.R.U32.HI R4, RZ, UR11, R5 ;  /* 0x0000000bff046c19 */ /* 0x000fce0008011605 */
.L_x_1110:
[----:B------:R-:W-:Y:S05]  /*2fb0*/  BSYNC B0 ;  /* 0x0000000000007941 */ /* 0x000fea0003800000 */
.L_x_1108:
[----:B------:R-:W-:-:S04]  /*2fc0*/  IMAD R5, R4, UR7, -R6 ;  /* 0x0000000704057c24 */ /* 0x000fc8000f8e0a06 */
[----:B------:R-:W-:-:S05]  /*2fd0*/  IMAD R5, R2, -0x2, R5 ;  /* 0xfffffffe02057824 */ /* 0x000fca00078e0205 */
[----:B------:R-:W-:Y:S02]  /*2fe0*/  VIMNMX R3, R3, R5, !PT ;  /* 0x0000000503037248 */ /* 0x000fe40007fe0100 */
[----:B------:R-:W-:-:S07]  /*2ff0*/  VIADDMNMX R0, R5, UR7, R0, PT ;  /* 0x0000000705007c46 */ /* 0x000fce000b800100 */
.L_x_1107:
[----:B------:R-:W-:Y:S01]  /*3000*/  ISETP.GT.AND P2, PT, R3, 0x1, !P2 ;  /* 0x000000010300780c */ /* 0x000fe20005744270 */
[----:B------:R-:W-:Y:S01]  /*3010*/  IMAD.U32 R9, RZ, RZ, UR37 ;  /* 0x00000025ff097e24 */ /* 0x000fe2000f8e00ff */
[----:B------:R-:W-:Y:S01]  /*3020*/  FMNMX.FTZ R4, R24, R12, !PT ;  /* 0x0000000c18047209 */ /* 0x000fe20007810000 */
[----:B------:R-:W-:Y:S01]  /*3030*/  @UP0 ULDC UR10, c[0x0][0x44c] ;  /* 0x00011300000a0ab9 */ /* 0x000fe20000000800 */
[----:B------:R-:W-:Y:S01]  /*3040*/  ISETP.LT.OR P2, PT, R0, 0x2, P2 ;  /* 0x000000020000780c */ /* 0x000fe20001741670 */
[----:B------:R-:W-:Y:S01]  /*3050*/  UIMAD.WIDE.U32 UR10, UR36, UR10, URZ ;  /* 0x0000000a240a72a5 */ /* 0x000fe2000f8e003f */
[----:B------:R-:W-:Y:S01]  /*3060*/  FMNMX.FTZ R4, R28, R4, !PT ;  /* 0x000000041c047209 */ /* 0x000fe20007810000 */
[----:B------:R-:W-:Y:S01]  /*3070*/  @UP0 ULDC UR15, c[0x0][0x450] ;  /* 0x00011400000f0ab9 */ /* 0x000fe20000000800 */
[----:B------:R-:W-:Y:S01]  /*3080*/  FSEL R27, R27, -INF , !P2 ;  /* 0xff8000001b1b7808 */ /* 0x000fe20005000000 */
[----:B------:R-:W-:Y:S01]  /*3090*/  UMOV UR14, UR36 ;  /* 0x00000024000e7c82 */ /* 0x000fe20008000000 */
[----:B------:R-:W-:Y:S01]  /*30a0*/  ISETP.NE.AND P2, PT, R13, RZ, PT ;  /* 0x000000ff0d00720c */ /* 0x000fe20003f45270 */
[----:B------:R-:W-:Y:S01]  /*30b0*/  @UP0 USHF.R.U32.HI UR14, URZ, UR15, UR11 ;  /* 0x0000000f3f0e0299 */ /* 0x000fe2000801160b */
[----:B------:R-:W-:-:S02]  /*30c0*/  FMNMX.FTZ R4, R14, R4, !PT ;  /* 0x000000040e047209 */ /* 0x000fc40007810000 */
[----:B------:R-:W-:Y:S01]  /*30d0*/  ISETP.GT.AND P2, PT, R3, 0x9, !P2 ;  /* 0x000000090300780c */ /* 0x000fe20005744270 */
[----:B------:R-:W-:Y:S01]  /*30e0*/  UIADD3 UR56, UR56, UR14, URZ ;  /* 0x0000000e38387290 */ /* 0x000fe2000fffe03f */
[----:B------:R-:W-:Y:S02]  /*30f0*/  FMNMX.FTZ R4, R32, R4, !PT ;  /* 0x0000000420047209 */ /* 0x000fe40007810000 */
[----:B------:R-:W-:Y:S01]  /*3100*/  ISETP.LT.OR P2, PT, R0, 0xa, P2 ;  /* 0x0000000a0000780c */ /* 0x000fe20001741670 */
[----:B------:R-:W-:Y:S01]  /*3110*/  UIADD3 UR6, UR56, UR6, URZ ;  /* 0x0000000638067290 */ /* 0x000fe2000fffe03f */
[----:B------:R-:W-:Y:S02]  /*3120*/  FMNMX.FTZ R4, R20, R4, !PT ;  /* 0x0000000414047209 */ /* 0x000fe40007810000 */
[----:B------:R-:W-:Y:S02]  /*3130*/  FSEL R31, R31, -INF , !P2 ;  /* 0xff8000001f1f7808 */ /* 0x000fe40005000000 */
[----:B------:R-:W-:-:S02]  /*3140*/  ISETP.NE.AND P2, PT, R15, RZ, PT ;  /* 0x000000ff0f00720c */ /* 0x000fc40003f45270 */
[----:B------:R-:W-:Y:S02]  /*3150*/  FMNMX.FTZ R4, R36, R4, !PT ;  /* 0x0000000424047209 */ /* 0x000fe40007810000 */
[----:B------:R-:W-:Y:S02]  /*3160*/  ISETP.GT.AND P2, PT, R3, 0x10, !P2 ;  /* 0x000000100300780c */ /* 0x000fe40005744270 */
[----:B------:R-:W-:Y:S02]  /*3170*/  FMNMX.FTZ R4, R56, R4, !PT ;  /* 0x0000000438047209 */ /* 0x000fe40007810000 */
        /* <DEDUP_REMOVED lines=15> */
[----:B------:R-:W-:Y:S02]  /*3270*/  ISETP.GT.AND P3, PT, R3, 0x8, !P3 ;  /* 0x000000080300780c */ /* 0x000fe40005f64270 */
[----:B------:R-:W-:Y:S02]  /*3280*/  FSEL R38, R38, -INF , !P2 ;  /* 0xff80000026267808 */ /* 0x000fe40005000000 */
[----:B------:R-:W-:Y:S02]  /*3290*/  ISETP.NE.AND P2, PT, R29, RZ, PT ;  /* 0x000000ff1d00720c */ /* 0x000fe40003f45270 */
[----:B------:R-:W-:Y:S02]  /*32a0*/  FMNMX.FTZ R4, R52, R4, !PT ;  /* 0x0000000434047209 */ /* 0x000fe40007810000 */
[----:B------:R-:W-:Y:S02]  /*32b0*/  ISETP.GT.AND P2, PT, R3, 0x19, !P2 ;  /* 0x000000190300780c */ /* 0x000fe40005744270 */
[----:B------:R-:W-:-:S02]  /*32c0*/  ISETP.LT.OR P3, PT, R0, 0x9, P3 ;  /* 0x000000090000780c */ /* 0x000fc40001f61670 */
[----:B------:R-:W-:Y:S02]  /*32d0*/  ISETP.LT.OR P2, PT, R0, 0x1a, P2 ;  /* 0x0000001a0000780c */ /* 0x000fe40001741670 */
[----:B------:R-:W-:Y:S02]  /*32e0*/  FMNMX.FTZ R6, R66, R4, !PT ;  /* 0x0000000442067209 */ /* 0x000fe40007810000 */
[----:B------:R-:W-:Y:S02]  /*32f0*/  FSEL R39, R39, -INF , !P2 ;  /* 0xff80000027277808 */ /* 0x000fe40005000000 */
[----:B------:R-:W-:Y:S01]  /*3300*/  ISETP.NE.AND P2, PT, R33, RZ, PT ;  /* 0x000000ff2100720c */ /* 0x000fe20003f45270 */
[----:B------:R-:W0:Y:S01]  /*3310*/  SHFL.BFLY PT, R5, R6, 0x2, 0x1f ;  /* 0x0c401f0006057f89 */ /* 0x000e2200000e0000 */
[----:B------:R-:W-:Y:S02]  /*3320*/  FSEL R30, R30, -INF , !P3 ;  /* 0xff8000001e1e7808 */ /* 0x000fe40005800000 */
[----:B------:R-:W-:-:S02]  /*3330*/  ISETP.GT.AND P2, PT, R3, 0x20, !P2 ;  /* 0x000000200300780c */ /* 0x000fc40005744270 */
[----:B------:R-:W-:Y:S02]  /*3340*/  ISETP.NE.AND P3, PT, R41, RZ, PT ;  /* 0x000000ff2900720c */ /* 0x000fe40003f65270 */
[----:B------:R-:W-:Y:S02]  /*3350*/  ISETP.LT.OR P2, PT, R0, 0x21, P2 ;  /* 0x000000210000780c */ /* 0x000fe40001741670 */
[----:B------:R-:W-:Y:S02]  /*3360*/  ISETP.NE.AND P6, PT, R11, RZ, PT ;  /* 0x000000ff0b00720c */ /* 0x000fe40003fc5270 */
[----:B------:R-:W-:Y:S02]  /*3370*/  FSEL R42, R42, -INF , !P2 ;  /* 0xff8000002a2a7808 */ /* 0x000fe40005000000 */
[----:B------:R-:W-:Y:S02]  /*3380*/  ISETP.NE.AND P2, PT, R37, RZ, PT ;  /* 0x000000ff2500720c */ /* 0x000fe40003f45270 */
[----:B------:R-:W-:-:S02]  /*3390*/  ISETP.GT.AND P4, PT, R3, 0x31, !P4 ;  /* 0x000000310300780c */ /* 0x000fc40006784270 */
[C---:B------:R-:W-:Y:S02]  /*33a0*/  ISETP.GT.AND P2, PT, R3.reuse, 0x21, !P2 ;  /* 0x000000210300780c */ /* 0x040fe40005744270 */
[----:B------:R-:W-:Y:S02]  /*33b0*/  ISETP.GT.AND P5, PT, R3, 0x38, !P5 ;  /* 0x000000380300780c */ /* 0x000fe40006fa4270 */
[C---:B------:R-:W-:Y:S02]  /*33c0*/  ISETP.LT.OR P2, PT, R0.reuse, 0x22, P2 ;  /* 0x000000220000780c */ /* 0x040fe40001741670 */
[----:B------:R-:W-:Y:S02]  /*33d0*/  ISETP.LT.OR P4, PT, R0, 0x32, P4 ;  /* 0x000000320000780c */ /* 0x000fe40002781670 */
[----:B------:R-:W-:Y:S02]  /*33e0*/  FSEL R43, R43, -INF , !P2 ;  /* 0xff8000002b2b7808 */ /* 0x000fe40005000000 */
[----:B------:R-:W-:-:S02]  /*33f0*/  ISETP.GT.AND P2, PT, R3, 0x28, !P3 ;  /* 0x000000280300780c */ /* 0x000fc40005f44270 */
[----:B------:R-:W-:Y:S02]  /*3400*/  ISETP.NE.AND P3, PT, R45, RZ, PT ;  /* 0x000000ff2d00720c */ /* 0x000fe40003f65270 */
[----:B------:R-:W-:Y:S02]  /*3410*/  ISETP.LT.OR P2, PT, R0, 0x29, P2 ;  /* 0x000000290000780c */ /* 0x000fe40001741670 */
[C---:B------:R-:W-:Y:S02]  /*3420*/  ISETP.GT.AND P3, PT, R3.reuse, 0x30, !P3 ;  /* 0x000000300300780c */ /* 0x040fe40005f64270 */
[----:B------:R-:W-:Y:S02]  /*3430*/  FSEL R46, R46, -INF , !P2 ;  /* 0xff8000002e2e7808 */ /* 0x000fe40005000000 */
[----:B------:R-:W-:Y:S02]  /*3440*/  ISETP.GT.AND P2, PT, R3, RZ, !P6 ;  /* 0x000000ff0300720c */ /* 0x000fe40007744270 */
[----:B------:R-:W-:-:S02]  /*3450*/  ISETP.NE.AND P6, PT, R7, RZ, PT ;  /* 0x000000ff0700720c */ /* 0x000fc40003fc5270 */
[----:B------:R-:W-:Y:S02]  /*3460*/  ISETP.LT.OR P2, PT, R0, 0x1, P2 ;  /* 0x000000010000780c */ /* 0x000fe40001741670 */
[----:B0-----:R-:W-:Y:S02]  /*3470*/  FMNMX.FTZ R7, R6, R5, !PT ;  /* 0x0000000506077209 */ /* 0x001fe40007810000 */
[----:B------:R-:W-:Y:S02]  /*3480*/  FSEL R26, R26, -INF , !P2 ;  /* 0xff8000001a1a7808 */ /* 0x000fe40005000000 */
[----:B------:R-:W-:Y:S01]  /*3490*/  ISETP.NE.AND P2, PT, R57, RZ, PT ;  /* 0x000000ff3900720c */ /* 0x000fe20003f45270 */
[----:B------:R-:W0:Y:S01]  /*34a0*/  SHFL.BFLY PT, R8, R7, 0x1, 0x1f ;  /* 0x0c201f0007087f89 */ /* 0x000e2200000e0000 */
[----:B------:R-:W-:Y:S02]  /*34b0*/  FMNMX.FTZ R5, R26, R27, !PT ;  /* 0x0000001b1a057209 */ /* 0x000fe40007810000 */
[----:B------:R-:W-:-:S02]  /*34c0*/  ISETP.GT.AND P2, PT, R3, 0x29, !P2 ;  /* 0x000000290300780c */ /* 0x000fc40005744270 */
[----:B------:R-:W-:Y:S02]  /*34d0*/  FMNMX.FTZ R4, R30, R5, !PT ;  /* 0x000000051e047209 */ /* 0x000fe40007810000 */
[----:B------:R-:W-:Y:S02]  /*34e0*/  ISETP.LT.OR P2, PT, R0, 0x2a, P2 ;  /* 0x0000002a0000780c */ /* 0x000fe40001741670 */
[----:B------:R-:W-:Y:S02]  /*34f0*/  FMNMX.FTZ R5, R31, R4, !PT ;  /* 0x000000041f057209 */ /* 0x000fe40007810000 */
[----:B------:R-:W-:Y:S02]  /*3500*/  FSEL R47, R47, -INF , !P2 ;  /* 0xff8000002f2f7808 */ /* 0x000fe40005000000 */
[----:B------:R-:W-:Y:S02]  /*3510*/  FMNMX.FTZ R4, R34, R5, !PT ;  /* 0x0000000522047209 */ /* 0x000fe40007810000 */
[----:B------:R-:W-:-:S02]  /*3520*/  ISETP.LT.OR P3, PT, R0, 0x31, P3 ;  /* 0x000000310000780c */ /* 0x000fc40001f61670 */
[----:B------:R-:W-:Y:S02]  /*3530*/  FMNMX.FTZ R5, R35, R4, !PT ;  /* 0x0000000423057209 */ /* 0x000fe40007810000 */
[----:B------:R-:W-:Y:S02]  /*3540*/  FSEL R50, R50, -INF , !P3 ;  /* 0xff80000032327808 */ /* 0x000fe40005800000 */
[----:B------:R-:W-:Y:S02]  /*3550*/  FMNMX.FTZ R6, R38, R5, !PT ;  /* 0x0000000526067209 */ /* 0x000fe40007810000 */
[----:B------:R-:W-:Y:S02]  /*3560*/  ISETP.LT.OR P5, PT, R0, 0x39, P5 ;  /* 0x000000390000780c */ /* 0x000fe40002fa1670 */
[----:B------:R-:W-:Y:S02]  /*3570*/  FMNMX.FTZ R5, R39, R6, !PT ;  /* 0x0000000627057209 */ /* 0x000fe40007810000 */
[----:B0-----:R-:W-:-:S02]  /*3580*/  FMNMX.FTZ R4, R7, R8, !PT ;  /* 0x0000000807047209 */ /* 0x001fc40007810000 */
[----:B------:R-:W-:Y:S02]  /*3590*/  FMNMX.FTZ R6, R42, R5, !PT ;  /* 0x000000052a067209 */ /* 0x000fe40007810000 */
[C---:B------:R-:W-:Y:S01]  /*35a0*/  FSETP.NEU.FTZ.AND P2, PT, R4.reuse, -INF , PT ;  /* 0xff8000000400780b */ /* 0x040fe20003f5d000 */
[----:B------:R-:W-:-:S01]  /*35b0*/  FFMA.FTZ R7, R4, R9, -8 ;  /* 0xc100000004077423 */ /* 0x000fc20000010009 */
[----:B------:R-:W-:Y:S02]  /*35c0*/  FMNMX.FTZ R5, R43, R6, !PT ;  /* 0x000000062b057209 */ /* 0x000fe40007810000 */
[----:B------:R-:W-:Y:S02]  /*35d0*/  FSEL R51, R51, -INF , !P4 ;  /* 0xff80000033337808 */ /* 0x000fe40006000000 */
[----:B------:R-:W-:Y:S02]  /*35e0*/  FMNMX.FTZ R6, R46, R5, !PT ;  /* 0x000000052e067209 */ /* 0x000fe40007810000 */
[----:B------:R-:W-:-:S02]  /*35f0*/  FSEL R7, R7, RZ, P2 ;  /* 0x000000ff07077208 */ /* 0x000fc40001000000 */
[----:B------:R-:W-:Y:S02]  /*3600*/  ISETP.GT.AND P2, PT, R3, 0x39, !P6 ;  /* 0x000000390300780c */ /* 0x000fe40007744270 */
        /* <DEDUP_REMOVED lines=10> */
[----:B------:R-:W-:Y:S01]  /*36b0*/  FSEL R55, R55, -INF , !P2 ;  /* 0xff80000037377808 */ /* 0x000fe20005000000 */
[--C-:B------:R-:W-:Y:S01]  /*36c0*/  FFMA.FTZ R6, R28, UR37, -R7.reuse ;  /* 0x000000251c067c23 */ /* 0x100fe20008010807 */
[----:B------:R-:W-:Y:S01]  /*36d0*/  FMNMX.FTZ R0, R54, R3, !PT ;  /* 0x0000000336007209 */ /* 0x000fe20007810000 */
[--C-:B------:R-:W-:Y:S01]  /*36e0*/  FFMA.FTZ R10, R14, UR37, -R7.reuse ;  /* 0x000000250e0a7c23 */ /* 0x100fe20008010807 */
[----:B0-----:R-:W-:-:S01]  /*36f0*/  FFMA.FTZ R5, R20, UR37, -R7 ;  /* 0x0000002514057c23 */ /* 0x001fc20008010807 */
[----:B------:R-:W0:Y:S01]  /*3700*/  MUFU.EX2 R8, R8 ;  /* 0x0000000800087308 */ /* 0x000e220000000800 */
[----:B------:R-:W-:Y:S01]  /*3710*/  FMNMX.FTZ R0, R55, R0, !PT ;  /* 0x0000000037007209 */ /* 0x000fe20007810000 */
[--C-:B------:R-:W-:Y:S01]  /*3720*/  FFMA.FTZ R14, R36, UR37, -R7.reuse ;  /* 0x00000025240e7c23 */ /* 0x100fe20008010807 */
[----:B------:R-:W-:-:S01]  /*3730*/  FFMA.FTZ R15, R56, UR37, -R7 ;  /* 0x00000025380f7c23 */ /* 0x000fc20008010807 */
[--C-:B------:R-:W-:Y:S01]  /*3740*/  FFMA.FTZ R24, R44, UR37, -R7.reuse ;  /* 0x000000252c187c23 */ /* 0x100fe20008010807 */
[----:B------:R-:W-:-:S01]  /*3750*/  FFMA.FTZ R25, R62, UR37, -R7 ;  /* 0x000000253e197c23 */ /* 0x000fc20008010807 */
[----:B------:R-:W1:Y:S01]  /*3760*/  SHFL.BFLY PT, R3, R0, 0x2, 0x1f ;  /* 0x0c401f0000037f89 */ /* 0x000e6200000e0000 */
[----:B------:R-:W-:-:S01]  /*3770*/  FFMA.FTZ R20, R40, UR37, -R7 ;  /* 0x0000002528147c23 */ /* 0x000fc20008010807 */
[----:B------:R-:W-:Y:S01]  /*3780*/  MUFU.EX2 R13, R5 ;  /* 0x00000005000d7308 */ /* 0x000fe20000000800 */
[----:B------:R-:W-:-:S01]  /*3790*/  FFMA.FTZ R28, R48, UR37, -R7 ;  /* 0x00000025301c7c23 */ /* 0x000fc20008010807 */
[----:B------:R-:W-:-:S06]  /*37a0*/  FFMA.FTZ R29, R64, UR37, -R7 ;  /* 0x00000025401d7c23 */ /* 0x000fcc0008010807 */
[----:B------:R-:W2:Y:S01]  /*37b0*/  MUFU.EX2 R6, R6 ;  /* 0x0000000600067308 */ /* 0x000ea20000000800 */
[----:B0-----:R-:W-:-:S07]  /*37c0*/  FADD.FTZ R33, R8, R9 ;  /* 0x0000000908217221 */ /* 0x001fce0000010000 */
[----:B------:R0:W3:Y:S01]  /*37d0*/  MUFU.EX2 R11, R10 ;  /* 0x0000000a000b7308 */ /* 0x0000e20000000800 */
[----:B-1----:R-:W-:-:S07]  /*37e0*/  FMNMX.FTZ R3, R0, R3, !PT ;  /* 0x0000000300037209 */ /* 0x002fce0007810000 */
[----:B------:R-:W1:Y:S01]  /*37f0*/  MUFU.EX2 R12, R12 ;  /* 0x0000000c000c7308 */ /* 0x000e620000000800 */
[----:B0-----:R-:W-:-:S01]  /*3800*/  FFMA.FTZ R10, R60, UR37, -R7 ;  /* 0x000000253c0a7c23 */ /* 0x001fc20008010807 */
[----:B------:R-:W0:Y:S06]  /*3810*/  SHFL.BFLY PT, R0, R3, 0x1, 0x1f ;  /* 0x0c201f0003007f89 */ /* 0x000e2c00000e0000 */
[----:B------:R2:W-:Y:S08]  /*3820*/  MUFU.EX2 R21, R10 ;  /* 0x0000000a00157308 */ /* 0x0005f00000000800 */
[----:B------:R-:W-:Y:S01]  /*3830*/  MUFU.EX2 R14, R14 ;  /* 0x0000000e000e7308 */ /* 0x000fe20000000800 */
[----:B--2---:R-:W-:-:S01]  /*3840*/  FADD.FTZ R10, R6, R33 ;  /* 0x00000021060a7221 */ /* 0x004fc20000010000 */
[----:B---3--:R-:W-:-:S03]  /*3850*/  F2FP.SATFINITE.E4M3.F32.PACK_AB_MERGE_C R6, R11, R6, RZ ;  /* 0x000000060b06723e */ /* 0x008fc600048070ff */
[----:B------:R-:W-:Y:S01]  /*3860*/  FADD.FTZ R33, R11, R10 ;  /* 0x0000000a0b217221 */ /* 0x000fe20000010000 */
[----:B------:R-:W-:Y:S02]  /*3870*/  F2FP.SATFINITE.E4M3.F32.PACK_AB_MERGE_C R188, R9, R8, R6 ;  /* 0x0000000809bc723e */ /* 0x000fe40004807006 */
[----:B------:R-:W2:Y:S01]  /*3880*/  MUFU.EX2 R15, R15 ;  /* 0x0000000f000f7308 */ /* 0x000ea20000000800 */
[----:B-1----:R-:W-:-:S01]  /*3890*/  FADD.FTZ R10, R12, R33 ;  /* 0x000000210c0a7221 */ /* 0x002fc20000010000 */
[----:B0-----:R-:W-:Y:S01]  /*38a0*/  FMNMX.FTZ R5, R3, R0, !PT ;  /* 0x0000000003057209 */ /* 0x001fe20007810000 */
[----:B------:R-:W-:-:S01]  /*38b0*/  FFMA.FTZ R0, R52, UR37, -R7 ;  /* 0x0000002534007c23 */ /* 0x000fc20008010807 */
[----:B------:R-:W-:Y:S02]  /*38c0*/  FFMA.FTZ R7, R66, UR37, -R7 ;  /* 0x0000002542077c23 */ /* 0x000fe40008010807 */
[C---:B------:R-:W-:Y:S01]  /*38d0*/  FSETP.NEU.FTZ.AND P2, PT, R5.reuse, -INF , PT ;  /* 0xff8000000500780b */ /* 0x040fe20003f5d000 */
[----:B------:R-:W-:Y:S01]  /*38e0*/  FFMA.FTZ R3, R5, R32, -8 ;  /* 0xc100000005037423 */ /* 0x000fe20000010020 */
[----:B------:R-:W-:Y:S04]  /*38f0*/  MUFU.EX2 R24, R24 ;  /* 0x0000001800187308 */ /* 0x000fe80000000800 */
[----:B------:R-:W-:-:S02]  /*3900*/  FSEL R3, R3, RZ, P2 ;  /* 0x000000ff03037208 */ /* 0x000fc40001000000 */
[----:B------:R-:W-:Y:S02]  /*3910*/  PLOP3.LUT P2, PT, PT, PT, UP1, 0x40, 0x0 ;  /* 0x000000000000781c */ /* 0x000fe40003f4e818 */
        /* <DEDUP_REMOVED lines=14> */
[----:B--2---:R-:W-:Y:S01]  /*3a00*/  F2FP.SATFINITE.E4M3.F32.PACK_AB_MERGE_C R8, R15, R14, RZ ;  /* 0x0000000e0f08723e */ /* 0x004fe200048070ff */
[----:B------:R-:W-:-:S01]  /*3a10*/  FFMA.FTZ R50, R50, UR37, -R3 ;  /* 0x0000002532327c23 */ /* 0x000fc20008010803 */
[----:B------:R-:W0:Y:S01]  /*3a20*/  MUFU.EX2 R27, R27 ;  /* 0x0000001b001b7308 */ /* 0x000e220000000800 */
[----:B------:R-:W-:-:S01]  /*3a30*/  FFMA.FTZ R51, R51, UR37, -R3 ;  /* 0x0000002533337c23 */ /* 0x000fc20008010803 */
[----:B------:R-:W-:Y:S01]  /*3a40*/  F2FP.SATFINITE.E4M3.F32.PACK_AB_MERGE_C R190, R13, R12, R8 ;  /* 0x0000000c0dbe723e */ /* 0x000fe20004807008 */
[----:B------:R-:W-:-:S01]  /*3a50*/  FFMA.FTZ R54, R54, UR37, -R3 ;  /* 0x0000002536367c23 */ /* 0x000fc20008010803 */
[----:B------:R-:W-:-:S04]  /*3a60*/  FFMA.FTZ R3, R55, UR37, -R3 ;  /* 0x0000002537037c23 */ /* 0x000fc80008010803 */
[----:B------:R-:W1:Y:S08]  /*3a70*/  MUFU.EX2 R30, R30 ;  /* 0x0000001e001e7308 */ /* 0x000e700000000800 */
[----:B------:R-:W2:Y:S01]  /*3a80*/  MUFU.EX2 R31, R31 ;  /* 0x0000001f001f7308 */ /* 0x000ea20000000800 */
[----:B0-----:R-:W-:-:S07]  /*3a90*/  FADD.FTZ R11, R26, R27 ;  /* 0x0000001b1a0b7221 */ /* 0x001fce0000010000 */
[----:B------:R-:W0:Y:S01]  /*3aa0*/  MUFU.EX2 R34, R34 ;  /* 0x0000002200227308 */ /* 0x000e220000000800 */
[----:B-1----:R-:W-:-:S01]  /*3ab0*/  FADD.FTZ R6, R30, R11 ;  /* 0x0000000b1e067221 */ /* 0x002fc20000010000 */
[----:B------:R-:W-:Y:S01]  /*3ac0*/  FADD.FTZ R11, R13, R10 ;  /* 0x0000000a0d0b7221 */ /* 0x000fe20000010000 */
[----:B------:R-:W-:-:S03]  /*3ad0*/  F2FP.SATFINITE.E4M3.F32.PACK_AB_MERGE_C R10, R25, R24, RZ ;  /* 0x00000018190a723e */ /* 0x000fc600048070ff */
[----:B------:R-:W-:Y:S02]  /*3ae0*/  FADD.FTZ R14, R14, R11 ;  /* 0x0000000b0e0e7221 */ /* 0x000fe40000010000 */
[----:B------:R-:W1:Y:S01]  /*3af0*/  MUFU.EX2 R35, R35 ;  /* 0x0000002300237308 */ /* 0x000e620000000800 */
[----:B--2---:R-:W-:-:S01]  /*3b00*/  FADD.FTZ R9, R31, R6 ;  /* 0x000000061f097221 */ /* 0x004fc20000010000 */
[----:B------:R-:W-:Y:S01]  /*3b10*/  FADD.FTZ R15, R15, R14 ;  /* 0x0000000e0f0f7221 */ /* 0x000fe20000010000 */
[----:B------:R-:W-:-:S04]  /*3b20*/  F2FP.SATFINITE.E4M3.F32.PACK_AB_MERGE_C R30, R31, R30, RZ ;  /* 0x0000001e1f1e723e */ /* 0x000fc800048070ff */
[----:B------:R-:W-:Y:S01]  /*3b30*/  F2FP.SATFINITE.E4M3.F32.PACK_AB_MERGE_C R189, R27, R26, R30 ;  /* 0x0000001a1bbd723e */ /* 0x000fe2000480701e */
        /* <DEDUP_REMOVED lines=8> */
[----:B------:R-:W-:-:S04]  /*3bc0*/  F2FP.SATFINITE.E4M3.F32.PACK_AB_MERGE_C R38, R39, R38, RZ ;  /* 0x000000262726723e */ /* 0x000fc800048070ff */
[----:B------:R-:W-:Y:S02]  /*3bd0*/  F2FP.SATFINITE.E4M3.F32.PACK_AB_MERGE_C R191, R35, R34, R38 ;  /* 0x0000002223bf723e */ /* 0x000fe40004807026 */
[----:B------:R-:W0:Y:S01]  /*3be0*/  MUFU.EX2 R43, R43 ;  /* 0x0000002b002b7308 */ /* 0x000e220000000800 */
[----:B-1----:R-:W-:-:S01]  /*3bf0*/  FADD.FTZ R8, R20, R15 ;  /* 0x0000000f14087221 */ /* 0x002fc20000010000 */
[----:B------:R-:W-:-:S03]  /*3c00*/  F2FP.SATFINITE.E4M3.F32.PACK_AB_MERGE_C R184, R21, R20, R10 ;  /* 0x0000001415b8723e */ /* 0x000fc6000480700a */
[----:B------:R-:W-:-:S03]  /*3c10*/  FADD.FTZ R21, R21, R8 ;  /* 0x0000000815157221 */ /* 0x000fc60000010000 */
[----:B------:R-:W1:Y:S01]  /*3c20*/  MUFU.EX2 R46, R46 ;  /* 0x0000002e002e7308 */ /* 0x000e620000000800 */
[----:B--2---:R-:W-:-:S01]  /*3c30*/  FADD.FTZ R6, R42, R9 ;  /* 0x000000092a067221 */ /* 0x004fc20000010000 */
[----:B------:R-:W-:-:S04]  /*3c40*/  FADD.FTZ R24, R24, R21 ;  /* 0x0000001518187221 */ /* 0x000fc80000010000 */
[----:B------:R-:W-:Y:S02]  /*3c50*/  FADD.FTZ R25, R25, R24 ;  /* 0x0000001819197221 */ /* 0x000fe40000010000 */
[----:B------:R-:W-:Y:S01]  /*3c60*/  MUFU.EX2 R0, R0 ;  /* 0x0000000000007308 */ /* 0x000fe20000000800 */
[----:B0-----:R-:W-:-:S07]  /*3c70*/  FADD.FTZ R9, R43, R6 ;  /* 0x000000062b097221 */ /* 0x001fce0000010000 */
[----:B------:R-:W0:Y:S01]  /*3c80*/  MUFU.EX2 R7, R7 ;  /* 0x0000000700077308 */ /* 0x000e220000000800 */
[----:B-1----:R-:W-:-:S07]  /*3c90*/  FADD.FTZ R6, R46, R9 ;  /* 0x000000092e067221 */ /* 0x002fce0000010000 */
[----:B------:R-:W1:Y:S08]  /*3ca0*/  MUFU.EX2 R47, R47 ;  /* 0x0000002f002f7308 */ /* 0x000e700000000800 */
[----:B------:R-:W-:Y:S01]  /*3cb0*/  MUFU.EX2 R28, R28 ;  /* 0x0000001c001c7308 */ /* 0x000fe20000000800 */
[----:B0-----:R-:W-:-:S07]  /*3cc0*/  F2FP.SATFINITE.E4M3.F32.PACK_AB_MERGE_C R8, R7, R0, RZ ;  /* 0x000000000708723e */ /* 0x001fce00048070ff */
[----:B------:R-:W0:Y:S01]  /*3cd0*/  MUFU.EX2 R29, R29 ;  /* 0x0000001d001d7308 */ /* 0x000e220000000800 */
[C---:B-1----:R-:W-:Y:S01]  /*3ce0*/  F2FP.SATFINITE.E4M3.F32.PACK_AB_MERGE_C R46, R47.reuse, R46, RZ ;  /* 0x0000002e2f2e723e */ /* 0x042fe200048070ff */
[----:B------:R-:W-:-:S03]  /*3cf0*/  FADD.FTZ R47, R47, R6 ;  /* 0x000000062f2f7221 */ /* 0x000fc60000010000 */
[----:B------:R-:W-:-:S03]  /*3d00*/  F2FP.SATFINITE.E4M3.F32.PACK_AB_MERGE_C R185, R43, R42, R46 ;  /* 0x0000002a2bb9723e */ /* 0x000fc6000480702e */
[----:B------:R-:W1:Y:S08]  /*3d10*/  MUFU.EX2 R50, R50 ;  /* 0x0000003200327308 */ /* 0x000e700000000800 */
[----:B------:R-:W2:Y:S01]  /*3d20*/  MUFU.EX2 R51, R51 ;  /* 0x0000003300337308 */ /* 0x000ea20000000800 */
[----:B0-----:R-:W-:Y:S01]  /*3d30*/  F2FP.SATFINITE.E4M3.F32.PACK_AB_MERGE_C R186, R29, R28, R8 ;  /* 0x0000001c1dba723e */ /* 0x001fe20004807008 */
[----:B------:R-:W-:-:S04]  /*3d40*/  FADD.FTZ R28, R28, R25 ;  /* 0x000000191c1c7221 */ /* 0x000fc80000010000 */
[----:B------:R-:W-:Y:S02]  /*3d50*/  FADD.FTZ R29, R29, R28 ;  /* 0x0000001c1d1d7221 */ /* 0x000fe40000010000 */
[----:B------:R-:W-:Y:S01]  /*3d60*/  MUFU.EX2 R54, R54 ;  /* 0x0000003600367308 */ /* 0x000fe20000000800 */
[----:B-1----:R-:W-:-:S01]  /*3d70*/  FADD.FTZ R6, R50, R47 ;  /* 0x0000002f32067221 */ /* 0x002fc20000010000 */
        /* <DEDUP_REMOVED lines=20> */
.L_x_1112:
[----:B------:R-:W-:-:S11]  /*3ec0*/  UISETP.NE.AND UP2, UPT, UR7, 0x1, UPT ;  /* 0x000000010700788c */ /* 0x000fd6000bf45270 */
[----:B------:R-:W-:Y:S02]  /*3ed0*/  @UP2 ULDC.64 UR10, c[0x0][0x9e8] ;  /* 0x00027a00000a2ab9 */ /* 0x000fe40000000a00 */
[----:B------:R-:W-:-:S04]  /*3ee0*/  UIMAD.WIDE.U32 UR14, UR18, UR10, URZ ;  /* 0x0000000a120e72a5 */ /* 0x000fc8000f8e003f */
[----:B------:R-:W-:-:S12]  /*3ef0*/  @UP2 USHF.R.U32.HI UR18, URZ, UR11, UR15 ;  /* 0x0000000b3f122299 */ /* 0x000fd8000801160f */
.L_x_1113:
[----:B------:R-:W-:-:S04]  /*3f00*/  UIMAD UR7, UR18, UR7, UR7 ;  /* 0x00000007120772a4 */ /* 0x000fc8000f8e0207 */
[----:B------:R-:W-:-:S04]  /*3f10*/  UISETP.LT.AND UP2, UPT, UR6, UR7, UPT ;  /* 0x000000070600728c */ /* 0x000fc8000bf41270 */
[----:B------:R-:W-:-:S12]  /*3f20*/  USEL UR6, UR6, UR7, UP2 ;  /* 0x0000000706067287 */ /* 0x000fd80009000000 */
.L_x_1111:
        /* <DEDUP_REMOVED lines=75> */
.L_x_1132:
        /* <DEDUP_REMOVED lines=9> */
.L_x_1116:
[----:B------:R-:W-:Y:S01]  /*4470*/  ULEA UR6, UR60, UR41, 0x3 ;  /* 0x000000293c067291 */ /* 0x000fe2000f8e183f */
[----:B------:R-:W-:-:S05]  /*4480*/  IMAD.U32 R7, RZ, RZ, UR59 ;  /* 0x0000003bff077e24 */ /* 0x000fca000f8e00ff */
[----:B------:R-:W-:-:S04]  /*4490*/  SHF.L.U32 R7, R7, 0x1f, RZ ;  /* 0x0000001f07077819 */ /* 0x000fc800000006ff */
[----:B------:R0:W1:Y:S01]  /*44a0*/  SYNCS.PHASECHK.TRANS64.TRYWAIT P2, [UR6+0x28430], R7 ;  /* 0x02843007ff0075a7 */ /* 0x0000620008040146 */
[----:B------:R-:W-:Y:S05]  /*44b0*/  @!P0 BRA `(.L_x_1117) ;  /* 0x0000000000048947 */ /* 0x000fea0003800000 */
[----:B------:R-:W-:Y:S01]  /*44c0*/  BPT.TRAP 0x1 ;  /* 0x000000040000795c */ /* 0x000fe20000300000 */
.L_x_1117:
[----:B-1----:R-:W-:Y:S05]  /*44d0*/  @P2 BRA `(.L_x_1115) ;  /* 0x0000000000082947 */ /* 0x002fea0003800000 */
[----:B------:R-:W1:Y:S02]  /*44e0*/  SYNCS.PHASECHK.TRANS64.TRYWAIT P2, [UR6+0x28430], R7 ;  /* 0x02843007ff0075a7 */ /* 0x000e640008040146 */
[----:B-1----:R-:W-:Y:S05]  /*44f0*/  @!P2 BRA `(.L_x_1118) ;  /* 0x0000010800a8a947 */ /* 0x002fea0003800000 */
.L_x_1115:
        /* <DEDUP_REMOVED lines=47> */
.L_x_1120:
[----:B------:R-:W-:Y:S01]  /*47f0*/  ULEA UR6, UR53, UR41, 0x3 ;  /* 0x0000002935067291 */ /* 0x000fe2000f8e183f */
[----:B------:R-:W-:-:S05]  /*4800*/  IMAD.U32 R7, RZ, RZ, UR51 ;  /* 0x00000033ff077e24 */ /* 0x000fca000f8e00ff */
[----:B------:R-:W-:-:S04]  /*4810*/  SHF.L.U32 R7, R7, 0x1f, RZ ;  /* 0x0000001f07077819 */ /* 0x000fc800000006ff */
[----:B------:R0:W1:Y:S01]  /*4820*/  SYNCS.PHASECHK.TRANS64.TRYWAIT P2, [UR6+0x28450], R7 ;  /* 0x02845007ff0075a7 */ /* 0x0000620008040146 */
[----:B------:R-:W-:Y:S05]  /*4830*/  @!P0 BRA `(.L_x_1121) ;  /* 0x0000000000048947 */ /* 0x000fea0003800000 */
[----:B------:R-:W-:Y:S01]  /*4840*/  BPT.TRAP 0x1 ;  /* 0x000000040000795c */ /* 0x000fe20000300000 */
.L_x_1121:
[----:B-1----:R-:W-:Y:S05]  /*4850*/  @P2 BRA `(.L_x_1119) ;  /* 0x0000000000082947 */ /* 0x002fea0003800000 */
[----:B------:R-:W1:Y:S02]  /*4860*/  SYNCS.PHASECHK.TRANS64.TRYWAIT P2, [UR6+0x28450], R7 ;  /* 0x02845007ff0075a7 */ /* 0x000e640008040146 */
[----:B-1----:R-:W-:Y:S05]  /*4870*/  @!P2 BRA `(.L_x_1122) ;  /* 0x0000010400e0a947 */ /* 0x002fea0003800000 */
.L_x_1119:
[----:B------:R-:W-:Y:S01]  /*4880*/  UIADD3 UR6, UR41, 0x8000, URZ ;  /* 0x0000800029067890 */ /* 0x000fe2000fffe03f */
[----:B------:R-:W-:Y:S01]  /*4890*/  WARPGROUP.ARRIVE ;  /* 0x00000000000079c5 */ /* 0x000fe20000000000 */
[----:B------:R-:W-:Y:S01]  /*48a0*/  UMOV UR7, 0x80000020 ;  /* 0x8000002000077882 */ /* 0x000fe20000000000 */
[----:B------:R-:W-:Y:S01]  /*48b0*/  PLOP3.LUT P2, PT, PT, PT, UP0, 0x80, 0x0 ;  /* 0x000000000000781c */ /* 0x000fe20003f4f008 */
[----:B------:R-:W-:-:S03]  /*48c0*/  USHF.R.U32.HI UR6, URZ, 0x4, UR6 ;  /* 0x000000043f067899 */ /* 0x000fc60008011606 */
[----:B-1----:R-:W1:Y:S01]  /*48d0*/  S2R R8, SR_TID.X ;  /* 0x0000000000087919 */ /* 0x002e620000002100 */
[----:B------:R-:W-:Y:S01]  /*48e0*/  PLOP3.LUT P3, PT, PT, PT, UP0, 0x80, 0x0 ;  /* 0x000000000000781c */ /* 0x000fe20003f6f008 */
[----:B------:R-:W-:Y:S01]  /*48f0*/  VIADD R10, R17, UR36 ;  /* 0x00000024110a7c36 */ /* 0x000fe20008000000 */
[----:B------:R-:W-:Y:S01]  /*4900*/  ULOP3.LUT UR6, UR6, 0x3fff, URZ, 0xc0, !UPT ;  /* 0x00003fff06067892 */ /* 0x000fe2000f8ec03f */
[----:B------:R-:W-:Y:S02]  /*4910*/  IMAD.U32 R9, RZ, RZ, UR60 ;  /* 0x0000003cff097e24 */ /* 0x000fe4000f8e00ff */
[----:B------:R-:W-:Y:S01]  /*4920*/  IMAD.U32 R14, RZ, RZ, UR46 ;  /* 0x0000002eff0e7e24 */ /* 0x000fe2000f8e00ff */
[----:B------:R-:W-:Y:S02]  /*4930*/  ULOP3.LUT UR6, UR6, 0x10000, URZ, 0xfc, !UPT ;  /* 0x0001000006067892 */ /* 0x000fe4000f8efc3f */
[----:B------:R-:W-:Y:S02]  /*4940*/  @!P1 LEA R9, R9, UR41, 0x3 ;  /* 0x0000002909099c11 */ /* 0x000fe4000f8e18ff */
[----:B------:R-:W-:-:S03]  /*4950*/  ULEA UR6, UR53, UR6, 0xa ;  /* 0x0000000635067291 */ /* 0x000fc6000f8e503f */
[----:B------:R-:W-:-:S05]  /*4960*/  @!P1 VIADD R9, R9, 0x28440 ;  /* 0x0002844009099836 */ /* 0x000fca0000000000 */
[----:B------:R-:W-:Y:S01]  /*4970*/  @!P1 PRMT R9, RZ, 0x654, R9 ;  /* 0x00000654ff099816 */ /* 0x000fe20000000009 */
[----:B------:R-:W-:Y:S01]  /*4980*/  QGMMA.64x256x32.F32.E4M3.E4M3 R24, R188, gdesc[UR4], R24, gsb0 ;  /* 0x03e00004bc187df3 */ /* 0x000fe20008000818 */
[----:B------:R-:W-:Y:S01]  /*4990*/  UIADD3 UR6, UR6, 0x2, URZ ;  /* 0x0000000206067890 */ /* 0x000fe2000fffe03f */
[----:B------:R-:W-:Y:S01]  /*49a0*/  UMOV UR7, 0x80000020 ;  /* 0x8000002000077882 */ /* 0x000fe20000000000 */
[----:B-1----:R-:W-:-:S04]  /*49b0*/  SHF.R.U32.HI R8, RZ, 0x7, R8 ;  /* 0x00000007ff087819 */ /* 0x002fc80000011608 */
[----:B------:R-:W-:Y:S01]  /*49c0*/  IADD3 R8, -R8, 0xb, RZ ;  /* 0x0000000b08087810 */ /* 0x000fe20007ffe1ff */
[----:B------:R-:W-:Y:S02]  /*49d0*/  WARPGROUP.DEPBAR.LE gsb0, 0x0 ;  /* 0x00008000000079c5 */ /* 0x000fe40000010000 */
[----:B------:R-:W-:-:S15]  /*49e0*/  WARPGROUP.ARRIVE ;  /* 0x00000000000079c5 */ /* 0x000fde0000000000 */
[----:B------:R-:W-:-:S03]  /*49f0*/  NOP ;  /* 0x0000000000007918 */ /* 0x000fc60000000000 */
[----:B------:R-:W-:Y:S01]  /*4a00*/  QGMMA.64x256x32.F32.E4M3.E4M3 R24, R184, gdesc[UR4], R24, gsb0 ;  /* 0x03e00004b8187df3 */ /* 0x000fe20008000818 */
[----:B------:R-:W-:Y:S02]  /*4a10*/  @UP0 ULDC UR6, c[0x0][0x44c] ;  /* 0x0001130000060ab9 */ /* 0x000fe40000000800 */
[----:B0-----:R-:W-:Y:S01]  /*4a20*/  @P2 IMAD.HI.U32 R7, R10, UR6, RZ ;  /* 0x000000060a072c27 */ /* 0x001fe2000f8e00ff */
[----:B------:R-:W-:Y:S01]  /*4a30*/  @UP0 ULDC UR6, c[0x0][0x450] ;  /* 0x0001140000060ab9 */ /* 0x000fe20000000800 */
[----:B------:R-:W-:-:S03]  /*4a40*/  PLOP3.LUT P2, PT, PT, PT, UP1, 0x40, 0x0 ;  /* 0x000000000000781c */ /* 0x000fc60003f4e818 */
[----:B------:R-:W-:Y:S01]  /*4a50*/  @P3 SHF.R.U32.HI R10, RZ, UR6, R7 ;  /* 0x00000006ff0a3c19 */ /* 0x000fe20008011607 */
[----:B------:R-:W-:Y:S01]  /*4a60*/  IMAD.SHL.U32 R7, R6, 0x40, RZ ;  /* 0x0000004006077824 */ /* 0x000fe200078e00ff */
[----:B------:R-:W-:-:S03]  /*4a70*/  ULOP3.LUT UR6, URZ, UR57, URZ, 0x33, !UPT ;  /* 0x000000393f067292 */ /* 0x000fc6000f8e333f */
[----:B------:R-:W0:Y:S01]  /*4a80*/  SHFL.IDX PT, R12, R10, RZ, 0x1c1f ;  /* 0x001c1fff0a0c7589 */ /* 0x000e2200000e0000 */
[----:B------:R-:W-:-:S05]  /*4a90*/  IADD3 R11, -R7, 0x1, RZ ;  /* 0x00000001070b7810 */ /* 0x000fca0007ffe1ff */
[----:B------:R-:W-:-:S05]  /*4aa0*/  IMAD R11, R2, -0x2, R11 ;  /* 0xfffffffe020b7824 */ /* 0x000fca00078e020b */
[----:B------:R-:W-:-:S05]  /*4ab0*/  IADD3 R11, -R14, UR42, R11 ;  /* 0x0000002a0e0b7c10 */ /* 0x000fca000fffe10b */
[C---:B------:R-:W-:Y:S02]  /*4ac0*/  VIADD R13, R11.reuse, UR58 ;  /* 0x0000003a0b0d7c36 */ /* 0x040fe40008000000 */
[----:B------:R-:W-:Y:S01]  /*4ad0*/  VIADD R14, R11, UR6 ;  /* 0x000000060b0e7c36 */ /* 0x000fe20008000000 */
[----:B------:R-:W-:Y:S02]  /*4ae0*/  WARPGROUP.DEPBAR.LE gsb0, 0x0 ;  /* 0x00008000000079c5 */ /* 0x000fe40000010000 */
[----:B------:R0:W-:Y:S06]  /*4af0*/  BAR.ARV R8, 0x100 ;  /* 0x000400080000751d */ /* 0x0001ec0000002000 */
[----:B------:R1:W-:Y:S01]  /*4b00*/  @!P1 SYNCS.ARRIVE.TRANS64.RED.A1T0 RZ, [R9+URZ], RZ ;  /* 0x000000ff09ff99a7 */ /* 0x0003e2000810043f */
[----:B0-----:R-:W-:-:S02]  /*4b10*/  IMAD.IADD R8, R14, 0x1, R12 ;  /* 0x000000010e087824 */ /* 0x001fc400078e020c */
[----:B-1----:R-:W-:Y:S01]  /*4b20*/  IMAD.IADD R9, R13, 0x1, R12 ;  /* 0x000000010d097824 */ /* 0x002fe200078e020c */
[----:B------:R-:W-:Y:S06]  /*4b30*/  @P2 BRA `(.L_x_1123) ;  /* 0x00000000005c2947 */ /* 0x000fec0003800000 */
[----:B------:R-:W-:Y:S01]  /*4b40*/  IMAD.U32 R11, RZ, RZ, UR46 ;  /* 0x0000002eff0b7e24 */ /* 0x000fe2000f8e00ff */
[----:B------:R-:W-:Y:S04]  /*4b50*/  BSSY B0, `(.L_x_1124) ;  /* 0x0000011000007945 */ /* 0x000fe80003800000 */
[----:B------:R-:W-:-:S04]  /*4b60*/  IADD3 R11, -R11, UR42, R12 ;  /* 0x0000002a0b0b7c10 */ /* 0x000fc8000fffe10c */
        /* <DEDUP_REMOVED lines=10> */
.L_x_1125:
[----:B------:R-:W-:-:S05]  /*4c10*/  IMAD.U32 R20, RZ, RZ, UR56 ;  /* 0x00000038ff147e24 */ /* 0x000fca000f8e00ff */
[----:B------:R-:W-:-:S13]  /*4c20*/  ISETP.NE.AND P2, PT, R20, 0x1, PT ;  /* 0x000000011400780c */ /* 0x000fda0003f45270 */
[----:B------:R-:W0:Y:S02]  /*4c30*/  @P2 LDC.64 R184, c[0x0][0x9e8] ;  /* 0x00027a00ffb82b82 */ /* 0x000e240000000a00 */
[----:B0-----:R-:W-:-:S05]  /*4c40*/  @P2 IMAD.HI.U32 R12, R11, R184, RZ ;  /* 0x000000b80b0c2227 */ /* 0x001fca00078e00ff */
[----:B------:R-:W-:-:S07]  /*4c50*/  @P2 SHF.R.U32.HI R11, RZ, R185, R12 ;  /* 0x000000b9ff0b2219 */ /* 0x000fce000001160c */
.L_x_1126:
[----:B------:R-:W-:Y:S05]  /*4c60*/  BSYNC B0 ;  /* 0x0000000000007941 */ /* 0x000fea0003800000 */
.L_x_1124:
[----:B------:R-:W-:-:S04]  /*4c70*/  IMAD R11, R11, R20, -R7 ;  /* 0x000000140b0b7224 */ /* 0x000fc800078e0a07 */
[----:B------:R-:W-:-:S05]  /*4c80*/  IMAD R11, R2, -0x2, R11 ;  /* 0xfffffffe020b7824 */ /* 0x000fca00078e020b */
[----:B------:R-:W-:Y:S02]  /*4c90*/  VIADDMNMX R9, R11, R20, R9, PT ;  /* 0x000000140b097246 */ /* 0x000fe40003800109 */
[----:B------:R-:W-:-:S07]  /*4ca0*/  VIMNMX R8, R8, R11, !PT ;  /* 0x0000000b08087248 */ /* 0x000fce0007fe0100 */
.L_x_1123:
        /* <DEDUP_REMOVED lines=14> */
[C---:B------:R-:W-:Y:S01]  /*4d90*/  ISETP.LT.OR P6, PT, R9.reuse, 0x9, P6 ;  /* 0x000000090900780c */ /* 0x040fe200037c1670 */
        /* <DEDUP_REMOVED lines=52> */
.L_x_1129:
[----:B------:R-:W-:-:S05]  /*50e0*/  IMAD.U32 R14, RZ, RZ, UR56 ;  /* 0x00000038ff0e7e24 */ /* 0x000fca000f8e00ff */
[----:B------:R-:W-:-:S13]  /*50f0*/  ISETP.NE.AND P3, PT, R14, 0x1, PT ;  /* 0x000000010e00780c */ /* 0x000fda0003f65270 */
[----:B------:R-:W0:Y:S02]  /*5100*/  @P3 LDC.64 R8, c[0x0][0x9e8] ;  /* 0x00027a00ff083b82 */ /* 0x000e240000000a00 */
[----:B0-----:R-:W-:-:S05]  /*5110*/  @P3 IMAD.HI.U32 R8, R13, R8, RZ ;  /* 0x000000080d083227 */ /* 0x001fca00078e00ff */
[----:B------:R-:W-:-:S07]  /*5120*/  @P3 SHF.R.U32.HI R13, RZ, R9, R8 ;  /* 0x00000009ff0d3219 */ /* 0x000fce0000011608 */
.L_x_1130:
[----:B------:R-:W-:Y:S05]  /*5130*/  BSYNC B0 ;  /* 0x0000000000007941 */ /* 0x000fea0003800000 */
.L_x_1128:
[----:B------:R-:W-:-:S04]  /*5140*/  IMAD R7, R13, R14, -R7 ;  /* 0x0000000e0d077224 */ /* 0x000fc800078e0a07 */
[----:B------:R-:W-:-:S05]  /*5150*/  IMAD R7, R2, -0x2, R7 ;  /* 0xfffffffe02077824 */ /* 0x000fca00078e0207 */
[----:B------:R-:W-:Y:S02]  /*5160*/  VIADDMNMX R10, R7, R14, R10, PT ;  /* 0x0000000e070a7246 */ /* 0x000fe4000380010a */
[----:B------:R-:W-:-:S07]  /*5170*/  VIMNMX R12, R12, R7, !PT ;  /* 0x000000070c0c7248 */ /* 0x000fce0007fe0100 */
.L_x_1127:
        /* <DEDUP_REMOVED lines=88> */
[----:B------:R-:W-:Y:S01]  /*5700*/  FSEL R183, R183, -INF , !P2 ;  /* 0xff800000b7b77808 */ /* 0x000fe20005000000 */
[--C-:B------:R-:W-:Y:S01]  /*5710*/  FFMA.FTZ R157, R176, UR37, -R14.reuse ;  /* 0x00000025b09d7c23 */ /* 0x100fe2000801080e */
[----:B------:R-:W-:Y:S01]  /*5720*/  FMNMX.FTZ R11, R171, R8, !PT ;  /* 0x00000008ab0b7209 */ /* 0x000fe20007810000 */
[----:B------:R-:W-:Y:S01]  /*5730*/  FFMA.FTZ R181, R181, UR37, -R14 ;  /* 0x00000025b5b57c23 */ /* 0x000fe2000801080e */
[----:B------:R0:W-:Y:S01]  /*5740*/  MUFU.EX2 R8, R153 ;  /* 0x0000009900087308 */ /* 0x0001e20000000800 */
[----:B------:R-:W-:-:S02]  /*5750*/  FSEL R169, R7, RZ, P4 ;  /* 0x000000ff07a97208 */ /* 0x000fc40002000000 */
[----:B------:R-:W-:Y:S01]  /*5760*/  FMNMX.FTZ R12, R174, R11, !PT ;  /* 0x0000000bae0c7209 */ /* 0x000fe20007810000 */
[----:B------:R-:W-:-:S02]  /*5770*/  FFMA.FTZ R11, R156, UR37, -R14 ;  /* 0x000000259c0b7c23 */ /* 0x000fc4000801080e */
[----:B------:R-:W-:Y:S01]  /*5780*/  FADD.FTZ R169, -R169, R4 ;  /* 0x00000004a9a97221 */ /* 0x000fe20000010100 */
[----:B------:R-:W-:Y:S01]  /*5790*/  FMNMX.FTZ R13, R175, R12, !PT ;  /* 0x0000000caf0d7209 */ /* 0x000fe20007810000 */
[----:B------:R-:W-:Y:S03]  /*57a0*/  MUFU.EX2 R9, R9 ;  /* 0x0000000900097308 */ /* 0x000fe60000000800 */
[----:B------:R-:W-:-:S04]  /*57b0*/  FMNMX.FTZ R12, R178, R13, !PT ;  /* 0x0000000db20c7209 */ /* 0x000fc80007810000 */
[----:B------:R-:W-:Y:S01]  /*57c0*/  FMNMX.FTZ R13, R179, R12, !PT ;  /* 0x0000000cb30d7209 */ /* 0x000fe20007810000 */
[----:B------:R-:W-:Y:S03]  /*57d0*/  MUFU.EX2 R11, R11 ;  /* 0x0000000b000b7308 */ /* 0x000fe60000000800 */
[----:B------:R-:W-:Y:S01]  /*57e0*/  FMNMX.FTZ R12, R182, R13, !PT ;  /* 0x0000000db60c7209 */ /* 0x000fe20007810000 */
[--C-:B------:R-:W-:Y:S01]  /*57f0*/  FFMA.FTZ R13, R161, UR37, -R14.reuse ;  /* 0x00000025a10d7c23 */ /* 0x100fe2000801080e */
[----:B------:R-:W-:-:S02]  /*5800*/  FFMA.FTZ R161, R180, UR37, -R14 ;  /* 0x00000025b4a17c23 */ /* 0x000fc4000801080e */
[----:B0-----:R-:W-:Y:S01]  /*5810*/  FMNMX.FTZ R153, R183, R12, !PT ;  /* 0x0000000cb7997209 */ /* 0x001fe20007810000 */
[----:B------:R-:W-:Y:S04]  /*5820*/  MUFU.EX2 R10, R10 ;  /* 0x0000000a000a7308 */ /* 0x000fe80000000800 */
[----:B------:R-:W0:Y:S04]  /*5830*/  SHFL.BFLY PT, R156, R153, 0x2, 0x1f ;  /* 0x0c401f00999c7f89 */ /* 0x000e2800000e0000 */
[----:B------:R1:W-:Y:S08]  /*5840*/  MUFU.EX2 R12, R160 ;  /* 0x000000a0000c7308 */ /* 0x0003f00000000800 */
[----:B------:R-:W-:Y:S01]  /*5850*/  MUFU.EX2 R13, R13 ;  /* 0x0000000d000d7308 */ /* 0x000fe20000000800 */
[----:B-1----:R-:W-:-:S07]  /*5860*/  FFMA.FTZ R160, R177, UR37, -R14 ;  /* 0x00000025b1a07c23 */ /* 0x002fce000801080e */
[----:B------:R-:W-:Y:S01]  /*5870*/  MUFU.EX2 R15, R15 ;  /* 0x0000000f000f7308 */ /* 0x000fe20000000800 */
[----:B0-----:R-:W-:Y:S01]  /*5880*/  FMNMX.FTZ R164, R153, R156, !PT ;  /* 0x0000009c99a47209 */ /* 0x001fe20007810000 */
[--C-:B------:R-:W-:Y:S01]  /*5890*/  FFMA.FTZ R153, R172, UR37, -R14.reuse ;  /* 0x00000025ac997c23 */ /* 0x100fe2000801080e */
[----:B------:R-:W-:-:S05]  /*58a0*/  FFMA.FTZ R156, R173, UR37, -R14 ;  /* 0x00000025ad9c7c23 */ /* 0x000fca000801080e */
[----:B------:R-:W-:Y:S01]  /*58b0*/  MUFU.EX2 R20, R20 ;  /* 0x0000001400147308 */ /* 0x000fe20000000800 */
[----:B------:R-:W0:Y:S07]  /*58c0*/  SHFL.BFLY PT, R165, R164, 0x1, 0x1f ;  /* 0x0c201f00a4a57f89 */ /* 0x000e2e00000e0000 */
[----:B------:R-:W-:Y:S08]  /*58d0*/  MUFU.EX2 R21, R21 ;  /* 0x0000001500157308 */ /* 0x000ff00000000800 */
[----:B------:R-:W-:Y:S08]  /*58e0*/  MUFU.EX2 R152, R152 ;  /* 0x0000009800987308 */ /* 0x000ff00000000800 */
[----:B------:R-:W-:Y:S01]  /*58f0*/  MUFU.EX2 R153, R153 ;  /* 0x0000009900997308 */ /* 0x000fe20000000800 */
[----:B0-----:R-:W-:Y:S01]  /*5900*/  FMNMX.FTZ R14, R164, R165, !PT ;  /* 0x000000a5a40e7209 */ /* 0x001fe20007810000 */
[----:B------:R-:W-:-:S02]  /*5910*/  IMAD.U32 R165, RZ, RZ, UR37 ;  /* 0x00000025ffa57e24 */ /* 0x000fc4000f8e00ff */
[----:B------:R-:W-:Y:S01]  /*5920*/  FMUL.FTZ R164, R169, UR37 ;  /* 0x00000025a9a47c20 */ /* 0x000fe20008410000 */
[C---:B------:R-:W-:Y:S01]  /*5930*/  FSETP.NEU.FTZ.AND P2, PT, R14.reuse, -INF , PT ;  /* 0xff8000000e00780b */ /* 0x040fe20003f5d000 */
[----:B------:R-:W-:-:S02]  /*5940*/  FFMA.FTZ R168, R14, R165, -8 ;  /* 0xc10000000ea87423 */ /* 0x000fc400000100a5 */
[----:B------:R-:W-:Y:S01]  /*5950*/  MUFU.EX2 R156, R156 ;  /* 0x0000009c009c7308 */ /* 0x000fe20000000800 */
[----:B------:R-:W-:Y:S02]  /*5960*/  FSEL R172, R14, RZ, P2 ;  /* 0x000000ff0eac7208 */ /* 0x000fe40001000000 */
[----:B------:R-:W-:-:S03]  /*5970*/  FSEL R168, R168, RZ, P2 ;  /* 0x000000ffa8a87208 */ /* 0x000fc60001000000 */
[----:B------:R-:W-:Y:S02]  /*5980*/  FADD.FTZ R172, -R172, R5 ;  /* 0x00000005acac7221 */ /* 0x000fe40000010100 */
[----:B------:R-:W-:-:S01]  /*5990*/  FFMA.FTZ R154, R154, UR37, -R168 ;  /* 0x000000259a9a7c23 */ /* 0x000fc200080108a8 */
[--C-:B------:R-:W-:Y:S01]  /*59a0*/  FFMA.FTZ R155, R155, UR37, -R168.reuse ;  /* 0x000000259b9b7c23 */ /* 0x100fe200080108a8 */
[----:B------:R-:W-:Y:S01]  /*59b0*/  FMUL.FTZ R5, R172, UR37 ;  /* 0x00000025ac057c20 */ /* 0x000fe20008410000 */
        /* <DEDUP_REMOVED lines=17> */
[----:B0-----:R-:W-:-:S04]  /*5ad0*/  FFMA.FTZ R171, R164, R0, R9 ;  /* 0x00000000a4ab7223 */ /* 0x001fc80000010009 */
[----:B------:R-:W-:-:S03]  /*5ae0*/  FADD.FTZ R170, R8, R171 ;  /* 0x000000ab08aa7221 */ /* 0x000fc60000010000 */
[----:B------:R-:W0:Y:S08]  /*5af0*/  MUFU.EX2 R155, R155 ;  /* 0x0000009b009b7308 */ /* 0x000e300000000800 */
[----:B------:R-:W2:Y:S01]  /*5b00*/  MUFU.EX2 R158, R158 ;  /* 0x0000009e009e7308 */ /* 0x000ea20000000800 */
[----:B-1----:R-:W-:-:S07]  /*5b10*/  FFMA.FTZ R0, R5, R3, R154 ;  /* 0x0000000305007223 */ /* 0x002fce000001009a */
[----:B------:R-:W1:Y:S01]  /*5b20*/  MUFU.EX2 R159, R159 ;  /* 0x0000009f009f7308 */ /* 0x000e620000000800 */
[----:B0-----:R-:W-:-:S07]  /*5b30*/  FADD.FTZ R3, R155, R0 ;  /* 0x000000009b037221 */ /* 0x001fce0000010000 */
[----:B------:R-:W0:Y:S01]  /*5b40*/  MUFU.EX2 R162, R162 ;  /* 0x000000a200a27308 */ /* 0x000e220000000800 */
[----:B--2---:R-:W-:-:S07]  /*5b50*/  FADD.FTZ R0, R158, R3 ;  /* 0x000000039e007221 */ /* 0x004fce0000010000 */
[----:B------:R-:W2:Y:S01]  /*5b60*/  MUFU.EX2 R163, R163 ;  /* 0x000000a300a37308 */ /* 0x000ea20000000800 */
[----:B-1----:R-:W-:-:S07]  /*5b70*/  FADD.FTZ R3, R159, R0 ;  /* 0x000000009f037221 */ /* 0x002fce0000010000 */
[----:B------:R1:W-:Y:S08]  /*5b80*/  MUFU.EX2 R172, R167 ;  /* 0x000000a700ac7308 */ /* 0x0003f00000000800 */
[----:B------:R-:W3:Y:S01]  /*5b90*/  MUFU.EX2 R169, R169 ;  /* 0x000000a900a97308 */ /* 0x000ee20000000800 */
[----:B-1----:R-:W-:-:S01]  /*5ba0*/  FADD.FTZ R167, R11, R170 ;  /* 0x000000aa0ba77221 */ /* 0x002fc20000010000 */
[----:B0-----:R-:W-:-:S03]  /*5bb0*/  FADD.FTZ R170, R162, R3 ;  /* 0x00000003a2aa7221 */ /* 0x001fc60000010000 */
[----:B------:R-:W-:Y:S01]  /*5bc0*/  FADD.FTZ R167, R10, R167 ;  /* 0x000000a70aa77221 */ /* 0x000fe20000010000 */
[----:B--2---:R-:W-:-:S02]  /*5bd0*/  FADD.FTZ R170, R163, R170 ;  /* 0x000000aaa3aa7221 */ /* 0x004fc40000010000 */
[----:B------:R-:W0:Y:S01]  /*5be0*/  MUFU.EX2 R165, R165 ;  /* 0x000000a500a57308 */ /* 0x000e220000000800 */
[----:B------:R-:W-:-:S04]  /*5bf0*/  FADD.FTZ R0, R12, R167 ;  /* 0x000000a70c007221 */ /* 0x000fc80000010000 */
[----:B------:R-:W-:-:S03]  /*5c00*/  FADD.FTZ R0, R13, R0 ;  /* 0x000000000d007221 */ /* 0x000fc60000010000 */
[----:B------:R-:W1:Y:S01]  /*5c10*/  MUFU.EX2 R166, R166 ;  /* 0x000000a600a67308 */ /* 0x000e620000000800 */
[----:B------:R-:W-:-:S01]  /*5c20*/  FADD.FTZ R3, R15, R0 ;  /* 0x000000000f037221 */ /* 0x000fc20000010000 */
[----:B---3--:R-:W-:-:S03]  /*5c30*/  FADD.FTZ R170, R169, R170 ;  /* 0x000000aaa9aa7221 */ /* 0x008fc60000010000 */
[----:B------:R-:W-:Y:S01]  /*5c40*/  FADD.FTZ R0, R20, R3 ;  /* 0x0000000314007221 */ /* 0x000fe20000010000 */
[----:B------:R-:W-:-:S02]  /*5c50*/  FADD.FTZ R170, R172, R170 ;  /* 0x000000aaacaa7221 */ /* 0x000fc40000010000 */
[----:B------:R-:W2:Y:S01]  /*5c60*/  MUFU.EX2 R174, R174 ;  /* 0x000000ae00ae7308 */ /* 0x000ea20000000800 */
[----:B------:R-:W-:-:S01]  /*5c70*/  FADD.FTZ R3, R21, R0 ;  /* 0x0000000015037221 */ /* 0x000fc20000010000 */
[----:B0-----:R-:W-:-:S03]  /*5c80*/  FADD.FTZ R167, R165, R170 ;  /* 0x000000aaa5a77221 */ /* 0x001fc60000010000 */
[----:B------:R-:W-:-:S03]  /*5c90*/  FADD.FTZ R0, R152, R3 ;  /* 0x0000000398007221 */ /* 0x000fc60000010000 */
[----:B------:R-:W0:Y:S01]  /*5ca0*/  MUFU.EX2 R175, R175 ;  /* 0x000000af00af7308 */ /* 0x000e220000000800 */
[----:B-1----:R-:W-:-:S01]  /*5cb0*/  FADD.FTZ R167, R166, R167 ;  /* 0x000000a7a6a77221 */ /* 0x002fc20000010000 */
[----:B------:R-:W-:-:S04]  /*5cc0*/  FADD.FTZ R3, R153, R0 ;  /* 0x0000000099037221 */ /* 0x000fc80000010000 */
[----:B------:R-:W-:Y:S02]  /*5cd0*/  FADD.FTZ R0, R156, R3 ;  /* 0x000000039c007221 */ /* 0x000fe40000010000 */
        /* <DEDUP_REMOVED lines=20> */
.L_x_1131:
        /* <DEDUP_REMOVED lines=14> */
[-C--:B------:R-:W-:Y:S01]  /*5f00*/  FMUL.FTZ R30, R30, R5.reuse ;  /* 0x000000051e1e7220 */ /* 0x080fe20000410000 */
        /* <DEDUP_REMOVED lines=74> */
[-C--:B------:R-:W-:Y:S01]  /*63b0*/  FMUL.FTZ R32, R32, R164.reuse ;  /* 0x000000a420207220 */ /* 0x080fe20000410000 */
        /* <DEDUP_REMOVED lines=69> */
.L_x_1114:
[----:B------:R-:W-:Y:S01]  /*6810*/  ULDC UR6, c[0x0][0x448] ;  /* 0x0001120000067ab9 */ /* 0x000fe20000000800 */
[----:B------:R-:W-:Y:S01]  /*6820*/  ULDC UR14, c[0x0][0x9e4] ;  /* 0x00027900000e7ab9 */ /* 0x000fe20000000800 */
[----:B------:R-:W-:Y:S02]  /*6830*/  UISETP.NE.AND UP0, UPT, UR6, 0x1, UPT ;  /* 0x000000010600788c */ /* 0x000fe4000bf05270 */
[----:B------:R-:W-:Y:S02]  /*6840*/  UISETP.GE.AND UP1, UPT, UR14, 0x1, UPT ;  /* 0x000000010e00788c */ /* 0x000fe4000bf26270 */
[----:B------:R-:W-:Y:S02]  /*6850*/  UIADD3 UR10, UR36, 0x7f, URZ ;  /* 0x0000007f240a7890 */ /* 0x000fe4000fffe03f */
[----:B------:R-:W-:Y:S02]  /*6860*/  UIADD3 UR11, UR42, 0x1, -UR46 ;  /* 0x000000012a0b7890 */ /* 0x000fe4000fffe82e */
[----:B------:R-:W-:-:S03]  /*6870*/  PLOP3.LUT P6, PT, PT, PT, UP1, 0x80, 0x0 ;  /* 0x000000000000781c */ /* 0x000fc60003fcf018 */
[----:B------:R-:W-:Y:S01]  /*6880*/  @UP0 ULDC UR6, c[0x0][0x44c] ;  /* 0x0001130000060ab9 */ /* 0x000fe20000000800 */
[----:B------:R-:W-:Y:S01]  /*6890*/  @UP0 ULDC UR15, c[0x0][0x450] ;  /* 0x00011400000f0ab9 */ /* 0x000fe20000000800 */
[----:B------:R-:W-:-:S04]  /*68a0*/  UIMAD.WIDE.U32 UR6, UR10, UR6, URZ ;  /* 0x000000060a0672a5 */ /* 0x000fc8000f8e003f */
[----:B------:R-:W-:-:S04]  /*68b0*/  @UP0 USHF.R.U32.HI UR10, URZ, UR15, UR7 ;  /* 0x0000000f3f0a0299 */ /* 0x000fc80008011607 */
[----:B------:R-:W-:-:S04]  /*68c0*/  UIADD3 UR10, UR11, UR10, URZ ;  /* 0x0000000a0b0a7290 */ /* 0x000fc8000fffe03f */
[----:B------:R-:W-:Y:S01]  /*68d0*/  UIADD3 UR57, UR10, -UR57, URZ ;  /* 0x800000390a397290 */ /* 0x000fe2000fffe03f */
[----:B------:R-:W-:Y:S11]  /*68e0*/  @!P6 BRA `(.L_x_1133) ;  /* 0x000000000048e947 */ /* 0x000ff60003800000 */
[----:B------:R-:W-:Y:S02]  /*68f0*/  UMOV UR15, UR10 ;  /* 0x0000000a000f7c82 */ /* 0x000fe40008000000 */
        /* <DEDUP_REMOVED lines=10> */
.L_x_1134:
[----:B------:R-:W-:-:S11]  /*69a0*/  UISETP.NE.AND UP1, UPT, UR14, 0x1, UPT ;  /* 0x000000010e00788c */ /* 0x000fd6000bf25270 */
[----:B------:R-:W-:Y:S02]  /*69b0*/  @UP1 ULDC.64 UR6, c[0x0][0x9e8] ;  /* 0x00027a0000061ab9 */ /* 0x000fe40000000a00 */
[----:B------:R-:W-:-:S04]  /*69c0*/  UIMAD.WIDE.U32 UR10, UR15, UR6, URZ ;  /* 0x000000060f0a72a5 */ /* 0x000fc8000f8e003f */
[----:B------:R-:W-:-:S12]  /*69d0*/  @UP1 USHF.R.U32.HI UR15, URZ, UR7, UR11 ;  /* 0x000000073f0f1299 */ /* 0x000fd8000801160b */
.L_x_1135:
[----:B------:R-:W-:-:S04]  /*69e0*/  UIMAD UR14, UR15, UR14, URZ ;  /* 0x0000000e0f0e72a4 */ /* 0x000fc8000f8e023f */
[----:B------:R-:W-:-:S04]  /*69f0*/  UISETP.LT.AND UP1, UPT, UR57, UR14, UPT ;  /* 0x0000000e3900728c */ /* 0x000fc8000bf21270 */
[----:B------:R-:W-:-:S12]  /*6a00*/  USEL UR57, UR57, UR14, !UP1 ;  /* 0x0000000e39397287 */ /* 0x000fd8000c800000 */
.L_x_1133:
[----:B------:R-:W-:-:S04]  /*6a10*/  UIADD3 UR57, UR57, 0x3f, URZ ;  /* 0x0000003f39397890 */ /* 0x000fc8000fffe03f */
[----:B------:R-:W-:-:S04]  /*6a20*/  USHF.R.S32.HI UR6, URZ, 0x1f, UR57 ;  /* 0x0000001f3f067899 */ /* 0x000fc80008011439 */
[----:B------:R-:W-:-:S04]  /*6a30*/  ULEA.HI UR6, UR6, UR57, URZ, 0x6 ;  /* 0x0000003906067291 */ /* 0x000fc8000f8f303f */
[----:B------:R-:W-:-:S04]  /*6a40*/  USHF.R.S32.HI UR6, URZ, 0x6, UR6 ;  /* 0x000000063f067899 */ /* 0x000fc80008011406 */
[----:B------:R-:W-:-:S04]  /*6a50*/  UISETP.LT.AND UP1, UPT, UR39, UR6, UPT ;  /* 0x000000062700728c */ /* 0x000fc8000bf21270 */
[----:B------:R-:W-:-:S06]  /*6a60*/  USEL UR56, UR39, UR6, !UP1 ;  /* 0x0000000627387287 */ /* 0x000fcc000c800000 */
[----:B------:R-:W-:-:S13]  /*6a70*/  ISETP.GE.AND P2, PT, R6, UR56, PT ;  /* 0x0000003806007c0c */ /* 0x000fda000bf46270 */
[----:B------:R-:W-:Y:S05]  /*6a80*/  @!P2 BRA `(.L_x_1136) ;  /* 0x000000180060a947 */ /* 0x000fea0003800000 */
[----:B------:R-:W-:Y:S01]  /*6a90*/  IMAD.MOV.U32 R7, RZ, RZ, R5 ;  /* 0x000000ffff077224 */ /* 0x000fe200078e0005 */
[----:B------:R-:W-:Y:S01]  /*6aa0*/  UMOV UR58, UR51 ;  /* 0x00000033003a7c82 */ /* 0x000fe20008000000 */
[----:B------:R-:W-:Y:S01]  /*6ab0*/  IMAD.MOV.U32 R9, RZ, RZ, R4 ;  /* 0x000000ffff097224 */ /* 0x000fe200078e0004 */
[----:B------:R-:W-:-:S06]  /*6ac0*/  UMOV UR57, UR53 ;  /* 0x0000003500397c82 */ /* 0x000fcc0008000000 */
.L_x_1146:
[----:B------:R-:W-:Y:S01]  /*6ad0*/  ISETP.NE.AND P3, PT, RZ, UR45, PT ;  /* 0x0000002dff007c0c */ /* 0x000fe2000bf65270 */
[----:B------:R-:W-:-:S04]  /*6ae0*/  UISETP.NE.AND UP1, UPT, UR57, 0x1, UPT ;  /* 0x000000013900788c */ /* 0x000fc8000bf25270 */
[----:B------:R-:W-:-:S04]  /*6af0*/  USEL UR51, URZ, 0x1, UP1 ;  /* 0x000000013f337887 */ /* 0x000fc80008800000 */
[----:B------:R-:W-:-:S04]  /*6b00*/  ULOP3.LUT UR51, UR58, UR51, URZ, 0x3c, !UPT ;  /* 0x000000333a337292 */ /* 0x000fc8000f8e3c3f */
[----:B------:R-:W-:Y:S08]  /*6b10*/  @P3 BRA `(.L_x_1137) ;  /* 0x0000000000383947 */ /* 0x000ff00003800000 */
[----:B------:R-:W-:Y:S05]  /*6b20*/  @!P0 BRA `(.L_x_1138) ;  /* 0x0000000000048947 */ /* 0x000fea0003800000 */
[----:B------:R-:W-:Y:S01]  /*6b30*/  BPT.TRAP 0x1 ;  /* 0x000000040000795c */ /* 0x000fe20000300000 */
.L_x_1138:
        /* <DEDUP_REMOVED lines=9> */
.L_x_1139:
[----:B-1----:R-:W-:Y:S05]  /*6bd0*/  @P2 BRA `(.L_x_1137) ;  /* 0x0000000000082947 */ /* 0x002fea0003800000 */
[----:B------:R-:W1:Y:S02]  /*6be0*/  SYNCS.PHASECHK.TRANS64.TRYWAIT P2, [UR6+0x28430], R4 ;  /* 0x02843004ff0075a7 */ /* 0x000e640008040146 */
[----:B-1----:R-:W-:Y:S05]  /*6bf0*/  @!P2 BRA `(.L_x_1140) ;  /* 0x000000e40018a947 */ /* 0x002fea0003800000 */
.L_x_1137:
        /* <DEDUP_REMOVED lines=50> */
.L_x_1142:
[----:B------:R-:W-:Y:S01]  /*6f20*/  ULEA UR6, UR57, UR41, 0x3 ;  /* 0x0000002939067291 */ /* 0x000fe2000f8e183f */
[----:B------:R-:W-:-:S05]  /*6f30*/  IMAD.U32 R4, RZ, RZ, UR58 ;  /* 0x0000003aff047e24 */ /* 0x000fca000f8e00ff */
[----:B------:R-:W-:-:S04]  /*6f40*/  SHF.L.U32 R4, R4, 0x1f, RZ ;  /* 0x0000001f04047819 */ /* 0x000fc800000006ff */
[----:B------:R0:W1:Y:S01]  /*6f50*/  SYNCS.PHASECHK.TRANS64.TRYWAIT P2, [UR6+0x28450], R4 ;  /* 0x02845004ff0075a7 */ /* 0x0000620008040146 */
[----:B------:R-:W-:Y:S05]  /*6f60*/  @!P0 BRA `(.L_x_1143) ;  /* 0x0000000000048947 */ /* 0x000fea0003800000 */
[----:B------:R-:W-:Y:S01]  /*6f70*/  BPT.TRAP 0x1 ;  /* 0x000000040000795c */ /* 0x000fe20000300000 */
.L_x_1143:
[----:B-1----:R-:W-:Y:S05]  /*6f80*/  @P2 BRA `(.L_x_1141) ;  /* 0x0000000000082947 */ /* 0x002fea0003800000 */
[----:B------:R-:W1:Y:S02]  /*6f90*/  SYNCS.PHASECHK.TRANS64.TRYWAIT P2, [UR6+0x28450], R4 ;  /* 0x02845004ff0075a7 */ /* 0x000e640008040146 */
[----:B-1----:R-:W-:Y:S05]  /*6fa0*/  @!P2 BRA `(.L_x_1144) ;  /* 0x000000e00044a947 */ /* 0x002fea0003800000 */
.L_x_1141:
        /* <DEDUP_REMOVED lines=44> */
[----:B------:R-:W0:Y:S01]  /*7270*/  SHFL.BFLY PT, R5, R10, 0x2, 0x1f ;  /* 0x0c401f000a057f89 */ /* 0x000e2200000e0000 */
[----:B------:R-:W-:-:S05]  /*7280*/  FMNMX.FTZ R8, R183, R8, !PT ;  /* 0x00000008b7087209 */ /* 0x000fca0007810000 */
[----:B------:R-:W1:Y:S01]  /*7290*/  SHFL.BFLY PT, R13, R8, 0x2, 0x1f ;  /* 0x0c401f00080d7f89 */ /* 0x000e6200000e0000 */
[----:B0-----:R-:W-:-:S05]  /*72a0*/  FMNMX.FTZ R11, R10, R5, !PT ;  /* 0x000000050a0b7209 */ /* 0x001fca0007810000 */
[----:B------:R-:W0:Y:S01]  /*72b0*/  SHFL.BFLY PT, R4, R11, 0x1, 0x1f ;  /* 0x0c201f000b047f89 */ /* 0x000e2200000e0000 */
[----:B-1----:R-:W-:-:S05]  /*72c0*/  FMNMX.FTZ R13, R8, R13, !PT ;  /* 0x0000000d080d7209 */ /* 0x002fca0007810000 */
[----:B------:R-:W1:Y:S01]  /*72d0*/  SHFL.BFLY PT, R12, R13, 0x1, 0x1f ;  /* 0x0c201f000d0c7f89 */ /* 0x000e6200000e0000 */
[----:B0-----:R-:W-:-:S05]  /*72e0*/  FMNMX.FTZ R4, R11, R4, !PT ;  /* 0x000000040b047209 */ /* 0x001fca0007810000 */
[----:B------:R-:W-:Y:S01]  /*72f0*/  FADD.FTZ R9, -R4, R9 ;  /* 0x0000000904097221 */ /* 0x000fe20000010100 */
[----:B-1----:R-:W-:-:S03]  /*7300*/  FMNMX.FTZ R5, R13, R12, !PT ;  /* 0x0000000c0d057209 */ /* 0x002fc60007810000 */
[----:B------:R-:W-:Y:S02]  /*7310*/  FMUL.FTZ R12, R9, UR37 ;  /* 0x00000025090c7c20 */ /* 0x000fe40008410000 */
[----:B------:R-:W-:-:S02]  /*7320*/  FADD.FTZ R9, -R5, R7 ;  /* 0x0000000705097221 */ /* 0x000fc40000010100 */
[----:B------:R-:W-:Y:S02]  /*7330*/  MUFU.EX2 R7, R12 ;  /* 0x0000000c00077308 */ /* 0x000fe40000000800 */
[----:B------:R-:W-:-:S06]  /*7340*/  FMUL.FTZ R8, R9, UR37 ;  /* 0x0000002509087c20 */ /* 0x000fcc0008410000 */
[----:B------:R-:W-:Y:S01]  /*7350*/  MUFU.EX2 R8, R8 ;  /* 0x0000000800087308 */ /* 0x000fe20000000800 */
[----:B------:R-:W-:Y:S02]  /*7360*/  WARPGROUP.DEPBAR.LE gsb0, 0x0 ;  /* 0x00008000000079c5 */ /* 0x000fe40000010000 */
[----:B------:R-:W-:Y:S01]  /*7370*/  WARPGROUP.ARRIVE ;  /* 0x00000000000079c5 */ /* 0x000fe20000000000 */
[----:B------:R-:W-:-:S04]  /*7380*/  FFMA.FTZ R188, R4, R15, -8 ;  /* 0xc100000004bc7423 */ /* 0x000fc8000001000f */
[--C-:B------:R-:W-:Y:S01]  /*7390*/  FFMA.FTZ R21, R168, UR37, -R188.reuse ;  /* 0x00000025a8157c23 */ /* 0x100fe200080108bc */
[----:B------:R-:W-:Y:S01]  /*73a0*/  QGMMA.64x256x32.F32.E4M3.E4M3 R24, R184, gdesc[UR4], R24, gsb0 ;  /* 0x03e00004b8187df3 */ /* 0x000fe20008000818 */
[----:B------:R-:W-:Y:S02]  /*73b0*/  IMAD.U32 R168, RZ, RZ, UR37 ;  /* 0x00000025ffa87e24 */ /* 0x000fe4000f8e00ff */
[--C-:B------:R-:W-:Y:S01]  /*73c0*/  FFMA.FTZ R10, R152, UR37, -R188.reuse ;  /* 0x00000025980a7c23 */ /* 0x100fe200080108bc */
[----:B------:R-:W-:-:S01]  /*73d0*/  FFMA.FTZ R20, R165, UR37, -R188 ;  /* 0x00000025a5147c23 */ /* 0x000fc200080108bc */
[----:B------:R-:W-:Y:S01]  /*73e0*/  FFMA.FTZ R9, R153, UR37, -R188 ;  /* 0x0000002599097c23 */ /* 0x000fe200080108bc */
[----:B------:R-:W-:-:S01]  /*73f0*/  FFMA.FTZ R168, R5, R168, -8 ;  /* 0xc100000005a87423 */ /* 0x000fc200000100a8 */
        /* <DEDUP_REMOVED lines=10> */
[----:B------:R-:W1:Y:S01]  /*74a0*/  MUFU.EX2 R165, R165 ;  /* 0x000000a500a57308 */ /* 0x000e620000000800 */
[----:B------:R-:W-:-:S01]  /*74b0*/  FFMA.FTZ R162, R163, UR37, -R168 ;  /* 0x00000025a3a27c23 */ /* 0x000fc200080108a8 */
[--C-:B------:R-:W-:Y:S01]  /*74c0*/  FFMA.FTZ R15, R164, UR37, -R188.reuse ;  /* 0x00000025a40f7c23 */ /* 0x100fe200080108bc */
[----:B------:R-:W-:-:S01]  /*74d0*/  FFMA.FTZ R152, R169, UR37, -R188 ;  /* 0x00000025a9987c23 */ /* 0x000fc200080108bc */
[--C-:B------:R-:W-:Y:S01]  /*74e0*/  FFMA.FTZ R169, R166, UR37, -R168.reuse ;  /* 0x00000025a6a97c23 */ /* 0x100fe200080108a8 */
[----:B------:R-:W-:-:S01]  /*74f0*/  FFMA.FTZ R163, R170, UR37, -R168 ;  /* 0x00000025aaa37c23 */ /* 0x000fc200080108a8 */
[----:B------:R-:W-:Y:S01]  /*7500*/  FFMA.FTZ R153, R172, UR37, -R188 ;  /* 0x00000025ac997c23 */ /* 0x000fe200080108bc */
[----:B------:R-:W-:-:S01]  /*7510*/  FFMA.FTZ R172, R167, UR37, -R168 ;  /* 0x00000025a7ac7c23 */ /* 0x000fc200080108a8 */
[----:B------:R-:W2:Y:S01]  /*7520*/  MUFU.EX2 R9, R9 ;  /* 0x0000000900097308 */ /* 0x000ea20000000800 */
[----:B0-----:R-:W-:-:S01]  /*7530*/  FFMA.FTZ R0, R7, R0, R10 ;  /* 0x0000000007007223 */ /* 0x001fc2000001000a */
[--C-:B------:R-:W-:Y:S01]  /*7540*/  FFMA.FTZ R166, R171, UR37, -R168.reuse ;  /* 0x00000025aba67c23 */ /* 0x100fe200080108a8 */
[----:B------:R-:W-:-:S01]  /*7550*/  FFMA.FTZ R174, R174, UR37, -R168 ;  /* 0x00000025aeae7c23 */ /* 0x000fc200080108a8 */
[----:B------:R-:W-:Y:S01]  /*7560*/  FFMA.FTZ R156, R173, UR37, -R188 ;  /* 0x00000025ad9c7c23 */ /* 0x000fe200080108bc */
[----:B------:R-:W-:-:S01]  /*7570*/  FFMA.FTZ R175, R175, UR37, -R168 ;  /* 0x00000025afaf7c23 */ /* 0x000fc200080108a8 */
[----:B------:R-:W-:-:S02]  /*7580*/  IMAD.U32 R173, RZ, RZ, UR53 ;  /* 0x00000035ffad7e24 */ /* 0x000fc4000f8e00ff */
[----:B------:R-:W-:-:S01]  /*7590*/  FFMA.FTZ R178, R178, UR37, -R168 ;  /* 0x00000025b2b27c23 */ /* 0x000fc200080108a8 */
[----:B------:R-:W0:Y:S01]  /*75a0*/  MUFU.EX2 R154, R154 ;  /* 0x0000009a009a7308 */ /* 0x000e220000000800 */
[----:B-1----:R-:W-:-:S01]  /*75b0*/  FFMA.FTZ R3, R8, R3, R165 ;  /* 0x0000000308037223 */ /* 0x002fc200000100a5 */
[----:B------:R-:W-:Y:S01]  /*75c0*/  FFMA.FTZ R160, R177, UR37, -R188 ;  /* 0x00000025b1a07c23 */ /* 0x000fe200080108bc */
[----:B------:R-:W-:Y:S01]  /*75d0*/  @!P1 LEA R173, R173, UR41, 0x3 ;  /* 0x00000029adad9c11 */ /* 0x000fe2000f8e18ff */
[----:B------:R-:W-:Y:S01]  /*75e0*/  FFMA.FTZ R179, R179, UR37, -R168 ;  /* 0x00000025b3b37c23 */ /* 0x000fe200080108a8 */
[----:B------:R-:W-:-:S01]  /*75f0*/  FFMA.FTZ R161, R180, UR37, -R188 ;  /* 0x00000025b4a17c23 */ /* 0x000fc200080108bc */
[----:B------:R-:W-:Y:S01]  /*7600*/  FFMA.FTZ R182, R182, UR37, -R168 ;  /* 0x00000025b6b67c23 */ /* 0x000fe200080108a8 */
[----:B------:R-:W-:-:S01]  /*7610*/  FFMA.FTZ R164, R181, UR37, -R188 ;  /* 0x00000025b5a47c23 */ /* 0x000fc200080108bc */
[----:B------:R-:W1:Y:S01]  /*7620*/  MUFU.EX2 R11, R11 ;  /* 0x0000000b000b7308 */ /* 0x000e620000000800 */
[----:B--2---:R-:W-:-:S01]  /*7630*/  FADD.FTZ R0, R9, R0 ;  /* 0x0000000009007221 */ /* 0x004fc20000010000 */
[----:B------:R-:W-:Y:S01]  /*7640*/  IADD3 R171, -R202, 0xb, RZ ;  /* 0x0000000bcaab7810 */ /* 0x000fe20007ffe1ff */
[----:B------:R-:W-:-:S05]  /*7650*/  FFMA.FTZ R168, R183, UR37, -R168 ;  /* 0x00000025b7a87c23 */ /* 0x000fca00080108a8 */
[----:B------:R-:W2:Y:S01]  /*7660*/  MUFU.EX2 R155, R155 ;  /* 0x0000009b009b7308 */ /* 0x000ea20000000800 */
[----:B0-----:R-:W-:-:S07]  /*7670*/  FADD.FTZ R170, R154, R3 ;  /* 0x000000039aaa7221 */ /* 0x001fce0000010000 */
[----:B------:R0:W3:Y:S01]  /*7680*/  MUFU.EX2 R12, R157 ;  /* 0x0000009d000c7308 */ /* 0x0000e20000000800 */
[----:B-1----:R-:W-:-:S07]  /*7690*/  FADD.FTZ R3, R11, R0 ;  /* 0x000000000b037221 */ /* 0x002fce0000010000 */
[----:B------:R-:W1:Y:S01]  /*76a0*/  MUFU.EX2 R158, R158 ;  /* 0x0000009e009e7308 */ /* 0x000e620000000800 */
[----:B--2---:R-:W-:-:S01]  /*76b0*/  FADD.FTZ R167, R155, R170 ;  /* 0x000000aa9ba77221 */ /* 0x004fc20000010000 */
[----:B0-----:R-:W-:-:S06]  /*76c0*/  FFMA.FTZ R157, R176, UR37, -R188 ;  /* 0x00000025b09d7c23 */ /* 0x001fcc00080108bc */
[----:B------:R-:W0:Y:S01]  /*76d0*/  MUFU.EX2 R13, R13 ;  /* 0x0000000d000d7308 */ /* 0x000e220000000800 */
[----:B---3--:R-:W-:-:S07]  /*76e0*/  FADD.FTZ R0, R12, R3 ;  /* 0x000000030c007221 */ /* 0x008fce0000010000 */
        /* <DEDUP_REMOVED lines=19> */
[----:B-1----:R-:W-:-:S01]  /*7820*/  FADD.FTZ R3, R21, R0 ;  /* 0x0000000015037221 */ /* 0x002fc20000010000 */
[----:B------:R-:W-:-:S05]  /*7830*/  @!P1 VIADD R0, R173, 0x28440 ;  /* 0x00028440ad009836 */ /* 0x000fca0000000000 */
[----:B------:R-:W-:Y:S01]  /*7840*/  @!P1 PRMT R0, RZ, 0x654, R0 ;  /* 0x00000654ff009816 */ /* 0x000fe20000000000 */
[----:B------:R-:W1:Y:S01]  /*7850*/  MUFU.EX2 R166, R166 ;  /* 0x000000a600a67308 */ /* 0x000e620000000800 */
[----:B0-----:R-:W-:-:S07]  /*7860*/  FADD.FTZ R167, R163, R170 ;  /* 0x000000aaa3a77221 */ /* 0x001fce0000010000 */
[----:B------:R-:W0:Y:S01]  /*7870*/  MUFU.EX2 R153, R153 ;  /* 0x0000009900997308 */ /* 0x000e220000000800 */
[----:B--2---:R-:W-:-:S07]  /*7880*/  FADD.FTZ R170, R152, R3 ;  /* 0x0000000398aa7221 */ /* 0x004fce0000010000 */
[----:B------:R-:W2:Y:S01]  /*7890*/  MUFU.EX2 R174, R174 ;  /* 0x000000ae00ae7308 */ /* 0x000ea20000000800 */
[----:B-1----:R-:W-:-:S07]  /*78a0*/  FADD.FTZ R167, R166, R167 ;  /* 0x000000a7a6a77221 */ /* 0x002fce0000010000 */
[----:B------:R-:W-:Y:S01]  /*78b0*/  MUFU.EX2 R156, R156 ;  /* 0x0000009c009c7308 */ /* 0x000fe20000000800 */
[----:B0-----:R-:W-:-:S07]  /*78c0*/  FADD.FTZ R3, R153, R170 ;  /* 0x000000aa99037221 */ /* 0x001fce0000010000 */
        /* <DEDUP_REMOVED lines=10> */
[----:B0-----:R-:W-:-:S07]  /*7970*/  FADD.FTZ R167, R179, R167 ;  /* 0x000000a7b3a77221 */ /* 0x001fce0000010000 */
[----:B------:R-:W0:Y:S08]  /*7980*/  MUFU.EX2 R164, R164 ;  /* 0x000000a400a47308 */ /* 0x000e300000000800 */
[----:B------:R-:W2:Y:S01]  /*7990*/  MUFU.EX2 R168, R168 ;  /* 0x000000a800a87308 */ /* 0x000ea20000000800 */
[----:B-1----:R-:W-:-:S01]  /*79a0*/  FADD.FTZ R167, R182, R167 ;  /* 0x000000a7b6a77221 */ /* 0x002fc20000010000 */
[----:B------:R-:W-:-:S02]  /*79b0*/  WARPGROUP.DEPBAR.LE gsb0, 0x0 ;  /* 0x00008000000079c5 */ /* 0x000fc40000010000 */
[----:B------:R1:W-:Y:S06]  /*79c0*/  BAR.ARV R171, 0x100 ;  /* 0x000400ab0000751d */ /* 0x0003ec0000002000 */
[----:B------:R3:W-:Y:S02]  /*79d0*/  @!P1 SYNCS.ARRIVE.TRANS64.RED.A1T0 RZ, [R0+URZ], RZ ;  /* 0x000000ff00ff99a7 */ /* 0x0007e4000810043f */
[----:B---3--:R-:W-:-:S04]  /*79e0*/  FADD.FTZ R0, R156, R3 ;  /* 0x000000039c007221 */ /* 0x008fc80000010000 */
[----:B------:R-:W-:-:S04]  /*79f0*/  FADD.FTZ R3, R157, R0 ;  /* 0x000000009d037221 */ /* 0x000fc80000010000 */
[----:B------:R-:W-:-:S04]  /*7a00*/  FADD.FTZ R0, R160, R3 ;  /* 0x00000003a0007221 */ /* 0x000fc80000010000 */
[----:B------:R-:W-:-:S04]  /*7a10*/  FADD.FTZ R3, R161, R0 ;  /* 0x00000000a1037221 */ /* 0x000fc80000010000 */
[----:B0-----:R-:W-:Y:S01]  /*7a20*/  FADD.FTZ R0, R164, R3 ;  /* 0x00000003a4007221 */ /* 0x001fe20000010000 */
[----:B--2---:R-:W-:-:S01]  /*7a30*/  FADD.FTZ R3, R168, R167 ;  /* 0x000000a7a8037221 */ /* 0x004fc20000010000 */
[----:B-1----:R-:W-:Y:S06]  /*7a40*/  @!P0 BRA `(.L_x_1145) ;  /* 0x0000000000048947 */ /* 0x002fec0003800000 */
[----:B------:R-:W-:Y:S01]  /*7a50*/  BPT.TRAP 0x1 ;  /* 0x000000040000795c */ /* 0x000fe20000300000 */
.L_x_1145:
        /* <DEDUP_REMOVED lines=83> */
[-C--:B------:R-:W-:Y:S01]  /*7f90*/  FMUL.FTZ R26, R26, R8.reuse ;  /* 0x000000081a1a7220 */ /* 0x080fe20000410000 */
[----:B------:R-:W-:Y:S01]  /*7fa0*/  F2FP.SATFINITE.E4M3.F32.PACK_AB_MERGE_C R191, R162, R159, R169 ;  /* 0x0000009fa2bf723e */ /* 0x000fe200048070a9 */
[-C--:B------:R-:W-:Y:S01]  /*7fb0*/  FMUL.FTZ R27, R27, R8.reuse ;  /* 0x000000081b1b7220 */ /* 0x080fe20000410000 */
        /* <DEDUP_REMOVED lines=69> */
.L_x_1136:
        /* <DEDUP_REMOVED lines=8> */
[----:B------:R-:W-:-:S05]  /*8490*/  ULDC UR56, c[0x0][0x9e0] ;  /* 0x0002780000387ab9 */ /* 0x000fca0000000800 */
.L_x_1165:
[----:B------:R-:W-:Y:S01]  /*84a0*/  ISETP.NE.AND P3, PT, RZ, UR45, PT ;  /* 0x0000002dff007c0c */ /* 0x000fe2000bf65270 */
[----:B------:R-:W-:-:S04]  /*84b0*/  UISETP.NE.AND UP1, UPT, UR59, 0x1, UPT ;  /* 0x000000013b00788c */ /* 0x000fc8000bf25270 */
[----:B------:R-:W-:-:S04]  /*84c0*/  USEL UR51, URZ, 0x1, UP1 ;  /* 0x000000013f337887 */ /* 0x000fc80008800000 */
[----:B------:R-:W-:-:S04]  /*84d0*/  ULOP3.LUT UR51, UR60, UR51, URZ, 0x3c, !UPT ;  /* 0x000000333c337292 */ /* 0x000fc8000f8e3c3f */
[----:B------:R-:W-:Y:S08]  /*84e0*/  @P3 BRA `(.L_x_1148) ;  /* 0x0000000000383947 */ /* 0x000ff00003800000 */
[----:B------:R-:W-:Y:S05]  /*84f0*/  @!P0 BRA `(.L_x_1149) ;  /* 0x0000000000048947 */ /* 0x000fea0003800000 */
[----:B------:R-:W-:Y:S01]  /*8500*/  BPT.TRAP 0x1 ;  /* 0x000000040000795c */ /* 0x000fe20000300000 */
.L_x_1149:
        /* <DEDUP_REMOVED lines=9> */
.L_x_1150:
[----:B-1----:R-:W-:Y:S05]  /*85a0*/  @P2 BRA `(.L_x_1148) ;  /* 0x0000000000082947 */ /* 0x002fea0003800000 */
[----:B------:R-:W1:Y:S02]  /*85b0*/  SYNCS.PHASECHK.TRANS64.TRYWAIT P2, [UR6+0x28430], R4 ;  /* 0x02843004ff0075a7 */ /* 0x000e640008040146 */
[----:B-1----:R-:W-:Y:S05]  /*85c0*/  @!P2 BRA `(.L_x_1151) ;  /* 0x000000c800d4a947 */ /* 0x002fea0003800000 */
.L_x_1148:
        /* <DEDUP_REMOVED lines=50> */
.L_x_1153:
[----:B------:R-:W-:Y:S01]  /*88f0*/  ULEA UR6, UR59, UR41, 0x3 ;  /* 0x000000293b067291 */ /* 0x000fe2000f8e183f */
[----:B------:R-:W-:-:S05]  /*8900*/  IMAD.U32 R4, RZ, RZ, UR60 ;  /* 0x0000003cff047e24 */ /* 0x000fca000f8e00ff */
[----:B------:R-:W-:-:S04]  /*8910*/  SHF.L.U32 R4, R4, 0x1f, RZ ;  /* 0x0000001f04047819 */ /* 0x000fc800000006ff */
[----:B------:R0:W1:Y:S01]  /*8920*/  SYNCS.PHASECHK.TRANS64.TRYWAIT P2, [UR6+0x28450], R4 ;  /* 0x02845004ff0075a7 */ /* 0x0000620008040146 */
[----:B------:R-:W-:Y:S05]  /*8930*/  @!P0 BRA `(.L_x_1154) ;  /* 0x0000000000048947 */ /* 0x000fea0003800000 */
[----:B------:R-:W-:Y:S01]  /*8940*/  BPT.TRAP 0x1 ;  /* 0x000000040000795c */ /* 0x000fe20000300000 */
.L_x_1154:
[----:B-1----:R-:W-:Y:S05]  /*8950*/  @P2 BRA `(.L_x_1152) ;  /* 0x0000000000082947 */ /* 0x002fea0003800000 */
[----:B------:R-:W1:Y:S02]  /*8960*/  SYNCS.PHASECHK.TRANS64.TRYWAIT P2, [UR6+0x28450], R4 ;  /* 0x02845004ff0075a7 */ /* 0x000e640008040146 */
[----:B-1----:R-:W-:Y:S05]  /*8970*/  @!P2 BRA `(.L_x_1155) ;  /* 0x000000c80000a947 */ /* 0x002fea0003800000 */
.L_x_1152:
[----:B------:R-:W-:Y:S01]  /*8980*/  UIADD3 UR6, UR41, 0x8000, URZ ;  /* 0x0000800029067890 */ /* 0x000fe2000fffe03f */
[----:B------:R-:W-:Y:S01]  /*8990*/  WARPGROUP.ARRIVE ;  /* 0x00000000000079c5 */ /* 0x000fe20000000000 */
[----:B------:R-:W-:-:S05]  /*89a0*/  UMOV UR7, 0x80000020 ;  /* 0x8000002000077882 */ /* 0x000fca0000000000 */
[----:B------:R-:W2:Y:S01]  /*89b0*/  S2R R10, SR_TID.X ;  /* 0x00000000000a7919 */ /* 0x000ea20000002100 */
[----:B------:R-:W-:Y:S01]  /*89c0*/  USHF.R.U32.HI UR6, URZ, 0x4, UR6 ;  /* 0x000000043f067899 */ /* 0x000fe20008011606 */
[----:B------:R-:W-:Y:S01]  /*89d0*/  PLOP3.LUT P2, PT, PT, PT, UP0, 0x80, 0x0 ;  /* 0x000000000000781c */ /* 0x000fe20003f4f008 */
[----:B-1----:R-:W-:Y:S02]  /*89e0*/  VIADD R5, R17, UR36 ;  /* 0x0000002411057c36 */ /* 0x002fe40008000000 */
[----:B------:R-:W-:Y:S01]  /*89f0*/  ULOP3.LUT UR6, UR6, 0x3fff, URZ, 0xc0, !UPT ;  /* 0x00003fff06067892 */ /* 0x000fe2000f8ec03f */
[----:B0-----:R-:W-:Y:S02]  /*8a00*/  IMAD.U32 R4, RZ, RZ, UR58 ;  /* 0x0000003aff047e24 */ /* 0x001fe4000f8e00ff */
[----:B------:R-:W-:Y:S01]  /*8a10*/  IMAD.SHL.U32 R11, R6, 0x40, RZ ;  /* 0x00000040060b7824 */ /* 0x000fe200078e00ff */
[----:B------:R-:W-:Y:S02]  /*8a20*/  ULOP3.LUT UR6, UR6, 0x10000, URZ, 0xfc, !UPT ;  /* 0x0001000006067892 */ /* 0x000fe4000f8efc3f */
[----:B------:R-:W-:-:S02]  /*8a30*/  @!P1 LEA R4, R4, UR41, 0x3 ;  /* 0x0000002904049c11 */ /* 0x000fc4000f8e18ff */
[----:B------:R-:W-:-:S03]  /*8a40*/  ULEA UR6, UR59, UR6, 0xa ;  /* 0x000000063b067291 */ /* 0x000fc6000f8e503f */
[----:B------:R-:W-:-:S05]  /*8a50*/  @!P1 VIADD R4, R4, 0x28440 ;  /* 0x0002844004049836 */ /* 0x000fca0000000000 */
[----:B------:R-:W-:Y:S01]  /*8a60*/  @!P1 PRMT R4, RZ, 0x654, R4 ;  /* 0x00000654ff049816 */ /* 0x000fe20000000004 */
[----:B------:R-:W-:Y:S01]  /*8a70*/  QGMMA.64x256x32.F32.E4M3.E4M3 R24, R188, gdesc[UR4], R24, gsb0 ;  /* 0x03e00004bc187df3 */ /* 0x000fe20008000818 */
[----:B------:R-:W-:Y:S01]  /*8a80*/  UIADD3 UR6, UR6, 0x2, URZ ;  /* 0x0000000206067890 */ /* 0x000fe2000fffe03f */
[----:B------:R-:W-:Y:S01]  /*8a90*/  UMOV UR7, 0x80000020 ;  /* 0x8000002000077882 */ /* 0x000fe20000000000 */
[----:B--2---:R-:W-:-:S04]  /*8aa0*/  SHF.R.U32.HI R10, RZ, 0x7, R10 ;  /* 0x00000007ff0a7819 */ /* 0x004fc8000001160a */
[----:B------:R-:W-:Y:S01]  /*8ab0*/  IADD3 R12, -R10, 0xb, RZ ;  /* 0x0000000b0a0c7810 */ /* 0x000fe20007ffe1ff */
[----:B------:R-:W-:Y:S02]  /*8ac0*/  WARPGROUP.DEPBAR.LE gsb0, 0x0 ;  /* 0x00008000000079c5 */ /* 0x000fe40000010000 */
[----:B------:R-:W-:-:S15]  /*8ad0*/  WARPGROUP.ARRIVE ;  /* 0x00000000000079c5 */ /* 0x000fde0000000000 */
[----:B------:R-:W-:-:S03]  /*8ae0*/  NOP ;  /* 0x0000000000007918 */ /* 0x000fc60000000000 */
[----:B------:R-:W-:Y:S01]  /*8af0*/  QGMMA.64x256x32.F32.E4M3.E4M3 R24, R184, gdesc[UR4], R24, gsb0 ;  /* 0x03e00004b8187df3 */ /* 0x000fe20008000818 */
[----:B------:R-:W-:Y:S02]  /*8b00*/  @UP0 ULDC UR6, c[0x0][0x44c] ;  /* 0x0001130000060ab9 */ /* 0x000fe40000000800 */
[----:B------:R-:W-:Y:S01]  /*8b10*/  @P2 IMAD.HI.U32 R9, R5, UR6, RZ ;  /* 0x0000000605092c27 */ /* 0x000fe2000f8e00ff */
[----:B------:R-:W-:-:S04]  /*8b20*/  @UP0 ULDC UR6, c[0x0][0x450] ;  /* 0x0001140000060ab9 */ /* 0x000fc80000000800 */
[----:B------:R-:W-:Y:S01]  /*8b30*/  @P2 SHF.R.U32.HI R5, RZ, UR6, R9 ;  /* 0x00000006ff052c19 */ /* 0x000fe20008011609 */
[----:B------:R-:W-:Y:S01]  /*8b40*/  ULOP3.LUT UR6, URZ, UR57, URZ, 0x33, !UPT ;  /* 0x000000393f067292 */ /* 0x000fe2000f8e333f */
[----:B------:R-:W-:-:S03]  /*8b50*/  IADD3 R9, -R11, 0x1, RZ ;  /* 0x000000010b097810 */ /* 0x000fc60007ffe1ff */
[----:B------:R-:W0:Y:S02]  /*8b60*/  SHFL.IDX PT, R10, R5, RZ, 0x1c1f ;  /* 0x001c1fff050a7589 */ /* 0x000e2400000e0000 */
[----:B------:R-:W-:Y:S01]  /*8b70*/  IMAD R9, R2, -0x2, R9 ;  /* 0xfffffffe02097824 */ /* 0x000fe200078e0209 */
[----:B------:R-:W-:Y:S02]  /*8b80*/  WARPGROUP.DEPBAR.LE gsb0, 0x0 ;  /* 0x00008000000079c5 */ /* 0x000fe40000010000 */
[----:B------:R1:W-:Y:S06]  /*8b90*/  BAR.ARV R12, 0x100 ;  /* 0x0004000c0000751d */ /* 0x0003ec0000002000 */
[----:B------:R2:W-:Y:S02]  /*8ba0*/  @!P1 SYNCS.ARRIVE.TRANS64.RED.A1T0 RZ, [R4+URZ], RZ ;  /* 0x000000ff04ff99a7 */ /* 0x0005e4000810043f */
[----:B--2---:R-:W-:-:S05]  /*8bb0*/  IMAD.U32 R4, RZ, RZ, UR46 ;  /* 0x0000002eff047e24 */ /* 0x004fca000f8e00ff */
[----:B------:R-:W-:-:S05]  /*8bc0*/  IADD3 R9, -R4, UR42, R9 ;  /* 0x0000002a04097c10 */ /* 0x000fca000fffe109 */
[C---:B------:R-:W-:Y:S02]  /*8bd0*/  VIADD R14, R9.reuse, UR56 ;  /* 0x00000038090e7c36 */ /* 0x040fe40008000000 */
[----:B------:R-:W-:Y:S02]  /*8be0*/  VIADD R15, R9, UR6 ;  /* 0x00000006090f7c36 */ /* 0x000fe40008000000 */
[--C-:B0-----:R-:W-:Y:S02]  /*8bf0*/  IMAD.IADD R4, R14, 0x1, R10.reuse ;  /* 0x000000010e047824 */ /* 0x101fe400078e020a */
[----:B------:R-:W-:Y:S01]  /*8c00*/  IMAD.IADD R9, R15, 0x1, R10 ;  /* 0x000000010f097824 */ /* 0x000fe200078e020a */
[----:B-1----:R-:W-:Y:S06]  /*8c10*/  @!P6 BRA `(.L_x_1156) ;  /* 0x00000000005ce947 */ /* 0x002fec0003800000 */
        /* <DEDUP_REMOVED lines=13> */
.L_x_1158:
[----:B------:R-:W-:-:S05]  /*8cf0*/  IMAD.U32 R20, RZ, RZ, UR53 ;  /* 0x00000035ff147e24 */ /* 0x000fca000f8e00ff */
[----:B------:R-:W-:-:S13]  /*8d00*/  ISETP.NE.AND P2, PT, R20, 0x1, PT ;  /* 0x000000011400780c */ /* 0x000fda0003f45270 */
[----:B------:R-:W0:Y:S02]  /*8d10*/  @P2 LDC.64 R12, c[0x0][0x9e8] ;  /* 0x00027a00ff0c2b82 */ /* 0x000e240000000a00 */
[----:B0-----:R-:W-:-:S05]  /*8d20*/  @P2 IMAD.HI.U32 R12, R10, R12, RZ ;  /* 0x0000000c0a0c2227 */ /* 0x001fca00078e00ff */
[----:B------:R-:W-:-:S07]  /*8d30*/  @P2 SHF.R.U32.HI R10, RZ, R13, R12 ;  /* 0x0000000dff0a2219 */ /* 0x000fce000001160c */
.L_x_1159:
[----:B------:R-:W-:Y:S05]  /*8d40*/  BSYNC B0 ;  /* 0x0000000000007941 */ /* 0x000fea0003800000 */
.L_x_1157:
[----:B------:R-:W-:-:S04]  /*8d50*/  IMAD R13, R10, R20, -R11 ;  /* 0x000000140a0d7224 */ /* 0x000fc800078e0a0b */
[----:B------:R-:W-:-:S05]  /*8d60*/  IMAD R13, R2, -0x2, R13 ;  /* 0xfffffffe020d7824 */ /* 0x000fca00078e020d */
[----:B------:R-:W-:Y:S02]  /*8d70*/  VIADDMNMX R4, R13, R20, R4, PT ;  /* 0x000000140d047246 */ /* 0x000fe40003800104 */
[----:B------:R-:W-:-:S07]  /*8d80*/  VIMNMX R9, R9, R13, !PT ;  /* 0x0000000d09097248 */ /* 0x000fce0007fe0100 */
.L_x_1156:
[----:B------:R-:W-:Y:S01]  /*8d90*/  ISETP.GT.AND P2, PT, R6, -0x1, PT ;  /* 0xffffffff0600780c */ /* 0x000fe20003f44270 */
[----:B------:R-:W0:Y:S03]  /*8da0*/  SHFL.IDX PT, R5, R5, 0x1, 0x1c1f ;  /* 0x003c1f0005057f89 */ /* 0x000e2600000e0000 */
[C---:B------:R-:W-:Y:S02]  /*8db0*/  ISETP.GT.AND P3, PT, R9.reuse, RZ, P2 ;  /* 0x000000ff0900720c */ /* 0x040fe40001764270 */
[C---:B------:R-:W-:Y:S02]  /*8dc0*/  ISETP.GT.AND P5, PT, R9.reuse, 0x1, P2 ;  /* 0x000000010900780c */ /* 0x040fe400017a4270 */
[----:B------:R-:W-:Y:S02]  /*8dd0*/  ISETP.LT.OR P4, PT, R4, 0x1, P3 ;  /* 0x000000010400780c */ /* 0x000fe40001f81670 */
[----:B------:R-:W-:-:S02]  /*8de0*/  ISETP.GT.AND P3, PT, R9, 0x8, P2 ;  /* 0x000000080900780c */ /* 0x000fc40001764270 */
[----:B------:R-:W-:Y:S02]  /*8df0*/  FSEL R152, R152, -INF , !P4 ;  /* 0xff80000098987808 */ /* 0x000fe40006000000 */
[----:B------:R-:W-:Y:S02]  /*8e00*/  ISETP.GT.AND P4, PT, R9, 0x9, P2 ;  /* 0x000000090900780c */ /* 0x000fe40001784270 */
[C---:B------:R-:W-:Y:S02]  /*8e10*/  ISETP.LT.OR P5, PT, R4.reuse, 0x2, P5 ;  /* 0x000000020400780c */ /* 0x040fe40002fa1670 */
[C---:B------:R-:W-:Y:S02]  /*8e20*/  ISETP.LT.OR P3, PT, R4.reuse, 0x9, P3 ;  /* 0x000000090400780c */ /* 0x040fe40001f61670 */
[----:B------:R-:W-:Y:S02]  /*8e30*/  ISETP.LT.OR P4, PT, R4, 0xa, P4 ;  /* 0x0000000a0400780c */ /* 0x000fe40002781670 */
[----:B------:R-:W-:-:S02]  /*8e40*/  FSEL R153, R153, -INF , !P5 ;  /* 0xff80000099997808 */ /* 0x000fc40006800000 */
[----:B------:R-:W-:Y:S01]  /*8e50*/  FSEL R156, R156, -INF , !P3 ;  /* 0xff8000009c9c7808 */ /* 0x000fe20005800000 */
[----:B0-----:R-:W-:Y:S01]  /*8e60*/  IMAD.IADD R10, R15, 0x1, R5 ;  /* 0x000000010f0a7824 */ /* 0x001fe200078e0205 */
[----:B------:R-:W-:Y:S02]  /*8e70*/  FSEL R157, R157, -INF , !P4 ;  /* 0xff8000009d9d7808 */ /* 0x000fe40006000000 */
[C---:B------:R-:W-:Y:S02]  /*8e80*/  ISETP.GT.AND P5, PT, R9.reuse, 0x10, P2 ;  /* 0x000000100900780c */ /* 0x040fe400017a4270 */
[C---:B------:R-:W-:Y:S02]  /*8e90*/  ISETP.GT.AND P3, PT, R9.reuse, 0x11, P2 ;  /* 0x000000110900780c */ /* 0x040fe40001764270 */
[----:B------:R-:W-:Y:S02]  /*8ea0*/  ISETP.GT.AND P4, PT, R9, 0x18, P2 ;  /* 0x000000180900780c */ /* 0x000fe40001784270 */
[----:B------:R-:W-:-:S02]  /*8eb0*/  ISETP.LT.OR P5, PT, R4, 0x11, P5 ;  /* 0x000000110400780c */ /* 0x000fc40002fa1670 */
[C---:B------:R-:W-:Y:S02]  /*8ec0*/  ISETP.LT.OR P3, PT, R4.reuse, 0x12, P3 ;  /* 0x000000120400780c */ /* 0x040fe40001f61670 */
[----:B------:R-:W-:Y:S02]  /*8ed0*/  ISETP.LT.OR P4, PT, R4, 0x19, P4 ;  /* 0x000000190400780c */ /* 0x000fe40002781670 */
[----:B------:R-:W-:Y:S02]  /*8ee0*/  FSEL R160, R160, -INF , !P5 ;  /* 0xff800000a0a07808 */ /* 0x000fe40006800000 */
[----:B------:R-:W-:Y:S02]  /*8ef0*/  FSEL R161, R161, -INF , !P3 ;  /* 0xff800000a1a17808 */ /* 0x000fe40005800000 */
[----:B------:R-:W-:Y:S02]  /*8f00*/  FSEL R164, R164, -INF , !P4 ;  /* 0xff800000a4a47808 */ /* 0x000fe40006000000 */
[----:B------:R-:W-:-:S02]  /*8f10*/  ISETP.GT.AND P5, PT, R9, 0x19, P2 ;  /* 0x000000190900780c */ /* 0x000fc400017a4270 */
[C---:B------:R-:W-:Y:S02]  /*8f20*/  ISETP.GT.AND P3, PT, R9.reuse, 0x20, P2 ;  /* 0x000000200900780c */ /* 0x040fe40001764270 */
[----:B------:R-:W-:Y:S02]  /*8f30*/  ISETP.GT.AND P4, PT, R9, 0x21, P2 ;  /* 0x000000210900780c */ /* 0x000fe40001784270 */
[C---:B------:R-:W-:Y:S02]  /*8f40*/  ISETP.LT.OR P5, PT, R4.reuse, 0x1a, P5 ;  /* 0x0000001a0400780c */ /* 0x040fe40002fa1670 */
[C---:B------:R-:W-:Y:S02]  /*8f50*/  ISETP.LT.OR P3, PT, R4.reuse, 0x21, P3 ;  /* 0x000000210400780c */ /* 0x040fe40001f61670 */
[----:B------:R-:W-:Y:S02]  /*8f60*/  ISETP.LT.OR P4, PT, R4, 0x22, P4 ;  /* 0x000000220400780c */ /* 0x000fe40002781670 */
[----:B------:R-:W-:-:S02]  /*8f70*/  FSEL R165, R165, -INF , !P5 ;  /* 0xff800000a5a57808 */ /* 0x000fc40006800000 */
[----:B------:R-:W-:Y:S02]  /*8f80*/  FSEL R168, R168, -INF , !P3 ;  /* 0xff800000a8a87808 */ /* 0x000fe40005800000 */
        /* <DEDUP_REMOVED lines=12> */
[----:B------:R-:W-:Y:S01]  /*9050*/  ISETP.GT.AND P4, PT, R9, 0x39, P2 ;  /* 0x000000390900780c */ /* 0x000fe20001784270 */
[----:B------:R-:W-:Y:S01]  /*9060*/  IMAD.IADD R9, R14, 0x1, R5 ;  /* 0x000000010e097824 */ /* 0x000fe200078e0205 */
[C---:B------:R-:W-:Y:S02]  /*9070*/  ISETP.LT.OR P5, PT, R4.reuse, 0x32, P5 ;  /* 0x000000320400780c */ /* 0x040fe40002fa1670 */
[C---:B------:R-:W-:Y:S02]  /*9080*/  ISETP.LT.OR P3, PT, R4.reuse, 0x39, P3 ;  /* 0x000000390400780c */ /* 0x040fe40001f61670 */
[----:B------:R-:W-:Y:S02]  /*9090*/  ISETP.LT.OR P4, PT, R4, 0x3a, P4 ;  /* 0x0000003a0400780c */ /* 0x000fe40002781670 */
[----:B------:R-:W-:-:S02]  /*90a0*/  FSEL R177, R177, -INF , !P5 ;  /* 0xff800000b1b17808 */ /* 0x000fc40006800000 */
[----:B------:R-:W-:Y:S02]  /*90b0*/  FSEL R180, R180, -INF , !P3 ;  /* 0xff800000b4b47808 */ /* 0x000fe40005800000 */
[----:B------:R-:W-:Y:S01]  /*90c0*/  FSEL R181, R181, -INF , !P4 ;  /* 0xff800000b5b57808 */ /* 0x000fe20006000000 */
[----:B------:R-:W-:Y:S06]  /*90d0*/  @!P6 BRA `(.L_x_1160) ;  /* 0x00000000005ce947 */ /* 0x000fec0003800000 */
        /* <DEDUP_REMOVED lines=13> */
.L_x_1162:
[----:B------:R-:W-:-:S05]  /*91b0*/  IMAD.U32 R14, RZ, RZ, UR53 ;  /* 0x00000035ff0e7e24 */ /* 0x000fca000f8e00ff */
[----:B------:R-:W-:-:S13]  /*91c0*/  ISETP.NE.AND P3, PT, R14, 0x1, PT ;  /* 0x000000010e00780c */ /* 0x000fda0003f65270 */
[----:B------:R-:W0:Y:S02]  /*91d0*/  @P3 LDC.64 R4, c[0x0][0x9e8] ;  /* 0x00027a00ff043b82 */ /* 0x000e240000000a00 */
[----:B0-----:R-:W-:-:S05]  /*91e0*/  @P3 IMAD.HI.U32 R4, R12, R4, RZ ;  /* 0x000000040c043227 */ /* 0x001fca00078e00ff */
[----:B------:R-:W-:-:S07]  /*91f0*/  @P3 SHF.R.U32.HI R12, RZ, R5, R4 ;  /* 0x00000005ff0c3219 */ /* 0x000fce0000011604 */
.L_x_1163:
[----:B------:R-:W-:Y:S05]  /*9200*/  BSYNC B0 ;  /* 0x0000000000007941 */ /* 0x000fea0003800000 */
.L_x_1161:
[----:B------:R-:W-:-:S04]  /*9210*/  IMAD R11, R12, R14, -R11 ;  /* 0x0000000e0c0b7224 */ /* 0x000fc800078e0a0b */
[----:B------:R-:W-:-:S05]  /*9220*/  IMAD R11, R2, -0x2, R11 ;  /* 0xfffffffe020b7824 */ /* 0x000fca00078e020b */
[----:B------:R-:W-:Y:S02]  /*9230*/  VIADDMNMX R9, R11, R14, R9, PT ;  /* 0x0000000e0b097246 */ /* 0x000fe40003800109 */
[----:B------:R-:W-:-:S07]  /*9240*/  VIMNMX R10, R10, R11, !PT ;  /* 0x0000000b0a0a7248 */ /* 0x000fce0007fe0100 */
.L_x_1160:
        /* <DEDUP_REMOVED lines=33> */
[C---:B------:R-:W-:Y:S01]  /*9460*/  ISETP.GT.AND P3, PT, R10.reuse, 0x18, P2 ;  /* 0x000000180a00780c */ /* 0x040fe20001764270 */
[----:B------:R-:W0:Y:S01]  /*9470*/  SHFL.BFLY PT, R5, R4, 0x2, 0x1f ;  /* 0x0c401f0004057f89 */ /* 0x000e2200000e0000 */
[C---:B------:R-:W-:Y:S02]  /*9480*/  ISETP.LT.OR P5, PT, R9.reuse, 0x12, P5 ;  /* 0x000000120900780c */ /* 0x040fe40002fa1670 */
[----:B------:R-:W-:Y:S02]  /*9490*/  ISETP.GT.AND P4, PT, R10, 0x19, P2 ;  /* 0x000000190a00780c */ /* 0x000fe40001784270 */
[----:B------:R-:W-:-:S02]  /*94a0*/  ISETP.LT.OR P3, PT, R9, 0x19, P3 ;  /* 0x000000190900780c */ /* 0x000fc40001f61670 */
[----:B------:R-:W-:Y:S02]  /*94b0*/  FSEL R163, R163, -INF , !P5 ;  /* 0xff800000a3a37808 */ /* 0x000fe40006800000 */
[----:B------:R-:W-:Y:S02]  /*94c0*/  ISETP.GT.AND P5, PT, R10, 0x20, P2 ;  /* 0x000000200a00780c */ /* 0x000fe400017a4270 */
[----:B------:R-:W-:Y:S02]  /*94d0*/  FSEL R166, R166, -INF , !P3 ;  /* 0xff800000a6a67808 */ /* 0x000fe40005800000 */
[C---:B------:R-:W-:Y:S02]  /*94e0*/  ISETP.LT.OR P4, PT, R9.reuse, 0x1a, P4 ;  /* 0x0000001a0900780c */ /* 0x040fe40002781670 */
[----:B------:R-:W-:Y:S02]  /*94f0*/  ISETP.GT.AND P3, PT, R10, 0x21, P2 ;  /* 0x000000210a00780c */ /* 0x000fe40001764270 */
[----:B------:R-:W-:-:S02]  /*9500*/  ISETP.LT.OR P5, PT, R9, 0x21, P5 ;  /* 0x000000210900780c */ /* 0x000fc40002fa1670 */
[----:B------:R-:W-:Y:S02]  /*9510*/  FSEL R167, R167, -INF , !P4 ;  /* 0xff800000a7a77808 */ /* 0x000fe40006000000 */
[----:B------:R-:W-:Y:S02]  /*9520*/  ISETP.GT.AND P4, PT, R10, 0x28, P2 ;  /* 0x000000280a00780c */ /* 0x000fe40001784270 */
[C---:B------:R-:W-:Y:S02]  /*9530*/  ISETP.LT.OR P3, PT, R9.reuse, 0x22, P3 ;  /* 0x000000220900780c */ /* 0x040fe40001f61670 */
[----:B0-----:R-:W-:Y:S02]  /*9540*/  FMNMX.FTZ R5, R4, R5, !PT ;  /* 0x0000000504057209 */ /* 0x001fe40007810000 */
[----:B------:R-:W-:Y:S02]  /*9550*/  FSEL R170, R170, -INF , !P5 ;  /* 0xff800000aaaa7808 */ /* 0x000fe40006800000 */
[----:B------:R-:W-:Y:S01]  /*9560*/  ISETP.LT.OR P4, PT, R9, 0x29, P4 ;  /* 0x000000290900780c */ /* 0x000fe20002781670 */
[----:B------:R-:W0:Y:S01]  /*9570*/  SHFL.BFLY PT, R12, R5, 0x1, 0x1f ;  /* 0x0c201f00050c7f89 */ /* 0x000e2200000e0000 */
[----:B------:R-:W-:-:S02]  /*9580*/  FSEL R171, R171, -INF , !P3 ;  /* 0xff800000abab7808 */ /* 0x000fc40005800000 */
[----:B------:R-:W-:Y:S02]  /*9590*/  ISETP.GT.AND P3, PT, R10, 0x29, P2 ;  /* 0x000000290a00780c */ /* 0x000fe40001764270 */
[----:B------:R-:W-:Y:S02]  /*95a0*/  FSEL R174, R174, -INF , !P4 ;  /* 0xff800000aeae7808 */ /* 0x000fe40006000000 */
[----:B------:R-:W-:Y:S02]  /*95b0*/  ISETP.GT.AND P4, PT, R10, 0x30, P2 ;  /* 0x000000300a00780c */ /* 0x000fe40001784270 */
[C---:B------:R-:W-:Y:S02]  /*95c0*/  ISETP.LT.OR P3, PT, R9.reuse, 0x2a, P3 ;  /* 0x0000002a0900780c */ /* 0x040fe40001f61670 */
[----:B------:R-:W-:Y:S02]  /*95d0*/  ISETP.LT.OR P4, PT, R9, 0x31, P4 ;  /* 0x000000310900780c */ /* 0x000fe40002781670 */
[----:B------:R-:W-:-:S02]  /*95e0*/  FSEL R175, R175, -INF , !P3 ;  /* 0xff800000afaf7808 */ /* 0x000fc40005800000 */
[----:B------:R-:W-:Y:S02]  /*95f0*/  ISETP.GT.AND P3, PT, R10, 0x31, P2 ;  /* 0x000000310a00780c */ /* 0x000fe40001764270 */
[----:B------:R-:W-:Y:S02]  /*9600*/  FSEL R178, R178, -INF , !P4 ;  /* 0xff800000b2b27808 */ /* 0x000fe40006000000 */
[C---:B------:R-:W-:Y:S02]  /*9610*/  ISETP.GT.AND P4, PT, R10.reuse, 0x38, P2 ;  /* 0x000000380a00780c */ /* 0x040fe40001784270 */
[----:B------:R-:W-:Y:S02]  /*9620*/  ISETP.LT.OR P3, PT, R9, 0x32, P3 ;  /* 0x000000320900780c */ /* 0x000fe40001f61670 */
[----:B------:R-:W-:Y:S02]  /*9630*/  ISETP.GT.AND P2, PT, R10, 0x39, P2 ;  /* 0x000000390a00780c */ /* 0x000fe40001744270 */
[----:B0-----:R-:W-:-:S02]  /*9640*/  FMNMX.FTZ R4, R5, R12, !PT ;  /* 0x0000000c05047209 */ /* 0x001fc40007810000 */
        /* <DEDUP_REMOVED lines=8> */
[----:B------:R-:W-:Y:S01]  /*96d0*/  FMNMX.FTZ R12, R162, R5, !PT ;  /* 0x00000005a20c7209 */ /* 0x000fe20007810000 */
[----:B------:R-:W-:-:S01]  /*96e0*/  FFMA.FTZ R5, R4, R13, -8 ;  /* 0xc100000004057423 */ /* 0x000fc2000001000d */
[----:B------:R-:W-:Y:S02]  /*96f0*/  FSETP.NEU.FTZ.AND P5, PT, R4, -INF , PT ;  /* 0xff8000000400780b */ /* 0x000fe40003fbd000 */
[----:B------:R-:W-:Y:S02]  /*9700*/  FMNMX.FTZ R13, R163, R12, !PT ;  /* 0x0000000ca30d7209 */ /* 0x000fe40007810000 */
[----:B------:R-:W-:-:S02]  /*9710*/  FSEL R183, R183, -INF , !P2 ;  /* 0xff800000b7b77808 */ /* 0x000fc40005000000 */
[----:B------:R-:W-:Y:S02]  /*9720*/  FMNMX.FTZ R12, R166, R13, !PT ;  /* 0x0000000da60c7209 */ /* 0x000fe40007810000 */
[----:B------:R-:W-:Y:S02]  /*9730*/  FSEL R5, R5, RZ, P5 ;  /* 0x000000ff05057208 */ /* 0x000fe40002800000 */
[----:B------:R-:W-:-:S03]  /*9740*/  FMNMX.FTZ R15, R167, R12, !PT ;  /* 0x0000000ca70f7209 */ /* 0x000fc60007810000 */
[--C-:B------:R-:W-:Y:S01]  /*9750*/  FFMA.FTZ R9, R157, UR37, -R5.reuse ;  /* 0x000000259d097c23 */ /* 0x100fe20008010805 */
[----:B------:R-:W-:Y:S01]  /*9760*/  FMNMX.FTZ R12, R170, R15, !PT ;  /* 0x0000000faa0c7209 */ /* 0x000fe20007810000 */
[--C-:B------:R-:W-:Y:S01]  /*9770*/  FFMA.FTZ R20, R164, UR37, -R5.reuse ;  /* 0x00000025a4147c23 */ /* 0x100fe20008010805 */
[----:B------:R-:W-:-:S01]  /*9780*/  FFMA.FTZ R21, R165, UR37, -R5 ;  /* 0x00000025a5157c23 */ /* 0x000fc20008010805 */
[--C-:B------:R-:W-:Y:S01]  /*9790*/  FFMA.FTZ R153, R153, UR37, -R5.reuse ;  /* 0x0000002599997c23 */ /* 0x100fe20008010805 */
[----:B------:R-:W-:Y:S01]  /*97a0*/  FMNMX.FTZ R15, R171, R12, !PT ;  /* 0x0000000cab0f7209 */ /* 0x000fe20007810000 */
[--C-:B------:R-:W-:Y:S01]  /*97b0*/  FFMA.FTZ R160, R160, UR37, -R5.reuse ;  /* 0x00000025a0a07c23 */ /* 0x100fe20008010805 */
[----:B------:R-:W-:-:S01]  /*97c0*/  FFMA.FTZ R13, R152, UR37, -R5 ;  /* 0x00000025980d7c23 */ /* 0x000fc20008010805 */
[----:B------:R0:W-:Y:S01]  /*97d0*/  MUFU.EX2 R12, R153 ;  /* 0x00000099000c7308 */ /* 0x0001e20000000800 */
[----:B------:R-:W-:Y:S01]  /*97e0*/  FMNMX.FTZ R14, R174, R15, !PT ;  /* 0x0000000fae0e7209 */ /* 0x000fe20007810000 */
[--C-:B------:R-:W-:Y:S01]  /*97f0*/  FFMA.FTZ R10, R156, UR37, -R5.reuse ;  /* 0x000000259c0a7c23 */ /* 0x100fe20008010805 */
[----:B------:R-:W-:-:S01]  /*9800*/  FFMA.FTZ R152, R168, UR37, -R5 ;  /* 0x00000025a8987c23 */ /* 0x000fc20008010805 */
[--C-:B------:R-:W-:Y:S01]  /*9810*/  FFMA.FTZ R156, R176, UR37, -R5.reuse ;  /* 0x00000025b09c7c23 */ /* 0x100fe20008010805 */
[----:B------:R-:W-:Y:S01]  /*9820*/  FMNMX.FTZ R15, R175, R14, !PT ;  /* 0x0000000eaf0f7209 */ /* 0x000fe20007810000 */
[--C-:B------:R-:W-:Y:S01]  /*9830*/  FFMA.FTZ R181, R181, UR37, -R5.reuse ;  /* 0x00000025b5b57c23 */ /* 0x100fe20008010805 */
[----:B------:R-:W-:Y:S01]  /*9840*/  FSEL R168, R4, RZ, P5 ;  /* 0x000000ff04a87208 */ /* 0x000fe20002800000 */
[----:B------:R-:W-:Y:S01]  /*9850*/  MUFU.EX2 R13, R13 ;  /* 0x0000000d000d7308 */ /* 0x000fe20000000800 */
[----:B------:R-:W-:Y:S01]  /*9860*/  FMNMX.FTZ R14, R178, R15, !PT ;  /* 0x0000000fb20e7209 */ /* 0x000fe20007810000 */
[----:B0-----:R-:W-:-:S02]  /*9870*/  FFMA.FTZ R153, R169, UR37, -R5 ;  /* 0x00000025a9997c23 */ /* 0x001fc40008010805 */
[----:B------:R-:W-:-:S01]  /*9880*/  FADD.FTZ R168, -R168, R7 ;  /* 0x00000007a8a87221 */ /* 0x000fc20000010100 */
[----:B------:R-:W-:-:S03]  /*9890*/  FMNMX.FTZ R15, R179, R14, !PT ;  /* 0x0000000eb30f7209 */ /* 0x000fc60007810000 */
[----:B------:R-:W-:Y:S01]  /*98a0*/  MUFU.EX2 R10, R10 ;  /* 0x0000000a000a7308 */ /* 0x000fe20000000800 */
[----:B------:R-:W-:Y:S01]  /*98b0*/  FMNMX.FTZ R14, R182, R15, !PT ;  /* 0x0000000fb60e7209 */ /* 0x000fe20007810000 */
[--C-:B------:R-:W-:Y:S01]  /*98c0*/  FFMA.FTZ R15, R161, UR37, -R5.reuse ;  /* 0x00000025a10f7c23 */ /* 0x100fe20008010805 */
[----:B------:R-:W-:-:S02]  /*98d0*/  FFMA.FTZ R161, R177, UR37, -R5 ;  /* 0x00000025b1a17c23 */ /* 0x000fc40008010805 */
[----:B------:R-:W-:-:S03]  /*98e0*/  FMNMX.FTZ R154, R183, R14, !PT ;  /* 0x0000000eb79a7209 */ /* 0x000fc60007810000 */
[----:B------:R0:W-:Y:S02]  /*98f0*/  MUFU.EX2 R14, R160 ;  /* 0x000000a0000e7308 */ /* 0x0001e40000000800 */
[----:B------:R-:W1:Y:S06]  /*9900*/  SHFL.BFLY PT, R157, R154, 0x2, 0x1f ;  /* 0x0c401f009a9d7f89 */ /* 0x000e6c00000e0000 */
[----:B------:R-:W-:Y:S01]  /*9910*/  MUFU.EX2 R9, R9 ;  /* 0x0000000900097308 */ /* 0x000fe20000000800 */
[----:B0-----:R-:W-:-:S07]  /*9920*/  FFMA.FTZ R160, R180, UR37, -R5 ;  /* 0x00000025b4a07c23 */ /* 0x001fce0008010805 */
[----:B------:R-:W-:Y:S08]  /*9930*/  MUFU.EX2 R15, R15 ;  /* 0x0000000f000f7308 */ /* 0x000ff00000000800 */
[----:B------:R-:W-:Y:S01]  /*9940*/  MUFU.EX2 R20, R20 ;  /* 0x0000001400147308 */ /* 0x000fe20000000800 */
[----:B-1----:R-:W-:Y:S01]  /*9950*/  FMNMX.FTZ R164, R154, R157, !PT ;  /* 0x0000009d9aa47209 */ /* 0x002fe20007810000 */
[--C-:B------:R-:W-:Y:S01]  /*9960*/  FFMA.FTZ R154, R172, UR37, -R5.reuse ;  /* 0x00000025ac9a7c23 */ /* 0x100fe20008010805 */
[----:B------:R-:W-:-:S01]  /*9970*/  FFMA.FTZ R157, R173, UR37, -R5 ;  /* 0x00000025ad9d7c23 */ /* 0x000fc20008010805 */
[----:B------:R-:W-:-:S02]  /*9980*/  IMAD.U32 R172, RZ, RZ, UR37 ;  /* 0x00000025ffac7e24 */ /* 0x000fc4000f8e00ff */
[----:B------:R-:W0:Y:S02]  /*9990*/  SHFL.BFLY PT, R165, R164, 0x1, 0x1f ;  /* 0x0c201f00a4a57f89 */ /* 0x000e2400000e0000 */
[----:B------:R-:W-:Y:S08]  /*99a0*/  MUFU.EX2 R21, R21 ;  /* 0x0000001500157308 */ /* 0x000ff00000000800 */
[----:B------:R-:W-:Y:S08]  /*99b0*/  MUFU.EX2 R152, R152 ;  /* 0x0000009800987308 */ /* 0x000ff00000000800 */
[----:B------:R-:W-:Y:S01]  /*99c0*/  MUFU.EX2 R153, R153 ;  /* 0x0000009900997308 */ /* 0x000fe20000000800 */
[----:B0-----:R-:W-:Y:S01]  /*99d0*/  FMNMX.FTZ R5, R164, R165, !PT ;  /* 0x000000a5a4057209 */ /* 0x001fe20007810000 */
[----:B------:R-:W-:-:S06]  /*99e0*/  FMUL.FTZ R164, R168, UR37 ;  /* 0x00000025a8a47c20 */ /* 0x000fcc0008410000 */
[----:B------:R-:W-:Y:S01]  /*99f0*/  MUFU.EX2 R154, R154 ;  /* 0x0000009a009a7308 */ /* 0x000fe20000000800 */
[C---:B------:R-:W-:Y:S01]  /*9a00*/  FSETP.NEU.FTZ.AND P2, PT, R5.reuse, -INF , PT ;  /* 0xff8000000500780b */ /* 0x040fe20003f5d000 */
[----:B------:R-:W-:-:S05]  /*9a10*/  FFMA.FTZ R172, R5, R172, -8 ;  /* 0xc100000005ac7423 */ /* 0x000fca00000100ac */
[----:B------:R-:W-:Y:S01]  /*9a20*/  FSEL R172, R172, RZ, P2 ;  /* 0x000000ffacac7208 */ /* 0x000fe20001000000 */
[----:B------:R-:W0:Y:S04]  /*9a30*/  MUFU.EX2 R164, R164 ;  /* 0x000000a400a47308 */ /* 0x000e280000000800 */
        /* <DEDUP_REMOVED lines=13> */
[----:B0-----:R-:W-:Y:S01]  /*9b10*/  FFMA.FTZ R169, R164, R0, R13 ;  /* 0x00000000a4a97223 */ /* 0x001fe2000001000d */
[----:B------:R-:W-:-:S01]  /*9b20*/  FFMA.FTZ R174, R174, UR37, -R172 ;  /* 0x00000025aeae7c23 */ /* 0x000fc200080108ac */
[----:B------:R-:W-:Y:S01]  /*9b30*/  FMUL.FTZ R163, R163, UR37 ;  /* 0x00000025a3a37c20 */ /* 0x000fe20008410000 */
[----:B------:R-:W-:Y:S01]  /*9b40*/  MUFU.EX2 R11, R11 ;  /* 0x0000000b000b7308 */ /* 0x000fe20000000800 */
[----:B------:R-:W-:-:S01]  /*9b50*/  FADD.FTZ R169, R12, R169 ;  /* 0x000000a90ca97221 */ /* 0x000fc20000010000 */
[--C-:B------:R-:W-:Y:S01]  /*9b60*/  FFMA.FTZ R175, R175, UR37, -R172.reuse ;  /* 0x00000025afaf7c23 */ /* 0x100fe200080108ac */
[----:B------:R-:W-:-:S01]  /*9b70*/  FFMA.FTZ R178, R178, UR37, -R172 ;  /* 0x00000025b2b27c23 */ /* 0x000fc200080108ac */
[----:B------:R-:W-:Y:S01]  /*9b80*/  FFMA.FTZ R179, R179, UR37, -R172 ;  /* 0x00000025b3b37c23 */ /* 0x000fe200080108ac */
[----:B------:R-:W-:-:S01]  /*9b90*/  FADD.FTZ R170, R10, R169 ;  /* 0x000000a90aaa7221 */ /* 0x000fc20000010000 */
[--C-:B------:R-:W-:Y:S01]  /*9ba0*/  FFMA.FTZ R182, R182, UR37, -R172.reuse ;  /* 0x00000025b6b67c23 */ /* 0x100fe200080108ac */
[----:B------:R-:W-:-:S01]  /*9bb0*/  FFMA.FTZ R172, R183, UR37, -R172 ;  /* 0x00000025b7ac7c23 */ /* 0x000fc200080108ac */
[----:B------:R-:W0:Y:S08]  /*9bc0*/  MUFU.EX2 R163, R163 ;  /* 0x000000a300a37308 */ /* 0x000e300000000800 */
        /* <DEDUP_REMOVED lines=26> */
[----:B0-----:R-:W-:-:S03]  /*9d70*/  FADD.FTZ R170, R165, R170 ;  /* 0x000000aaa5aa7221 */ /* 0x001fc60000010000 */
[----:B------:R-:W-:-:S03]  /*9d80*/  FADD.FTZ R0, R154, R3 ;  /* 0x000000039a007221 */ /* 0x000fc60000010000 */
        /* <DEDUP_REMOVED lines=17> */
[----:B0-----:R-:W-:-:S01]  /*9ea0*/  FADD.FTZ R170, R167, R170 ;  /* 0x000000aaa7aa7221 */ /* 0x001fc20000010000 */
[----:B--2---:R-:W-:-:S03]  /*9eb0*/  FADD.FTZ R0, R7, R0 ;  /* 0x0000000007007221 */ /* 0x004fc60000010000 */
[----:B-1----:R-:W-:Y:S01]  /*9ec0*/  FADD.FTZ R3, R172, R170 ;  /* 0x000000aaac037221 */ /* 0x002fe20000010000 */
[----:B------:R-:W-:Y:S06]  /*9ed0*/  @!P0 BRA `(.L_x_1164) ;  /* 0x0000000000048947 */ /* 0x000fec0003800000 */
[----:B------:R-:W-:Y:S01]  /*9ee0*/  BPT.TRAP 0x1 ;  /* 0x000000040000795c */ /* 0x000fe20000300000 */
.L_x_1164:
        /* <DEDUP_REMOVED lines=156> */
.L_x_1147:
[----:B------:R-:W-:Y:S06]  /*a8b0*/  BAR.ARV 0x8, 0x180 ;  /* 0x0206000000007b1d */ /* 0x000fec0000002000 */
[----:B------:R-:W-:Y:S05]  /*a8c0*/  @!P0 BRA `(.L_x_1166) ;  /* 0x0000000000048947 */ /* 0x000fea0003800000 */
[----:B------:R-:W-:Y:S01]  /*a8d0*/  BPT.TRAP 0x1 ;  /* 0x000000040000795c */ /* 0x000fe20000300000 */
.L_x_1166:
[----:B------:R-:W-:Y:S01]  /*a8e0*/  ULEA UR9, UR53, UR41, 0x3 ;  /* 0x0000002935097291 */ /* 0x000fe2000f8e183f */
[----:B------:R-:W-:-:S05]  /*a8f0*/  IMAD.U32 R6, RZ, RZ, UR51 ;  /* 0x00000033ff067e24 */ /* 0x000fca000f8e00ff */
[----:B------:R-:W-:-:S04]  /*a900*/  SHF.L.U32 R6, R6, 0x1f, RZ ;  /* 0x0000001f06067819 */ /* 0x000fc800000006ff */
[----:B------:R0:W1:Y:S01]  /*a910*/  SYNCS.PHASECHK.TRANS64.TRYWAIT P1, [UR9+0x28450], R6 ;  /* 0x02845006ff0075a7 */ /* 0x0000620008020149 */
[----:B------:R-:W-:Y:S05]  /*a920*/  @!P0 BRA `(.L_x_1167) ;  /* 0x0000000000048947 */ /* 0x000fea0003800000 */
[----:B------:R-:W-:Y:S01]  /*a930*/  BPT.TRAP 0x1 ;  /* 0x000000040000795c */ /* 0x000fe20000300000 */
.L_x_1167:
[----:B-1----:R-:W-:Y:S05]  /*a940*/  @P1 BRA `(.L_x_1168) ;  /* 0x0000000000081947 */ /* 0x002fea0003800000 */
[----:B------:R-:W1:Y:S02]  /*a950*/  SYNCS.PHASECHK.TRANS64.TRYWAIT P1, [UR9+0x28450], R6 ;  /* 0x02845006ff0075a7 */ /* 0x000e640008020149 */
[----:B-1----:R-:W-:Y:S05]  /*a960*/  @!P1 BRA `(.L_x_1169) ;  /* 0x000000a8001c9947 */ /* 0x002fea0003800000 */
.L_x_1168:
        /* <DEDUP_REMOVED lines=70> */
.L_x_1170:
        /* <DEDUP_REMOVED lines=31> */
[----:B------:R-:W-:Y:S01]  /*afc0*/  SYNCS.ARRIVE.TRANS64.RED.A1T0 RZ, [UR4], RZ ;  /* 0x000000ffffff79a7 */ /* 0x000fe20008100404 */
        /* <DEDUP_REMOVED lines=106> */
.L_x_1096:
[----:B------:R-:W0:Y:S01]  /*b670*/  S2R R21, SR_CgaCtaId ;  /* 0x0000000000157919 */ /* 0x000e220000008800 */
[----:B------:R-:W-:Y:S01]  /*b680*/  MOV R4, 0x400 ;  /* 0x0000040000047802 */ /* 0x000fe20000000f00 */
[----:B------:R-:W-:Y:S01]  /*b690*/  BSSY B0, `(.L_x_1171) ;  /* 0x000039f000007945 */ /* 0x000fe20003800000 */
[----:B------:R-:W-:Y:S02]  /*b6a0*/  BAR.SYNC.DEFER_BLOCKING 0x5, 0x180 ;  /* 0x0146000000007b1d */ /* 0x000fe40000010000 */
[----:B0-----:R-:W-:-:S05]  /*b6b0*/  LEA R4, R21, R4, 0x18 ;  /* 0x0000000415047211 */ /* 0x001fca00078ec0ff */
[----:B------:R-:W0:Y:S02]  /*b6c0*/  LDS.128 R52, [R4+0x284d0] ;  /* 0x0284d00004347984 */ /* 0x000e240000000c00 */
[----:B0-----:R-:W-:Y:S02]  /*b6d0*/  R2UR UR5, R53 ;  /* 0x00000000350572ca */ /* 0x001fe400000e0000 */
[----:B------:R-:W-:Y:S02]  /*b6e0*/  R2UR UR50, R54 ;  /* 0x00000000363272ca */ /* 0x000fe400000e0000 */
        /* <DEDUP_REMOVED lines=9> */
[----:B------:R-:W-:Y:S01]  /*b780*/  F2FP.BF16.F32.PACK_AB R9, R9, R40 ;  /* 0x000000280909723e */ /* 0x000fe200000010ff */
[----:B------:R-:W-:-:S03]  /*b790*/  ULDC.64 UR6, c[0x0][0xc00] ;  /* 0x0003000000067ab9 */ /* 0x000fc60000000a00 */
[----:B------:R0:W2:Y:S01]  /*b7a0*/  LDG.E.CONSTANT R20, desc[UR54][R20.64] ;  /* 0x0000003614147981 */ /* 0x0000a2000c1e9900 */
[----:B------:R-:W-:Y:S01]  /*b7b0*/  F2FP.BF16.F32.PACK_AB R10, R10, R41 ;  /* 0x000000290a0a723e */ /* 0x000fe200000010ff */
[----:B------:R-:W-:Y:S01]  /*b7c0*/  UISETP.NE.U32.AND UP0, UPT, UR6, URZ, UPT ;  /* 0x0000003f0600728c */ /* 0x000fe2000bf05070 */
[----:B------:R-:W-:Y:S02]  /*b7d0*/  F2FP.BF16.F32.PACK_AB R78, R78, R67 ;  /* 0x000000434e4e723e */ /* 0x000fe400000010ff */
[----:B------:R-:W-:Y:S01]  /*b7e0*/  F2FP.BF16.F32.PACK_AB R44, R44, R81 ;  /* 0x000000512c2c723e */ /* 0x000fe200000010ff */
[----:B------:R-:W-:Y:S01]  /*b7f0*/  UISETP.NE.AND.EX UP0, UPT, UR7, URZ, UPT, UP0 ;  /* 0x0000003f0700728c */ /* 0x000fe2000bf05300 */
[----:B------:R-:W-:Y:S02]  /*b800*/  F2FP.BF16.F32.PACK_AB R24, R5, R24 ;  /* 0x000000180518723e */ /* 0x000fe400000010ff */
[----:B------:R-:W-:Y:S01]  /*b810*/  F2FP.BF16.F32.PACK_AB R25, R6, R25 ;  /* 0x000000190619723e */ /* 0x000fe200000010ff */
[----:B------:R-:W-:Y:S01]  /*b820*/  ULDC.64 UR6, c[0x0][0xc00] ;  /* 0x0003000000067ab9 */ /* 0x000fe20000000a00 */
[----:B0-----:R-:W-:Y:S01]  /*b830*/  LOP3.LUT P0, R21, R58, 0x3, RZ, 0xc0, !PT ;  /* 0x000000033a157812 */ /* 0x001fe2000780c0ff */
[----:B------:R-:W-:Y:S01]  /*b840*/  UIMAD.WIDE UR6, UR43, 0x4, UR6 ;  /* 0x000000042b0678a5 */ /* 0x000fe2000f8e0206 */
[----:B------:R-:W-:-:S02]  /*b850*/  F2FP.BF16.F32.PACK_AB R32, R7, R32 ;  /* 0x000000200720723e */ /* 0x000fc400000010ff */
[----:B------:R-:W-:Y:S02]  /*b860*/  ISETP.EQ.OR P0, PT, R21, 0x3, !P0 ;  /* 0x000000031500780c */ /* 0x000fe40004702670 */
[----:B------:R-:W-:Y:S02]  /*b870*/  F2FP.BF16.F32.PACK_AB R120, R85, R120 ;  /* 0x000000785578723e */ /* 0x000fe400000010ff */
[----:B------:R-:W-:Y:S02]  /*b880*/  SEL R81, R9, R10, P0 ;  /* 0x0000000a09517207 */ /* 0x000fe40000000000 */
[----:B------:R-:W-:Y:S02]  /*b890*/  SEL R67, R10, R9, P0 ;  /* 0x000000090a437207 */ /* 0x000fe40000000000 */
[----:B------:R-:W0:Y:S01]  /*b8a0*/  S2R R9, SR_SWINHI ;  /* 0x0000000000097919 */ /* 0x000e220000002f00 */
        /* <DEDUP_REMOVED lines=8> */
[----:B------:R-:W-:Y:S02]  /*b930*/  SEL R105, R120, R121, P0 ;  /* 0x0000007978697207 */ /* 0x000fe40000000000 */
[----:B------:R-:W-:Y:S02]  /*b940*/  SEL R36, R121, R120, P0 ;  /* 0x0000007879247207 */ /* 0x000fe40000000000 */
[----:B------:R-:W-:Y:S02]  /*b950*/  SEL R115, R5, R6, P0 ;  /* 0x0000000605737207 */ /* 0x000fe40000000000 */
[----:B------:R-:W-:Y:S02]  /*b960*/  SEL R119, R6, R5, P0 ;  /* 0x0000000506777207 */ /* 0x000fe40000000000 */
[----:B------:R-:W-:Y:S02]  /*b970*/  SEL R121, R7, R160, P0 ;  /* 0x000000a007797207 */ /* 0x000fe40000000000 */
[----:B------:R-:W-:-:S02]  /*b980*/  SEL R123, R160, R7, P0 ;  /* 0x00000007a07b7207 */ /* 0x000fc40000000000 */
[----:B------:R-:W-:Y:S02]  /*b990*/  F2FP.BF16.F32.PACK_AB R40, R29, R72 ;  /* 0x000000481d28723e */ /* 0x000fe400000010ff */
[----:B------:R-:W-:Y:S02]  /*b9a0*/  F2FP.BF16.F32.PACK_AB R126, R126, R39 ;  /* 0x000000277e7e723e */ /* 0x000fe400000010ff */
[----:B------:R-:W-:Y:S02]  /*b9b0*/  MOV R6, R4 ;  /* 0x0000000400067202 */ /* 0x000fe40000000f00 */
[----:B0-----:R-:W-:Y:S02]  /*b9c0*/  MOV R7, R9 ;  /* 0x0000000900077202 */ /* 0x001fe40000000f00 */
[----:B------:R-:W-:Y:S02]  /*b9d0*/  F2FP.BF16.F32.PACK_AB R127, R127, R38 ;  /* 0x000000267f7f723e */ /* 0x000fe400000010ff */
[----:B------:R-:W-:Y:S01]  /*b9e0*/  F2FP.BF16.F32.PACK_AB R33, R8, R33 ;  /* 0x000000210821723e */ /* 0x000fe200000010ff */
[----:B------:R-:W-:Y:S01]  /*b9f0*/  IMAD.WIDE R52, R196, 0x2, R6 ;  /* 0x00000002c4347825 */ /* 0x000fe200078e0206 */
        /* <DEDUP_REMOVED lines=12> */
[----:B------:R-:W-:-:S02]  /*bac0*/  IADD3 R10, P2, R52, 0x20, RZ ;  /* 0x00000020340a7810 */ /* 0x000fc40007f5e0ff */
[C---:B------:R-:W-:Y:S02]  /*bad0*/  IADD3 R145, P3, R52.reuse, 0x40, RZ ;  /* 0x0000004034917810 */ /* 0x040fe40007f7e0ff */
[----:B------:R-:W-:Y:S02]  /*bae0*/  IADD3 R147, P4, R52, 0x60, RZ ;  /* 0x0000006034937810 */ /* 0x000fe40007f9e0ff */
[----:B------:R-:W-:Y:S02]  /*baf0*/  F2FP.BF16.F32.PACK_AB R155, R155, R158 ;  /* 0x0000009e9b9b723e */ /* 0x000fe400000010ff */
[----:B------:R-:W-:Y:S01]  /*bb00*/  F2FP.BF16.F32.PACK_AB R156, R153, R156 ;  /* 0x0000009c999c723e */ /* 0x000fe200000010ff */
[----:B------:R-:W-:Y:S01]  /*bb10*/  IMAD.X R55, RZ, RZ, R53, P4 ;  /* 0x000000ffff377224 */ /* 0x000fe200020e0635 */
        /* <DEDUP_REMOVED lines=12> */
[----:B------:R-:W-:Y:S02]  /*bbe0*/  F2FP.BF16.F32.PACK_AB R8, R28, R65 ;  /* 0x000000411c08723e */ /* 0x000fe400000010ff */
[----:B------:R-:W-:-:S02]  /*bbf0*/  F2FP.BF16.F32.PACK_AB R128, R93, R128 ;  /* 0x000000805d80723e */ /* 0x000fc400000010ff */
[----:B------:R-:W-:Y:S02]  /*bc00*/  F2FP.BF16.F32.PACK_AB R129, R100, R129 ;  /* 0x000000816481723e */ /* 0x000fe400000010ff */
[----:B------:R-:W-:Y:S02]  /*bc10*/  SEL R79, R32, R33, P0 ;  /* 0x00000021204f7207 */ /* 0x000fe40000000000 */
[----:B------:R-:W-:Y:S02]  /*bc20*/  SEL R70, R33, R32, P0 ;  /* 0x0000002021467207 */ /* 0x000fe40000000000 */
[----:B------:R-:W-:Y:S02]  /*bc30*/  SEL R127, R134, R135, P0 ;  /* 0x00000087867f7207 */ /* 0x000fe40000000000 */
[----:B------:R-:W-:Y:S02]  /*bc40*/  SEL R73, R135, R134, P0 ;  /* 0x0000008687497207 */ /* 0x000fe40000000000 */
[----:B------:R-:W-:-:S02]  /*bc50*/  F2FP.BF16.F32.PACK_AB R15, R15, R64 ;  /* 0x000000400f0f723e */ /* 0x000fc400000010ff */
[----:B------:R-:W-:Y:S02]  /*bc60*/  F2FP.BF16.F32.PACK_AB R63, R86, R63 ;  /* 0x0000003f563f723e */ /* 0x000fe400000010ff */
[----:B------:R-:W-:Y:S02]  /*bc70*/  F2FP.BF16.F32.PACK_AB R66, R87, R66 ;  /* 0x000000425742723e */ /* 0x000fe400000010ff */
[----:B------:R-:W-:Y:S02]  /*bc80*/  F2FP.BF16.F32.PACK_AB R46, R111, R46 ;  /* 0x0000002e6f2e723e */ /* 0x000fe400000010ff */
[----:B------:R-:W-:Y:S02]  /*bc90*/  F2FP.BF16.F32.PACK_AB R112, R77, R112 ;  /* 0x000000704d70723e */ /* 0x000fe400000010ff */
[----:B------:R-:W-:Y:S02]  /*bca0*/  F2FP.BF16.F32.PACK_AB R113, R84, R113 ;  /* 0x000000715471723e */ /* 0x000fe400000010ff */
[----:B------:R-:W-:-:S02]  /*bcb0*/  SEL R99, R61, R68, P0 ;  /* 0x000000443d637207 */ /* 0x000fc40000000000 */
[----:B------:R-:W-:Y:S01]  /*bcc0*/  SEL R33, R68, R61, P0 ;  /* 0x0000003d44217207 */ /* 0x000fe20000000000 */
[----:B------:R-:W-:Y:S01]  /*bcd0*/  IMAD.X R61, RZ, RZ, R53, P2 ;  /* 0x000000ffff3d7224 */ /* 0x000fe200010e0635 */
[----:B------:R-:W-:Y:S02]  /*bce0*/  SEL R97, R69, R76, P0 ;  /* 0x0000004c45617207 */ /* 0x000fe40000000000 */
[----:B------:R-:W-:Y:S02]  /*bcf0*/  SEL R34, R76, R69, P0 ;  /* 0x000000454c227207 */ /* 0x000fe40000000000 */
[----:B------:R-:W-:Y:S02]  /*bd00*/  SEL R95, R109, R116, P0 ;  /* 0x000000746d5f7207 */ /* 0x000fe40000000000 */
[----:B------:R-:W-:Y:S02]  /*bd10*/  SEL R39, R116, R109, P0 ;  /* 0x0000006d74277207 */ /* 0x000fe40000000000 */
[----:B------:R-:W-:-:S02]  /*bd20*/  SEL R131, R59, R48, P0 ;  /* 0x000000303b837207 */ /* 0x000fc40000000000 */
[----:B------:R-:W-:Y:S01]  /*bd30*/  SEL R65, R48, R59, P0 ;  /* 0x0000003b30417207 */ /* 0x000fe20000000000 */
[----:B------:R-:W-:Y:S01]  /*bd40*/  IMAD.X R59, RZ, RZ, R53, P3 ;  /* 0x000000ffff3b7224 */ /* 0x000fe200018e0635 */
[----:B------:R-:W-:Y:S02]  /*bd50*/  SEL R135, R142, R143, P0 ;  /* 0x0000008f8e877207 */ /* 0x000fe40000000000 */
[----:B------:R-:W-:Y:S02]  /*bd60*/  SEL R74, R143, R142, P0 ;  /* 0x0000008e8f4a7207 */ /* 0x000fe40000000000 */
[----:B------:R-:W-:Y:S02]  /*bd70*/  F2FP.BF16.F32.PACK_AB R133, R133, R148 ;  /* 0x000000948585723e */ /* 0x000fe400000010ff */
[----:B------:R-:W-:Y:S02]  /*bd80*/  F2FP.BF16.F32.PACK_AB R140, R125, R140 ;  /* 0x0000008c7d8c723e */ /* 0x000fe400000010ff */
[----:B------:R-:W-:-:S02]  /*bd90*/  F2FP.BF16.F32.PACK_AB R117, R117, R132 ;  /* 0x000000847575723e */ /* 0x000fc400000010ff */
[----:B------:R-:W-:Y:S02]  /*bda0*/  F2FP.BF16.F32.PACK_AB R136, R101, R136 ;  /* 0x000000886588723e */ /* 0x000fe400000010ff */
[----:B------:R-:W-:Y:S02]  /*bdb0*/  F2FP.BF16.F32.PACK_AB R137, R108, R137 ;  /* 0x000000896c89723e */ /* 0x000fe400000010ff */
        /* <DEDUP_REMOVED lines=8> */
[----:B------:R-:W-:Y:S02]  /*be40*/  LOP3.LUT R5, R52, 0x380, RZ, 0xc0, !PT ;  /* 0x0000038034057812 */ /* 0x000fe400078ec0ff */
[----:B------:R-:W-:-:S02]  /*be50*/  F2FP.BF16.F32.PACK_AB R51, R102, R51 ;  /* 0x000000336633723e */ /* 0x000fc400000010ff */
[----:B------:R-:W-:Y:S02]  /*be60*/  F2FP.BF16.F32.PACK_AB R50, R103, R50 ;  /* 0x000000326732723e */ /* 0x000fe400000010ff */
[----:B------:R-:W-:Y:S02]  /*be70*/  F2FP.BF16.F32.PACK_AB R47, R110, R47 ;  /* 0x0000002f6e2f723e */ /* 0x000fe400000010ff */
[----:B------:R-:W-:Y:S02]  /*be80*/  F2FP.BF16.F32.PACK_AB R43, R118, R43 ;  /* 0x0000002b762b723e */ /* 0x000fe400000010ff */
[----:B------:R-:W-:Y:S02]  /*be90*/  SEL R91, R37, R44, P0 ;  /* 0x0000002c255b7207 */ /* 0x000fe40000000000 */
[----:B------:R-:W-:Y:S02]  /*bea0*/  SEL R31, R44, R37, P0 ;  /* 0x000000252c1f7207 */ /* 0x000fe40000000000 */
[----:B------:R-:W-:-:S02]  /*beb0*/  IADD3 R24, P5, R52, 0x4000, RZ ;  /* 0x0000400034187810 */ /* 0x000fc40007fbe0ff */
[C---:B------:R-:W-:Y:S02]  /*bec0*/  IADD3 R149, P6, R52.reuse, 0x4020, RZ ;  /* 0x0000402034957810 */ /* 0x040fe40007fde0ff */
[C---:B------:R-:W-:Y:S02]  /*bed0*/  IADD3 R151, P1, R52.reuse, 0x4040, RZ ;  /* 0x0000404034977810 */ /* 0x040fe40007f3e0ff */
[C---:B------:R-:W-:Y:S02]  /*bee0*/  IADD3 R153, P2, R52.reuse, 0x4060, RZ ;  /* 0x0000406034997810 */ /* 0x040fe40007f5e0ff */
[C---:B------:R-:W-:Y:S02]  /*bef0*/  IADD3 R26, P3, R52.reuse, 0x8000, RZ ;  /* 0x00008000341a7810 */ /* 0x040fe40007f7e0ff */
[----:B------:R-:W-:Y:S02]  /*bf00*/  IADD3 R155, P4, R52, 0x8020, RZ ;  /* 0x00008020349b7810 */ /* 0x000fe40007f9e0ff */
[----:B------:R-:W-:-:S02]  /*bf10*/  SEL R107, R128, R129, P0 ;  /* 0x00000081806b7207 */ /* 0x000fc40000000000 */
[----:B------:R-:W-:Y:S01]  /*bf20*/  SEL R37, R129, R128, P0 ;  /* 0x0000008081257207 */ /* 0x000fe20000000000 */
[----:B------:R-:W-:Y:S01]  /*bf30*/  IMAD.X R25, RZ, RZ, R53, P4 ;  /* 0x000000ffff197224 */ /* 0x000fe200020e0635 */
[----:B------:R-:W-:Y:S02]  /*bf40*/  F2FP.BF16.F32.PACK_AB R13, R13, R56 ;  /* 0x000000380d0d723e */ /* 0x000fe400000010ff */
[----:B------:R-:W-:Y:S02]  /*bf50*/  F2FP.BF16.F32.PACK_AB R14, R14, R57 ;  /* 0x000000390e0e723e */ /* 0x000fe400000010ff */
        /* <DEDUP_REMOVED lines=12> */
[----:B------:R-:W-:Y:S02]  /*c020*/  SHF.R.U64 R5, R5, 0x3, RZ ;  /* 0x0000000305057819 */ /* 0x000fe400000012ff */
[----:B------:R-:W-:Y:S01]  /*c030*/  F2FP.BF16.F32.PACK_AB R12, R12, R49 ;  /* 0x000000310c0c723e */ /* 0x000fe200000010ff */
[----:B------:R-:W-:Y:S01]  /*c040*/  IMAD.X R49, RZ, RZ, R53, P6 ;  /* 0x000000ffff317224 */ /* 0x000fe200030e0635 */
[----:B------:R-:W-:-:S02]  /*c050*/  SEL R117, R78, R41, P0 ;  /* 0x000000294e757207 */ /* 0x000fc40000000000 */
[----:B------:R-:W-:Y:S01]  /*c060*/  SEL R62, R41, R78, P0 ;  /* 0x0000004e293e7207 */ /* 0x000fe20000000000 */
[--C-:B------:R-:W-:Y:S01]  /*c070*/  IMAD.X R41, RZ, RZ, R53.reuse, P3 ;  /* 0x000000ffff297224 */ /* 0x100fe200018e0635 */
[----:B------:R-:W-:Y:S02]  /*c080*/  SEL R133, R51, R50, P0 ;  /* 0x0000003233857207 */ /* 0x000fe40000000000 */
[----:B------:R-:W-:Y:S01]  /*c090*/  SEL R66, R50, R51, P0 ;  /* 0x0000003332427207 */ /* 0x000fe20000000000 */
[--C-:B------:R-:W-:Y:S01]  /*c0a0*/  IMAD.X R51, RZ, RZ, R53.reuse, P5 ;  /* 0x000000ffff337224 */ /* 0x100fe200028e0635 */
[----:B------:R-:W-:Y:S02]  /*c0b0*/  SEL R137, R47, R46, P0 ;  /* 0x0000002e2f897207 */ /* 0x000fe40000000000 */
[----:B------:R-:W-:Y:S01]  /*c0c0*/  SEL R68, R46, R47, P0 ;  /* 0x0000002f2e447207 */ /* 0x000fe20000000000 */
[----:B------:R-:W-:Y:S01]  /*c0d0*/  IMAD.X R47, RZ, RZ, R53, P1 ;  /* 0x000000ffff2f7224 */ /* 0x000fe200008e0635 */
[----:B------:R-:W-:-:S02]  /*c0e0*/  SEL R139, R43, R42, P0 ;  /* 0x0000002a2b8b7207 */ /* 0x000fc40000000000 */
[----:B------:R-:W-:Y:S01]  /*c0f0*/  SEL R69, R42, R43, P0 ;  /* 0x0000002b2a457207 */ /* 0x000fe20000000000 */
[--C-:B------:R-:W-:Y:S01]  /*c100*/  IMAD.X R43, RZ, RZ, R53.reuse, P2 ;  /* 0x000000ffff2b7224 */ /* 0x100fe200010e0635 */
[----:B------:R-:W-:Y:S02]  /*c110*/  LOP3.LUT R8, R10, 0x380, RZ, 0xc0, !PT ;  /* 0x000003800a087812 */ /* 0x000fe400078ec0ff */
[C---:B------:R-:W-:Y:S02]  /*c120*/  IADD3 R157, P5, R52.reuse, 0x8040, RZ ;  /* 0x00008040349d7810 */ /* 0x040fe40007fbe0ff */
[C---:B------:R-:W-:Y:S02]  /*c130*/  IADD3 R159, P6, R52.reuse, 0x8060, RZ ;  /* 0x00008060349f7810 */ /* 0x040fe40007fde0ff */
[C---:B------:R-:W-:Y:S01]  /*c140*/  IADD3 R44, P1, R52.reuse, 0xc000, RZ ;  /* 0x0000c000342c7810 */ /* 0x040fe20007f3e0ff */
[--C-:B------:R-:W-:Y:S01]  /*c150*/  IMAD.X R27, RZ, RZ, R53.reuse, P5 ;  /* 0x000000ffff1b7224 */ /* 0x100fe200028e0635 */
[C---:B------:R-:W-:Y:S01]  /*c160*/  IADD3 R161, P2, R52.reuse, 0xc020, RZ ;  /* 0x0000c02034a17810 */ /* 0x040fe20007f5e0ff */
[----:B------:R-:W-:Y:S01]  /*c170*/  IMAD.X R15, RZ, RZ, R53, P6 ;  /* 0x000000ffff0f7224 */ /* 0x000fe200030e0635 */
[----:B------:R-:W-:-:S02]  /*c180*/  IADD3 R163, P3, R52, 0xc040, RZ ;  /* 0x0000c04034a37810 */ /* 0x000fc40007f7e0ff */
[----:B------:R-:W-:Y:S02]  /*c190*/  IADD3 R165, P4, R52, 0xc060, RZ ;  /* 0x0000c06034a57810 */ /* 0x000fe40007f9e0ff */
[----:B------:R-:W-:Y:S02]  /*c1a0*/  F2FP.BF16.F32.PACK_AB R45, R45, R88 ;  /* 0x000000582d2d723e */ /* 0x000fe400000010ff */
[----:B------:R-:W-:Y:S01]  /*c1b0*/  LOP3.LUT R52, R5, R52, RZ, 0x3c, !PT ;  /* 0x0000003405347212 */ /* 0x000fe200078e3cff */
[--C-:B------:R-:W-:Y:S01]  /*c1c0*/  IMAD.X R9, RZ, RZ, R53.reuse, P4 ;  /* 0x000000ffff097224 */ /* 0x100fe200020e0635 */
        /* <DEDUP_REMOVED lines=8> */
[----:B------:R-:W-:Y:S01]  /*c250*/  SEL R32, R60, R45, P0 ;  /* 0x0000002d3c207207 */ /* 0x000fe20000000000 */
[----:B--2---:R-:W-:Y:S01]  /*c260*/  SHFL.IDX PT, R115, R115, R20, 0x1c1f ;  /* 0x001c1f1473737589 */ /* 0x004fe200000e0000 */
[----:B------:R-:W-:Y:S01]  /*c270*/  LOP3.LUT R12, R145, 0x380, RZ, 0xc0, !PT ;  /* 0x00000380910c7812 */ /* 0x000fe200078ec0ff */
[----:B------:R-:W-:Y:S01]  /*c280*/  IMAD.X R45, RZ, RZ, R53, P2 ;  /* 0x000000ffff2d7224 */ /* 0x000fe200010e0635 */
[----:B------:R-:W-:Y:S01]  /*c290*/  LOP3.LUT R14, R147, 0x380, RZ, 0xc0, !PT ;  /* 0x00000380930e7812 */ /* 0x000fe200078ec0ff */
[----:B------:R-:W-:Y:S01]  /*c2a0*/  SHFL.IDX PT, R79, R79, R20, 0x1c1f ;  /* 0x001c1f144f4f7589 */ /* 0x000fe200000e0000 */
[----:B------:R-:W-:-:S02]  /*c2b0*/  LOP3.LUT R60, R5, R10, RZ, 0x3c, !PT ;  /* 0x0000000a053c7212 */ /* 0x000fc400078e3cff */
[----:B------:R-:W-:Y:S01]  /*c2c0*/  LOP3.LUT R5, R24, 0x380, RZ, 0xc0, !PT ;  /* 0x0000038018057812 */ /* 0x000fe200078ec0ff */
[----:B------:R-:W-:Y:S01]  /*c2d0*/  SHFL.IDX PT, R77, R77, R20, 0x1c1f ;  /* 0x001c1f144d4d7589 */ /* 0x000fe200000e0000 */
[----:B------:R-:W-:Y:S02]  /*c2e0*/  SHF.R.U64 R8, R12, 0x3, RZ ;  /* 0x000000030c087819 */ /* 0x000fe400000012ff */
[----:B------:R-:W-:Y:S01]  /*c2f0*/  SHF.R.U64 R12, R14, 0x3, RZ ;  /* 0x000000030e0c7819 */ /* 0x000fe200000012ff */
[----:B------:R-:W-:Y:S01]  /*c300*/  SHFL.IDX PT, R111, R111, R20, 0x1c1f ;  /* 0x001c1f146f6f7589 */ /* 0x000fe200000e0000 */
[----:B------:R-:W-:Y:S02]  /*c310*/  SHF.R.U64 R5, R5, 0x3, RZ ;  /* 0x0000000305057819 */ /* 0x000fe400000012ff */
[----:B------:R-:W-:Y:S01]  /*c320*/  LOP3.LUT R54, R12, R147, RZ, 0x3c, !PT ;  /* 0x000000930c367212 */ /* 0x000fe200078e3cff */
[----:B------:R-:W-:Y:S01]  /*c330*/  SHFL.IDX PT, R121, R121, R20, 0x1c1f ;  /* 0x001c1f1479797589 */ /* 0x000fe200000e0000 */
[----:B------:R-:W-:-:S02]  /*c340*/  LOP3.LUT R12, R153, 0x380, RZ, 0xc0, !PT ;  /* 0x00000380990c7812 */ /* 0x000fc400078ec0ff */
[----:B------:R-:W-:Y:S01]  /*c350*/  LOP3.LUT R50, R5, R24, RZ, 0x3c, !PT ;  /* 0x0000001805327212 */ /* 0x000fe200078e3cff */
[----:B------:R-:W-:Y:S01]  /*c360*/  SHFL.IDX PT, R81, R81, R20, 0x1c1f ;  /* 0x001c1f1451517589 */ /* 0x000fe200000e0000 */
[----:B------:R-:W-:Y:S02]  /*c370*/  LOP3.LUT R5, R26, 0x380, RZ, 0xc0, !PT ;  /* 0x000003801a057812 */ /* 0x000fe400078ec0ff */
        /* <DEDUP_REMOVED lines=8> */
[----:B------:R-:W-:Y:S02]  /*c400*/  LOP3.LUT R58, R8, R145, RZ, 0x3c, !PT ;  /* 0x00000091083a7212 */ /* 0x000fe400078e3cff */
[----:B------:R-:W-:Y:S01]  /*c410*/  LOP3.LUT R5, R44, 0x380, RZ, 0xc0, !PT ;  /* 0x000003802c057812 */ /* 0x000fe200078ec0ff */
[----:B------:R-:W-:Y:S01]  /*c420*/  SHFL.IDX PT, R89, R89, R20, 0x1c1f ;  /* 0x001c1f1459597589 */ /* 0x000fe200000e0000 */
[----:B------:R-:W-:Y:S02]  /*c430*/  LOP3.LUT R8, R149, 0x380, RZ, 0xc0, !PT ;  /* 0x0000038095087812 */ /* 0x000fe400078ec0ff */
[----:B------:R-:W-:Y:S01]  /*c440*/  LOP3.LUT R10, R151, 0x380, RZ, 0xc0, !PT ;  /* 0x00000380970a7812 */ /* 0x000fe200078ec0ff */
[----:B------:R-:W-:Y:S01]  /*c450*/  SHFL.IDX PT, R91, R91, R20, 0x1c1f ;  /* 0x001c1f145b5b7589 */ /* 0x000fe200000e0000 */
[----:B------:R-:W-:-:S02]  /*c460*/  SHF.R.U64 R12, R12, 0x3, RZ ;  /* 0x000000030c0c7819 */ /* 0x000fc400000012ff */
[----:B------:R-:W-:Y:S01]  /*c470*/  SHF.R.U64 R5, R5, 0x3, RZ ;  /* 0x0000000305057819 */ /* 0x000fe200000012ff */
[----:B------:R-:W-:Y:S01]  /*c480*/  SHFL.IDX PT, R93, R93, R20, 0x1c1f ;  /* 0x001c1f145d5d7589 */ /* 0x000fe200000e0000 */
[----:B------:R-:W-:Y:S02]  /*c490*/  SHF.R.U64 R8, R8, 0x3, RZ ;  /* 0x0000000308087819 */ /* 0x000fe400000012ff */
[----:B------:R-:W-:Y:S01]  /*c4a0*/  SHF.R.U64 R10, R10, 0x3, RZ ;  /* 0x000000030a0a7819 */ /* 0x000fe200000012ff */
[----:B------:R-:W-:Y:S01]  /*c4b0*/  SHFL.IDX PT, R99, R99, R20, 0x1c1f ;  /* 0x001c1f1463637589 */ /* 0x000fe200000e0000 */
[----:B------:R-:W-:Y:S02]  /*c4c0*/  LOP3.LUT R14, R12, R159, RZ, 0x3c, !PT ;  /* 0x0000009f0c0e7212 */ /* 0x000fe400078e3cff */
[----:B------:R-:W-:Y:S01]  /*c4d0*/  MOV R98, R54 ;  /* 0x0000003600627202 */ /* 0x000fe20000000f00 */
[----:B------:R-:W-:Y:S01]  /*c4e0*/  SHFL.IDX PT, R97, R97, R20, 0x1c1f ;  /* 0x001c1f1461617589 */ /* 0x000fe200000e0000 */
[----:B------:R-:W-:-:S02]  /*c4f0*/  LOP3.LUT R12, R5, R44, RZ, 0x3c, !PT ;  /* 0x0000002c050c7212 */ /* 0x000fc400078e3cff */
[----:B------:R-:W-:Y:S01]  /*c500*/  MOV R55, R40 ;  /* 0x0000002800377202 */ /* 0x000fe20000000f00 */
[----:B------:R-:W-:Y:S01]  /*c510*/  SHFL.IDX PT, R101, R101, R20, 0x1c1f ;  /* 0x001c1f1465657589 */ /* 0x000fe200000e0000 */
[----:B------:R-:W-:Y:S02]  /*c520*/  LOP3.LUT R48, R8, R149, RZ, 0x3c, !PT ;  /* 0x0000009508307212 */ /* 0x000fe400078e3cff */
[----:B------:R-:W-:Y:S01]  /*c530*/  LOP3.LUT R40, R20, 0x2, RZ, 0x3c, !PT ;  /* 0x0000000214287812 */ /* 0x000fe200078e3cff */
[----:B------:R-:W-:Y:S01]  /*c540*/  SHFL.IDX PT, R105, R105, R20, 0x1c1f ;  /* 0x001c1f1469697589 */ /* 0x000fe200000e0000 */
[----:B------:R-:W-:Y:S02]  /*c550*/  LOP3.LUT R46, R10, R151, RZ, 0x3c, !PT ;  /* 0x000000970a2e7212 */ /* 0x000fe400078e3cff */
[----:B------:R-:W-:Y:S01]  /*c560*/  LOP3.LUT R8, R155, 0x380, RZ, 0xc0, !PT ;  /* 0x000003809b087812 */ /* 0x000fe200078ec0ff */
[----:B------:R-:W-:Y:S01]  /*c570*/  SHFL.IDX PT, R70, R70, R40, 0x1c1f ;  /* 0x001c1f2846467589 */ /* 0x000fe200000e0000 */
[----:B------:R-:W-:-:S02]  /*c580*/  LOP3.LUT R10, R157, 0x380, RZ, 0xc0, !PT ;  /* 0x000003809d0a7812 */ /* 0x000fc400078ec0ff */
[----:B------:R-:W-:Y:S01]  /*c590*/  MOV R5, R12 ;  /* 0x0000000c00057202 */ /* 0x000fe20000000f00 */
[----:B------:R-:W-:Y:S01]  /*c5a0*/  SHFL.IDX PT, R72, R72, R40, 0x1c1f ;  /* 0x001c1f2848487589 */ /* 0x000fe200000e0000 */
[----:B------:R-:W-:Y:S02]  /*c5b0*/  SHF.R.U64 R8, R8, 0x3, RZ ;  /* 0x0000000308087819 */ /* 0x000fe400000012ff */
[----:B------:R-:W-:Y:S01]  /*c5c0*/  SHF.R.U64 R10, R10, 0x3, RZ ;  /* 0x000000030a0a7819 */ /* 0x000fe200000012ff */
[----:B------:R-:W0:Y:S01]  /*c5d0*/  SHFL.IDX PT, R12, R119, R40, 0x1c1f ;  /* 0x001c1f28770c7589 */ /* 0x000e2200000e0000 */
[----:B------:R-:W-:Y:S02]  /*c5e0*/  LOP3.LUT R24, R8, R155, RZ, 0x3c, !PT ;  /* 0x0000009b08187212 */ /* 0x000fe400078e3cff */
[----:B------:R-:W-:Y:S01]  /*c5f0*/  LOP3.LUT R26, R10, R157, RZ, 0x3c, !PT ;  /* 0x0000009d0a1a7212 */ /* 0x000fe200078e3cff */
[----:B------:R-:W1:Y:S01]  /*c600*/  SHFL.IDX PT, R76, R76, R40, 0x1c1f ;  /* 0x001c1f284c4c7589 */ /* 0x000e6200000e0000 */
[----:B------:R-:W-:-:S02]  /*c610*/  MOV R104, R52 ;  /* 0x0000003400687202 */ /* 0x000fc40000000f00 */
[----:B------:R-:W-:Y:S01]  /*c620*/  MOV R96, R50 ;  /* 0x0000003200607202 */ /* 0x000fe20000000f00 */
[----:B------:R-:W-:Y:S01]  /*c630*/  SHFL.IDX PT, R107, R107, R20, 0x1c1f ;  /* 0x001c1f146b6b7589 */ /* 0x000fe200000e0000 */
[----:B------:R-:W-:Y:S02]  /*c640*/  MOV R53, R24 ;  /* 0x0000001800357202 */ /* 0x000fe40000000f00 */
[----:B------:R-:W-:Y:S01]  /*c650*/  LOP3.LUT R8, R161, 0x380, RZ, 0xc0, !PT ;  /* 0x00000380a1087812 */ /* 0x000fe200078ec0ff */
[----:B------:R-:W2:Y:S01]  /*c660*/  SHFL.IDX PT, R24, R123, R40, 0x1c1f ;  /* 0x001c1f287b187589 */ /* 0x000ea200000e0000 */
[----:B------:R-:W-:Y:S02]  /*c670*/  MOV R51, R26 ;  /* 0x0000001a00337202 */ /* 0x000fe40000000f00 */
[----:B------:R-:W-:Y:S01]  /*c680*/  LOP3.LUT R10, R163, 0x380, RZ, 0xc0, !PT ;  /* 0x00000380a30a7812 */ /* 0x000fe200078ec0ff */
[----:B------:R-:W3:Y:S01]  /*c690*/  SHFL.IDX PT, R26, R67, R40, 0x1c1f ;  /* 0x001c1f28431a7589 */ /* 0x000ee200000e0000 */
[----:B------:R-:W-:-:S02]  /*c6a0*/  LOP3.LUT R78, R165, 0x380, RZ, 0xc0, !PT ;  /* 0x00000380a54e7812 */ /* 0x000fc400078ec0ff */
[----:B------:R-:W-:Y:S01]  /*c6b0*/  MOV R100, R58 ;  /* 0x0000003a00647202 */ /* 0x000fe20000000f00 */
[----:B------:R-:W-:Y:S01]  /*c6c0*/  SHFL.IDX PT, R103, R103, R20, 0x1c1f ;  /* 0x001c1f1467677589 */ /* 0x000fe200000e0000 */
[----:B------:R-:W-:Y:S02]  /*c6d0*/  MOV R102, R60 ;  /* 0x0000003c00667202 */ /* 0x000fe40000000f00 */
[----:B------:R-:W-:Y:S01]  /*c6e0*/  MOV R59, R42 ;  /* 0x0000002a003b7202 */ /* 0x000fe20000000f00 */
[----:B------:R-:W-:Y:S01]  /*c6f0*/  SHFL.IDX PT, R95, R95, R20, 0x1c1f ;  /* 0x001c1f145f5f7589 */ /* 0x000fe200000e0000 */
[----:B------:R-:W-:Y:S02]  /*c700*/  SHF.R.U64 R8, R8, 0x3, RZ ;  /* 0x0000000308087819 */ /* 0x000fe400000012ff */
[----:B------:R-:W-:Y:S01]  /*c710*/  MOV R61, R46 ;  /* 0x0000002e003d7202 */ /* 0x000fe20000000f00 */
[----:B------:R-:W-:Y:S01]  /*c720*/  SHFL.IDX PT, R109, R109, R20, 0x1c1f ;  /* 0x001c1f146d6d7589 */ /* 0x000fe200000e0000 */
[----:B------:R-:W-:-:S02]  /*c730*/  SHF.R.U64 R10, R10, 0x3, RZ ;  /* 0x000000030a0a7819 */ /* 0x000fc400000012ff */
[----:B------:R-:W-:Y:S01]  /*c740*/  SHF.R.U64 R78, R78, 0x3, RZ ;  /* 0x000000034e4e7819 */ /* 0x000fe200000012ff */
[----:B------:R-:W-:Y:S01]  /*c750*/  SHFL.IDX PT, R113, R113, R20, 0x1c1f ;  /* 0x001c1f1471717589 */ /* 0x000fe200000e0000 */
[----:B------:R-:W-:Y:S02]  /*c760*/  MOV R94, R48 ;  /* 0x00000030005e7202 */ /* 0x000fe40000000f00 */
[----:B------:R-:W-:Y:S01]  /*c770*/  LOP3.LUT R44, R8, R161, RZ, 0x3c, !PT ;  /* 0x000000a1082c7212 */ /* 0x000fe200078e3cff */
[----:B------:R-:W-:Y:S01]  /*c780*/  SHFL.IDX PT, R125, R125, R20, 0x1c1f ;  /* 0x001c1f147d7d7589 */ /* 0x000fe200000e0000 */
[----:B------:R-:W-:Y:S02]  /*c790*/  LOP3.LUT R10, R10, R163, RZ, 0x3c, !PT ;  /* 0x000000a30a0a7212 */ /* 0x000fe400078e3cff */
        /* <DEDUP_REMOVED lines=8> */
[----:B0-----:R-:W-:Y:S02]  /*c820*/  SEL R9, R115, R12, P0 ;  /* 0x0000000c73097207 */ /* 0x001fe40000000000 */
        /* <DEDUP_REMOVED lines=10> */
[----:B------:R-:W-:Y:S01]  /*c8d0*/  SHFL.IDX PT, R141, R141, R20, 0x1c1f ;  /* 0x001c1f148d8d7589 */ /* 0x000fe200000e0000 */
[----:B--2---:R-:W-:-:S02]  /*c8e0*/  SEL R13, R121, R24, P0 ;  /* 0x00000018790d7207 */ /* 0x004fc40000000000 */
[----:B------:R-:W-:Y:S01]  /*c8f0*/  SEL R15, R24, R121, P0 ;  /* 0x00000079180f7207 */ /* 0x000fe20000000000 */
[----:B------:R-:W-:Y:S01]  /*c900*/  SHFL.IDX PT, R127, R127, R20, 0x1c1f ;  /* 0x001c1f147f7f7589 */ /* 0x000fe200000e0000 */
[----:B---3--:R-:W-:Y:S02]  /*c910*/  SEL R24, R81, R26, P0 ;  /* 0x0000001a51187207 */ /* 0x008fe40000000000 */
[----:B------:R-:W-:Y:S01]  /*c920*/  SEL R26, R26, R81, P0 ;  /* 0x000000511a1a7207 */ /* 0x000fe20000000000 */
[----:B------:R-:W-:Y:S01]  /*c930*/  SHFL.IDX PT, R135, R135, R20, 0x1c1f ;  /* 0x001c1f1487877589 */ /* 0x000fe200000e0000 */
[----:B------:R-:W-:-:S03]  /*c940*/  PLOP3.LUT P2, PT, PT, PT, UP0, 0x80, 0x0 ;  /* 0x000000000000781c */ /* 0x000fc60003f4f008 */
[----:B------:R-:W-:Y:S04]  /*c950*/  SHFL.IDX PT, R143, R143, R20, 0x1c1f ;  /* 0x001c1f148f8f7589 */ /* 0x000fe800000e0000 */
[----:B------:R-:W0:Y:S04]  /*c960*/  SHFL.IDX PT, R20, R21, R40, 0x1c1f ;  /* 0x001c1f2815147589 */ /* 0x000e2800000e0000 */
[----:B------:R-:W1:Y:S04]  /*c970*/  SHFL.IDX PT, R64, R64, R40, 0x1c1f ;  /* 0x001c1f2840407589 */ /* 0x000e6800000e0000 */
[----:B------:R0:W2:Y:S04]  /*c980*/  SHFL.IDX PT, R42, R28, R40, 0x1c1f ;  /* 0x001c1f281c2a7589 */ /* 0x0000a800000e0000 */
[----:B------:R-:W3:Y:S01]  /*c990*/  SHFL.IDX PT, R80, R57, R40, 0x1c1f ;  /* 0x001c1f2839507589 */ /* 0x000ee200000e0000 */
[----:B------:R-:W-:Y:S06]  /*c9a0*/  BAR.SYNC.DEFER_BLOCKING 0x1, 0x100 ;  /* 0x0044000000007b1d */ /* 0x000fec0000010000 */
[----:B------:R1:W-:Y:S01]  /*c9b0*/  SHFL.IDX PT, R46, R29, R40, 0x1c1f ;  /* 0x001c1f281d2e7589 */ /* 0x0003e200000e0000 */
[----:B0-----:R-:W-:-:S03]  /*c9c0*/  SEL R28, R83, R20, P0 ;  /* 0x00000014531c7207 */ /* 0x001fc60000000000 */
[----:B------:R-:W-:Y:S04]  /*c9d0*/  SHFL.IDX PT, R56, R56, R40, 0x1c1f ;  /* 0x001c1f2838387589 */ /* 0x000fe800000e0000 */
[----:B------:R0:W-:Y:S01]  /*c9e0*/  SHFL.IDX PT, R48, R30, R40, 0x1c1f ;  /* 0x001c1f281e307589 */ /* 0x0001e200000e0000 */
[----:B-1----:R-:W-:-:S03]  /*c9f0*/  SEL R29, R109, R64, P0 ;  /* 0x000000406d1d7207 */ /* 0x002fc60000000000 */
[----:B------:R-:W-:Y:S04]  /*ca00*/  SHFL.IDX PT, R62, R62, R40, 0x1c1f ;  /* 0x001c1f283e3e7589 */ /* 0x000fe800000e0000 */
[----:B------:R1:W-:Y:S01]  /*ca10*/  SHFL.IDX PT, R50, R31, R40, 0x1c1f ;  /* 0x001c1f281f327589 */ /* 0x0003e200000e0000 */
[----:B0-----:R-:W-:-:S03]  /*ca20*/  SEL R30, R20, R83, P0 ;  /* 0x00000053141e7207 */ /* 0x001fc60000000000 */
[----:B------:R-:W-:Y:S04]  /*ca30*/  SHFL.IDX PT, R82, R63, R40, 0x1c1f ;  /* 0x001c1f283f527589 */ /* 0x000fe800000e0000 */
[----:B------:R2:W-:Y:S01]  /*ca40*/  SHFL.IDX PT, R52, R32, R40, 0x1c1f ;  /* 0x001c1f2820347589 */ /* 0x0005e200000e0000 */
[----:B-1----:R-:W-:-:S03]  /*ca50*/  SEL R31, R64, R109, P0 ;  /* 0x0000006d401f7207 */ /* 0x002fc60000000000 */
[----:B------:R-:W-:Y:S04]  /*ca60*/  SHFL.IDX PT, R84, R65, R40, 0x1c1f ;  /* 0x001c1f2841547589 */ /* 0x000fe800000e0000 */
[----:B------:R3:W0:Y:S01]  /*ca70*/  SHFL.IDX PT, R54, R33, R40, 0x1c1f ;  /* 0x001c1f2821367589 */ /* 0x00062200000e0000 */
[----:B--2---:R-:W-:-:S03]  /*ca80*/  SEL R32, R85, R42, P0 ;  /* 0x0000002a55207207 */ /* 0x004fc60000000000 */
[----:B------:R-:W1:Y:S04]  /*ca90*/  SHFL.IDX PT, R66, R66, R40, 0x1c1f ;  /* 0x001c1f2842427589 */ /* 0x000e6800000e0000 */
[----:B------:R2:W-:Y:S01]  /*caa0*/  SHFL.IDX PT, R58, R34, R40, 0x1c1f ;  /* 0x001c1f28223a7589 */ /* 0x0005e200000e0000 */
[----:B---3--:R-:W-:-:S03]  /*cab0*/  SEL R33, R113, R80, P0 ;  /* 0x0000005071217207 */ /* 0x008fc60000000000 */
[----:B------:R-:W-:Y:S04]  /*cac0*/  SHFL.IDX PT, R68, R68, R40, 0x1c1f ;  /* 0x001c1f2844447589 */ /* 0x000fe800000e0000 */
[----:B------:R3:W-:Y:S01]  /*cad0*/  SHFL.IDX PT, R60, R35, R40, 0x1c1f ;  /* 0x001c1f28233c7589 */ /* 0x0007e200000e0000 */
[----:B--2---:R-:W-:-:S03]  /*cae0*/  SEL R34, R42, R85, P0 ;  /* 0x000000552a227207 */ /* 0x004fc60000000000 */
[----:B------:R-:W-:Y:S04]  /*caf0*/  SHFL.IDX PT, R86, R69, R40, 0x1c1f ;  /* 0x001c1f2845567589 */ /* 0x000fe800000e0000 */
[----:B------:R2:W-:Y:S01]  /*cb00*/  SHFL.IDX PT, R70, R36, R40, 0x1c1f ;  /* 0x001c1f2824467589 */ /* 0x0005e200000e0000 */
[----:B0-----:R-:W-:Y:S02]  /*cb10*/  SEL R42, R54, R99, P0 ;  /* 0x00000063362a7207 */ /* 0x001fe40000000000 */
[----:B---3--:R-:W-:Y:S01]  /*cb20*/  SEL R35, R80, R113, P0 ;  /* 0x0000007150237207 */ /* 0x008fe20000000000 */
[----:B------:R-:W0:Y:S01]  /*cb30*/  SHFL.IDX PT, R88, R71, R40, 0x1c1f ;  /* 0x001c1f2847587589 */ /* 0x000e2200000e0000 */
[----:B-1----:R-:W-:Y:S01]  /*cb40*/  SEL R41, R133, R66, P0 ;  /* 0x0000004285297207 */ /* 0x002fe20000000000 */
[----:B------:R-:W-:Y:S01]  /*cb50*/  ULDC UR8, c[0x0][0xa88] ;  /* 0x0002a20000087ab9 */ /* 0x000fe20000000800 */
[----:B------:R-:W-:Y:S01]  /*cb60*/  SEL R43, R66, R133, P0 ;  /* 0x00000085422b7207 */ /* 0x000fe20000000000 */
[----:B------:R1:W-:Y:S01]  /*cb70*/  SHFL.IDX PT, R72, R37, R40, 0x1c1f ;  /* 0x001c1f2825487589 */ /* 0x0003e200000e0000 */
[----:B------:R-:W3:Y:S01]  /*cb80*/  LDC R80, c[0x0][0xbe8] ;  /* 0x0002fa00ff507b82 */ /* 0x000ee20000000800 */
[----:B--2---:R-:W-:-:S02]  /*cb90*/  SEL R36, R93, R52, P0 ;  /* 0x000000345d247207 */ /* 0x004fc40000000000 */
[----:B------:R2:W-:Y:S04]  /*cba0*/  SHFL.IDX PT, R76, R38, R40, 0x1c1f ;  /* 0x001c1f28264c7589 */ /* 0x0005e800000e0000 */
[----:B------:R-:W-:Y:S01]  /*cbb0*/  SHFL.IDX PT, R90, R73, R40, 0x1c1f ;  /* 0x001c1f28495a7589 */ /* 0x000fe200000e0000 */
[----:B-1----:R-:W-:-:S03]  /*cbc0*/  SEL R37, R131, R84, P0 ;  /* 0x0000005483257207 */ /* 0x002fc60000000000 */
[----:B------:R1:W-:Y:S01]  /*cbd0*/  SHFL.IDX PT, R78, R39, R40, 0x1c1f ;  /* 0x001c1f28274e7589 */ /* 0x0003e200000e0000 */
[----:B--2---:R-:W-:-:S03]  /*cbe0*/  SEL R38, R52, R93, P0 ;  /* 0x0000005d34267207 */ /* 0x004fc60000000000 */
[----:B------:R-:W-:Y:S04]  /*cbf0*/  SHFL.IDX PT, R74, R74, R40, 0x1c1f ;  /* 0x001c1f284a4a7589 */ /* 0x000fe800000e0000 */
[----:B------:R2:W4:Y:S01]  /*cc00*/  SHFL.IDX PT, R92, R75, R40, 0x1c1f ;  /* 0x001c1f284b5c7589 */ /* 0x00052200000e0000 */
[----:B0-----:R-:W-:Y:S02]  /*cc10*/  SEL R69, R141, R88, P0 ;  /* 0x000000588d457207 */ /* 0x001fe40000000000 */
[----:B-1----:R-:W-:Y:S01]  /*cc20*/  SEL R39, R84, R131, P0 ;  /* 0x0000008354277207 */ /* 0x002fe20000000000 */
[----:B------:R0:W-:Y:S01]  /*cc30*/  STSM.16.M88.4 [R104], R8 ;  /* 0x0000000868007844 */ /* 0x0001e20000000200 */
[----:B------:R-:W-:-:S03]  /*cc40*/  SEL R71, R88, R141, P0 ;  /* 0x0000008d58477207 */ /* 0x000fc60000000000 */
[----:B------:R1:W-:Y:S01]  /*cc50*/  STSM.16.M88.4 [R102], R12 ;  /* 0x0000000c66007844 */ /* 0x0003e20000000200 */
[----:B--2---:R-:W-:-:S03]  /*cc60*/  SEL R40, R99, R54, P0 ;  /* 0x0000003663287207 */ /* 0x004fc60000000000 */
[----:B------:R2:W-:Y:S04]  /*cc70*/  STSM.16.M88.4 [R100], R24 ;  /* 0x0000001864007844 */ /* 0x0005e80000000200 */
[----:B------:R-:W-:Y:S01]  /*cc80*/  STSM.16.M88.4 [R98], R28 ;  /* 0x0000001c62007844 */ /* 0x000fe20000000200 */
[----:B0-----:R-:W-:-:S03]  /*cc90*/  SEL R8, R87, R46, P0 ;  /* 0x0000002e57087207 */ /* 0x001fc60000000000 */
[----:B------:R-:W-:Y:S01]  /*cca0*/  STSM.16.M88.4 [R96], R32 ;  /* 0x0000002060007844 */ /* 0x000fe20000000200 */
[----:B------:R-:W-:Y:S02]  /*ccb0*/  SEL R10, R46, R87, P0 ;  /* 0x000000572e0a7207 */ /* 0x000fe40000000000 */
[----:B------:R-:W-:Y:S02]  /*ccc0*/  SEL R9, R125, R56, P0 ;  /* 0x000000387d097207 */ /* 0x000fe40000000000 */
[----:B------:R-:W-:Y:S02]  /*ccd0*/  SEL R11, R56, R125, P0 ;  /* 0x0000007d380b7207 */ /* 0x000fe40000000000 */
[----:B-1----:R-:W-:Y:S02]  /*cce0*/  SEL R12, R89, R48, P0 ;  /* 0x00000030590c7207 */ /* 0x002fe40000000000 */
[----:B------:R-:W-:Y:S01]  /*ccf0*/  SEL R14, R48, R89, P0 ;  /* 0x00000059300e7207 */ /* 0x000fe20000000000 */
[----:B------:R0:W-:Y:S01]  /*cd00*/  STSM.16.M88.4 [R94], R8 ;  /* 0x000000085e007844 */ /* 0x0001e20000000200 */
[----:B------:R-:W-:-:S02]  /*cd10*/  SEL R13, R117, R62, P0 ;  /* 0x0000003e750d7207 */ /* 0x000fc40000000000 */
[----:B------:R-:W-:Y:S02]  /*cd20*/  SEL R15, R62, R117, P0 ;  /* 0x000000753e0f7207 */ /* 0x000fe40000000000 */
[----:B--2---:R-:W-:Y:S02]  /*cd30*/  SEL R24, R91, R50, P0 ;  /* 0x000000325b187207 */ /* 0x004fe40000000000 */
[----:B------:R-:W-:Y:S01]  /*cd40*/  SEL R26, R50, R91, P0 ;  /* 0x0000005b321a7207 */ /* 0x000fe20000000000 */
[----:B------:R1:W-:Y:S01]  /*cd50*/  STSM.16.M88.4 [R61], R12 ;  /* 0x0000000c3d007844 */ /* 0x0003e20000000200 */
[----:B------:R-:W-:Y:S02]  /*cd60*/  SEL R25, R129, R82, P0 ;  /* 0x0000005281197207 */ /* 0x000fe40000000000 */
[----:B------:R-:W-:Y:S02]  /*cd70*/  SEL R27, R82, R129, P0 ;  /* 0x00000081521b7207 */ /* 0x000fe40000000000 */
[----:B----4-:R-:W-:-:S02]  /*cd80*/  SEL R77, R143, R92, P0 ;  /* 0x0000005c8f4d7207 */ /* 0x010fc40000000000 */
[----:B------:R-:W-:Y:S01]  /*cd90*/  SEL R79, R92, R143, P0 ;  /* 0x0000008f5c4f7207 */ /* 0x000fe20000000000 */
[----:B------:R2:W-:Y:S01]  /*cda0*/  STSM.16.M88.4 [R59], R24 ;  /* 0x000000183b007844 */ /* 0x0005e20000000200 */
[----:B0-----:R-:W-:Y:S02]  /*cdb0*/  SEL R8, R97, R58, P0 ;  /* 0x0000003a61087207 */ /* 0x001fe40000000000 */
[----:B------:R-:W-:Y:S01]  /*cdc0*/  SEL R10, R58, R97, P0 ;  /* 0x000000613a0a7207 */ /* 0x000fe20000000000 */
[----:B------:R-:W-:Y:S01]  /*cdd0*/  STSM.16.M88.4 [R55], R36 ;  /* 0x0000002437007844 */ /* 0x000fe20000000200 */
[----:B------:R-:W-:Y:S02]  /*cde0*/  SEL R9, R137, R68, P0 ;  /* 0x0000004489097207 */ /* 0x000fe40000000000 */
[----:B------:R-:W-:Y:S01]  /*cdf0*/  SEL R11, R68, R137, P0 ;  /* 0x00000089440b7207 */ /* 0x000fe20000000000 */
[----:B------:R-:W-:Y:S01]  /*ce00*/  STSM.16.M88.4 [R53], R40 ;  /* 0x0000002835007844 */ /* 0x000fe20000000200 */
[----:B-1----:R-:W-:-:S02]  /*ce10*/  SEL R12, R101, R60, P0 ;  /* 0x0000003c650c7207 */ /* 0x002fc40000000000 */
[----:B------:R-:W-:Y:S01]  /*ce20*/  SEL R14, R60, R101, P0 ;  /* 0x000000653c0e7207 */ /* 0x000fe20000000000 */
[----:B------:R0:W-:Y:S01]  /*ce30*/  STSM.16.M88.4 [R51], R8 ;  /* 0x0000000833007844 */ /* 0x0001e20000000200 */
[----:B------:R-:W-:Y:S02]  /*ce40*/  SEL R13, R139, R86, P0 ;  /* 0x000000568b0d7207 */ /* 0x000fe40000000000 */
[----:B------:R-:W-:Y:S02]  /*ce50*/  SEL R15, R86, R139, P0 ;  /* 0x0000008b560f7207 */ /* 0x000fe40000000000 */
[----:B------:R-:W-:Y:S02]  /*ce60*/  SEL R68, R105, R70, P0 ;  /* 0x0000004669447207 */ /* 0x000fe40000000000 */
[----:B------:R-:W-:Y:S01]  /*ce70*/  SEL R70, R70, R105, P0 ;  /* 0x0000006946467207 */ /* 0x000fe20000000000 */
[----:B------:R1:W-:Y:S01]  /*ce80*/  STSM.16.M88.4 [R49], R12 ;  /* 0x0000000c31007844 */ /* 0x0003e20000000200 */
[----:B--2---:R-:W-:-:S02]  /*ce90*/  SEL R24, R107, R72, P0 ;  /* 0x000000486b187207 */ /* 0x004fc40000000000 */
[----:B------:R-:W-:Y:S01]  /*cea0*/  SEL R26, R72, R107, P0 ;  /* 0x0000006b481a7207 */ /* 0x000fe20000000000 */
[----:B------:R2:W-:Y:S01]  /*ceb0*/  STSM.16.M88.4 [R5], R68 ;  /* 0x0000004405007844 */ /* 0x0005e20000000200 */
[----:B------:R-:W-:Y:S02]  /*cec0*/  SEL R25, R127, R90, P0 ;  /* 0x0000005a7f197207 */ /* 0x000fe40000000000 */
[----:B------:R-:W-:Y:S01]  /*ced0*/  SEL R27, R90, R127, P0 ;  /* 0x0000007f5a1b7207 */ /* 0x000fe20000000000 */
[----:B0-----:R-:W-:Y:S02]  /*cee0*/  IMAD.U32 R8, RZ, RZ, UR6 ;  /* 0x00000006ff087e24 */ /* 0x001fe4000f8e00ff */
[----:B------:R-:W-:Y:S01]  /*cef0*/  IMAD.U32 R9, RZ, RZ, UR7 ;  /* 0x00000007ff097e24 */ /* 0x000fe2000f8e00ff */
[----:B------:R-:W-:Y:S01]  /*cf00*/  ULDC.64 UR6, c[0x0][0xc08] ;  /* 0x0003020000067ab9 */ /* 0x000fe20000000a00 */
[----:B------:R-:W-:Y:S01]  /*cf10*/  STSM.16.M88.4 [R44], R24 ;  /* 0x000000182c007844 */ /* 0x000fe20000000200 */
[----:B-1----:R-:W-:-:S02]  /*cf20*/  SEL R12, R103, R76, P0 ;  /* 0x0000004c670c7207 */ /* 0x002fc40000000000 */
[----:B------:R-:W-:Y:S02]  /*cf30*/  SEL R14, R76, R103, P0 ;  /* 0x000000674c0e7207 */ /* 0x000fe40000000000 */
[----:B------:R-:W-:Y:S02]  /*cf40*/  SEL R13, R135, R74, P0 ;  /* 0x0000004a870d7207 */ /* 0x000fe40000000000 */
[----:B------:R-:W-:Y:S02]  /*cf50*/  SEL R15, R74, R135, P0 ;  /* 0x000000874a0f7207 */ /* 0x000fe40000000000 */
[----:B------:R-:W-:Y:S02]  /*cf60*/  SEL R76, R95, R78, P0 ;  /* 0x0000004e5f4c7207 */ /* 0x000fe40000000000 */
[----:B------:R-:W-:Y:S01]  /*cf70*/  SEL R78, R78, R95, P0 ;  /* 0x0000005f4e4e7207 */ /* 0x000fe20000000000 */
[----:B------:R0:W-:Y:S04]  /*cf80*/  STSM.16.M88.4 [R45], R12 ;  /* 0x0000000c2d007844 */ /* 0x0001e80000000200 */
[----:B------:R1:W-:Y:S01]  /*cf90*/  STSM.16.M88.4 [R47], R76 ;  /* 0x0000004c2f007844 */ /* 0x0003e20000000200 */
[----:B------:R-:W-:Y:S01]  /*cfa0*/  UISETP.NE.U32.AND UP1, UPT, UR6, URZ, UPT ;  /* 0x0000003f0600728c */ /* 0x000fe2000bf25070 */
[----:B------:R-:W-:Y:S03]  /*cfb0*/  BAR.SYNC.DEFER_BLOCKING 0x1, 0x100 ;  /* 0x0044000000007b1d */ /* 0x000fe60000010000 */
[----:B------:R-:W-:-:S06]  /*cfc0*/  UISETP.NE.AND.EX UP1, UPT, UR7, URZ, UPT, UP1 ;  /* 0x0000003f0700728c */ /* 0x000fcc000bf25310 */
[----:B------:R-:W-:-:S05]  /*cfd0*/  PLOP3.LUT P0, PT, PT, PT, UP1, 0x80, 0x0 ;  /* 0x000000000000781c */ /* 0x000fca0003f0f018 */
[----:B------:R-:W-:Y:S02]  /*cfe0*/  @UP1 ULDC.64 UR6, c[0x0][0xc08] ;  /* 0x0003020000061ab9 */ /* 0x000fe40000000a00 */
[----:B------:R-:W-:Y:S01]  /*cff0*/  @UP1 UIMAD.WIDE UR6, UR43, 0x4, UR6 ;  /* 0x000000042b0618a5 */ /* 0x000fe2000f8e0206 */
[----:B--2---:R-:W-:-:S05]  /*d000*/  IMAD.U32 R5, RZ, RZ, UR8 ;  /* 0x00000008ff057e24 */ /* 0x004fca000f8e00ff */
[----:B0-----:R-:W-:Y:S02]  /*d010*/  IMAD.U32 R12, RZ, RZ, UR6 ;  /* 0x00000006ff0c7e24 */ /* 0x001fe4000f8e00ff */
[----:B------:R-:W-:Y:S01]  /*d020*/  IMAD.U32 R13, RZ, RZ, UR7 ;  /* 0x00000007ff0d7e24 */ /* 0x000fe2000f8e00ff */
[----:B------:R-:W2:Y:S01]  /*d030*/  @P2 LDG.E R10, desc[UR54][R8.64] ;  /* 0x00000036080a2981 */ /* 0x000ea2000c1e1900 */
[----:B---3--:R-:W-:Y:S01]  /*d040*/  ISETP.NE.AND P1, PT, R80, 0x1, PT ;  /* 0x000000015000780c */ /* 0x008fe20003f25270 */
[----:B------:R-:W-:Y:S02]  /*d050*/  UMOV UR4, URZ ;  /* 0x0000003f00047c82 */ /* 0x000fe40008000000 */
[----:B------:R1:W5:Y:S10]  /*d060*/  @P0 LDG.E R5, desc[UR54][R12.64] ;  /* 0x000000360c050981 */ /* 0x000374000c1e1900 */
[----:B------:R-:W0:Y:S08]  /*d070*/  @P1 LDC R11, c[0x0][0xbec] ;  /* 0x0002fb00ff0b1b82 */ /* 0x000e300000000800 */
[----:B------:R-:W3:Y:S01]  /*d080*/  @P1 LDC R20, c[0x0][0xbf0] ;  /* 0x0002fc00ff141b82 */ /* 0x000ee20000000800 */
[----:B--2---:R-:W-:Y:S01]  /*d090*/  @P2 R2UR UR4, R10 ;  /* 0x000000000a0422ca */ /* 0x004fe200000e0000 */
[----:B01-3--:R-:W-:-:S14]  /*d0a0*/  @P0 BRA `(.L_x_1173) ;  /* 0x0000000000100947 */ /* 0x00bfdc0003800000 */
[----:B------:R-:W-:Y:S05]  /*d0b0*/  @!P2 BRA `(.L_x_1173) ;  /* 0x00000000000ca947 */ /* 0x000fea0003800000 */
[----:B------:R-:W2:Y:S04]  /*d0c0*/  LDG.E R10, desc[UR54][R8.64] ;  /* 0x00000036080a7981 */ /* 0x000ea8000c1e1900 */
[----:B-----5:R-:W2:Y:S02]  /*d0d0*/  LDG.E R5, desc[UR54][R8.64+0x4] ;  /* 0x0000043608057981 */ /* 0x020ea4000c1e1900 */
[----:B--2---:R-:W-:-:S07]  /*d0e0*/  IMAD.IADD R5, R5, 0x1, -R10 ;  /* 0x0000000105057824 */ /* 0x004fce00078e0a0a */
.L_x_1173:
[----:B------:R-:W-:Y:S01]  /*d0f0*/  USHF.R.S32.HI UR16, URZ, 0x1f, UR44 ;  /* 0x0000001f3f107899 */ /* 0x000fe2000801142c */
[----:B------:R-:W-:Y:S01]  /*d100*/  VIADD R10, R17, UR36 ;  /* 0x00000024110a7c36 */ /* 0x000fe20008000000 */
[----:B------:R-:W-:Y:S01]  /*d110*/  ULDC.64 UR12, c[0x0][0xb90] ;  /* 0x0002e400000c7ab9 */ /* 0x000fe20000000a00 */
[----:B------:R-:W-:Y:S01]  /*d120*/  USHF.R.S32.HI UR15, URZ, 0x1f, UR43 ;  /* 0x0000001f3f0f7899 */ /* 0x000fe2000801142b */
[----:B------:R-:W-:Y:S01]  /*d130*/  VIADD R26, R195, UR36 ;  /* 0x00000024c31a7c36 */ /* 0x000fe20008000000 */
[----:B------:R-:W-:Y:S01]  /*d140*/  USHF.R.S32.HI UR7, URZ, 0x1f, UR4 ;  /* 0x0000001f3f077899 */ /* 0x000fe20008011404 */
[----:B------:R-:W-:Y:S01]  /*d150*/  @P1 IMAD.HI.U32 R9, R10, R11, RZ ;  /* 0x0000000b0a091227 */ /* 0x000fe200078e00ff */
[----:B------:R-:W-:Y:S01]  /*d160*/  UIMAD UR10, UR16, UR12, URZ ;  /* 0x0000000c100a72a4 */ /* 0x000fe2000f8e023f */
[----:B------:R-:W-:Y:S01]  /*d170*/  UMOV UR6, UR4 ;  /* 0x0000000400067c82 */ /* 0x000fe20008000000 */
[----:B------:R-:W-:Y:S01]  /*d180*/  USEL UR15, UR15, URZ, !UP0 ;  /* 0x0000003f0f0f7287 */ /* 0x000fe2000c000000 */
[----:B------:R-:W-:Y:S01]  /*d190*/  IMAD.MOV.U32 R8, RZ, RZ, R10 ;  /* 0x000000ffff087224 */ /* 0x000fe200078e000a */
[----:B------:R-:W-:Y:S01]  /*d1a0*/  UIMAD.WIDE.U32 UR8, UR44, UR12, UR6 ;  /* 0x0000000c2c0872a5 */ /* 0x000fe2000f8e0006 */
[----:B------:R-:W-:Y:S01]  /*d1b0*/  @P1 SHF.R.U32.HI R8, RZ, R20, R9 ;  /* 0x00000014ff081219 */ /* 0x000fe20000011609 */
[----:B------:R-:W-:Y:S01]  /*d1c0*/  UIMAD UR10, UR44, UR13, UR10 ;  /* 0x0000000d2c0a72a4 */ /* 0x000fe2000f8e020a */
[----:B------:R-:W-:Y:S01]  /*d1d0*/  IMAD R9, R192, 0x40, R16 ;  /* 0x00000040c0097824 */ /* 0x000fe200078e0210 */
[----:B------:R-:W-:Y:S01]  /*d1e0*/  USEL UR14, UR43, URZ, !UP0 ;  /* 0x0000003f2b0e7287 */ /* 0x000fe2000c000000 */
[----:B-----5:R-:W-:Y:S01]  /*d1f0*/  IMAD R83, R5, R80, RZ ;  /* 0x0000005005537224 */ /* 0x020fe200078e02ff */
[----:B------:R-:W-:Y:S01]  /*d200*/  ULDC.64 UR12, c[0x0][0xb98] ;  /* 0x0002e600000c7ab9 */ /* 0x000fe20000000a00 */
[----:B------:R-:W-:Y:S01]  /*d210*/  UIADD3 UR9, UR9, UR10, URZ ;  /* 0x0000000a09097290 */ /* 0x000fe2000fffe03f */
[----:B------:R-:W-:Y:S01]  /*d220*/  IMAD.MOV R11, RZ, RZ, -R8 ;  /* 0x000000ffff0b7224 */ /* 0x000fe200078e0a08 */
[----:B------:R-:W-:Y:S01]  /*d230*/  UIMAD UR6, UR15, UR12, URZ ;  /* 0x0000000c0f0672a4 */ /* 0x000fe2000f8e023f */
[----:B------:R-:W-:Y:S01]  /*d240*/  IMAD.WIDE R6, R9, 0x2, R6 ;  /* 0x0000000209067825 */ /* 0x000fe200078e0206 */
[----:B------:R-:W-:Y:S01]  /*d250*/  UIMAD.WIDE.U32 UR8, UR14, UR12, UR8 ;  /* 0x0000000c0e0872a5 */ /* 0x000fe2000f8e0008 */
[----:B------:R-:W-:Y:S01]  /*d260*/  SHF.R.S32.HI R9, RZ, 0x1f, R8 ;  /* 0x0000001fff097819 */ /* 0x000fe20000011408 */
[----:B------:R-:W-:Y:S01]  /*d270*/  UIMAD UR6, UR14, UR13, UR6 ;  /* 0x0000000d0e0672a4 */ /* 0x000fe2000f8e0206 */
[----:B------:R-:W-:Y:S01]  /*d280*/  IMAD R11, R80, R11, R10 ;  /* 0x0000000b500b7224 */ /* 0x000fe200078e020a */
[----:B------:R-:W-:Y:S01]  /*d290*/  IADD3 R57, P3, R6, 0x4000, RZ ;  /* 0x0000400006397810 */ /* 0x000fe20007f7e0ff */
[----:B------:R-:W-:Y:S01]  /*d2a0*/  ULDC.64 UR10, c[0x0][0xaa0] ;  /* 0x0002a800000a7ab9 */ /* 0x000fe20000000a00 */
[----:B------:R-:W-:-:S02]  /*d2b0*/  IADD3 R8, P0, R8, UR8, RZ ;  /* 0x0000000808087c10 */ /* 0x000fc4000ff1e0ff */
[----:B------:R-:W-:Y:S01]  /*d2c0*/  IMAD.U32 R12, RZ, RZ, UR6 ;  /* 0x00000006ff0c7e24 */ /* 0x000fe2000f8e00ff */
[----:B------:R-:W-:Y:S02]  /*d2d0*/  SHF.R.S32.HI R10, RZ, 0x1f, R11 ;  /* 0x0000001fff0a7819 */ /* 0x000fe4000001140b */
[----:B------:R-:W-:Y:S02]  /*d2e0*/  IADD3 R45, P2, R6, 0x5000, RZ ;  /* 0x00005000062d7810 */ /* 0x000fe40007f5e0ff */
[----:B------:R-:W-:Y:S01]  /*d2f0*/  IADD3.X R9, R9, UR9, R12, P0, !PT ;  /* 0x0000000909097c10 */ /* 0x000fe200087fe40c */
[----:B------:R-:W-:Y:S01]  /*d300*/  ULDC.64 UR8, c[0x0][0xb88] ;  /* 0x0002e20000087ab9 */ /* 0x000fe20000000a00 */
[----:B------:R-:W-:Y:S01]  /*d310*/  LOP3.LUT R56, R57, 0x380, RZ, 0xc0, !PT ;  /* 0x0000038039387812 */ /* 0x000fe200078ec0ff */
[----:B------:R-:W-:Y:S01]  /*d320*/  IMAD R10, R10, UR8, RZ ;  /* 0x000000080a0a7c24 */ /* 0x000fe2000f8e02ff */
[C---:B------:R-:W-:Y:S01]  /*d330*/  IADD3 R13, P5, R6.reuse, 0x1000, RZ ;  /* 0x00001000060d7810 */ /* 0x040fe20007fbe0ff */
[----:B------:R-:W-:Y:S01]  /*d340*/  IMAD.WIDE.U32 R8, R11, UR8, R8 ;  /* 0x000000080b087c25 */ /* 0x000fe2000f8e0008 */
[----:B------:R-:W-:-:S02]  /*d350*/  IADD3 R25, P4, R6, 0x2000, RZ ;  /* 0x0000200006197810 */ /* 0x000fc40007f9e0ff */
[----:B------:R-:W-:Y:S01]  /*d360*/  LOP3.LUT R44, R45, 0x380, RZ, 0xc0, !PT ;  /* 0x000003802d2c7812 */ /* 0x000fe200078ec0ff */
[----:B------:R-:W-:Y:S01]  /*d370*/  IMAD R15, R11, UR9, R10 ;  /* 0x000000090b0f7c24 */ /* 0x000fe2000f8e020a */
[----:B------:R-:W-:Y:S01]  /*d380*/  ULDC.64 UR8, c[0x0][0xb50] ;  /* 0x0002d40000087ab9 */ /* 0x000fe20000000a00 */
[----:B------:R-:W-:Y:S02]  /*d390*/  SHF.R.U64 R56, R56, 0x3, RZ ;  /* 0x0000000338387819 */ /* 0x000fe400000012ff */
[----:B------:R-:W-:Y:S01]  /*d3a0*/  IMAD.IADD R9, R9, 0x1, R15 ;  /* 0x0000000109097824 */ /* 0x000fe200078e020f */
[C---:B------:R-:W-:Y:S02]  /*d3b0*/  LEA R11, P0, R8.reuse, UR8, 0x2 ;  /* 0x00000008080b7c11 */ /* 0x040fe4000f8010ff */
[----:B------:R-:W-:Y:S02]  /*d3c0*/  LOP3.LUT R12, R13, 0x380, RZ, 0xc0, !PT ;  /* 0x000003800d0c7812 */ /* 0x000fe400078ec0ff */
[----:B------:R-:W-:Y:S01]  /*d3d0*/  LEA.HI.X R14, R8, UR9, R9, 0x2, P0 ;  /* 0x00000009080e7c11 */ /* 0x000fe200080f1409 */
[----:B------:R-:W-:Y:S01]  /*d3e0*/  SHFL.IDX PT, R20, R11, RZ, 0x1c1f ;  /* 0x001c1fff0b147589 */ /* 0x000fe200000e0000 */
[----:B------:R-:W-:Y:S01]  /*d3f0*/  IADD3 R29, P0, R6, 0x3000, RZ ;  /* 0x00003000061d7810 */ /* 0x000fe20007f1e0ff */
[----:B------:R-:W-:Y:S01]  /*d400*/  VIADD R8, R26, 0x8 ;  /* 0x000000081a087836 */ /* 0x000fe20000000000 */
[----:B------:R-:W-:Y:S01]  /*d410*/  LOP3.LUT R24, R25, 0x380, RZ, 0xc0, !PT ;  /* 0x0000038019187812 */ /* 0x000fe200078ec0ff */
[----:B------:R-:W0:Y:S01]  /*d420*/  SHFL.IDX PT, R21, R14, RZ, 0x1c1f ;  /* 0x001c1fff0e157589 */ /* 0x000e2200000e0000 */
[----:B------:R-:W-:-:S02]  /*d430*/  LOP3.LUT R28, R29, 0x380, RZ, 0xc0, !PT ;  /* 0x000003801d1c7812 */ /* 0x000fc400078ec0ff */
[----:B------:R-:W-:Y:S01]  /*d440*/  SHF.R.U64 R44, R44, 0x3, RZ ;  /* 0x000000032c2c7819 */ /* 0x000fe200000012ff */
[----:B------:R-:W-:Y:S01]  /*d450*/  SHFL.IDX PT, R42, R11, 0x1, 0x1c1f ;  /* 0x003c1f000b2a7f89 */ /* 0x000fe200000e0000 */
[----:B------:R-:W-:Y:S02]  /*d460*/  SHF.R.U64 R28, R28, 0x3, RZ ;  /* 0x000000031c1c7819 */ /* 0x000fe400000012ff */
[----:B------:R-:W-:Y:S01]  /*d470*/  LOP3.LUT R56, R56, R57, RZ, 0x3c, !PT ;  /* 0x0000003938387212 */ /* 0x000fe200078e3cff */
[--C-:B------:R-:W-:Y:S01]  /*d480*/  IMAD.X R57, RZ, RZ, R7.reuse, P3 ;  /* 0x000000ffff397224 */ /* 0x100fe200018e0607 */
[----:B------:R-:W-:Y:S01]  /*d490*/  LOP3.LUT R28, R28, R29, RZ, 0x3c, !PT ;  /* 0x0000001d1c1c7212 */ /* 0x000fe200078e3cff */
[----:B------:R-:W-:Y:S01]  /*d4a0*/  IMAD.X R29, RZ, RZ, R7, P0 ;  /* 0x000000ffff1d7224 */ /* 0x000fe200000e0607 */
[----:B------:R-:W-:Y:S01]  /*d4b0*/  SHF.R.U64 R12, R12, 0x3, RZ ;  /* 0x000000030c0c7819 */ /* 0x000fe200000012ff */
[----:B------:R-:W1:Y:S01]  /*d4c0*/  SHFL.IDX PT, R43, R14, 0x1, 0x1c1f ;  /* 0x003c1f000e2b7f89 */ /* 0x000e6200000e0000 */
[----:B------:R-:W-:-:S02]  /*d4d0*/  SHF.R.U64 R24, R24, 0x3, RZ ;  /* 0x0000000318187819 */ /* 0x000fc400000012ff */
[C---:B------:R-:W-:Y:S02]  /*d4e0*/  IADD3 R61, P0, R6.reuse, 0x9000, RZ ;  /* 0x00009000063d7810 */ /* 0x040fe40007f1e0ff */
[----:B------:R-:W-:Y:S02]  /*d4f0*/  IADD3 R49, P3, R6, 0xa000, RZ ;  /* 0x0000a00006317810 */ /* 0x000fe40007f7e0ff */
[----:B------:R-:W-:Y:S01]  /*d500*/  LOP3.LUT R44, R44, R45, RZ, 0x3c, !PT ;  /* 0x0000002d2c2c7212 */ /* 0x000fe200078e3cff */
[--C-:B------:R-:W-:Y:S01]  /*d510*/  IMAD.X R45, RZ, RZ, R7.reuse, P2 ;  /* 0x000000ffff2d7224 */ /* 0x100fe200010e0607 */
[----:B------:R-:W-:Y:S01]  /*d520*/  LOP3.LUT R12, R12, R13, RZ, 0x3c, !PT ;  /* 0x0000000d0c0c7212 */ /* 0x000fe200078e3cff */
[--C-:B------:R-:W-:Y:S01]  /*d530*/  IMAD.X R13, RZ, RZ, R7.reuse, P5 ;  /* 0x000000ffff0d7224 */ /* 0x100fe200028e0607 */
[----:B------:R-:W-:Y:S01]  /*d540*/  LOP3.LUT R24, R24, R25, RZ, 0x3c, !PT ;  /* 0x0000001918187212 */ /* 0x000fe200078e3cff */
[----:B------:R-:W-:Y:S01]  /*d550*/  IMAD.X R25, RZ, RZ, R7, P4 ;  /* 0x000000ffff197224 */ /* 0x000fe200020e0607 */
[----:B------:R-:W-:-:S02]  /*d560*/  LOP3.LUT R60, R61, 0x380, RZ, 0xc0, !PT ;  /* 0x000003803d3c7812 */ /* 0x000fc400078ec0ff */
[C---:B------:R-:W-:Y:S02]  /*d570*/  IADD3 R41, P2, R6.reuse, 0xb000, RZ ;  /* 0x0000b00006297810 */ /* 0x040fe40007f5e0ff */
[----:B------:R-:W-:Y:S02]  /*d580*/  LOP3.LUT R48, R49, 0x380, RZ, 0xc0, !PT ;  /* 0x0000038031307812 */ /* 0x000fe400078ec0ff */
[C---:B------:R-:W-:Y:S02]  /*d590*/  IADD3 R33, P6, R6.reuse, 0x6000, RZ ;  /* 0x0000600006217810 */ /* 0x040fe40007fde0ff */
[C---:B------:R-:W-:Y:S02]  /*d5a0*/  IADD3 R37, P5, R6.reuse, 0x7000, RZ ;  /* 0x0000700006257810 */ /* 0x040fe40007fbe0ff */
[----:B------:R-:W-:Y:S02]  /*d5b0*/  IADD3 R69, P4, R6, 0x8000, RZ ;  /* 0x0000800006457810 */ /* 0x000fe40007f9e0ff */
[----:B------:R-:W-:-:S02]  /*d5c0*/  SHF.R.U64 R60, R60, 0x3, RZ ;  /* 0x000000033c3c7819 */ /* 0x000fc400000012ff */
[----:B------:R-:W-:Y:S02]  /*d5d0*/  LOP3.LUT R40, R41, 0x380, RZ, 0xc0, !PT ;  /* 0x0000038029287812 */ /* 0x000fe400078ec0ff */
[----:B------:R-:W-:Y:S02]  /*d5e0*/  SHF.R.U64 R48, R48, 0x3, RZ ;  /* 0x0000000330307819 */ /* 0x000fe400000012ff */
[----:B------:R-:W-:Y:S02]  /*d5f0*/  LOP3.LUT R32, R33, 0x380, RZ, 0xc0, !PT ;  /* 0x0000038021207812 */ /* 0x000fe400078ec0ff */
[----:B------:R-:W-:Y:S02]  /*d600*/  LOP3.LUT R36, R37, 0x380, RZ, 0xc0, !PT ;  /* 0x0000038025247812 */ /* 0x000fe400078ec0ff */
[----:B------:R-:W-:Y:S02]  /*d610*/  LOP3.LUT R68, R69, 0x380, RZ, 0xc0, !PT ;  /* 0x0000038045447812 */ /* 0x000fe400078ec0ff */
[----:B------:R-:W-:Y:S01]  /*d620*/  LOP3.LUT R60, R60, R61, RZ, 0x3c, !PT ;  /* 0x0000003d3c3c7212 */ /* 0x000fe200078e3cff */
[----:B------:R-:W-:Y:S01]  /*d630*/  IMAD.X R61, RZ, RZ, R7, P0 ;  /* 0x000000ffff3d7224 */ /* 0x000fe200000e0607 */
[----:B------:R-:W-:-:S02]  /*d640*/  SHF.R.U64 R40, R40, 0x3, RZ ;  /* 0x0000000328287819 */ /* 0x000fc400000012ff */
[----:B------:R-:W-:Y:S01]  /*d650*/  LOP3.LUT R48, R48, R49, RZ, 0x3c, !PT ;  /* 0x0000003130307212 */ /* 0x000fe200078e3cff */
[----:B------:R-:W-:Y:S01]  /*d660*/  IMAD.X R49, RZ, RZ, R7, P3 ;  /* 0x000000ffff317224 */ /* 0x000fe200018e0607 */
[----:B------:R-:W-:Y:S02]  /*d670*/  SHF.R.U64 R32, R32, 0x3, RZ ;  /* 0x0000000320207819 */ /* 0x000fe400000012ff */
[----:B------:R-:W-:Y:S02]  /*d680*/  SHF.R.U64 R36, R36, 0x3, RZ ;  /* 0x0000000324247819 */ /* 0x000fe400000012ff */
[----:B------:R-:W-:Y:S02]  /*d690*/  SHF.R.U64 R68, R68, 0x3, RZ ;  /* 0x0000000344447819 */ /* 0x000fe400000012ff */
[----:B------:R-:W-:Y:S02]  /*d6a0*/  LOP3.LUT P0, RZ, R193, 0x3, RZ, 0xc0, !PT ;  /* 0x00000003c1ff7812 */ /* 0x000fe4000780c0ff */
[----:B------:R-:W-:-:S02]  /*d6b0*/  IADD3 R10, P3, R6, 0xf000, RZ ;  /* 0x0000f000060a7810 */ /* 0x000fc40007f7e0ff */
[----:B------:R-:W-:Y:S01]  /*d6c0*/  LOP3.LUT R40, R40, R41, RZ, 0x3c, !PT ;  /* 0x0000002928287212 */ /* 0x000fe200078e3cff */
[--C-:B------:R-:W-:Y:S01]  /*d6d0*/  IMAD.X R41, RZ, RZ, R7.reuse, P2 ;  /* 0x000000ffff297224 */ /* 0x100fe200010e0607 */
[----:B------:R-:W-:Y:S01]  /*d6e0*/  LOP3.LUT R32, R32, R33, RZ, 0x3c, !PT ;  /* 0x0000002120207212 */ /* 0x000fe200078e3cff */
[--C-:B------:R-:W-:Y:S01]  /*d6f0*/  IMAD.X R33, RZ, RZ, R7.reuse, P6 ;  /* 0x000000ffff217224 */ /* 0x100fe200030e0607 */
[----:B------:R-:W-:Y:S01]  /*d700*/  LOP3.LUT R36, R36, R37, RZ, 0x3c, !PT ;  /* 0x0000002524247212 */ /* 0x000fe200078e3cff */
[--C-:B------:R-:W-:Y:S01]  /*d710*/  IMAD.X R37, RZ, RZ, R7.reuse, P5 ;  /* 0x000000ffff257224 */ /* 0x100fe200028e0607 */
[----:B------:R-:W-:Y:S01]  /*d720*/  LOP3.LUT R68, R68, R69, RZ, 0x3c, !PT ;  /* 0x0000004544447212 */ /* 0x000fe200078e3cff */
[--C-:B------:R-:W-:Y:S01]  /*d730*/  IMAD.X R69, RZ, RZ, R7.reuse, P4 ;  /* 0x000000ffff457224 */ /* 0x100fe200020e0607 */
[-C--:B------:R-:W-:Y:S01]  /*d740*/  ISETP.GE.OR P2, PT, R26, R83.reuse, P0 ;  /* 0x000000531a00720c */ /* 0x080fe20000746670 */
[----:B------:R-:W-:Y:S01]  /*d750*/  IMAD.X R53, RZ, RZ, R7, P3 ;  /* 0x000000ffff357224 */ /* 0x000fe200018e0607 */
[----:B------:R-:W-:-:S02]  /*d760*/  ISETP.GE.OR P0, PT, R8, R83, P0 ;  /* 0x000000530800720c */ /* 0x000fc40000706670 */
[----:B------:R-:W-:Y:S02]  /*d770*/  LOP3.LUT R5, R10, 0x380, RZ, 0xc0, !PT ;  /* 0x000003800a057812 */ /* 0x000fe400078ec0ff */
[C---:B------:R-:W-:Y:S02]  /*d780*/  IADD3 R77, P6, R6.reuse, 0xc000, RZ ;  /* 0x0000c000064d7810 */ /* 0x040fe40007fde0ff */
[C---:B------:R-:W-:Y:S02]  /*d790*/  IADD3 R73, P5, R6.reuse, 0xd000, RZ ;  /* 0x0000d00006497810 */ /* 0x040fe40007fbe0ff */
[C---:B------:R-:W-:Y:S02]  /*d7a0*/  IADD3 R65, P4, R6.reuse, 0xe000, RZ ;  /* 0x0000e00006417810 */ /* 0x040fe40007f9e0ff */
[----:B------:R-:W-:Y:S01]  /*d7b0*/  LOP3.LUT R9, R6, 0x380, RZ, 0xc0, !PT ;  /* 0x0000038006097812 */ /* 0x000fe200078ec0ff */
[----:B0-----:R-:W-:Y:S01]  /*d7c0*/  @!P2 ST.E desc[UR54][R20.64], R3 ;  /* 0x000000031400a985 */ /* 0x001fe2000c101936 */
[----:B------:R-:W-:-:S02]  /*d7d0*/  SHF.R.U64 R5, R5, 0x3, RZ ;  /* 0x0000000305057819 */ /* 0x000fc400000012ff */
[----:B------:R-:W-:Y:S01]  /*d7e0*/  LOP3.LUT R76, R77, 0x380, RZ, 0xc0, !PT ;  /* 0x000003804d4c7812 */ /* 0x000fe200078ec0ff */
[----:B-1----:R0:W-:Y:S01]  /*d7f0*/  @!P0 ST.E desc[UR54][R42.64], R0 ;  /* 0x000000002a008985 */ /* 0x0021e2000c101936 */
[----:B------:R-:W-:Y:S02]  /*d800*/  LOP3.LUT R72, R73, 0x380, RZ, 0xc0, !PT ;  /* 0x0000038049487812 */ /* 0x000fe400078ec0ff */
[----:B------:R-:W-:Y:S01]  /*d810*/  LOP3.LUT R64, R65, 0x380, RZ, 0xc0, !PT ;  /* 0x0000038041407812 */ /* 0x000fe200078ec0ff */
[----:B------:R-:W-:Y:S01]  /*d820*/  UIMAD UR8, UR7, UR10, URZ ;  /* 0x0000000a070872a4 */ /* 0x000fe2000f8e023f */
[----:B------:R-:W-:Y:S01]  /*d830*/  SHF.R.U64 R9, R9, 0x3, RZ ;  /* 0x0000000309097819 */ /* 0x000fe200000012ff */
[----:B------:R-:W5:Y:S01]  /*d840*/  LD.E.128 R12, desc[UR54][R12.64] ;  /* 0x000000360c0c7980 */ /* 0x000f62000c101d00 */
[----:B------:R-:W-:Y:S02]  /*d850*/  SHF.R.U64 R76, R76, 0x3, RZ ;  /* 0x000000034c4c7819 */ /* 0x000fe400000012ff */
[----:B------:R-:W-:Y:S01]  /*d860*/  SHF.R.U64 R72, R72, 0x3, RZ ;  /* 0x0000000348487819 */ /* 0x000fe200000012ff */
[----:B------:R-:W5:Y:S01]  /*d870*/  LD.E.128 R24, desc[UR54][R24.64] ;  /* 0x0000003618187980 */ /* 0x000f62000c101d00 */
[----:B------:R-:W-:-:S02]  /*d880*/  SHF.R.U64 R64, R64, 0x3, RZ ;  /* 0x0000000340407819 */ /* 0x000fc400000012ff */
[----:B------:R-:W-:Y:S02]  /*d890*/  LOP3.LUT R6, R9, R6, RZ, 0x3c, !PT ;  /* 0x0000000609067212 */ /* 0x000fe400078e3cff */
[----:B------:R-:W-:Y:S01]  /*d8a0*/  LOP3.LUT R52, R5, R10, RZ, 0x3c, !PT ;  /* 0x0000000a05347212 */ /* 0x000fe200078e3cff */
[----:B0-----:R-:W-:Y:S01]  /*d8b0*/  IMAD R0, R23, 0x20, R192 ;  /* 0x0000002017007824 */ /* 0x001fe200078e02c0 */
[----:B------:R-:W0:Y:S01]  /*d8c0*/  @P1 LDC R5, c[0x0][0xbec] ;  /* 0x0002fb00ff051b82 */ /* 0x000e220000000800 */
[----:B------:R-:W-:Y:S01]  /*d8d0*/  LOP3.LUT R76, R76, R77, RZ, 0x3c, !PT ;  /* 0x0000004d4c4c7212 */ /* 0x000fe200078e3cff */
[--C-:B------:R-:W-:Y:S01]  /*d8e0*/  IMAD.X R77, RZ, RZ, R7.reuse, P6 ;  /* 0x000000ffff4d7224 */ /* 0x100fe200030e0607 */
[----:B------:R-:W-:Y:S01]  /*d8f0*/  LOP3.LUT R72, R72, R73, RZ, 0x3c, !PT ;  /* 0x0000004948487212 */ /* 0x000fe200078e3cff */
[--C-:B------:R-:W-:Y:S01]  /*d900*/  IMAD.X R73, RZ, RZ, R7.reuse, P5 ;  /* 0x000000ffff497224 */ /* 0x100fe200028e0607 */
[----:B------:R-:W-:Y:S01]  /*d910*/  LOP3.LUT R64, R64, R65, RZ, 0x3c, !PT ;  /* 0x0000004140407212 */ /* 0x000fe200078e3cff */
[----:B------:R-:W-:Y:S01]  /*d920*/  IMAD.X R65, RZ, RZ, R7, P4 ;  /* 0x000000ffff417224 */ /* 0x000fe200020e0607 */
[----:B------:R1:W5:Y:S01]  /*d930*/  LD.E.128 R8, desc[UR54][R6.64] ;  /* 0x0000003606087980 */ /* 0x000362000c101d00 */
[----:B------:R-:W-:-:S02]  /*d940*/  UIMAD.WIDE.U32 UR6, UR4, UR10, URZ ;  /* 0x0000000a040672a5 */ /* 0x000fc4000f8e003f */
[----:B------:R-:W-:Y:S01]  /*d950*/  UIMAD UR8, UR4, UR11, UR8 ;  /* 0x0000000b040872a4 */ /* 0x000fe2000f8e0208 */
[----:B------:R-:W-:Y:S01]  /*d960*/  VIADD R20, R0, UR36 ;  /* 0x0000002400147c36 */ /* 0x000fe20008000000 */
[----:B------:R-:W5:Y:S01]  /*d970*/  LD.E.128 R28, desc[UR54][R28.64] ;  /* 0x000000361c1c7980 */ /* 0x000f62000c101d00 */
[----:B------:R-:W-:-:S03]  /*d980*/  ULDC.64 UR10, c[0x0][0xae8] ;  /* 0x0002ba00000a7ab9 */ /* 0x000fc60000000a00 */
[----:B------:R-:W5:Y:S01]  /*d990*/  LD.E.128 R56, desc[UR54][R56.64] ;  /* 0x0000003638387980 */ /* 0x000f62000c101d00 */
[----:B-1----:R-:W1:Y:S01]  /*d9a0*/  @P1 LDC R7, c[0x0][0xbf0] ;  /* 0x0002fc00ff071b82 */ /* 0x002e620000000800 */
[----:B------:R-:W-:Y:S02]  /*d9b0*/  UIADD3 UR7, UR7, UR8, URZ ;  /* 0x0000000807077290 */ /* 0x000fe4000fffe03f */
[----:B------:R-:W-:Y:S01]  /*d9c0*/  UIMAD UR4, UR16, UR10, URZ ;  /* 0x0000000a100472a4 */ /* 0x000fe2000f8e023f */
[----:B------:R-:W5:Y:S01]  /*d9d0*/  LD.E.128 R44, desc[UR54][R44.64] ;  /* 0x000000362c2c7980 */ /* 0x000f62000c101d00 */
[----:B------:R-:W-:Y:S02]  /*d9e0*/  UIMAD.WIDE.U32 UR6, UR44, UR10, UR6 ;  /* 0x0000000a2c0672a5 */ /* 0x000fe4000f8e0006 */
[----:B------:R-:W-:Y:S01]  /*d9f0*/  UIMAD UR4, UR44, UR11, UR4 ;  /* 0x0000000b2c0472a4 */ /* 0x000fe2000f8e0204 */
[----:B0-----:R-:W-:Y:S01]  /*da00*/  @P1 IMAD.HI.U32 R0, R20, R5, RZ ;  /* 0x0000000514001227 */ /* 0x001fe200078e00ff */
[----:B------:R-:W-:Y:S01]  /*da10*/  ULDC.64 UR8, c[0x0][0xaf0] ;  /* 0x0002bc0000087ab9 */ /* 0x000fe20000000a00 */
[----:B------:R-:W5:Y:S01]  /*da20*/  LD.E.128 R32, desc[UR54][R32.64] ;  /* 0x0000003620207980 */ /* 0x000f62000c101d00 */
[----:B------:R-:W-:-:S02]  /*da30*/  UIADD3 UR7, UR7, UR4, URZ ;  /* 0x0000000407077290 */ /* 0x000fc4000fffe03f */
[----:B------:R-:W-:Y:S01]  /*da40*/  UIMAD UR4, UR15, UR8, URZ ;  /* 0x000000080f0472a4 */ /* 0x000fe2000f8e023f */
[----:B------:R-:W-:Y:S01]  /*da50*/  IMAD.MOV.U32 R3, RZ, RZ, R20 ;  /* 0x000000ffff037224 */ /* 0x000fe200078e0014 */
[----:B------:R-:W-:Y:S01]  /*da60*/  UIMAD.WIDE.U32 UR6, UR14, UR8, UR6 ;  /* 0x000000080e0672a5 */ /* 0x000fe2000f8e0006 */
[----:B------:R-:W5:Y:S01]  /*da70*/  LD.E.128 R36, desc[UR54][R36.64] ;  /* 0x0000003624247980 */ /* 0x000f62000c101d00 */
[----:B------:R-:W-:-:S03]  /*da80*/  UIMAD UR4, UR14, UR9, UR4 ;  /* 0x000000090e0472a4 */ /* 0x000fc6000f8e0204 */
[----:B------:R-:W-:Y:S01]  /*da90*/  ULDC.64 UR8, c[0x0][0xae0] ;  /* 0x0002b80000087ab9 */ /* 0x000fe20000000a00 */
[----:B------:R-:W5:Y:S01]  /*daa0*/  LD.E.128 R68, desc[UR54][R68.64] ;  /* 0x0000003644447980 */ /* 0x000f62000c101d00 */
[----:B-1----:R-:W-:Y:S01]  /*dab0*/  @P1 SHF.R.U32.HI R3, RZ, R7, R0 ;  /* 0x00000007ff031219 */ /* 0x002fe20000011600 */
[----:B------:R-:W-:Y:S02]  /*dac0*/  UIADD3 UR4, UR7, UR4, URZ ;  /* 0x0000000407047290 */ /* 0x000fe4000fffe03f */
[----:B------:R-:W5:Y:S01]  /*dad0*/  LD.E.128 R60, desc[UR54][R60.64] ;  /* 0x000000363c3c7980 */ /* 0x000f62000c101d00 */
[--C-:B------:R-:W-:Y:S01]  /*dae0*/  SHF.R.S32.HI R0, RZ, 0x1f, R3.reuse ;  /* 0x0000001fff007819 */ /* 0x100fe20000011403 */
[----:B------:R-:W-:Y:S02]  /*daf0*/  IMAD.MOV R5, RZ, RZ, -R3 ;  /* 0x000000ffff057224 */ /* 0x000fe400078e0a03 */
[----:B------:R-:W5:Y:S01]  /*db00*/  LD.E.128 R48, desc[UR54][R48.64] ;  /* 0x0000003630307980 */ /* 0x000f62000c101d00 */
[----:B------:R-:W-:-:S02]  /*db10*/  IMAD.U32 R7, RZ, RZ, UR7 ;  /* 0x00000007ff077e24 */ /* 0x000fc4000f8e00ff */
[----:B------:R-:W-:Y:S01]  /*db20*/  IMAD R0, R0, UR8, RZ ;  /* 0x0000000800007c24 */ /* 0x000fe2000f8e02ff */
[----:B------:R-:W5:Y:S01]  /*db30*/  LD.E.128 R40, desc[UR54][R40.64] ;  /* 0x0000003628287980 */ /* 0x000f62000c101d00 */
[----:B------:R-:W-:Y:S02]  /*db40*/  IMAD R5, R80, R5, R20 ;  /* 0x0000000550057224 */ /* 0x000fe400078e0214 */
[----:B------:R-:W-:Y:S01]  /*db50*/  IMAD.U32 R6, RZ, RZ, UR6 ;  /* 0x00000006ff067e24 */ /* 0x000fe2000f8e00ff */
[----:B------:R-:W5:Y:S01]  /*db60*/  LD.E.128 R76, desc[UR54][R76.64] ;  /* 0x000000364c4c7980 */ /* 0x000f62000c101d00 */
[----:B------:R-:W-:Y:S01]  /*db70*/  IMAD.U32 R7, RZ, RZ, UR4 ;  /* 0x00000004ff077e24 */ /* 0x000fe2000f8e00ff */
[----:B------:R-:W-:Y:S01]  /*db80*/  ULDC.64 UR6, c[0x0][0xad8] ;  /* 0x0002b60000067ab9 */ /* 0x000fe20000000a00 */
[----:B------:R-:W-:Y:S01]  /*db90*/  IMAD R21, R3, UR9, R0 ;  /* 0x0000000903157c24 */ /* 0x000fe2000f8e0200 */
[----:B------:R-:W5:Y:S01]  /*dba0*/  LD.E.128 R72, desc[UR54][R72.64] ;  /* 0x0000003648487980 */ /* 0x000f62000c101d00 */
[----:B------:R-:W-:-:S03]  /*dbb0*/  SHF.R.S32.HI R0, RZ, 0x1f, R5 ;  /* 0x0000001fff007819 */ /* 0x000fc60000011405 */
[----:B------:R-:W5:Y:S01]  /*dbc0*/  LD.E.128 R64, desc[UR54][R64.64] ;  /* 0x0000003640407980 */ /* 0x000f62000c101d00 */
[----:B------:R-:W-:-:S03]  /*dbd0*/  IMAD.WIDE.U32 R6, R3, UR8, R6 ;  /* 0x0000000803067c25 */ /* 0x000fc6000f8e0006 */
[----:B------:R-:W5:Y:S01]  /*dbe0*/  LD.E.128 R52, desc[UR54][R52.64] ;  /* 0x0000003634347980 */ /* 0x000f62000c101d00 */
[----:B------:R-:W-:Y:S01]  /*dbf0*/  @!PT LDS RZ, [RZ] ;  /* 0x00000000fffff984 */ /* 0x000fe20000000800 */
[----:B------:R-:W-:Y:S01]  /*dc00*/  @!PT LDS RZ, [RZ] ;  /* 0x00000000fffff984 */ /* 0x000fe20000000800 */
[----:B------:R-:W-:Y:S01]  /*dc10*/  @!PT LDS RZ, [RZ] ;  /* 0x00000000fffff984 */ /* 0x000fe20000000800 */
[----:B------:R-:W-:Y:S01]  /*dc20*/  @!PT LDS RZ, [RZ] ;  /* 0x00000000fffff984 */ /* 0x000fe20000000800 */
[----:B------:R0:W-:Y:S06]  /*dc30*/  MEMBAR.ALL.CTA ;  /* 0x0000000000007992 */ /* 0x0001ec0000008000 */
[----:B0-----:R-:W0:Y:S01]  /*dc40*/  FENCE.VIEW.ASYNC.S ;  /* 0x00000000000073c6 */ /* 0x001e220000000000 */
[----:B------:R-:W-:Y:S02]  /*dc50*/  IMAD.IADD R7, R7, 0x1, R21 ;  /* 0x0000000107077824 */ /* 0x000fe400078e0215 */
[----:B------:R-:W-:-:S02]  /*dc60*/  IMAD R20, R0, UR6, RZ ;  /* 0x0000000600147c24 */ /* 0x000fc4000f8e02ff */
[----:B------:R-:W-:Y:S02]  /*dc70*/  VIADD R84, R192, UR36 ;  /* 0x00000024c0547c36 */ /* 0x000fe40008000000 */
[C---:B------:R-:W-:Y:S02]  /*dc80*/  IMAD R3, R5.reuse, UR7, R20 ;  /* 0x0000000705037c24 */ /* 0x040fe4000f8e0214 */
[----:B------:R-:W-:Y:S01]  /*dc90*/  IMAD.WIDE.U32 R6, R5, UR6, R6 ;  /* 0x0000000605067c25 */ /* 0x000fe2000f8e0006 */
[----:B------:R-:W-:Y:S01]  /*dca0*/  ISETP.GE.AND P2, PT, R84, R83, PT ;  /* 0x000000535400720c */ /* 0x000fe20003f46270 */
[----:B------:R-:W-:Y:S02]  /*dcb0*/  ULDC.64 UR6, c[0x0][0xa80] ;  /* 0x0002a00000067ab9 */ /* 0x000fe40000000a00 */
[----:B------:R-:W-:Y:S01]  /*dcc0*/  IMAD.IADD R3, R7, 0x1, R3 ;  /* 0x0000000107037824 */ /* 0x000fe200078e0203 */
[----:B------:R-:W-:Y:S01]  /*dcd0*/  LEA R82, P3, R6, UR6, 0x1 ;  /* 0x0000000606527c11 */ /* 0x000fe2000f8608ff */
[----:B------:R-:W-:-:S02]  /*dce0*/  VIADD R4, R4, 0x28420 ;  /* 0x0002842004047836 */ /* 0x000fc40000000000 */
[----:B------:R-:W-:Y:S01]  /*dcf0*/  VIADD R0, R84, 0x20 ;  /* 0x0000002054007836 */ /* 0x000fe20000000000 */
[----:B------:R-:W-:Y:S02]  /*dd00*/  LEA.HI.X R3, R6, UR7, R3, 0x1, P3 ;  /* 0x0000000706037c11 */ /* 0x000fe400098f0c03 */
[----:B------:R-:W-:Y:S02]  /*dd10*/  PRMT R4, RZ, 0x654, R4 ;  /* 0x00000654ff047816 */ /* 0x000fe40000000004 */
[-C--:B------:R-:W-:Y:S01]  /*dd20*/  ISETP.GE.AND P1, PT, R0, R83.reuse, PT ;  /* 0x000000530000720c */ /* 0x080fe20003f26270 */
[----:B------:R-:W-:Y:S01]  /*dd30*/  VIADD R0, R84, 0x40 ;  /* 0x0000004054007836 */ /* 0x000fe20000000000 */
[----:B0-----:R0:W-:Y:S01]  /*dd40*/  SYNCS.ARRIVE.TRANS64.RED.A1T0 RZ, [R4+URZ], RZ ;  /* 0x000000ff04ff79a7 */ /* 0x0011e2000810043f */
[----:B------:R0:W1:Y:S01]  /*dd50*/  SHFL.IDX PT, R85, R82, RZ, 0x181f ;  /* 0x00181fff52557589 */ /* 0x00006200000e0000 */
[----:B------:R-:W-:Y:S03]  /*dd60*/  BSSY B1, `(.L_x_1174) ;  /* 0x0000015000017945 */ /* 0x000fe60003800000 */
[----:B------:R0:W2:Y:S01]  /*dd70*/  SHFL.IDX PT, R81, R3, RZ, 0x181f ;  /* 0x00181fff03517589 */ /* 0x0000a200000e0000 */
[----:B------:R-:W-:Y:S01]  /*dd80*/  ISETP.GE.AND P0, PT, R0, R83, PT ;  /* 0x000000530000720c */ /* 0x000fe20003f06270 */
[----:B------:R-:W-:-:S12]  /*dd90*/  @P2 BRA `(.L_x_1175) ;  /* 0x0000000000442947 */ /* 0x000fd80003800000 */
        /* <DEDUP_REMOVED lines=17> */
.L_x_1175:
[----:B------:R-:W-:Y:S05]  /*deb0*/  BSYNC B1 ;  /* 0x0000000000017941 */ /* 0x000fea0003800000 */
.L_x_1174:
[----:B---3-5:R3:W4:Y:S01]  /*dec0*/  SHFL.IDX PT, R11, R3, 0x1, 0x181f ;  /* 0x00381f00030b7f89 */ /* 0x02872200000e0000 */
[----:B------:R-:W-:Y:S03]  /*ded0*/  BSSY B1, `(.L_x_1176) ;  /* 0x0000014000017945 */ /* 0x000fe60003800000 */
[----:B------:R3:W0:Y:S01]  /*dee0*/  SHFL.IDX PT, R9, R82, 0x1, 0x181f ;  /* 0x00381f0052097f89 */ /* 0x00062200000e0000 */
[----:B------:R-:W-:Y:S05]  /*def0*/  @P1 BRA `(.L_x_1177) ;  /* 0x0000000000441947 */ /* 0x000fea0003800000 */
[----:B------:R-:W-:Y:S02]  /*df00*/  ULDC UR4, c[0x0][0xac8] ;  /* 0x0002b20000047ab9 */ /* 0x000fe40000000800 */
[----:B------:R-:W-:Y:S02]  /*df10*/  ISETP.GE.AND P4, PT, R16, UR4, PT ;  /* 0x0000000410007c0c */ /* 0x000fe4000bf86270 */
[----:B------:R-:W-:Y:S02]  /*df20*/  ISETP.GE.AND P3, PT, R19, UR4, PT ;  /* 0x0000000413007c0c */ /* 0x000fe4000bf66270 */
[----:B------:R-:W-:Y:S02]  /*df30*/  ISETP.GE.AND P2, PT, R18, UR4, PT ;  /* 0x0000000412007c0c */ /* 0x000fe4000bf46270 */
[----:B------:R-:W-:-:S07]  /*df40*/  ISETP.GE.AND P1, PT, R22, UR4, PT ;  /* 0x0000000416007c0c */ /* 0x000fce000bf26270 */
[CC--:B0-----:R-:W-:Y:S02]  /*df50*/  @!P4 LEA R4, P6, R16.reuse, R9.reuse, 0x1 ;  /* 0x000000091004c211 */ /* 0x0c1fe400078c08ff */
[C---:B------:R-:W-:Y:S02]  /*df60*/  @!P3 LEA R6, P5, R19.reuse, R9, 0x1 ;  /* 0x000000091306b211 */ /* 0x040fe400078a08ff */
[----:B----4-:R-:W-:Y:S02]  /*df70*/  @!P4 LEA.HI.X R5, R16, R11, R200, 0x1, P6 ;  /* 0x0000000b1005c211 */ /* 0x010fe400030f0cc8 */
        /* <DEDUP_REMOVED lines=9> */
.L_x_1177:
[----:B------:R-:W-:Y:S05]  /*e010*/  BSYNC B1 ;  /* 0x0000000000017941 */ /* 0x000fea0003800000 */
.L_x_1176:
[----:B0---4-:R0:W4:Y:S01]  /*e020*/  SHFL.IDX PT, R11, R3, 0x2, 0x181f ;  /* 0x00581f00030b7f89 */ /* 0x01112200000e0000 */
        /* <DEDUP_REMOVED lines=8> */
[-C--:B0-----:R-:W-:Y:S02]  /*e0b0*/  @!P3 LEA R4, P6, R16, R7.reuse, 0x1 ;  /* 0x000000071004b211 */ /* 0x081fe400078c08ff */
[CC--:B------:R-:W-:Y:S02]  /*e0c0*/  @!P2 LEA R6, P5, R19.reuse, R7.reuse, 0x1 ;  /* 0x000000071306a211 */ /* 0x0c0fe400078a08ff */
[----:B------:R-:W-:Y:S02]  /*e0d0*/  @!P1 LEA R8, P4, R18, R7, 0x1 ;  /* 0x0000000712089211 */ /* 0x000fe400078808ff */
[----:B----4-:R-:W-:Y:S02]  /*e0e0*/  @!P3 LEA.HI.X R5, R16, R11, R200, 0x1, P6 ;  /* 0x0000000b1005b211 */ /* 0x010fe400030f0cc8 */
        /* <DEDUP_REMOVED lines=8> */
.L_x_1179:
[----:B------:R-:W-:Y:S05]  /*e170*/  BSYNC B1 ;  /* 0x0000000000017941 */ /* 0x000fea0003800000 */
.L_x_1178:
[----:B------:R-:W-:Y:S01]  /*e180*/  VIADD R0, R84, 0x60 ;  /* 0x0000006054007836 */ /* 0x000fe20000000000 */
[----:B0--3--:R-:W3:Y:S04]  /*e190*/  SHFL.IDX PT, R3, R3, 0x3, 0x181f ;  /* 0x00781f0003037f89 */ /* 0x009ee800000e0000 */
[----:B------:R-:W-:Y:S01]  /*e1a0*/  ISETP.GE.AND P0, PT, R0, R83, PT ;  /* 0x000000530000720c */ /* 0x000fe20003f06270 */
[----:B----4-:R4:W0:-:S12]  /*e1b0*/  SHFL.IDX PT, R11, R82, 0x3, 0x181f ;  /* 0x00781f00520b7f89 */ /* 0x01081800000e0000 */
[----:B----4-:R-:W-:Y:S05]  /*e1c0*/  @P0 BRA `(.L_x_1180) ;  /* 0x0000000c00ac0947 */ /* 0x010fea0003800000 */
[----:B------:R-:W-:Y:S02]  /*e1d0*/  ULDC UR4, c[0x0][0xac8] ;  /* 0x0002b20000047ab9 */ /* 0x000fe40000000800 */
[----:B------:R-:W-:Y:S02]  /*e1e0*/  ISETP.GE.AND P3, PT, R16, UR4, PT ;  /* 0x0000000410007c0c */ /* 0x000fe4000bf66270 */
[----:B------:R-:W-:Y:S02]  /*e1f0*/  ISETP.GE.AND P4, PT, R19, UR4, PT ;  /* 0x0000000413007c0c */ /* 0x000fe4000bf86270 */
[----:B------:R-:W-:-:S09]  /*e200*/  ISETP.GE.AND P5, PT, R18, UR4, PT ;  /* 0x0000000412007c0c */ /* 0x000fd2000bfa6270 */
[-C--:B0-----:R-:W-:Y:S02]  /*e210*/  @!P3 LEA R4, P0, R16, R11.reuse, 0x1 ;  /* 0x0000000b1004b211 */ /* 0x081fe400078008ff */
[CC--:B------:R-:W-:Y:S02]  /*e220*/  @!P4 LEA R6, P1, R19.reuse, R11.reuse, 0x1 ;  /* 0x0000000b1306c211 */ /* 0x0c0fe400078208ff */
[----:B------:R-:W-:Y:S02]  /*e230*/  @!P5 LEA R8, P2, R18, R11, 0x1 ;  /* 0x0000000b1208d211 */ /* 0x000fe400078408ff */
        /* <DEDUP_REMOVED lines=12> */
.L_x_1172:
        /* <DEDUP_REMOVED lines=11> */
[----:B------:R-:W-:Y:S01]  /*e3b0*/  UISETP.NE.U32.AND UP1, UPT, UR6, URZ, UPT ;  /* 0x0000003f0600728c */ /* 0x000fe2000bf25070 */
[----:B------:R-:W-:Y:S02]  /*e3c0*/  IMAD.U32 R0, RZ, RZ, UR4 ;  /* 0x00000004ff007e24 */ /* 0x000fe4000f8e00ff */
[----:B------:R-:W2:Y:S01]  /*e3d0*/  @P2 LDG.E R3, desc[UR54][R4.64] ;  /* 0x0000003604032981 */ /* 0x000ea2000c1e1900 */
[----:B------:R-:W-:-:S06]  /*e3e0*/  UISETP.NE.AND.EX UP1, UPT, UR7, URZ, UPT, UP1 ;  /* 0x0000003f0700728c */ /* 0x000fcc000bf25310 */
        /* <DEDUP_REMOVED lines=9> */
[----:B------:R-:W-:-:S10]  /*e480*/  ISETP.GE.AND P1, PT, R201, 0x80, PT ;  /* 0x00000080c900780c */ /* 0x000fd40003f26270 */
[----:B------:R-:W0:Y:S01]  /*e490*/  @P0 LDC R9, c[0x0][0xbec] ;  /* 0x0002fb00ff090b82 */ /* 0x000e220000000800 */
[----:B--2---:R-:W-:Y:S01]  /*e4a0*/  @P2 R2UR UR4, R3 ;  /* 0x00000000030422ca */ /* 0x004fe200000e0000 */
[----:B01----:R-:W-:-:S14]  /*e4b0*/  @P3 BRA `(.L_x_1181) ;  /* 0x0000000000103947 */ /* 0x003fdc0003800000 */
[----:B------:R-:W-:Y:S05]  /*e4c0*/  @!P2 BRA `(.L_x_1181) ;  /* 0x00000000000ca947 */ /* 0x000fea0003800000 */
[----:B------:R-:W2:Y:S04]  /*e4d0*/  LDG.E R3, desc[UR54][R4.64] ;  /* 0x0000003604037981 */ /* 0x000ea8000c1e1900 */
[----:B-----5:R-:W2:Y:S02]  /*e4e0*/  LDG.E R0, desc[UR54][R4.64+0x4] ;  /* 0x0000043604007981 */ /* 0x020ea4000c1e1900 */
[----:B--2---:R-:W-:-:S07]  /*e4f0*/  IMAD.IADD R0, R0, 0x1, -R3 ;  /* 0x0000000100007824 */ /* 0x004fce00078e0a03 */
.L_x_1181:
[----:B------:R-:W-:Y:S01]  /*e500*/  USHF.R.S32.HI UR6, URZ, 0x1f, UR43 ;  /* 0x0000001f3f067899 */ /* 0x000fe2000801142b */
[----:B------:R-:W-:Y:S01]  /*e510*/  BSSY B1, `(.L_x_1182) ;  /* 0x000002e000017945 */ /* 0x000fe20003800000 */
[----:B------:R-:W-:Y:S02]  /*e520*/  USHF.R.S32.HI UR9, URZ, 0x1f, UR4 ;  /* 0x0000001f3f097899 */ /* 0x000fe40008011404 */
[----:B------:R-:W-:Y:S02]  /*e530*/  USEL UR11, UR43, URZ, !UP0 ;  /* 0x0000003f2b0b7287 */ /* 0x000fe4000c000000 */
[----:B------:R-:W-:Y:S01]  /*e540*/  USEL UR12, UR6, URZ, !UP0 ;  /* 0x0000003f060c7287 */ /* 0x000fe2000c000000 */
[----:B------:R-:W-:Y:S11]  /*e550*/  @P1 BRA `(.L_x_1183) ;  /* 0x0000000000a41947 */ /* 0x000ff60003800000 */
[----:B------:R-:W0:Y:S01]  /*e560*/  S2R R4, SR_TID.X ;  /* 0x0000000000047919 */ /* 0x000e220000002100 */
[----:B------:R-:W1:Y:S01]  /*e570*/  LDC R5, c[0x0][0xbe8] ;  /* 0x0002fa00ff057b82 */ /* 0x000e620000000800 */
[----:B------:R-:W-:Y:S02]  /*e580*/  IMAD.U32 R6, RZ, RZ, UR36 ;  /* 0x00000024ff067e24 */ /* 0x000fe4000f8e00ff */
[----:B-1---5:R-:W-:-:S03]  /*e590*/  IMAD R3, R0, R5, RZ ;  /* 0x0000000500037224 */ /* 0x022fc600078e02ff */
[----:B0-----:R-:W-:-:S04]  /*e5a0*/  IADD3 R6, R6, -0x80, R4 ;  /* 0xffffff8006067810 */ /* 0x001fc80007ffe004 */
        /* <DEDUP_REMOVED lines=20> */
[----:B------:R-:W-:-:S04]  /*e6f0*/  IMAD.U32 R8, RZ, RZ, UR8 ;  /* 0x00000008ff087e24 */ /* 0x000fc8000f8e00ff */
[----:B------:R-:W-:-:S04]  /*e700*/  IMAD.MOV R3, RZ, RZ, -R4 ;  /* 0x000000ffff037224 */ /* 0x000fc800078e0a04 */
[----:B------:R-:W-:Y:S01]  /*e710*/  IMAD R3, R5, R3, R6 ;  /* 0x0000000305037224 */ /* 0x000fe200078e0206 */
[----:B------:R-:W-:Y:S02]  /*e720*/  SHF.R.S32.HI R5, RZ, 0x1f, R4 ;  /* 0x0000001fff057819 */ /* 0x000fe40000011404 */
        /* <DEDUP_REMOVED lines=12> */
.L_x_1183:
[----:B------:R-:W-:Y:S05]  /*e7f0*/  BSYNC B1 ;  /* 0x0000000000017941 */ /* 0x000fea0003800000 */
.L_x_1182:
[----:B------:R-:W1:Y:S01]  /*e800*/  @P0 LDC R5, c[0x0][0xbf0] ;  /* 0x0002fc00ff050b82 */ /* 0x000e620000000800 */
[----:B------:R-:W-:Y:S01]  /*e810*/  ULDC.64 UR14, c[0x0][0xaa0] ;  /* 0x0002a800000e7ab9 */ /* 0x000fe20000000a00 */
[----:B0-----:R-:W-:Y:S01]  /*e820*/  IMAD R3, R23, 0x20, R192 ;  /* 0x0000002017037824 */ /* 0x001fe200078e02c0 */
[----:B------:R-:W-:Y:S01]  /*e830*/  UIMAD UR8, UR9, UR14, URZ ;  /* 0x0000000e090872a4 */ /* 0x000fe2000f8e023f */
[----:B------:R-:W-:Y:S01]  /*e840*/  BSSY B1, `(.L_x_1184) ;  /* 0x0000041000017945 */ /* 0x000fe20003800000 */
[----:B------:R-:W-:Y:S01]  /*e850*/  UIMAD.WIDE.U32 UR6, UR4, UR14, URZ ;  /* 0x0000000e040672a5 */ /* 0x000fe2000f8e003f */
[----:B------:R-:W-:Y:S01]  /*e860*/  VIADD R8, R3, UR36 ;  /* 0x0000002403087c36 */ /* 0x000fe20008000000 */
[----:B------:R-:W-:-:S03]  /*e870*/  UIMAD UR8, UR4, UR15, UR8 ;  /* 0x0000000f040872a4 */ /* 0x000fc6000f8e0208 */
[----:B------:R-:W-:Y:S01]  /*e880*/  ULDC.64 UR14, c[0x0][0xae8] ;  /* 0x0002ba00000e7ab9 */ /* 0x000fe20000000a00 */
[----:B------:R-:W-:Y:S01]  /*e890*/  UIADD3 UR7, UR7, UR8, URZ ;  /* 0x0000000807077290 */ /* 0x000fe2000fffe03f */
[----:B------:R-:W-:Y:S01]  /*e8a0*/  @P0 IMAD.HI.U32 R4, R8, R9, RZ ;  /* 0x0000000908040227 */ /* 0x000fe200078e00ff */
[----:B------:R-:W-:Y:S02]  /*e8b0*/  UIMAD UR4, UR10, UR14, URZ ;  /* 0x0000000e0a0472a4 */ /* 0x000fe4000f8e023f */
[----:B------:R-:W-:Y:S01]  /*e8c0*/  UIMAD.WIDE.U32 UR6, UR44, UR14, UR6 ;  /* 0x0000000e2c0672a5 */ /* 0x000fe2000f8e0006 */
[----:B------:R-:W-:Y:S01]  /*e8d0*/  IMAD.MOV.U32 R3, RZ, RZ, R8 ;  /* 0x000000ffff037224 */ /* 0x000fe200078e0008 */
[----:B------:R-:W-:Y:S01]  /*e8e0*/  UIMAD UR4, UR44, UR15, UR4 ;  /* 0x0000000f2c0472a4 */ /* 0x000fe2000f8e0204 */
[----:B------:R-:W-:-:S03]  /*e8f0*/  ULDC.64 UR8, c[0x0][0xaf0] ;  /* 0x0002bc0000087ab9 */ /* 0x000fc60000000a00 */
[----:B------:R-:W-:Y:S02]  /*e900*/  UIADD3 UR7, UR7, UR4, URZ ;  /* 0x0000000407077290 */ /* 0x000fe4000fffe03f */
        /* <DEDUP_REMOVED lines=10> */
[----:B------:R-:W-:Y:S01]  /*e9b0*/  IMAD.U32 R4, RZ, RZ, UR6 ;  /* 0x00000006ff047e24 */ /* 0x000fe2000f8e00ff */
[----:B------:R-:W-:Y:S01]  /*e9c0*/  ULDC.64 UR6, c[0x0][0xad8] ;  /* 0x0002b60000067ab9 */ /* 0x000fe20000000a00 */
[----:B------:R-:W-:Y:S02]  /*e9d0*/  IMAD.U32 R5, RZ, RZ, UR4 ;  /* 0x00000004ff057e24 */ /* 0x000fe4000f8e00ff */
[----:B------:R-:W-:Y:S02]  /*e9e0*/  IMAD R7, R11, R7, R8 ;  /* 0x000000070b077224 */ /* 0x000fe400078e0208 */
[----:B------:R-:W-:-:S02]  /*e9f0*/  IMAD R9, R3, UR9, R6 ;  /* 0x0000000903097c24 */ /* 0x000fc4000f8e0206 */
[----:B------:R-:W-:Y:S01]  /*ea00*/  IMAD.WIDE.U32 R4, R3, UR8, R4 ;  /* 0x0000000803047c25 */ /* 0x000fe2000f8e0004 */
[----:B------:R-:W-:-:S03]  /*ea10*/  SHF.R.S32.HI R3, RZ, 0x1f, R7 ;  /* 0x0000001fff037819 */ /* 0x000fc60000011407 */
[----:B------:R-:W-:Y:S02]  /*ea20*/  IMAD.IADD R5, R5, 0x1, R9 ;  /* 0x0000000105057824 */ /* 0x000fe400078e0209 */
[----:B------:R-:W-:Y:S02]  /*ea30*/  IMAD R6, R3, UR6, RZ ;  /* 0x0000000603067c24 */ /* 0x000fe4000f8e02ff */
[----:B------:R-:W-:Y:S02]  /*ea40*/  VIADD R8, R192, UR36 ;  /* 0x00000024c0087c36 */ /* 0x000fe40008000000 */
[----:B-----5:R-:W-:Y:S02]  /*ea50*/  IMAD R11, R0, R11, RZ ;  /* 0x0000000b000b7224 */ /* 0x020fe400078e02ff */
        /* <DEDUP_REMOVED lines=31> */
.L_x_1185:
[----:B------:R-:W-:Y:S05]  /*ec50*/  BSYNC B1 ;  /* 0x0000000000017941 */ /* 0x000fea0003800000 */
.L_x_1184:
[----:B--23--:R2:W3:Y:S01]  /*ec60*/  SHFL.IDX PT, R5, R3, 0x1, 0x181f ;  /* 0x00381f0003057f89 */ /* 0x00c4e200000e0000 */
[----:B------:R-:W-:Y:S03]  /*ec70*/  BSSY B1, `(.L_x_1186) ;  /* 0x0000014000017945 */ /* 0x000fe60003800000 */
[----:B-1----:R2:W1:Y:S01]  /*ec80*/  SHFL.IDX PT, R7, R6, 0x1, 0x181f ;  /* 0x00381f0006077f89 */ /* 0x00246200000e0000 */
        /* <DEDUP_REMOVED lines=8> */
[----:B---3--:R-:W-:Y:S02]  /*ed10*/  @!P4 LEA.HI.X R13, R16, R5, R200, 0x1, P6 ;  /* 0x00000005100dc211 */ /* 0x008fe400030f0cc8 */
        /* <DEDUP_REMOVED lines=9> */
.L_x_1187:
[----:B------:R-:W-:Y:S05]  /*edb0*/  BSYNC B1 ;  /* 0x0000000000017941 */ /* 0x000fea0003800000 */
.L_x_1186:
[----:B---34-:R3:W4:Y:S01]  /*edc0*/  SHFL.IDX PT, R5, R3, 0x2, 0x181f ;  /* 0x00581f0003057f89 */ /* 0x01872200000e0000 */
        /* <DEDUP_REMOVED lines=11> */
[----:B----4-:R-:W-:Y:S02]  /*ee80*/  @!P3 LEA.HI.X R13, R16, R5, R200, 0x1, P6 ;  /* 0x00000005100db211 */ /* 0x010fe400030f0cc8 */
        /* <DEDUP_REMOVED lines=8> */
.L_x_1189:
[----:B------:R-:W-:Y:S05]  /*ef10*/  BSYNC B1 ;  /* 0x0000000000017941 */ /* 0x000fea0003800000 */
.L_x_1188:
[----:B------:R-:W-:Y:S01]  /*ef20*/  VIADD R0, R8, 0x60 ;  /* 0x0000006008007836 */ /* 0x000fe20000000000 */
[----:B0-23--:R-:W0:Y:S04]  /*ef30*/  SHFL.IDX PT, R3, R3, 0x3, 0x181f ;  /* 0x00781f0003037f89 */ /* 0x00de2800000e0000 */
[----:B------:R-:W-:Y:S01]  /*ef40*/  ISETP.GE.AND P0, PT, R0, R11, PT ;  /* 0x0000000b0000720c */ /* 0x000fe20003f06270 */
[----:B-1--4-:R1:W2:-:S12]  /*ef50*/  SHFL.IDX PT, R5, R6, 0x3, 0x181f ;  /* 0x00781f0006057f89 */ /* 0x01229800000e0000 */
[----:B-1----:R-:W-:Y:S05]  /*ef60*/  @P0 BRA `(.L_x_1180) ;  /* 0x0000000000440947 */ /* 0x002fea0003800000 */
[----:B------:R-:W-:Y:S02]  /*ef70*/  ULDC UR4, c[0x0][0xac8] ;  /* 0x0002b20000047ab9 */ /* 0x000fe40000000800 */
[----:B------:R-:W-:Y:S02]  /*ef80*/  ISETP.GE.AND P3, PT, R16, UR4, PT ;  /* 0x0000000410007c0c */ /* 0x000fe4000bf66270 */
[----:B------:R-:W-:Y:S02]  /*ef90*/  ISETP.GE.AND P2, PT, R19, UR4, PT ;  /* 0x0000000413007c0c */ /* 0x000fe4000bf46270 */
[----:B------:R-:W-:Y:S02]  /*efa0*/  ISETP.GE.AND P1, PT, R18, UR4, PT ;  /* 0x0000000412007c0c */ /* 0x000fe4000bf26270 */
[----:B------:R-:W-:-:S07]  /*efb0*/  ISETP.GE.AND P0, PT, R22, UR4, PT ;  /* 0x0000000416007c0c */ /* 0x000fce000bf06270 */
[-C--:B--2---:R-:W-:Y:S02]  /*efc0*/  @!P3 LEA R6, P6, R16, R5.reuse, 0x1 ;  /* 0x000000051006b211 */ /* 0x084fe400078c08ff */
        /* <DEDUP_REMOVED lines=11> */
.L_x_1180:
[----:B------:R-:W-:Y:S05]  /*f080*/  BSYNC B0 ;  /* 0x0000000000007941 */ /* 0x000fea0003800000 */
.L_x_1171:
[----:B------:R-:W-:Y:S02]  /*f090*/  ULDC UR4, c[0x0][0xc3c] ;  /* 0x00030f0000047ab9 */ /* 0x000fe40000000800 */
[----:B------:R-:W-:-:S06]  /*f0a0*/  UISETP.GE.AND UP0, UPT, UR49, UR4, UPT ;  /* 0x000000043100728c */ /* 0x000fcc000bf06270 */
[----:B------:R-:W-:-:S13]  /*f0b0*/  PLOP3.LUT P0, PT, PT, PT, UP0, 0x80, 0x0 ;  /* 0x000000000000781c */ /* 0x000fda0003f0f008 */
[----:B------:R-:W-:Y:S05]  /*f0c0*/  @!P0 BRA `(.L_x_1190) ;  /* 0xffffff1c00608947 */ /* 0x000fea000383ffff */
[----:B------:R-:W-:Y:S05]  /*f0d0*/  EXIT ;  /* 0x000000000000794d */ /* 0x000fea0003800000 */
.L_x_1085:
[----:B------:R-:W-:-:S08]  /*f0e0*/  NOP ;  /* 0x0000000000007918 */ /* 0x000fd00000000000 */
[----:B------:R-:W0:-:S00]  /*f0f0*/  USETMAXREG.DEALLOC.CTAPOOL 0x18 ;  /* 0x00000018000079c8 */ /* 0x000e0000080e0500 */
[----:B0-----:R-:W2:Y:S01]  /*f100*/  LDL.LU R2, [R1+0xc] ;  /* 0x00000c0001027983 */ /* 0x001ea20000300800 */
[----:B------:R-:W-:Y:S01]  /*f110*/  LOP3.LUT R0, R0, 0x3, RZ, 0xc0, !PT ;  /* 0x0000000300007812 */ /* 0x000fe200078ec0ff */
[----:B------:R-:W-:-:S05]  /*f120*/  IMAD.MOV.U32 R6, RZ, RZ, RZ ;  /* 0x000000ffff067224 */ /* 0x000fca00078e00ff */
[----:B------:R-:W0:Y:S02]  /*f130*/  SHFL.IDX PT, R0, R0, RZ, 0x1f ;  /* 0x00001fff00007589 */ /* 0x000e2400000e0000 */
[----:B0-----:R-:W-:Y:S02]  /*f140*/  ISETP.NE.AND P0, PT, R0, RZ, PT ;  /* 0x000000ff0000720c */ /* 0x001fe40003f05270 */
        /* <DEDUP_REMOVED lines=15> */
.L_x_1191:
[----:B------:R-:W1:Y:S01]  /*f240*/  S2R R0, SR_TID.X ;  /* 0x0000000000007919 */ /* 0x000e620000002100 */
[----:B------:R-:W-:Y:S01]  /*f250*/  ULDC UR4, c[0x0][0xc3c] ;  /* 0x00030f0000047ab9 */ /* 0x000fe20000000800 */
[----:B-1----:R-:W-:-:S04]  /*f260*/  LOP3.LUT R5, R0, 0x1f, RZ, 0xc0, !PT ;  /* 0x0000001f00057812 */ /* 0x002fc800078ec0ff */
[----:B------:R-:W-:-:S04]  /*f270*/  ISETP.NE.AND P0, PT, R5, 0x1f, PT ;  /* 0x0000001f0500780c */ /* 0x000fc80003f05270 */
[----:B------:R-:W-:-:S13]  /*f280*/  ISETP.GE.OR P1, PT, R5, UR4, !P0 ;  /* 0x0000000405007c0c */ /* 0x000fda000c726670 */
[----:B0-----:R-:W0:Y:S02]  /*f290*/  @!P1 LDC.64 R2, c[0x0][0xc80] ;  /* 0x00032000ff029b82 */ /* 0x001e240000000a00 */
        /* <DEDUP_REMOVED lines=18> */
[----:B------:R-:W1:Y:S02]  /*f3c0*/  SHFL.UP PT, R2, R3, 0x8, RZ ;  /* 0x0500000003027989 */ /* 0x000e6400000e00ff */
[----:B-1----:R-:W-:-:S05]  /*f3d0*/  SEL R2, R2, RZ, P4 ;  /* 0x000000ff02027207 */ /* 0x002fca0002000000 */
[----:B------:R-:W-:-:S05]  /*f3e0*/  IMAD.IADD R2, R3, 0x1, R2 ;  /* 0x0000000103027824 */ /* 0x000fca00078e0202 */
[----:B------:R-:W1:Y:S02]  /*f3f0*/  SHFL.UP PT, R4, R2, 0x10, RZ ;  /* 0x0600000002047989 */ /* 0x000e6400000e00ff */
[----:B-1----:R-:W-:-:S05]  /*f400*/  SEL R7, R4, RZ, P5 ;  /* 0x000000ff04077207 */ /* 0x002fca0002800000 */
[----:B------:R-:W-:Y:S02]  /*f410*/  IMAD.IADD R10, R2, 0x1, R7 ;  /* 0x00000001020a7824 */ /* 0x000fe400078e0207 */
[----:B------:R-:W1:Y:S03]  /*f420*/  LDC R7, c[0x0][0xc38] ;  /* 0x00030e00ff077b82 */ /* 0x000e660000000800 */
        /* <DEDUP_REMOVED lines=10> */
.L_x_1197:
        /* <DEDUP_REMOVED lines=14> */
.L_x_1196:
[----:B------:R-:W-:Y:S05]  /*f5b0*/  BSYNC B0 ;  /* 0x0000000000007941 */ /* 0x000fea0003800000 */
.L_x_1195:
        /* <DEDUP_REMOVED lines=22> */
.L_x_1193:
[----:B------:R-:W-:Y:S01]  /*f720*/  IMAD.IADD R11, R9, 0x1, -R8 ;  /* 0x00000001090b7824 */ /* 0x000fe200078e0a08 */
[----:B------:R-:W-:-:S03]  /*f730*/  ULDC.64 UR4, c[0x0][0xc90] ;  /* 0x0003240000047ab9 */ /* 0x000fc60000000a00 */
[----:B------:R-:W-:-:S05]  /*f740*/  IMAD R3, R10, R7, R11 ;  /* 0x000000070a037224 */ /* 0x000fca00078e020b */
[----:B------:R-:W-:-:S13]  /*f750*/  ISETP.GT.AND P0, PT, R3, R0, PT ;  /* 0x000000000300720c */ /* 0x000fda0003f04270 */
[----:B------:R-:W-:Y:S02]  /*f760*/  VOTEU.ANY UR7, UPT, !P0 ;  /* 0x0000000000077886 */ /* 0x000fe400040e0100 */
[----:B------:R-:W-:-:S04]  /*f770*/  UPOPC UR6, UR7 ;  /* 0x00000007000672bf */ /* 0x000fc80008000000 */
[----:B------:R-:W-:-:S04]  /*f780*/  UIADD3 UR44, UR6, UR44, URZ ;  /* 0x0000002c062c7290 */ /* 0x000fc8000fffe03f */
[----:B------:R-:W-:-:S06]  /*f790*/  UIMAD.WIDE UR4, UR44, 0x4, UR4 ;  /* 0x000000042c0478a5 */ /* 0x000fcc000f8e0204 */
[----:B------:R-:W-:Y:S02]  /*f7a0*/  IMAD.U32 R2, RZ, RZ, UR4 ;  /* 0x00000004ff027e24 */ /* 0x000fe4000f8e00ff */
[----:B------:R-:W-:-:S05]  /*f7b0*/  IMAD.U32 R3, RZ, RZ, UR5 ;  /* 0x00000005ff037e24 */ /* 0x000fca000f8e00ff */
[----:B------:R-:W2:Y:S01]  /*f7c0*/  LDG.E R9, desc[UR54][R2.64] ;  /* 0x0000003602097981 */ /* 0x000ea2000c1e1900 */
[----:B------:R-:W-:Y:S01]  /*f7d0*/  IMAD.U32 R15, RZ, RZ, UR6 ;  /* 0x00000006ff0f7e24 */ /* 0x000fe2000f8e00ff */
[----:B------:R-:W-:-:S04]  /*f7e0*/  ISETP.NE.AND P0, PT, RZ, UR7, PT ;  /* 0x00000007ff007c0c */ /* 0x000fc8000bf05270 */
[----:B------:R-:W2:Y:S02]  /*f7f0*/  SHFL.IDX PT, R6, R6, R15, 0x1f ;  /* 0x00001f0f06067589 */ /* 0x000ea400000e0000 */
[----:B--2---:R-:W-:-:S05]  /*f800*/  IMAD R8, R6, R9, RZ ;  /* 0x0000000906087224 */ /* 0x004fca00078e02ff */
[----:B------:R-:W-:-:S04]  /*f810*/  IABS R12, R8 ;  /* 0x00000008000c7213 */ /* 0x000fc80000000000 */
[----:B------:R-:W0:Y:S08]  /*f820*/  I2F.RP R13, R12 ;  /* 0x0000000c000d7306 */ /* 0x000e300000209400 */
[----:B0-----:R-:W0:Y:S02]  /*f830*/  MUFU.RCP R13, R13 ;  /* 0x0000000d000d7308 */ /* 0x001e240000001000 */
[----:B0-----:R-:W-:-:S06]  /*f840*/  VIADD R14, R13, 0xffffffe ;  /* 0x0ffffffe0d0e7836 */ /* 0x001fcc0000000000 */
[----:B------:R-:W0:Y:S02]  /*f850*/  F2I.FTZ.U32.TRUNC.NTZ R3, R14 ;  /* 0x0000000e00037305 */ /* 0x000e24000021f000 */
[----:B0-----:R-:W-:Y:S01]  /*f860*/  IMAD.MOV R17, RZ, RZ, -R3 ;  /* 0x000000ffff117224 */ /* 0x001fe200078e0a03 */
[----:B------:R-:W-:Y:S06]  /*f870*/  @!P0 BRA `(.L_x_1198) ;  /* 0x00000000000c8947 */ /* 0x000fec0003800000 */
[----:B------:R-:W-:-:S06]  /*f880*/  UIADD3 UR4, UR6, -0x1, URZ ;  /* 0xffffffff06047890 */ /* 0x000fcc000fffe03f */
[----:B------:R-:W-:-:S05]  /*f890*/  IMAD.U32 R13, RZ, RZ, UR4 ;  /* 0x00000004ff0d7e24 */ /* 0x000fca000f8e00ff */
[----:B------:R0:W1:Y:S02]  /*f8a0*/  SHFL.IDX PT, R4, R10, R13, 0x1f ;  /* 0x00001f0d0a047589 */ /* 0x00006400000e0000 */
.L_x_1198:
[----:B-1----:R-:W-:Y:S02]  /*f8b0*/  IMAD R4, R4, R7, R11 ;  /* 0x0000000704047224 */ /* 0x002fe400078e020b */
        /* <DEDUP_REMOVED lines=19> */
[----:B------:R-:W-:-:S05]  /*f9f0*/  @!P1 LOP3.LUT R2, RZ, R8, RZ, 0x33, !PT ;  /* 0x00000008ff029212 */ /* 0x000fca00078e33ff */
[----:B------:R-:W-:Y:S02]  /*fa00*/  IMAD R0, R9, R2, RZ ;  /* 0x0000000209007224 */ /* 0x000fe400078e02ff */
[----:B------:R-:W-:Y:S02]  /*fa10*/  IMAD.MOV R2, RZ, RZ, -R2 ;  /* 0x000000ffff027224 */ /* 0x000fe400078e0a02 */
[----:B-1----:R-:W-:Y:S02]  /*fa20*/  IMAD.MOV R4, RZ, RZ, -R0 ;  /* 0x000000ffff047224 */ /* 0x002fe400078e0a00 */
[----:B------:R-:W-:Y:S02]  /*fa30*/  IMAD R8, R8, R2, R11 ;  /* 0x0000000208087224 */ /* 0x000fe400078e020b */
[----:B------:R-:W-:Y:S01]  /*fa40*/  IMAD.MOV.U32 R2, RZ, RZ, RZ ;  /* 0x000000ffff027224 */ /* 0x000fe200078e00ff */
[----:B------:R-:W-:-:S04]  /*fa50*/  VIADDMNMX R7, R4, R7, R9, PT ;  /* 0x0000000704077246 */ /* 0x000fc80003800109 */
[-C--:B------:R-:W-:Y:S02]  /*fa60*/  IABS R4, R7.reuse ;  /* 0x0000000700047213 */ /* 0x080fe40000000000 */
[----:B0-----:R-:W-:Y:S02]  /*fa70*/  IABS R10, R7 ;  /* 0x00000007000a7213 */ /* 0x001fe40000000000 */
[----:B------:R-:W0:Y:S08]  /*fa80*/  I2F.RP R9, R4 ;  /* 0x0000000400097306 */ /* 0x000e300000209400 */
[----:B0-----:R-:W0:Y:S02]  /*fa90*/  MUFU.RCP R9, R9 ;  /* 0x0000000900097308 */ /* 0x001e240000001000 */
[----:B0-----:R-:W-:Y:S01]  /*faa0*/  VIADD R3, R9, 0xffffffe ;  /* 0x0ffffffe09037836 */ /* 0x001fe20000000000 */
[----:B------:R-:W-:-:S05]  /*fab0*/  IABS R9, R8 ;  /* 0x0000000800097213 */ /* 0x000fca0000000000 */
[----:B------:R-:W0:Y:S02]  /*fac0*/  F2I.FTZ.U32.TRUNC.NTZ R3, R3 ;  /* 0x0000000300037305 */ /* 0x000e24000021f000 */
[----:B0-----:R-:W-:-:S04]  /*fad0*/  IMAD.MOV R11, RZ, RZ, -R3 ;  /* 0x000000ffff0b7224 */ /* 0x001fc800078e0a03 */
[----:B------:R-:W-:-:S04]  /*fae0*/  IMAD R11, R11, R4, RZ ;  /* 0x000000040b0b7224 */ /* 0x000fc800078e02ff */
[----:B------:R-:W-:-:S04]  /*faf0*/  IMAD.HI.U32 R2, R3, R11, R2 ;  /* 0x0000000b03027227 */ /* 0x000fc800078e0002 */
        /* <DEDUP_REMOVED lines=9> */
[----:B------:R-:W-:Y:S01]  /*fb90*/  ISETP.GE.AND P2, PT, R3, RZ, PT ;  /* 0x000000ff0300720c */ /* 0x000fe20003f46270 */
[----:B------:R-:W-:-:S06]  /*fba0*/  IMAD.IADD R3, R8, 0x1, R0 ;  /* 0x0000000108037824 */ /* 0x000fcc00078e0200 */
[----:B------:R-:W-:-:S06]  /*fbb0*/  @P0 VIADD R2, R2, 0x1 ;  /* 0x0000000102020836 */ /* 0x000fcc0000000000 */
[----:B------:R-:W-:Y:S01]  /*fbc0*/  @!P2 IMAD.MOV R2, RZ, RZ, -R2 ;  /* 0x000000ffff02a224 */ /* 0x000fe200078e0a02 */
[----:B------:R-:W-:Y:S01]  /*fbd0*/  @!P1 LOP3.LUT R2, RZ, R7, RZ, 0x33, !PT ;  /* 0x00000007ff029212 */ /* 0x000fe200078e33ff */
[----:B------:R-:W-:-:S04]  /*fbe0*/  IMAD.MOV R7, RZ, RZ, -R7 ;  /* 0x000000ffff077224 */ /* 0x000fc800078e0a07 */
[----:B------:R-:W-:-:S05]  /*fbf0*/  IMAD R3, R2, R7, R3 ;  /* 0x0000000702037224 */ /* 0x000fca00078e0203 */
[----:B------:R-:W-:Y:S02]  /*fc00*/  R2UR UR36, R3 ;  /* 0x00000000032472ca */ /* 0x000fe400000e0000 */
[----:B------:R-:W-:-:S05]  /*fc10*/  LOP3.LUT R3, RZ, R2, RZ, 0x33, !PT ;  /* 0x00000002ff037212 */ /* 0x000fca00078e33ff */
[----:B------:R-:W-:-:S05]  /*fc20*/  IMAD.IADD R0, R6, 0x1, R3 ;  /* 0x0000000106007824 */ /* 0x000fca00078e0203 */
[----:B------:R1:W-:Y:S01]  /*fc30*/  STL [R1+0x14], R0 ;  /* 0x0000140001007387 */ /* 0x0003e20000100800 */
[----:B------:R-:W-:Y:S05]  /*fc40*/  BRA `(.L_x_1199) ;  /* 0x00000000000c7947 */ /* 0x000fea0003800000 */
.L_x_1194:
[----:B------:R0:W-:Y:S01]  /*fc50*/  STL [R1+0x10], R0 ;  /* 0x0000100001007387 */ /* 0x0001e20000100800 */
[----:B------:R-:W-:-:S03]  /*fc60*/  UMOV UR36, URZ ;  /* 0x0000003f00247c82 */ /* 0x000fc60008000000 */
[----:B------:R0:W-:Y:S02]  /*fc70*/  STL [R1+0x14], RZ ;  /* 0x000014ff01007387 */ /* 0x0001e40000100800 */
.L_x_1199:
[----:B------:R-:W2:Y:S04]  /*fc80*/  LDL R2, [R1+0x14] ;  /* 0x0000140001027983 */ /* 0x000ea80000100800 */
[----:B------:R-:W3:Y:S01]  /*fc90*/  LDL R4, [R1+0x10] ;  /* 0x0000100001047983 */ /* 0x000ee20000100800 */
[----:B------:R-:W-:-:S13]  /*fca0*/  ISETP.NE.AND P0, PT, R5, RZ, PT ;  /* 0x000000ff0500720c */ /* 0x000fda0003f05270 */
[----:B------:R-:W4:Y:S01]  /*fcb0*/  @!P0 S2R R3, SR_CgaCtaId ;  /* 0x0000000000038919 */ /* 0x000f220000008800 */
[----:B01----:R-:W-:Y:S01]  /*fcc0*/  @!P0 MOV R0, 0x400 ;  /* 0x0000040000008802 */ /* 0x003fe20000000f00 */
[----:B------:R-:W-:Y:S02]  /*fcd0*/  IMAD.U32 R6, RZ, RZ, UR36 ;  /* 0x00000024ff067e24 */ /* 0x000fe4000f8e00ff */
[----:B------:R-:W-:Y:S01]  /*fce0*/  IMAD.U32 R7, RZ, RZ, UR44 ;  /* 0x0000002cff077e24 */ /* 0x000fe2000f8e00ff */
[----:B----4-:R-:W-:Y:S01]  /*fcf0*/  @!P0 LEA R0, R3, R0, 0x18 ;  /* 0x0000000003008211 */ /* 0x010fe200078ec0ff */
[----:B--2---:R-:W-:-:S05]  /*fd00*/  IMAD.MOV.U32 R5, RZ, RZ, R2 ;  /* 0x000000ffff057224 */ /* 0x004fca00078e0002 */
[----:B---3--:R2:W-:Y:S01]  /*fd10*/  @!P0 STS.128 [R0+0x284d0], R4 ;  /* 0x0284d00400008388 */ /* 0x0085e20000000c00 */
[----:B------:R-:W-:Y:S06]  /*fd20*/  BAR.ARV 0x5, 0x180 ;  /* 0x0146000000007b1d */ /* 0x000fec0000002000 */
.L_x_1192:
[----:B--2---:R-:W-:Y:S01]  /*fd30*/  IMAD.MOV.U32 R0, RZ, RZ, 0x1 ;  /* 0x00000001ff007424 */ /* 0x004fe200078e00ff */
[----:B------:R-:W-:Y:S01]  /*fd40*/  ULDC UR4, c[0x0][0xc3c] ;  /* 0x00030f0000047ab9 */ /* 0x000fe20000000800 */
[----:B------:R2:W-:Y:S01]  /*fd50*/  STL [R1], RZ ;  /* 0x000000ff01007387 */ /* 0x0005e20000100800 */
[----:B------:R-:W-:-:S03]  /*fd60*/  UISETP.GE.AND UP0, UPT, UR44, UR4, UPT ;  /* 0x000000042c00728c */ /* 0x000fc6000bf06270 */
[----:B------:R2:W-:Y:S03]  /*fd70*/  STL [R1+0x4], R0 ;  /* 0x0000040001007387 */ /* 0x0005e60000100800 */
[----:B------:R-:W-:Y:S01]  /*fd80*/  PLOP3.LUT P0, PT, PT, PT, UP0, 0x80, 0x0 ;  /* 0x000000000000781c */ /* 0x000fe20003f0f008 */
[----:B------:R2:W-:-:S12]  /*fd90*/  STL [R1+0x2c], RZ ;  /* 0x00002cff01007387 */ /* 0x0005d80000100800 */
[----:B--2---:R-:W-:Y:S05]  /*fda0*/  @P0 BRA `(.L_x_1200) ;  /* 0x0000004c00400947 */ /* 0x004fea0003800000 */
[----:B-1----:R-:W1:Y:S01]  /*fdb0*/  S2R R4, SR_TID.X ;  /* 0x0000000000047919 */ /* 0x002e620000002100 */
        /* <DEDUP_REMOVED lines=9> */
[C---:B------:R-:W-:Y:S01]  /*fe50*/  IMAD.SHL.U32 R0, R4.reuse, 0x40, RZ ;  /* 0x0000004004007824 */ /* 0x040fe200078e00ff */
[C---:B------:R-:W-:Y:S01]  /*fe60*/  LOP3.LUT P0, RZ, R4.reuse, 0x4, RZ, 0xc0, !PT ;  /* 0x0000000404ff7812 */ /* 0x040fe2000780c0ff */
[----:B------:R-:W-:-:S03]  /*fe70*/  IMAD.SHL.U32 R3, R4, 0x8, RZ ;  /* 0x0000000804037824 */ /* 0x000fc600078e00ff */
[----:B0-----:R-:W-:-:S04]  /*fe80*/  LOP3.LUT R2, R0, 0x180, RZ, 0xc0, !PT ;  /* 0x0000018000027812 */ /* 0x001fc800078ec0ff */
        /* <DEDUP_REMOVED lines=29> */
[----:B------:R-:W-:Y:S02]  /*10060*/  IMAD.MOV.U32 R0, RZ, RZ, 0x1 ;  /* 0x00000001ff007424 */ /* 0x000fe400078e00ff */
[----:B------:R-:W-:Y:S04]  /*10070*/  STL [R1+0x2c], RZ ;  /* 0x00002cff01007387 */ /* 0x000fe80000100800 */
[----:B------:R0:W-:Y:S04]  /*10080*/  STL [R1+0x4], R0 ;  /* 0x0000040001007387 */ /* 0x0001e80000100800 */
[----:B------:R1:W-:Y:S01]  /*10090*/  STL [R1], RZ ;  /* 0x000000ff01007387 */ /* 0x0003e20000100800 */
[----:B0-----:R-:W-:-:S07]  /*100a0*/  LOP3.LUT R0, R3, 0x80, RZ, 0xfc, !PT ;  /* 0x0000008003007812 */ /* 0x001fce00078efcff */
.L_x_1277:
[----:B------:R-:W-:Y:S01]  /*100b0*/  ULDC.64 UR4, c[0x0][0xa28] ;  /* 0x00028a0000047ab9 */ /* 0x000fe20000000a00 */
[----:B------:R-:W-:Y:S01]  /*100c0*/  IMAD.MOV.U32 R0, RZ, RZ, RZ ;  /* 0x000000ffff007224 */ /* 0x000fe200078e00ff */
[----:B------:R-:W-:Y:S01]  /*100d0*/  UISETP.NE.U32.AND UP0, UPT, UR4, URZ, UPT ;  /* 0x0000003f0400728c */ /* 0x000fe2000bf05070 */
[----:B------:R-:W-:Y:S01]  /*100e0*/  ULDC.64 UR8, c[0x0][0xa18] ;  /* 0x0002860000087ab9 */ /* 0x000fe20000000a00 */
[----:B------:R-:W-:Y:S02]  /*100f0*/  ULDC.64 UR6, c[0x0][0xa00] ;  /* 0x0002800000067ab9 */ /* 0x000fe40000000a00 */
[----:B------:R-:W-:Y:S01]  /*10100*/  UISETP.NE.AND.EX UP0, UPT, UR5, URZ, UPT, UP0 ;  /* 0x0000003f0500728c */ /* 0x000fe2000bf05300 */
[----:B0-2---:R-:W-:Y:S01]  /*10110*/  IMAD.MOV.U32 R4, RZ, RZ, RZ ;  /* 0x000000ffff047224 */ /* 0x005fe200078e00ff */
[----:B------:R-:W-:-:S04]  /*10120*/  ULDC.64 UR10, c[0x0][0xa20] ;  /* 0x00028800000a7ab9 */ /* 0x000fc80000000a00 */
[----:B------:R-:W-:-:S05]  /*10130*/  PLOP3.LUT P0, PT, PT, PT, UP0, 0x80, 0x0 ;  /* 0x000000000000781c */ /* 0x000fca0003f0f008 */
[----:B------:R-:W-:Y:S02]  /*10140*/  @UP0 ULDC.64 UR4, c[0x0][0xa28] ;  /* 0x00028a0000040ab9 */ /* 0x000fe40000000a00 */
[----:B------:R-:W-:-:S06]  /*10150*/  @UP0 UIMAD.WIDE UR4, UR44, 0x4, UR4 ;  /* 0x000000042c0408a5 */ /* 0x000fcc000f8e0204 */
[----:B------:R-:W-:Y:S02]  /*10160*/  IMAD.U32 R2, RZ, RZ, UR4 ;  /* 0x00000004ff027e24 */ /* 0x000fe4000f8e00ff */
[----:B------:R-:W-:Y:S01]  /*10170*/  IMAD.U32 R3, RZ, RZ, UR5 ;  /* 0x00000005ff037e24 */ /* 0x000fe2000f8e00ff */
[----:B------:R-:W-:Y:S01]  /*10180*/  ULDC.64 UR4, c[0x0][0xa00] ;  /* 0x0002800000047ab9 */ /* 0x000fe20000000a00 */
[----:B------:R-:W-:-:S03]  /*10190*/  UISETP.NE.U32.AND UP0, UPT, UR8, URZ, UPT ;  /* 0x0000003f0800728c */ /* 0x000fc6000bf05070 */
[----:B------:R0:W5:Y:S01]  /*101a0*/  @P0 LDG.E R0, desc[UR54][R2.64] ;  /* 0x0000003602000981 */ /* 0x000162000c1e1900 */
[----:B------:R-:W-:Y:S01]  /*101b0*/  ISETP.NE.U32.AND P0, PT, RZ, UR4, PT ;  /* 0x00000004ff007c0c */ /* 0x000fe2000bf05070 */
[----:B------:R-:W-:Y:S02]  /*101c0*/  UISETP.NE.AND.EX UP0, UPT, UR9, URZ, UPT, UP0 ;  /* 0x0000003f0900728c */ /* 0x000fe4000bf05300 */
[----:B------:R-:W-:Y:S01]  /*101d0*/  UIMAD.WIDE UR6, UR44, 0x4, UR6 ;  /* 0x000000042c0678a5 */ /* 0x000fe2000f8e0206 */
[----:B------:R-:W-:Y:S01]  /*101e0*/  ISETP.NE.AND.EX P0, PT, RZ, UR5, PT, P0 ;  /* 0x00000005ff007c0c */ /* 0x000fe2000bf05300 */
[----:B------:R-:W-:Y:S01]  /*101f0*/  ULDC.64 UR4, c[0x0][0xa08] ;  /* 0x0002820000047ab9 */ /* 0x000fe20000000a00 */
[----:B------:R-:W-:Y:S01]  /*10200*/  ULDC.64 UR8, c[0x0][0xa08] ;  /* 0x0002820000087ab9 */ /* 0x000fe20000000a00 */
[----:B------:R-:W-:Y:S01]  /*10210*/  ISETP.NE.U32.AND P1, PT, RZ, UR4, PT ;  /* 0x00000004ff007c0c */ /* 0x000fe2000bf25070 */
[----:B------:R-:W-:Y:S01]  /*10220*/  UIMAD.WIDE UR8, UR44, 0x4, UR8 ;  /* 0x000000042c0878a5 */ /* 0x000fe2000f8e0208 */
[----:B0-----:R-:W-:-:S02]  /*10230*/  IMAD.U32 R2, RZ, RZ, UR6 ;  /* 0x00000006ff027e24 */ /* 0x001fc4000f8e00ff */
[----:B------:R-:W-:Y:S01]  /*10240*/  ISETP.NE.AND.EX P1, PT, RZ, UR5, PT, P1 ;  /* 0x00000005ff007c0c */ /* 0x000fe2000bf25310 */
[----:B------:R-:W-:Y:S01]  /*10250*/  IMAD.U32 R3, RZ, RZ, UR7 ;  /* 0x00000007ff037e24 */ /* 0x000fe2000f8e00ff */
[----:B------:R-:W-:Y:S01]  /*10260*/  @UP0 ULDC.64 UR4, c[0x0][0xa18] ;  /* 0x0002860000040ab9 */ /* 0x000fe20000000a00 */
[----:B------:R-:W-:Y:S01]  /*10270*/  PLOP3.LUT P3, PT, PT, PT, UP0, 0x80, 0x0 ;  /* 0x000000000000781c */ /* 0x000fe20003f6f008 */
[----:B------:R-:W-:Y:S02]  /*10280*/  @UP0 UIMAD.WIDE UR4, UR44, 0x4, UR4 ;  /* 0x000000042c0408a5 */ /* 0x000fe4000f8e0204 */
[----:B------:R0:W2:Y:S02]  /*10290*/  @P0 LDG.E R5, desc[UR54][R2.64] ;  /* 0x0000003602050981 */ /* 0x0000a4000c1e1900 */
[----:B0-----:R-:W-:Y:S02]  /*102a0*/  IMAD.U32 R2, RZ, RZ, UR8 ;  /* 0x00000008ff027e24 */ /* 0x001fe4000f8e00ff */
[----:B------:R-:W-:-:S05]  /*102b0*/  IMAD.U32 R3, RZ, RZ, UR9 ;  /* 0x00000009ff037e24 */ /* 0x000fca000f8e00ff */
[----:B------:R0:W5:Y:S02]  /*102c0*/  @P1 LDG.E R4, desc[UR54][R2.64] ;  /* 0x0000003602041981 */ /* 0x000164000c1e1900 */
[----:B0-----:R-:W-:Y:S02]  /*102d0*/  IMAD.U32 R2, RZ, RZ, UR4 ;  /* 0x00000004ff027e24 */ /* 0x001fe4000f8e00ff */
[----:B------:R-:W-:Y:S01]  /*102e0*/  IMAD.U32 R3, RZ, RZ, UR5 ;  /* 0x00000005ff037e24 */ /* 0x000fe2000f8e00ff */
[----:B------:R-:W-:-:S04]  /*102f0*/  ULDC.64 UR4, c[0x0][0x418] ;  /* 0x0001060000047ab9 */ /* 0x000fc80000000a00 */
[----:B------:R-:W3:Y:S01]  /*10300*/  @P3 LDG.E R2, desc[UR54][R2.64] ;  /* 0x0000003602023981 */ /* 0x000ee2000c1e1900 */
[----:B------:R-:W-:Y:S01]  /*10310*/  UISETP.NE.U32.AND UP0, UPT, UR4, URZ, UPT ;  /* 0x0000003f0400728c */ /* 0x000fe2000bf05070 */
[----:B------:R-:W-:Y:S01]  /*10320*/  ISETP.NE.U32.AND P2, PT, RZ, UR10, PT ;  /* 0x0000000aff007c0c */ /* 0x000fe2000bf45070 */
[----:B------:R-:W-:Y:S01]  /*10330*/  UMOV UR45, URZ ;  /* 0x0000003f002d7c82 */ /* 0x000fe20008000000 */
[----:B------:R-:W-:Y:S01]  /*10340*/  ULDC UR4, c[0x0][0x424] ;  /* 0x0001090000047ab9 */ /* 0x000fe20000000800 */
[----:B------:R-:W-:Y:S01]  /*10350*/  UISETP.NE.AND.EX UP0, UPT, UR5, URZ, UPT, UP0 ;  /* 0x0000003f0500728c */ /* 0x000fe2000bf05300 */
[----:B------:R-:W-:Y:S01]  /*10360*/  ISETP.NE.AND.EX P2, PT, RZ, UR11, PT, P2 ;  /* 0x0000000bff007c0c */ /* 0x000fe2000bf45320 */
[----:B------:R-:W-:Y:S01]  /*10370*/  ULDC UR42, c[0x0][0x288] ;  /* 0x0000a200002a7ab9 */ /* 0x000fe20000000800 */
[----:B------:R-:W-:Y:S01]  /*10380*/  ULDC UR5, c[0x0][0x2f0] ;  /* 0x0000bc0000057ab9 */ /* 0x000fe20000000800 */
[----:B------:R-:W-:-:S04]  /*10390*/  USEL UR4, UR4, 0x1, UP0 ;  /* 0x0000000104047887 */ /* 0x000fc80008000000 */
[----:B------:R-:W-:Y:S01]  /*103a0*/  UIMAD UR4, UR4, UR5, URZ ;  /* 0x00000005040472a4 */ /* 0x000fe2000f8e023f */
[----:B--2---:R-:W-:Y:S02]  /*103b0*/  @P0 R2UR UR45, R5 ;  /* 0x00000000052d02ca */ /* 0x004fe400000e0000 */
[----:B---3--:R-:W-:Y:S01]  /*103c0*/  @P3 R2UR UR42, R2 ;  /* 0x00000000022a32ca */ /* 0x008fe200000e0000 */
[----:B------:R-:W-:-:S14]  /*103d0*/  @P3 BRA `(.L_x_1201) ;  /* 0x0000000000243947 */ /* 0x000fdc0003800000 */
[----:B------:R-:W-:Y:S05]  /*103e0*/  @!P0 BRA `(.L_x_1201) ;  /* 0x0000000000208947 */ /* 0x000fea0003800000 */
[----:B------:R-:W-:Y:S02]  /*103f0*/  IMAD.U32 R2, RZ, RZ, UR6 ;  /* 0x00000006ff027e24 */ /* 0x000fe4000f8e00ff */
[----:B------:R-:W-:-:S05]  /*10400*/  IMAD.U32 R3, RZ, RZ, UR7 ;  /* 0x00000007ff037e24 */ /* 0x000fca000f8e00ff */
[----:B------:R-:W2:Y:S02]  /*10410*/  LDG.E R2, desc[UR54][R2.64] ;  /* 0x0000003602027981 */ /* 0x000ea4000c1e1900 */
[----:B--2---:R-:W-:Y:S01]  /*10420*/  R2UR UR5, R2 ;  /* 0x00000000020572ca */ /* 0x004fe200000e0000 */
[----:B------:R-:W-:-:S06]  /*10430*/  IMAD.U32 R2, RZ, RZ, UR6 ;  /* 0x00000006ff027e24 */ /* 0x000fcc000f8e00ff */
[----:B------:R-:W2:Y:S02]  /*10440*/  LDG.E R2, desc[UR54][R2.64+0x4] ;  /* 0x0000043602027981 */ /* 0x000ea4000c1e1900 */
[----:B--2---:R-:W-:-:S13]  /*10450*/  R2UR UR42, R2 ;  /* 0x00000000022a72ca */ /* 0x004fda00000e0000 */
[----:B------:R-:W-:-:S12]  /*10460*/  UIADD3 UR42, -UR5, UR42, URZ ;  /* 0x0000002a052a7290 */ /* 0x000fd8000fffe13f */
.L_x_1201:
[----:B-----5:R-:W-:-:S05]  /*10470*/  IMAD.IADD R2, R4, 0x1, R0 ;  /* 0x0000000104027824 */ /* 0x020fca00078e0200 */
[----:B------:R0:W-:Y:S01]  /*10480*/  STL [R1+0x1c], R2 ;  /* 0x00001c0201007387 */ /* 0x0001e20000100800 */
[----:B------:R-:W-:Y:S05]  /*10490*/  @!P2 BRA `(.L_x_1202) ;  /* 0x00000000001ca947 */ /* 0x000fea0003800000 */
[----:B------:R-:W-:Y:S02]  /*104a0*/  ULDC.64 UR4, c[0x0][0xa20] ;  /* 0x0002880000047ab9 */ /* 0x000fe40000000a00 */
[----:B------:R-:W-:-:S06]  /*104b0*/  UIMAD.WIDE UR4, UR44, 0x4, UR4 ;  /* 0x000000042c0478a5 */ /* 0x000fcc000f8e0204 */
[----:B0-----:R-:W-:Y:S02]  /*104c0*/  IMAD.U32 R2, RZ, RZ, UR4 ;  /* 0x00000004ff027e24 */ /* 0x001fe4000f8e00ff */
[----:B------:R-:W-:-:S05]  /*104d0*/  IMAD.U32 R3, RZ, RZ, UR5 ;  /* 0x00000005ff037e24 */ /* 0x000fca000f8e00ff */
[----:B------:R-:W2:Y:S02]  /*104e0*/  LDG.E R2, desc[UR54][R2.64] ;  /* 0x0000003602027981 */ /* 0x000ea4000c1e1900 */
[----:B--2---:R-:W-:Y:S01]  /*104f0*/  R2UR UR4, R2 ;  /* 0x00000000020472ca */ /* 0x004fe200000e0000 */
[----:B------:R-:W-:-:S14]  /*10500*/  BRA `(.L_x_1203) ;  /* 0x0000000000247947 */ /* 0x000fdc0003800000 */
.L_x_1202:
[----:B------:R-:W-:Y:S05]  /*10510*/  @!P1 BRA `(.L_x_1203) ;  /* 0x0000000000209947 */ /* 0x000fea0003800000 */
[----:B0-----:R-:W-:Y:S02]  /*10520*/  IMAD.U32 R2, RZ, RZ, UR8 ;  /* 0x00000008ff027e24 */ /* 0x001fe4000f8e00ff */
[----:B------:R-:W-:-:S05]  /*10530*/  IMAD.U32 R3, RZ, RZ, UR9 ;  /* 0x00000009ff037e24 */ /* 0x000fca000f8e00ff */
[----:B------:R-:W2:Y:S02]  /*10540*/  LDG.E R2, desc[UR54][R2.64] ;  /* 0x0000003602027981 */ /* 0x000ea4000c1e1900 */
[----:B--2---:R-:W-:Y:S01]  /*10550*/  R2UR UR5, R2 ;  /* 0x00000000020572ca */ /* 0x004fe200000e0000 */
[----:B------:R-:W-:-:S06]  /*10560*/  IMAD.U32 R2, RZ, RZ, UR8 ;  /* 0x00000008ff027e24 */ /* 0x000fcc000f8e00ff */
[----:B------:R-:W2:Y:S02]  /*10570*/  LDG.E R2, desc[UR54][R2.64+0x4] ;  /* 0x0000043602027981 */ /* 0x000ea4000c1e1900 */
[----:B--2---:R-:W-:-:S13]  /*10580*/  R2UR UR4, R2 ;  /* 0x00000000020472ca */ /* 0x004fda00000e0000 */
[----:B------:R-:W-:-:S12]  /*10590*/  UIADD3 UR4, -UR5, UR4, URZ ;  /* 0x0000000405047290 */ /* 0x000fd8000fffe13f */
.L_x_1203:
[----:B0-----:R-:W2:Y:S01]  /*105a0*/  LDL.LU R2, [R1+0x14] ;  /* 0x0000140001027983 */ /* 0x001ea20000300800 */
[----:B------:R-:W-:Y:S01]  /*105b0*/  ULDC UR5, c[0x0][0x448] ;  /* 0x0001120000057ab9 */ /* 0x000fe20000000800 */
[----:B------:R-:W-:Y:S01]  /*105c0*/  R2UR UR11, R0 ;  /* 0x00000000000b72ca */ /* 0x000fe200000e0000 */
[----:B------:R-:W-:-:S06]  /*105d0*/  UISETP.NE.AND UP0, UPT, UR5, 0x1, UPT ;  /* 0x000000010500788c */ /* 0x000fcc000bf05270 */
[----:B------:R-:W-:Y:S02]  /*105e0*/  PLOP3.LUT P0, PT, PT, PT, UP0, 0x80, 0x0 ;  /* 0x000000000000781c */ /* 0x000fe40003f0f008 */
[----:B------:R-:W-:-:S03]  /*105f0*/  PLOP3.LUT P1, PT, PT, PT, UP0, 0x80, 0x0 ;  /* 0x000000000000781c */ /* 0x000fc60003f2f008 */
[----:B------:R-:W-:Y:S01]  /*10600*/  @UP0 ULDC UR5, c[0x0][0x44c] ;  /* 0x0001130000050ab9 */ /* 0x000fe20000000800 */
[----:B------:R-:W-:-:S04]  /*10610*/  UIADD3 UR11, -UR11, UR4, URZ ;  /* 0x000000040b0b7290 */ /* 0x000fc8000fffe13f */
[----:B------:R-:W-:Y:S01]  /*10620*/  UIADD3 UR7, UR11, 0x1, -UR42 ;  /* 0x000000010b077890 */ /* 0x000fe2000fffe82a */
[----:B--2---:R-:W-:-:S04]  /*10630*/  IMAD.SHL.U32 R18, R2, 0x80, RZ ;  /* 0x0000008002127824 */ /* 0x004fc800078e00ff */
[----:B------:R-:W-:-:S05]  /*10640*/  VIADD R0, R18, 0x7f ;  /* 0x0000007f12007836 */ /* 0x000fca0000000000 */
[C---:B------:R-:W-:Y:S01]  /*10650*/  R2UR UR6, R0.reuse ;  /* 0x00000000000672ca */ /* 0x040fe200000e0000 */
[----:B------:R-:W-:Y:S01]  /*10660*/  @P0 IMAD.HI.U32 R0, R0, UR5, RZ ;  /* 0x0000000500000c27 */ /* 0x000fe2000f8e00ff */
[----:B------:R-:W-:-:S04]  /*10670*/  @UP0 ULDC UR5, c[0x0][0x450] ;  /* 0x0001140000050ab9 */ /* 0x000fc80000000800 */
[----:B------:R-:W-:Y:S01]  /*10680*/  @P0 SHF.R.U32.HI R0, RZ, UR5, R0 ;  /* 0x00000005ff000c19 */ /* 0x000fe20008011600 */
[----:B------:R-:W-:Y:S02]  /*10690*/  ULDC.64 UR4, c[0x0][0x9e0] ;  /* 0x0002780000047ab9 */ /* 0x000fe40000000a00 */
[----:B------:R-:W-:Y:S01]  /*106a0*/  UISETP.GE.AND UP1, UPT, UR5, 0x1, UPT ;  /* 0x000000010500788c */ /* 0x000fe2000bf26270 */
[----:B------:R-:W-:-:S05]  /*106b0*/  @P1 R2UR UR6, R0 ;  /* 0x00000000000612ca */ /* 0x000fca00000e0000 */
[----:B------:R-:W-:-:S08]  /*106c0*/  PLOP3.LUT P1, PT, PT, PT, UP1, 0x80, 0x0 ;  /* 0x000000000000781c */ /* 0x000fd00003f2f018 */
[----:B------:R-:W-:-:S04]  /*106d0*/  UIADD3 UR6, UR7, UR6, URZ ;  /* 0x0000000607067290 */ /* 0x000fc8000fffe03f */
        /* <DEDUP_REMOVED lines=12> */
.L_x_1205:
[----:B------:R-:W-:-:S11]  /*107a0*/  UISETP.NE.AND UP1, UPT, UR5, 0x1, UPT ;  /* 0x000000010500788c */ /* 0x000fd6000bf25270 */
[----:B------:R-:W-:Y:S02]  /*107b0*/  @UP1 ULDC.64 UR12, c[0x0][0x9e8] ;  /* 0x00027a00000c1ab9 */ /* 0x000fe40000000a00 */
[----:B------:R-:W-:-:S04]  /*107c0*/  UIMAD.WIDE.U32 UR6, UR8, UR12, URZ ;  /* 0x0000000c080672a5 */ /* 0x000fc8000f8e003f */
[----:B------:R-:W-:-:S12]  /*107d0*/  @UP1 USHF.R.U32.HI UR8, URZ, UR13, UR7 ;  /* 0x0000000d3f081299 */ /* 0x000fd80008011607 */
.L_x_1206:
[----:B------:R-:W-:-:S04]  /*107e0*/  UIMAD UR8, UR8, UR5, UR5 ;  /* 0x00000005080872a4 */ /* 0x000fc8000f8e0205 */
[----:B------:R-:W-:-:S04]  /*107f0*/  UISETP.LT.AND UP1, UPT, UR4, UR8, UPT ;  /* 0x000000080400728c */ /* 0x000fc8000bf21270 */
[----:B------:R-:W-:-:S12]  /*10800*/  USEL UR4, UR4, UR8, UP1 ;  /* 0x0000000804047287 */ /* 0x000fd80008800000 */
.L_x_1204:
[----:B------:R-:W-:Y:S01]  /*10810*/  R2UR UR12, R18 ;  /* 0x00000000120c72ca */ /* 0x000fe200000e0000 */
[----:B------:R-:W-:Y:S02]  /*10820*/  UIADD3 UR8, UR11, 0x3f, URZ ;  /* 0x0000003f0b087890 */ /* 0x000fe4000fffe03f */
[----:B------:R-:W-:Y:S01]  /*10830*/  UIADD3 UR9, UR4, 0x3f, URZ ;  /* 0x0000003f04097890 */ /* 0x000fe2000fffe03f */
[----:B------:R-:W-:Y:S01]  /*10840*/  @UP0 ULDC UR6, c[0x0][0x44c] ;  /* 0x0001130000060ab9 */ /* 0x000fe20000000800 */
[----:B------:R-:W-:Y:S02]  /*10850*/  USHF.R.S32.HI UR4, URZ, 0x1f, UR8 ;  /* 0x0000001f3f047899 */ /* 0x000fe40008011408 */
[----:B------:R-:W-:Y:S02]  /*10860*/  USHF.R.S32.HI UR10, URZ, 0x1f, UR9 ;  /* 0x0000001f3f0a7899 */ /* 0x000fe40008011409 */
[----:B------:R-:W-:Y:S01]  /*10870*/  ULEA.HI UR4, UR4, UR8, URZ, 0x6 ;  /* 0x0000000804047291 */ /* 0x000fe2000f8f303f */
[----:B------:R-:W-:-:S03]  /*10880*/  @UP0 ULDC UR13, c[0x0][0x450] ;  /* 0x00011400000d0ab9 */ /* 0x000fc60000000800 */
[----:B------:R-:W-:Y:S02]  /*10890*/  UIMAD.WIDE.U32 UR6, UR12, UR6, URZ ;  /* 0x000000060c0672a5 */ /* 0x000fe4000f8e003f */
[----:B------:R-:W-:Y:S01]  /*108a0*/  UMOV UR8, UR12 ;  /* 0x0000000c00087c82 */ /* 0x000fe20008000000 */
[----:B------:R-:W-:Y:S02]  /*108b0*/  ULEA.HI UR10, UR10, UR9, URZ, 0x6 ;  /* 0x000000090a0a7291 */ /* 0x000fe4000f8f303f */
[----:B------:R-:W-:Y:S02]  /*108c0*/  @UP0 USHF.R.U32.HI UR8, URZ, UR13, UR7 ;  /* 0x0000000d3f080299 */ /* 0x000fe40008011607 */
[----:B------:R-:W-:Y:S02]  /*108d0*/  USHF.R.S32.HI UR4, URZ, 0x6, UR4 ;  /* 0x000000063f047899 */ /* 0x000fe40008011404 */
[----:B------:R-:W-:Y:S02]  /*108e0*/  UIADD3 UR8, UR8, UR11, -UR42 ;  /* 0x0000000b08087290 */ /* 0x000fe4000fffe82a */
[----:B------:R-:W-:Y:S01]  /*108f0*/  USHF.R.S32.HI UR10, URZ, 0x6, UR10 ;  /* 0x000000063f0a7899 */ /* 0x000fe2000801140a */
[----:B------:R-:W-:-:S02]  /*10900*/  ULDC UR6, c[0x0][0x9dc] ;  /* 0x0002770000067ab9 */ /* 0x000fc40000000800 */
[----:B------:R-:W-:Y:S02]  /*10910*/  UIADD3 UR6, UR8, -UR6, URZ ;  /* 0x8000000608067290 */ /* 0x000fe4000fffe03f */
[----:B------:R-:W-:-:S04]  /*10920*/  UISETP.LT.AND UP0, UPT, UR4, UR10, UPT ;  /* 0x0000000a0400728c */ /* 0x000fc8000bf01270 */
[----:B------:R-:W-:Y:S01]  /*10930*/  USEL UR40, UR4, UR10, UP0 ;  /* 0x0000000a04287287 */ /* 0x000fe20008000000 */
[----:B------:R-:W-:Y:S01]  /*10940*/  IMAD.U32 R0, RZ, RZ, UR6 ;  /* 0x00000006ff007e24 */ /* 0x000fe2000f8e00ff */
[----:B------:R-:W-:Y:S10]  /*10950*/  @!P1 BRA `(.L_x_1207) ;  /* 0x0000000000409947 */ /* 0x000ff40003800000 */
        /* <DEDUP_REMOVED lines=10> */
.L_x_1208:
[----:B------:R-:W-:-:S11]  /*10a00*/  UISETP.NE.AND UP0, UPT, UR5, 0x1, UPT ;  /* 0x000000010500788c */ /* 0x000fd6000bf05270 */
[----:B------:R-:W-:Y:S02]  /*10a10*/  @UP0 ULDC.64 UR10, c[0x0][0x9e8] ;  /* 0x00027a00000a0ab9 */ /* 0x000fe40000000a00 */
[----:B------:R-:W-:-:S04]  /*10a20*/  UIMAD.WIDE.U32 UR6, UR8, UR10, URZ ;  /* 0x0000000a080672a5 */ /* 0x000fc8000f8e003f */
[----:B------:R-:W-:-:S12]  /*10a30*/  @UP0 USHF.R.U32.HI UR8, URZ, UR11, UR7 ;  /* 0x0000000b3f080299 */ /* 0x000fd80008011607 */
.L_x_1209:
[----:B------:R-:W-:-:S06]  /*10a40*/  UIMAD UR5, UR8, UR5, URZ ;  /* 0x00000005080572a4 */ /* 0x000fcc000f8e023f */
[----:B------:R-:W-:-:S07]  /*10a50*/  VIMNMX R0, R0, UR5, !PT ;  /* 0x0000000500007c48 */ /* 0x000fce000ffe0100 */
.L_x_1207:
[----:B------:R-:W-:Y:S01]  /*10a60*/  SHF.R.S32.HI R2, RZ, 0x1f, R0 ;  /* 0x0000001fff027819 */ /* 0x000fe20000011400 */
[----:B------:R-:W-:Y:S03]  /*10a70*/  BSSY B7, `(.L_x_1210) ;  /* 0x000033b000077945 */ /* 0x000fe60003800000 */
[----:B------:R-:W-:-:S04]  /*10a80*/  LEA.HI R2, R2, R0, RZ, 0x6 ;  /* 0x0000000002027211 */ /* 0x000fc800078f30ff */
[----:B------:R-:W-:-:S04]  /*10a90*/  SHF.R.S32.HI R2, RZ, 0x6, R2 ;  /* 0x00000006ff027819 */ /* 0x000fc80000011402 */
[----:B------:R-:W-:-:S04]  /*10aa0*/  VIMNMX R3, RZ, R2, !PT ;  /* 0x00000002ff037248 */ /* 0x000fc80007fe0100 */
[----:B------:R-:W-:Y:S01]  /*10ab0*/  ISETP.LT.AND P0, PT, R3, UR40, PT ;  /* 0x0000002803007c0c */ /* 0x000fe2000bf01270 */
[----:B------:R0:W-:-:S12]  /*10ac0*/  STL [R1+0x18], R3 ;  /* 0x0000180301007387 */ /* 0x0001d80000100800 */
[----:B0-----:R-:W-:Y:S05]  /*10ad0*/  @P0 BRA `(.L_x_1211) ;  /* 0x0000000000480947 */ /* 0x001fea0003800000 */
        /* <DEDUP_REMOVED lines=18> */
.L_x_1211:
        /* <DEDUP_REMOVED lines=20> */
.L_x_1214:
[----:B------:R-:W-:Y:S05]  /*10d40*/  BSYNC B6 ;  /* 0x0000000000067941 */ /* 0x000fea0003800000 */
.L_x_1213:
        /* <DEDUP_REMOVED lines=8> */
[----:B0-----:R-:W-:Y:S01]  /*10dd0*/  MOV R2, 0x0 ;  /* 0x0000000000027802 */ /* 0x001fe20000000f00 */
        /* <DEDUP_REMOVED lines=15> */
.L_x_1216:
[----:B------:R-:W-:Y:S05]  /*10ed0*/  BSYNC B6 ;  /* 0x0000000000067941 */ /* 0x000fea0003800000 */
.L_x_1215:
[----:B------:R-:W-:Y:S01]  /*10ee0*/  VIADD R0, R17, 0x8000 ;  /* 0x0000800011007836 */ /* 0x000fe20000000000 */
[----:B------:R-:W-:Y:S04]  /*10ef0*/  BSSY B6, `(.L_x_1217) ;  /* 0x0000013000067945 */ /* 0x000fe80003800000 */
[----:B------:R-:W-:-:S13]  /*10f00*/  LOP3.LUT P0, RZ, R0, 0x1bf, RZ, 0xc0, !PT ;  /* 0x000001bf00ff7812 */ /* 0x000fda000780c0ff */
        /* <DEDUP_REMOVED lines=17> */
.L_x_1218:
[----:B------:R-:W-:Y:S05]  /*11020*/  BSYNC B6 ;  /* 0x0000000000067941 */ /* 0x000fea0003800000 */
.L_x_1217:
[----:B------:R-:W2:Y:S01]  /*11030*/  LDL R19, [R1+0xc] ;  /* 0x00000c0001137983 */ /* 0x000ea20000100800 */
[----:B------:R-:W-:Y:S01]  /*11040*/  BSSY B6, `(.L_x_1219) ;  /* 0x0000013000067945 */ /* 0x000fe20003800000 */
[----:B--2---:R-:W-:-:S13]  /*11050*/  LOP3.LUT P6, RZ, R19, 0x1, RZ, 0xc0, !PT ;  /* 0x0000000113ff7812 */ /* 0x004fda00078cc0ff */
        /* <DEDUP_REMOVED lines=17> */
.L_x_1220:
[----:B------:R-:W-:Y:S05]  /*11170*/  BSYNC B6 ;  /* 0x0000000000067941 */ /* 0x000fea0003800000 */
.L_x_1219:
[----:B------:R-:W-:Y:S01]  /*11180*/  ULDC.64 UR4, c[0x0][0x9f8] ;  /* 0x00027e0000047ab9 */ /* 0x000fe20000000a00 */
[----:B------:R-:W-:Y:S01]  /*11190*/  IMAD.U32 R8, RZ, RZ, UR44 ;  /* 0x0000002cff087e24 */ /* 0x000fe2000f8e00ff */
[----:B------:R-:W-:-:S04]  /*111a0*/  UISETP.NE.U32.AND UP0, UPT, UR4, URZ, UPT ;  /* 0x0000003f0400728c */ /* 0x000fc8000bf05070 */
[----:B------:R-:W-:-:S06]  /*111b0*/  UISETP.NE.AND.EX UP0, UPT, UR5, URZ, UPT, UP0 ;  /* 0x0000003f0500728c */ /* 0x000fcc000bf05300 */
[----:B------:R-:W-:-:S05]  /*111c0*/  PLOP3.LUT P0, PT, PT, PT, UP0, 0x80, 0x0 ;  /* 0x000000000000781c */ /* 0x000fca0003f0f008 */
[----:B------:R-:W-:Y:S02]  /*111d0*/  @UP0 ULDC.64 UR4, c[0x0][0x9f8] ;  /* 0x00027e0000040ab9 */ /* 0x000fe40000000a00 */
[----:B------:R-:W-:-:S06]  /*111e0*/  @UP0 UIMAD.WIDE UR4, UR44, 0x4, UR4 ;  /* 0x000000042c0408a5 */ /* 0x000fcc000f8e0204 */
[----:B0-----:R-:W-:Y:S02]  /*111f0*/  IMAD.U32 R2, RZ, RZ, UR4 ;  /* 0x00000004ff027e24 */ /* 0x001fe4000f8e00ff */
[----:B------:R-:W-:Y:S01]  /*11200*/  IMAD.U32 R3, RZ, RZ, UR5 ;  /* 0x00000005ff037e24 */ /* 0x000fe2000f8e00ff */
[----:B------:R-:W0:Y:S01]  /*11210*/  S2R R0, SR_TID.X ;  /* 0x0000000000007919 */ /* 0x000e220000002100 */
[----:B------:R-:W-:-:S03]  /*11220*/  ULDC.64 UR4, c[0x0][0xa08] ;  /* 0x0002820000047ab9 */ /* 0x000fc60000000a00 */
[----:B------:R2:W3:Y:S02]  /*11230*/  @P0 LDG.E R8, desc[UR54][R2.64] ;  /* 0x0000003602080981 */ /* 0x0004e4000c1e1900 */
[----:B--2---:R-:W2:Y:S01]  /*11240*/  LDC.64 R2, c[0x0][0x418] ;  /* 0x00010600ff027b82 */ /* 0x004ea20000000a00 */
[----:B0-----:R-:W-:-:S04]  /*11250*/  SHF.R.U32.HI R0, RZ, 0x5, R0 ;  /* 0x00000005ff007819 */ /* 0x001fc80000011600 */
[----:B------:R-:W-:Y:S02]  /*11260*/  LOP3.LUT R0, R0, 0x3, RZ, 0xc0, !PT ;  /* 0x0000000300007812 */ /* 0x000fe400078ec0ff */
[----:B--2---:R-:W-:Y:S01]  /*11270*/  LOP3.LUT P0, RZ, R2, UR4, RZ, 0xfc, !PT ;  /* 0x0000000402ff7c12 */ /* 0x004fe2000f80fcff */
[----:B------:R-:W-:-:S03]  /*11280*/  UMOV UR4, 0xffffffff ;  /* 0xffffffff00047882 */ /* 0x000fc60000000000 */
[----:B------:R-:W-:Y:S02]  /*11290*/  LOP3.LUT P0, RZ, R3, UR5, RZ, 0xfc, P0 ;  /* 0x0000000503ff7c12 */ /* 0x000fe4000800fcff */
[----:B---3--:R-:W-:Y:S01]  /*112a0*/  SHF.R.S32.HI R9, RZ, 0x1f, R8 ;  /* 0x0000001fff097819 */ /* 0x008fe20000011408 */
[----:B------:R0:W-:Y:S01]  /*112b0*/  STL [R1+0x8], R8 ;  /* 0x0000080801007387 */ /* 0x0001e20000100800 */
[----:B------:R-:W-:-:S03]  /*112c0*/  SEL R16, R8, RZ, !P0 ;  /* 0x000000ff08107207 */ /* 0x000fc60004000000 */
[----:B------:R0:W-:Y:S01]  /*112d0*/  STL [R1+0x14], R9 ;  /* 0x0000140901007387 */ /* 0x0001e20000100800 */
[----:B------:R-:W-:Y:S05]  /*112e0*/  BRA.DIV UR4, `(.L_x_1221) ;  /* 0x0000003e04d47947 */ /* 0x000fea000b800000 */
[----:B------:R2:W3:Y:S02]  /*112f0*/  SHFL.IDX PT, R14, R0, RZ, 0x1f ;  /* 0x00001fff000e7589 */ /* 0x0004e400000e0000 */
.L_x_1296:
[----:B------:R-:W-:Y:S02]  /*11300*/  PLOP3.LUT P1, PT, PT, PT, PT, 0x8, 0x0 ;  /* 0x000000000000781c */ /* 0x000fe40003f2e170 */
[----:B------:R-:W-:Y:S02]  /*11310*/  LOP3.LUT R19, R19, 0xfffffffe, RZ, 0xc0, !PT ;  /* 0xfffffffe13137812 */ /* 0x000fe400078ec0ff */
[----:B---3--:R-:W-:-:S09]  /*11320*/  ISETP.NE.AND P0, PT, R14, RZ, PT ;  /* 0x000000ff0e00720c */ /* 0x008fd20003f05270 */
        /* <DEDUP_REMOVED lines=8> */
.L_x_1299:
[----:B------:R-:W-:Y:S05]  /*113b0*/  @!P6 BRA `(.L_x_1222) ;  /* 0x000000040080e947 */ /* 0x000fea0003800000 */
[----:B------:R-:W-:-:S04]  /*113c0*/  ISETP.NE.U32.AND P0, PT, R2, RZ, PT ;  /* 0x000000ff0200720c */ /* 0x000fc80003f05070 */
[----:B------:R-:W-:-:S13]  /*113d0*/  ISETP.NE.AND.EX P0, PT, R3, RZ, PT, P0 ;  /* 0x000000ff0300720c */ /* 0x000fda0003f05300 */
[----:B------:R-:W-:Y:S05]  /*113e0*/  @!P0 BRA `(.L_x_1224) ;  /* 0x0000000000448947 */ /* 0x000fea0003800000 */
        /* <DEDUP_REMOVED lines=17> */
.L_x_1224:
[----:B------:R-:W4:Y:S04]  /*11500*/  LDL R4, [R1] ;  /* 0x0000000001047983 */ /* 0x000f280000100800 */
[----:B--2---:R-:W2:Y:S01]  /*11510*/  LDL R3, [R1+0x4] ;  /* 0x0000040001037983 */ /* 0x004ea20000100800 */
[----:B------:R-:W0:Y:S02]  /*11520*/  S2R R2, SR_TID.X ;  /* 0x0000000000027919 */ /* 0x000e240000002100 */
[----:B0-----:R-:W-:-:S04]  /*11530*/  LOP3.LUT R2, R2, 0x7f, RZ, 0xc0, !PT ;  /* 0x0000007f02027812 */ /* 0x001fc800078ec0ff */
[----:B------:R-:W-:Y:S01]  /*11540*/  ISETP.NE.AND P1, PT, R2, RZ, PT ;  /* 0x000000ff0200720c */ /* 0x000fe20003f25270 */
[----:B----4-:R-:W-:Y:S01]  /*11550*/  IMAD R4, R4, 0x8, R17 ;  /* 0x0000000804047824 */ /* 0x010fe200078e0211 */
[----:B--2---:R-:W-:-:S04]  /*11560*/  SHF.L.U32 R3, R3, 0x1f, RZ ;  /* 0x0000001f03037819 */ /* 0x004fc800000006ff */
[----:B------:R-:W0:Y:S02]  /*11570*/  SYNCS.PHASECHK.TRANS64.TRYWAIT P0, [R4+URZ+0x28480], R3 ;  /* 0x02848003040075a7 */ /* 0x000e24000800017f */
[----:B0-----:R-:W-:Y:S05]  /*11580*/  @!P0 BRA `(.L_x_1225) ;  /* 0x0000003c006c8947 */ /* 0x001fea0003800000 */
.L_x_1300:
        /* <DEDUP_REMOVED lines=8> */
.L_x_1226:
[----:B------:R-:W2:Y:S04]  /*11610*/  LDL R2, [R1] ;  /* 0x0000000001027983 */ /* 0x000ea80000100800 */
[----:B------:R-:W4:Y:S01]  /*11620*/  LDL R5, [R1+0x1c] ;  /* 0x00001c0001057983 */ /* 0x000f220000100800 */
[----:B------:R-:W-:Y:S01]  /*11630*/  R2UR UR33, R4 ;  /* 0x00000000042172ca */ /* 0x000fe200000e0000 */
[----:B------:R-:W-:Y:S01]  /*11640*/  UIADD3 UR4, UP0, UR46, 0x470, URZ ;  /* 0x000004702e047890 */ /* 0x000fe2000ff1e03f */
[----:B-----5:R-:W-:Y:S01]  /*11650*/  R2UR UR37, R16 ;  /* 0x00000000102572ca */ /* 0x020fe200000e0000 */
[----:B------:R-:W-:Y:S01]  /*11660*/  UMOV UR6, 0x0 ;  /* 0x0000000000067882 */ /* 0x000fe20000000000 */
[----:B------:R-:W-:Y:S01]  /*11670*/  UMOV UR7, 0x14f00000 ;  /* 0x14f0000000077882 */ /* 0x000fe20000000000 */
[----:B------:R-:W-:Y:S01]  /*11680*/  UIADD3.X UR5, URZ, UR47, URZ, UP0, !UPT ;  /* 0x0000002f3f057290 */ /* 0x000fe200087fe43f */
[----:B------:R-:W-:Y:S01]  /*11690*/  UMOV UR34, URZ ;  /* 0x0000003f00227c82 */ /* 0x000fe20008000000 */
[----:B------:R-:W-:Y:S01]  /*116a0*/  UMOV UR10, 0x80 ;  /* 0x00000080000a7882 */ /* 0x000fe20000000000 */
[----:B------:R-:W-:-:S05]  /*116b0*/  UMOV UR12, UR36 ;  /* 0x00000024000c7c82 */ /* 0x000fca0008000000 */
[----:B------:R-:W-:Y:S02]  /*116c0*/  UIADD3 UR33, UR33, 0x28470, URZ ;  /* 0x0002847021217890 */ /* 0x000fe4000fffe03f */
[----:B------:R-:W-:-:S05]  /*116d0*/  UMOV UR13, UR37 ;  /* 0x00000025000d7c82 */ /* 0x000fca0008000000 */
[----:B------:R-:W-:Y:S01]  /*116e0*/  UMOV UR9, UR33 ;  /* 0x0000002100097c82 */ /* 0x000fe20008000000 */
[----:B--2---:R-:W-:Y:S02]  /*116f0*/  IMAD R2, R2, 0x4000, R17 ;  /* 0x0000400002027824 */ /* 0x004fe400078e0211 */
[----:B----4-:R-:W-:-:S03]  /*11700*/  IMAD R0, R0, 0x40, R5 ;  /* 0x0000004000007824 */ /* 0x010fc600078e0205 */
[----:B------:R-:W-:Y:S02]  /*11710*/  R2UR UR8, R2 ;  /* 0x00000000020872ca */ /* 0x000fe400000e0000 */
[----:B------:R-:W-:-:S11]  /*11720*/  R2UR UR35, R0 ;  /* 0x00000000002372ca */ /* 0x000fd600000e0000 */
[----:B------:R-:W-:Y:S02]  /*11730*/  UIADD3 UR32, UR8, 0x10000, URZ ;  /* 0x0001000008207890 */ /* 0x000fe4000fffe03f */
[----:B------:R-:W-:Y:S01]  /*11740*/  UIADD3 UR8, UR8, 0x12000, URZ ;  /* 0x0001200008087890 */ /* 0x000fe2000fffe03f */
[----:B------:R-:W-:-:S06]  /*11750*/  UMOV UR11, UR35 ;  /* 0x00000023000b7c82 */ /* 0x000fcc0008000000 */
[----:B------:R2:W-:Y:S02]  /*11760*/  UTMALDG.4D [UR32], [UR4], desc[UR6] ;  /* 0x00000620040075b4 */ /* 0x0005e40008019000 */
[----:B------:R2:W-:Y:S01]  /*11770*/  UTMALDG.4D [UR8], [UR4], desc[UR6] ;  /* 0x00000608040075b4 */ /* 0x0005e20008019000 */
[----:B------:R-:W4:Y:S02]  /*11780*/  SYNCS.PHASECHK.TRANS64.TRYWAIT P0, [R4+URZ+0x28440], R3 ;  /* 0x02844003040075a7 */ /* 0x000f24000800017f */
[----:B--2-4-:R-:W-:Y:S05]  /*11790*/  @!P0 BRA `(.L_x_1227) ;  /* 0x0000003800fc8947 */ /* 0x014fea0003800000 */
.L_x_1301:
        /* <DEDUP_REMOVED lines=8> */
.L_x_1228:
        /* <DEDUP_REMOVED lines=26> */
.L_x_1222:
[----:B------:R-:W-:Y:S05]  /*119c0*/  WARPSYNC.ALL ;  /* 0x0000000000007948 */ /* 0x000fea0003800000 */
[----:B--2---:R-:W-:Y:S01]  /*119d0*/  VIADD R0, R17, 0x18000 ;  /* 0x0001800011007836 */ /* 0x004fe20000000000 */
[----:B----4-:R-:W-:Y:S01]  /*119e0*/  USHF.R.S32.HI UR4, URZ, 0x1f, UR45 ;  /* 0x0000001f3f047899 */ /* 0x010fe2000801142d */
[----:B------:R-:W-:Y:S03]  /*119f0*/  BAR.SYNC.DEFER_BLOCKING 0x8, 0x180 ;  /* 0x0206000000007b1d */ /* 0x000fe60000010000 */
[----:B------:R-:W-:-:S03]  /*11a00*/  LOP3.LUT P0, RZ, R0, 0x3ff, RZ, 0xc0, !PT ;  /* 0x000003ff00ff7812 */ /* 0x000fc6000780c0ff */
[----:B------:R-:W-:Y:S01]  /*11a10*/  ULDC.64 UR6, c[0x0][0x298] ;  /* 0x0000a60000067ab9 */ /* 0x000fe20000000a00 */
[----:B------:R-:W-:Y:S01]  /*11a20*/  BSSY B6, `(.L_x_1229) ;  /* 0x0000016000067945 */ /* 0x000fe20003800000 */
[----:B------:R-:W-:Y:S02]  /*11a30*/  UIMAD UR4, UR4, UR6, URZ ;  /* 0x00000006040472a4 */ /* 0x000fe4000f8e023f */
[----:B------:R-:W-:Y:S02]  /*11a40*/  UIMAD.WIDE.U32 UR48, UR45, UR6, URZ ;  /* 0x000000062d3072a5 */ /* 0x000fe4000f8e003f */
[----:B------:R-:W-:-:S04]  /*11a50*/  UIMAD UR4, UR45, UR7, UR4 ;  /* 0x000000072d0472a4 */ /* 0x000fc8000f8e0204 */
[----:B------:R-:W-:Y:S01]  /*11a60*/  UIADD3 UR37, UR49, UR4, URZ ;  /* 0x0000000431257290 */ /* 0x000fe2000fffe03f */
[----:B------:R-:W-:Y:S11]  /*11a70*/  @!P0 BRA `(.L_x_1230) ;  /* 0x0000000000408947 */ /* 0x000ff60003800000 */
        /* <DEDUP_REMOVED lines=16> */
.L_x_1230:
[----:B------:R-:W-:Y:S05]  /*11b80*/  BSYNC B6 ;  /* 0x0000000000067941 */ /* 0x000fea0003800000 */
.L_x_1229:
[----:B------:R-:W2:Y:S01]  /*11b90*/  S2R R2, SR_TID.X ;  /* 0x0000000000027919 */ /* 0x000ea20000002100 */
[----:B0-----:R-:W0:Y:S01]  /*11ba0*/  LDC R8, c[0x0][0x448] ;  /* 0x00011200ff087b82 */ /* 0x001e220000000800 */
[----:B------:R-:W-:Y:S01]  /*11bb0*/  USHF.R.S32.HI UR4, URZ, 0x1f, UR36 ;  /* 0x0000001f3f047899 */ /* 0x000fe20008011424 */
[----:B---3--:R-:W3:Y:S01]  /*11bc0*/  S2R R19, SR_TID.X ;  /* 0x0000000000137919 */ /* 0x008ee20000002100 */
[----:B------:R-:W-:Y:S01]  /*11bd0*/  ULDC.64 UR10, c[0x0][0xa00] ;  /* 0x00028000000a7ab9 */ /* 0x000fe20000000a00 */
[----:B------:R-:W-:Y:S01]  /*11be0*/  ULDC.64 UR8, c[0x0][0x2d8] ;  /* 0x0000b60000087ab9 */ /* 0x000fe20000000a00 */
[----:B------:R-:W-:Y:S01]  /*11bf0*/  UISETP.NE.U32.AND UP0, UPT, UR10, URZ, UPT ;  /* 0x0000003f0a00728c */ /* 0x000fe2000bf05070 */
[----:B------:R-:W4:Y:S01]  /*11c00*/  S2R R9, SR_TID.X ;  /* 0x0000000000097919 */ /* 0x000f220000002100 */
[----:B------:R-:W-:Y:S02]  /*11c10*/  UIMAD UR7, UR4, UR8, URZ ;  /* 0x00000008040772a4 */ /* 0x000fe4000f8e023f */
[----:B------:R-:W-:-:S02]  /*11c20*/  UISETP.NE.AND.EX UP0, UPT, UR11, URZ, UPT, UP0 ;  /* 0x0000003f0b00728c */ /* 0x000fc4000bf05300 */
[----:B------:R-:W-:Y:S01]  /*11c30*/  USHF.R.S32.HI UR6, URZ, 0x1f, UR44 ;  /* 0x0000001f3f067899 */ /* 0x000fe2000801142c */
[----:B------:R-:W-:Y:S01]  /*11c40*/  UMOV UR4, UR48 ;  /* 0x0000003000047c82 */ /* 0x000fe20008000000 */
[----:B------:R-:W-:Y:S01]  /*11c50*/  UMOV UR5, UR37 ;  /* 0x0000002500057c82 */ /* 0x000fe20008000000 */
[----:B------:R-:W-:Y:S02]  /*11c60*/  UIMAD UR7, UR36, UR9, UR7 ;  /* 0x00000009240772a4 */ /* 0x000fe4000f8e0207 */
[----:B------:R-:W-:Y:S02]  /*11c70*/  UIMAD.WIDE.U32 UR4, UR36, UR8, UR4 ;  /* 0x00000008240472a5 */ /* 0x000fe4000f8e0004 */
[----:B------:R-:W-:Y:S01]  /*11c80*/  USEL UR6, UR6, URZ, !UP0 ;  /* 0x0000003f06067287 */ /* 0x000fe2000c000000 */
[----:B------:R-:W-:Y:S01]  /*11c90*/  ULDC.64 UR8, c[0x0][0x2e0] ;  /* 0x0000b80000087ab9 */ /* 0x000fe20000000a00 */
[----:B------:R-:W-:Y:S01]  /*11ca0*/  UIADD3 UR5, UR5, UR7, URZ ;  /* 0x0000000705057290 */ /* 0x000fe2000fffe03f */
[----:B0-----:R-:W-:Y:S01]  /*11cb0*/  ISETP.NE.AND P0, PT, R8, 0x1, PT ;  /* 0x000000010800780c */ /* 0x001fe20003f05270 */
[----:B------:R-:W-:-:S02]  /*11cc0*/  USEL UR7, UR44, URZ, !UP0 ;  /* 0x0000003f2c077287 */ /* 0x000fc4000c000000 */
[----:B------:R-:W-:Y:S02]  /*11cd0*/  UIMAD UR6, UR6, UR8, URZ ;  /* 0x00000008060672a4 */ /* 0x000fe4000f8e023f */
[----:B------:R-:W-:Y:S01]  /*11ce0*/  UIMAD.WIDE.U32 UR4, UR7, UR8, UR4 ;  /* 0x00000008070472a5 */ /* 0x000fe2000f8e0004 */
[----:B--2---:R-:W-:Y:S01]  /*11cf0*/  LOP3.LUT R2, R2, 0x7f, RZ, 0xc0, !PT ;  /* 0x0000007f02027812 */ /* 0x004fe200078ec0ff */
[----:B------:R-:W-:-:S03]  /*11d00*/  UIMAD UR6, UR7, UR9, UR6 ;  /* 0x00000009070672a4 */ /* 0x000fc6000f8e0206 */
[----:B------:R-:W-:Y:S01]  /*11d10*/  SHF.R.U32.HI R2, RZ, 0x3, R2 ;  /* 0x00000003ff027819 */ /* 0x000fe20000011602 */
[----:B---3--:R-:W-:Y:S02]  /*11d20*/  IMAD.SHL.U32 R19, R19, 0x10, RZ ;  /* 0x0000001013137824 */ /* 0x008fe400078e00ff */
[----:B------:R-:W0:Y:S01]  /*11d30*/  @P0 LDC R3, c[0x0][0x450] ;  /* 0x00011400ff030b82 */ /* 0x000e220000000800 */
[----:B------:R-:W-:Y:S01]  /*11d40*/  UIADD3 UR6, UR5, UR6, URZ ;  /* 0x0000000605067290 */ /* 0x000fe2000fffe03f */
[----:B------:R-:W-:Y:S01]  /*11d50*/  IMAD.U32 R6, RZ, RZ, UR4 ;  /* 0x00000004ff067e24 */ /* 0x000fe2000f8e00ff */
[----:B------:R-:W-:Y:S01]  /*11d60*/  LOP3.LUT R19, R2, 0x70, R19, 0xf8, !PT ;  /* 0x0000007002137812 */ /* 0x000fe200078ef813 */
[----:B------:R-:W-:Y:S01]  /*11d70*/  IMAD.U32 R7, RZ, RZ, UR5 ;  /* 0x00000005ff077e24 */ /* 0x000fe2000f8e00ff */
[----:B------:R-:W-:Y:S01]  /*11d80*/  ULDC.64 UR4, c[0x0][0x2d0] ;  /* 0x0000b40000047ab9 */ /* 0x000fe20000000a00 */
[----:B----4-:R-:W-:Y:S02]  /*11d90*/  IMAD.SHL.U32 R9, R9, 0x10, RZ ;  /* 0x0000001009097824 */ /* 0x010fe400078e00ff */
[----:B------:R-:W2:Y:S01]  /*11da0*/  @P0 LDC R2, c[0x0][0x44c] ;  /* 0x00011300ff020b82 */ /* 0x000ea20000000800 */
[----:B------:R-:W-:-:S02]  /*11db0*/  IMAD.IADD R0, R19, 0x1, R18 ;  /* 0x0000000113007824 */ /* 0x000fc400078e0212 */
[----:B------:R-:W3:Y:S01]  /*11dc0*/  S2R R19, SR_TID.X ;  /* 0x0000000000137919 */ /* 0x000ee20000002100 */
[----:B------:R-:W-:Y:S01]  /*11dd0*/  LOP3.LUT R9, R9, 0x70, RZ, 0xc0, !PT ;  /* 0x0000007009097812 */ /* 0x000fe200078ec0ff */
[----:B------:R-:W-:-:S03]  /*11de0*/  IMAD.MOV.U32 R4, RZ, RZ, R0 ;  /* 0x000000ffff047224 */ /* 0x000fc600078e0000 */
[----:B------:R-:W-:Y:S01]  /*11df0*/  LOP3.LUT R9, R9, 0x80, RZ, 0xfc, !PT ;  /* 0x0000008009097812 */ /* 0x000fe200078efcff */
[----:B--2---:R-:W-:-:S05]  /*11e00*/  @P0 IMAD.HI.U32 R2, R0, R2, RZ ;  /* 0x0000000200020227 */ /* 0x004fca00078e00ff */
[----:B0-----:R-:W-:Y:S01]  /*11e10*/  @P0 SHF.R.U32.HI R4, RZ, R3, R2 ;  /* 0x00000003ff040219 */ /* 0x001fe20000011602 */
[----:B------:R-:W-:-:S03]  /*11e20*/  IMAD.U32 R3, RZ, RZ, UR6 ;  /* 0x00000006ff037e24 */ /* 0x000fc6000f8e00ff */
[--C-:B------:R-:W-:Y:S01]  /*11e30*/  SHF.R.S32.HI R5, RZ, 0x1f, R4.reuse ;  /* 0x0000001fff057819 */ /* 0x100fe20000011404 */
[----:B------:R-:W-:Y:S02]  /*11e40*/  IMAD.MOV R2, RZ, RZ, -R4 ;  /* 0x000000ffff027224 */ /* 0x000fe400078e0a04 */
[----:B---3--:R-:W-:Y:S02]  /*11e50*/  IMAD.SHL.U32 R10, R19, 0x10, RZ ;  /* 0x00000010130a7824 */ /* 0x008fe400078e00ff */
[----:B------:R-:W-:Y:S02]  /*11e60*/  IMAD R0, R8, R2, R0 ;  /* 0x0000000208007224 */ /* 0x000fe400078e0200 */
[----:B------:R-:W-:Y:S01]  /*11e70*/  IMAD.MOV.U32 R2, RZ, RZ, R6 ;  /* 0x000000ffff027224 */ /* 0x000fe200078e0006 */
[----:B------:R-:W-:Y:S01]  /*11e80*/  LOP3.LUT R10, R10, 0x70, RZ, 0xc0, !PT ;  /* 0x000000700a0a7812 */ /* 0x000fe200078ec0ff */
[----:B------:R-:W-:Y:S02]  /*11e90*/  IMAD R5, R5, UR4, RZ ;  /* 0x0000000405057c24 */ /* 0x000fe4000f8e02ff */
[----:B------:R-:W-:-:S04]  /*11ea0*/  IMAD.WIDE.U32 R2, R4, UR4, R2 ;  /* 0x0000000404027c25 */ /* 0x000fc8000f8e0002 */
[----:B------:R-:W-:Y:S01]  /*11eb0*/  IMAD R5, R4, UR5, R5 ;  /* 0x0000000504057c24 */ /* 0x000fe2000f8e0205 */
[----:B------:R-:W-:Y:S01]  /*11ec0*/  SHF.R.S32.HI R4, RZ, 0x1f, R0 ;  /* 0x0000001fff047819 */ /* 0x000fe20000011400 */
[----:B------:R-:W-:Y:S02]  /*11ed0*/  ULDC.64 UR4, c[0x0][0x2c8] ;  /* 0x0000b20000047ab9 */ /* 0x000fe40000000a00 */
[----:B------:R-:W-:Y:S02]  /*11ee0*/  IMAD.IADD R3, R3, 0x1, R5 ;  /* 0x0000000103037824 */ /* 0x000fe400078e0205 */
[----:B------:R-:W-:Y:S02]  /*11ef0*/  IMAD R4, R4, UR4, RZ ;  /* 0x0000000404047c24 */ /* 0x000fe4000f8e02ff */
[----:B------:R-:W-:-:S04]  /*11f00*/  IMAD.WIDE.U32 R2, R0, UR4, R2 ;  /* 0x0000000400027c25 */ /* 0x000fc8000f8e0002 */
[----:B------:R-:W-:Y:S01]  /*11f10*/  IMAD R0, R0, UR5, R4 ;  /* 0x0000000500007c24 */ /* 0x000fe2000f8e0204 */
[----:B------:R-:W-:Y:S02]  /*11f20*/  ULDC.64 UR4, c[0x0][0x280] ;  /* 0x0000a00000047ab9 */ /* 0x000fe40000000a00 */
[----:B------:R-:W-:Y:S01]  /*11f30*/  IADD3 R4, P0, R2, UR4, RZ ;  /* 0x0000000402047c10 */ /* 0x000fe2000ff1e0ff */
[----:B------:R-:W-:Y:S02]  /*11f40*/  ULDC UR4, c[0x0][0x2b8] ;  /* 0x0000ae0000047ab9 */ /* 0x000fe40000000800 */
[----:B------:R-:W-:Y:S02]  /*11f50*/  ISETP.GE.AND P1, PT, R9, UR4, PT ;  /* 0x0000000409007c0c */ /* 0x000fe4000bf26270 */
[----:B------:R0:W5:Y:S01]  /*11f60*/  LDL R9, [R1+0x28] ;  /* 0x0000280001097983 */ /* 0x0001620000100800 */
[----:B------:R-:W-:Y:S02]  /*11f70*/  IADD3.X R3, R3, UR5, R0, P0, !PT ;  /* 0x0000000503037c10 */ /* 0x000fe400087fe400 */
[----:B------:R-:W-:Y:S01]  /*11f80*/  ISETP.GE.AND P0, PT, R10, UR4, PT ;  /* 0x000000040a007c0c */ /* 0x000fe2000bf06270 */
[----:B------:R-:W-:Y:S01]  /*11f90*/  UMOV UR4, 0xffffffff ;  /* 0xffffffff00047882 */ /* 0x000fe20000000000 */
[----:B------:R-:W-:-:S04]  /*11fa0*/  LOP3.LUT R19, R19, 0x7f, RZ, 0xc0, !PT ;  /* 0x0000007f13137812 */ /* 0x000fc800078ec0ff */
[----:B------:R-:W-:Y:S01]  /*11fb0*/  SHF.R.U32.HI R19, RZ, 0x3, R19 ;  /* 0x00000003ff137819 */ /* 0x000fe20000011613 */
[----:B0-----:R-:W-:Y:S06]  /*11fc0*/  BRA.DIV UR4, `(.L_x_1231) ;  /* 0x0000003604047947 */ /* 0x001fec000b800000 */
[----:B------:R-:W0:Y:S01]  /*11fd0*/  SHFL.IDX PT, R7, R4, RZ, 0x181f ;  /* 0x00181fff04077589 */ /* 0x000e2200000e0000 */
[----:B------:R-:W-:Y:S02]  /*11fe0*/  IMAD.IADD R2, R19, 0x1, R18 ;  /* 0x0000000113027824 */ /* 0x000fe400078e0212 */
[----:B------:R-:W-:Y:S01]  /*11ff0*/  IMAD R0, R8, UR42, RZ ;  /* 0x0000002a08007c24 */ /* 0x000fe2000f8e02ff */
[----:B------:R-:W2:Y:S01]  /*12000*/  SHFL.IDX PT, R6, R3, RZ, 0x181f ;  /* 0x00181fff03067589 */ /* 0x000ea200000e0000 */
[----:B------:R-:W-:-:S03]  /*12010*/  VIADD R5, R2, 0x10 ;  /* 0x0000001002057836 */ /* 0x000fc60000000000 */
[-C--:B------:R-:W-:Y:S01]  /*12020*/  ISETP.GE.AND P4, PT, R2, R0.reuse, PT ;  /* 0x000000000200720c */ /* 0x080fe20003f86270 */
[----:B------:R-:W-:Y:S01]  /*12030*/  SHFL.IDX PT, R8, R3, 0x1, 0x181f ;  /* 0x00381f0003087f89 */ /* 0x000fe200000e0000 */
[----:B------:R-:W-:-:S03]  /*12040*/  ISETP.GE.AND P2, PT, R5, R0, PT ;  /* 0x000000000500720c */ /* 0x000fc60003f46270 */
[----:B------:R-:W3:Y:S08]  /*12050*/  SHFL.IDX PT, R5, R4, 0x1, 0x181f ;  /* 0x00381f0004057f89 */ /* 0x000ef000000e0000 */
[----:B0-----:R-:W-:-:S05]  /*12060*/  @!P4 IADD3 R7, P3, R10, R7, RZ ;  /* 0x000000070a07c210 */ /* 0x001fca0007f7e0ff */
[----:B--2---:R-:W-:-:S05]  /*12070*/  @!P4 IMAD.X R6, RZ, RZ, R6, P3 ;  /* 0x000000ffff06c224 */ /* 0x004fca00018e0606 */
[-C--:B------:R-:W-:Y:S02]  /*12080*/  @!P4 LOP3.LUT R7, R7, R6.reuse, RZ, 0x3c, !PT ;  /* 0x000000060707c212 */ /* 0x080fe400078e3cff */
[----:B---3--:R-:W-:Y:S02]  /*12090*/  @!P2 IADD3 R5, P3, R10, R5, RZ ;  /* 0x000000050a05a210 */ /* 0x008fe40007f7e0ff */
[----:B------:R-:W-:-:S04]  /*120a0*/  @!P4 LOP3.LUT R6, R7, R6, RZ, 0x3c, !PT ;  /* 0x000000060706c212 */ /* 0x000fc800078e3cff */
        /* <DEDUP_REMOVED lines=49> */
[----:B------:R-:W2:Y:S01]  /*123c0*/  SHFL.IDX PT, R4, R4, 0x7, 0x181f ;  /* 0x00f81f0004047f89 */ /* 0x000ea200000e0000 */
[----:B0-----:R-:W-:-:S05]  /*123d0*/  @!P2 IADD3 R6, P3, R10, R6, RZ ;  /* 0x000000060a06a210 */ /* 0x001fca0007f7e0ff */
[----:B------:R-:W-:-:S04]  /*123e0*/  @!P2 IMAD.X R5, RZ, RZ, R5, P3 ;  /* 0x000000ffff05a224 */ /* 0x000fc800018e0605 */
[----:B------:R-:W-:-:S05]  /*123f0*/  @!P2 IMAD.MOV.U32 R7, RZ, RZ, R5 ;  /* 0x000000ffff07a224 */ /* 0x000fca00078e0005 */
[----:B------:R0:W-:Y:S04]  /*12400*/  @!P2 LDGSTS.E.BYPASS.LTC128B.128 [R9+0x1b000], desc[UR54][R6.64], !P0 ;  /* 0x1b0000000609afae */ /* 0x0001e8000c101d76 */
[----:B--2---:R0:W-:Y:S02]  /*12410*/  @!P2 LDGSTS.E.BYPASS.LTC128B.128 [R9+0x1f000], desc[UR54][R6.64+0x80], !P1 ;  /* 0x1f0000800609afae */ /* 0x0041e4000c901d76 */
.L_x_1318:
        /* <DEDUP_REMOVED lines=11> */
.L_x_1233:
[----:B------:R-:W-:Y:S05]  /*124d0*/  BSYNC B0 ;  /* 0x0000000000007941 */ /* 0x000fea0003800000 */
.L_x_1232:
[----:B------:R-:W-:Y:S01]  /*124e0*/  NOP ;  /* 0x0000000000007918 */ /* 0x000fe20000000000 */
[----:B------:R-:W-:-:S13]  /*124f0*/  PLOP3.LUT P0, PT, PT, PT, PT, 0x80, 0x0 ;  /* 0x000000000000781c */ /* 0x000fda0003f0f070 */
.L_x_1234:
[----:B------:R-:W-:Y:S02]  /*12500*/  PLOP3.LUT P1, PT, P1, P0, PT, 0xa2, 0x0 ;  /* 0x000000000000781c */ /* 0x000fe40000f21472 */
[----:B------:R-:W-:-:S08]  /*12510*/  @P0 R2UR P1, UR4, R17 ;  /* 0x00000000110402ca */ /* 0x000fd00000020000 */
[----:B------:R-:W-:-:S05]  /*12520*/  @P0 PLOP3.LUT P0, PT, P1, PT, PT, 0x80, 0x0 ;  /* 0x000000000000081c */ /* 0x000fca0000f0f070 */
[----:B------:R-:W-:Y:S01]  /*12530*/  @!P1 SYNCS.ARRIVE.TRANS64.RED.A0T1 RZ, [UR4+0x28400], RZ ;  /* 0x028400ffffff99a7 */ /* 0x000fe20008200404 */
[----:B------:R-:W-:Y:S07]  /*12540*/  @!P1 ARRIVES.LDGSTSBAR.64.TRANSCNT [UR4+0x28400] ;  /* 0x02840000ff0099b0 */ /* 0x000fee0008000a84 */
[----:B------:R-:W-:Y:S05]  /*12550*/  @P0 BRA.U.ANY `(.L_x_1234) ;  /* 0xfffffffd00e80947 */ /* 0x000fea000393ffff */
[----:B--2---:R-:W2:Y:S02]  /*12560*/  LDL.LU R2, [R1+0x2c] ;  /* 0x00002c0001027983 */ /* 0x004ea40000300800 */
[----:B--2---:R-:W-:-:S05]  /*12570*/  VIADD R2, R2, 0x1 ;  /* 0x0000000102027836 */ /* 0x004fca0000000000 */
        /* <DEDUP_REMOVED lines=8> */
[----:B------:R-:W3:Y:S03]  /*12600*/  SYNCS.PHASECHK.TRANS64.TRYWAIT P0, [R17+URZ+0x28420], R0 ;  /* 0x02842000110075a7 */ /* 0x000ee6000800017f */
[----:B--23--:R-:W-:Y:S05]  /*12610*/  @!P0 BRA `(.L_x_1236) ;  /* 0x0000003800048947 */ /* 0x00cfea0003800000 */
.L_x_1319:
[----:B------:R-:W-:Y:S05]  /*12620*/  BSYNC B0 ;  /* 0x0000000000007941 */ /* 0x000fea0003800000 */
.L_x_1235:
[----:B------:R-:W3:Y:S01]  /*12630*/  LDL R2, [R1+0x18] ;  /* 0x0000180001027983 */ /* 0x000ee20000100800 */
[----:B------:R-:W-:-:S06]  /*12640*/  UIADD3 UR4, UR40, -0x2, URZ ;  /* 0xfffffffe28047890 */ /* 0x000fcc000fffe03f */
[----:B---3--:R-:W-:-:S13]  /*12650*/  ISETP.LE.AND P0, PT, R2, UR4, PT ;  /* 0x0000000402007c0c */ /* 0x008fda000bf03270 */
[----:B------:R-:W-:Y:S05]  /*12660*/  @!P0 BRA `(.L_x_1237) ;  /* 0x0000000c00f08947 */ /* 0x000fea0003800000 */
[----:B0-----:R0:W5:Y:S04]  /*12670*/  LDL.LU R6, [R1] ;  /* 0x0000000001067983 */ /* 0x0011680000300800 */
[----:B------:R0:W5:Y:S01]  /*12680*/  LDL.LU R7, [R1+0x4] ;  /* 0x0000040001077983 */ /* 0x0001620000300800 */
[----:B--2---:R-:W-:-:S07]  /*12690*/  IMAD.U32 R0, RZ, RZ, UR4 ;  /* 0x00000004ff007e24 */ /* 0x004fce000f8e00ff */
.L_x_1259:
[----:B------:R-:W2:Y:S01]  /*126a0*/  LDL R2, [R1+0xc] ;  /* 0x00000c0001027983 */ /* 0x000ea20000100800 */
[----:B-----5:R-:W-:Y:S01]  /*126b0*/  VIADD R3, R6, 0x1 ;  /* 0x0000000106037836 */ /* 0x020fe20000000000 */
[----:B------:R-:W-:Y:S05]  /*126c0*/  YIELD ;  /* 0x0000000000007946 */ /* 0x000fea0003800000 */
[C---:B------:R-:W-:Y:S01]  /*126d0*/  ISETP.NE.AND P0, PT, R3.reuse, 0x2, PT ;  /* 0x000000020300780c */ /* 0x040fe20003f05270 */
[----:B------:R-:W-:Y:S03]  /*126e0*/  BSSY B0, `(.L_x_1238) ;  /* 0x000008b000007945 */ /* 0x000fe60003800000 */
[----:B------:R-:W-:-:S02]  /*126f0*/  SEL R10, R3, RZ, P0 ;  /* 0x000000ff030a7207 */ /* 0x000fc40000000000 */
[----:B--2---:R-:W-:Y:S02]  /*12700*/  LOP3.LUT P1, RZ, R2, 0x1, RZ, 0xc0, !PT ;  /* 0x0000000102ff7812 */ /* 0x004fe4000782c0ff */
        /* <DEDUP_REMOVED lines=13> */
[----:B------:R-:W2:Y:S01]  /*127e0*/  LDL R11, [R1+0x8] ;  /* 0x00000800010b7983 */ /* 0x000ea20000100800 */
[----:B----4-:R-:W-:-:S13]  /*127f0*/  ISETP.NE.AND P0, PT, R5, 0x1, PT ;  /* 0x000000010500780c */ /* 0x010fda0003f05270 */
[----:B------:R-:W4:Y:S02]  /*12800*/  @P0 LDC.64 R2, c[0x0][0x440] ;  /* 0x00011000ff020b82 */ /* 0x000f240000000a00 */
[----:B----4-:R-:W-:-:S04]  /*12810*/  @P0 IMAD.HI.U32 R4, R0, R2, RZ ;  /* 0x0000000200040227 */ /* 0x010fc800078e00ff */
[----:B------:R-:W-:Y:S01]  /*12820*/  IMAD.MOV.U32 R2, RZ, RZ, R0 ;  /* 0x000000ffff027224 */ /* 0x000fe200078e0000 */
[----:B------:R-:W-:-:S04]  /*12830*/  @P0 SHF.R.U32.HI R2, RZ, R3, R4 ;  /* 0x00000003ff020219 */ /* 0x000fc80000011604 */
[--C-:B------:R-:W-:Y:S01]  /*12840*/  SHF.R.S32.HI R3, RZ, 0x1f, R2.reuse ;  /* 0x0000001fff037819 */ /* 0x100fe20000011402 */
[----:B------:R-:W-:-:S04]  /*12850*/  IMAD.MOV R8, RZ, RZ, -R2 ;  /* 0x000000ffff087224 */ /* 0x000fc800078e0a02 */
[----:B------:R-:W-:Y:S02]  /*12860*/  IMAD R8, R5, R8, R0 ;  /* 0x0000000805087224 */ /* 0x000fe400078e0200 */
[----:B---3--:R-:W-:-:S04]  /*12870*/  IMAD R4, R12, UR6, RZ ;  /* 0x000000060c047c24 */ /* 0x008fc8000f8e02ff */
[C---:B--2---:R-:W-:Y:S02]  /*12880*/  IMAD R4, R11.reuse, UR7, R4 ;  /* 0x000000070b047c24 */ /* 0x044fe4000f8e0204 */
[----:B------:R-:W-:-:S04]  /*12890*/  IMAD.WIDE.U32 R2, R11, UR6, R2 ;  /* 0x000000060b027c25 */ /* 0x000fc8000f8e0002 */
[----:B------:R-:W-:Y:S01]  /*128a0*/  IMAD.IADD R3, R4, 0x1, R3 ;  /* 0x0000000104037824 */ /* 0x000fe200078e0203 */
[----:B------:R-:W-:-:S04]  /*128b0*/  LEA R4, P0, R2, UR4, 0x2 ;  /* 0x0000000402047c11 */ /* 0x000fc8000f8010ff */
[----:B------:R-:W-:-:S05]  /*128c0*/  LEA.HI.X R5, R2, UR5, R3, 0x2, P0 ;  /* 0x0000000502057c11 */ /* 0x000fca00080f1403 */
[----:B------:R3:W5:Y:S04]  /*128d0*/  LDG.E R16, desc[UR54][R4.64] ;  /* 0x0000003604107981 */ /* 0x000768000c1e1900 */
.L_x_1240:
        /* <DEDUP_REMOVED lines=8> */
.L_x_1320:
[----:B------:R-:W-:Y:S05]  /*12960*/  BSYNC B1 ;  /* 0x0000000000017941 */ /* 0x000fea0003800000 */
.L_x_1241:
[----:B------:R-:W-:Y:S04]  /*12970*/  BSSY B1, `(.L_x_1243) ;  /* 0x0000009000017945 */ /* 0x000fe80003800000 */
[----:B------:R-:W-:Y:S05]  /*12980*/  @P1 BRA `(.L_x_1244) ;  /* 0x00000000001c1947 */ /* 0x000fea0003800000 */
[----:B------:R-:W4:Y:S02]  /*12990*/  S2R R2, SR_TID.X ;  /* 0x0000000000027919 */ /* 0x000f240000002100 */
[----:B----4-:R-:W-:Y:S01]  /*129a0*/  LOP3.LUT R5, R2, 0x1f, RZ, 0xc0, !PT ;  /* 0x0000001f02057812 */ /* 0x010fe200078ec0ff */
[----:B------:R-:W-:-:S03]  /*129b0*/  IMAD.MOV.U32 R2, RZ, RZ, 0x4000 ;  /* 0x00004000ff027424 */ /* 0x000fc600078e00ff */
[----:B------:R-:W-:Y:S01]  /*129c0*/  ISETP.NE.AND P0, PT, R5, RZ, PT ;  /* 0x000000ff0500720c */ /* 0x000fe20003f05270 */
[----:B------:R4:W-:-:S12]  /*129d0*/  SYNCS.ARRIVE.TRANS64 RZ, [R4+URZ+0x28470], R2 ;  /* 0x0284700204ff79a7 */ /* 0x0009d8000800003f */
[----:B----4-:R-:W-:Y:S05]  /*129e0*/  @!P0 BRA `(.L_x_1244) ;  /* 0x0000000000048947 */ /* 0x010fea0003800000 */
[----:B------:R-:W-:Y:S01]  /*129f0*/  BPT.TRAP 0x1 ;  /* 0x000000040000795c */ /* 0x000fe20000300000 */
.L_x_1244:
[----:B------:R-:W-:Y:S05]  /*12a00*/  BSYNC B1 ;  /* 0x0000000000017941 */ /* 0x000fea0003800000 */
.L_x_1243:
[----:B------:R-:W4:Y:S04]  /*12a10*/  LDL R2, [R1] ;  /* 0x0000000001027983 */ /* 0x000f280000100800 */
        /* <DEDUP_REMOVED lines=8> */
[----:B----4-:R-:W-:-:S02]  /*12aa0*/  IMAD R2, R2, 0x4000, R17 ;  /* 0x0000400002027824 */ /* 0x010fc400078e0211 */
[----:B--2---:R-:W-:Y:S02]  /*12ab0*/  IMAD R8, R8, 0x40, R5 ;  /* 0x0000004008087824 */ /* 0x004fe400078e0205 */
[----:B------:R-:W-:Y:S02]  /*12ac0*/  VIADD R5, R4, 0x28470 ;  /* 0x0002847004057836 */ /* 0x000fe40000000000 */
[----:B------:R-:W-:-:S07]  /*12ad0*/  VIADD R9, R2, 0x10000 ;  /* 0x0001000002097836 */ /* 0x000fce0000000000 */
.L_x_1245:
        /* <DEDUP_REMOVED lines=16> */
.L_x_1246:
        /* <DEDUP_REMOVED lines=13> */
.L_x_1321:
[----:B------:R-:W-:Y:S05]  /*12cb0*/  BSYNC B1 ;  /* 0x0000000000017941 */ /* 0x000fea0003800000 */
.L_x_1247:
[----:B------:R-:W-:Y:S01]  /*12cc0*/  BSSY B1, `(.L_x_1249) ;  /* 0x000000b000017945 */ /* 0x000fe20003800000 */
[----:B------:R-:W-:Y:S02]  /*12cd0*/  IMAD.MOV.U32 R10, RZ, RZ, 0x0 ;  /* 0x00000000ff0a7424 */ /* 0x000fe400078e00ff */
[----:B------:R-:W-:Y:S01]  /*12ce0*/  IMAD.MOV.U32 R11, RZ, RZ, 0x14f00000 ;  /* 0x14f00000ff0b7424 */ /* 0x000fe200078e00ff */
[----:B------:R-:W-:Y:S06]  /*12cf0*/  @P1 BRA `(.L_x_1250) ;  /* 0x00000000001c1947 */ /* 0x000fec0003800000 */
[----:B------:R-:W4:Y:S01]  /*12d00*/  S2R R5, SR_TID.X ;  /* 0x0000000000057919 */ /* 0x000f220000002100 */
[----:B--23--:R-:W-:-:S04]  /*12d10*/  IMAD.MOV.U32 R3, RZ, RZ, 0x4000 ;  /* 0x00004000ff037424 */ /* 0x00cfc800078e00ff */
[----:B------:R2:W-:Y:S01]  /*12d20*/  SYNCS.ARRIVE.TRANS64 RZ, [R4+URZ+0x28430], R3 ;  /* 0x0284300304ff79a7 */ /* 0x0005e2000800003f */
[----:B----4-:R-:W-:-:S04]  /*12d30*/  LOP3.LUT R5, R5, 0x1f, RZ, 0xc0, !PT ;  /* 0x0000001f05057812 */ /* 0x010fc800078ec0ff */
[----:B------:R-:W-:-:S13]  /*12d40*/  ISETP.NE.AND P0, PT, R5, RZ, PT ;  /* 0x000000ff0500720c */ /* 0x000fda0003f05270 */
[----:B--2---:R-:W-:Y:S05]  /*12d50*/  @!P0 BRA `(.L_x_1250) ;  /* 0x0000000000048947 */ /* 0x004fea0003800000 */
[----:B------:R-:W-:Y:S01]  /*12d60*/  BPT.TRAP 0x1 ;  /* 0x000000040000795c */ /* 0x000fe20000300000 */
.L_x_1250:
[----:B------:R-:W-:Y:S05]  /*12d70*/  BSYNC B1 ;  /* 0x0000000000017941 */ /* 0x000fea0003800000 */
.L_x_1249:
        /* <DEDUP_REMOVED lines=8> */
.L_x_1251:
        /* <DEDUP_REMOVED lines=10> */
[----:B------:R-:W-:Y:S01]  /*12ea0*/  R2UR UR10, R12 ;  /* 0x000000000c0a72ca */ /* 0x000fe200000e0000 */
[----:B------:R-:W-:Y:S01]  /*12eb0*/  VIADD R2, R2, 0x22000 ;  /* 0x0002200002027836 */ /* 0x000fe20000000000 */
[----:B------:R-:W-:Y:S02]  /*12ec0*/  R2UR UR6, R10 ;  /* 0x000000000a0672ca */ /* 0x000fe400000e0000 */
[----:B------:R-:W-:Y:S02]  /*12ed0*/  R2UR UR7, R11 ;  /* 0x000000000b0772ca */ /* 0x000fe400000e0000 */
[----:B------:R-:W-:-:S13]  /*12ee0*/  PLOP3.LUT P0, PT, PT, PT, PT, 0x80, 0x0 ;  /* 0x000000000000781c */ /* 0x000fda0003f0f070 */
.L_x_1252:
        /* <DEDUP_REMOVED lines=10> */
.L_x_1239:
[----:B------:R-:W-:Y:S05]  /*12f90*/  BSYNC B0 ;  /* 0x0000000000007941 */ /* 0x000fea0003800000 */
.L_x_1238:
[----:B------:R-:W-:-:S06]  /*12fa0*/  UISETP.NE.AND UP0, UPT, UR39, 0x3, UPT ;  /* 0x000000032700788c */ /* 0x000fcc000bf05270 */
[----:B------:R-:W-:-:S13]  /*12fb0*/  PLOP3.LUT P0, PT, PT, PT, UP0, 0x80, 0x0 ;  /* 0x000000000000781c */ /* 0x000fda0003f0f008 */
[----:B------:R-:W-:Y:S05]  /*12fc0*/  @!P0 BRA `(.L_x_1253) ;  /* 0x0000000000048947 */ /* 0x000fea0003800000 */
[----:B------:R-:W-:Y:S01]  /*12fd0*/  BPT.TRAP 0x1 ;  /* 0x000000040000795c */ /* 0x000fe20000300000 */
.L_x_1253:
        /* <DEDUP_REMOVED lines=8> */
.L_x_1322:
[----:B------:R-:W-:Y:S05]  /*13060*/  BSYNC B0 ;  /* 0x0000000000007941 */ /* 0x000fea0003800000 */
.L_x_1254:
[----:B------:R-:W-:Y:S05]  /*13070*/  @!P1 BRA `(.L_x_1256) ;  /* 0x0000000000049947 */ /* 0x000fea0003800000 */
[----:B------:R-:W-:Y:S01]  /*13080*/  BPT.TRAP 0x1 ;  /* 0x000000040000795c */ /* 0x000fe20000300000 */
.L_x_1256:
[----:B------:R-:W-:Y:S01]  /*13090*/  SHF.L.U32 R3, R7, 0x1f, RZ ;  /* 0x0000001f07037819 */ /* 0x000fe200000006ff */
[----:B---3--:R-:W-:-:S03]  /*130a0*/  IMAD.SHL.U32 R2, R6, 0x4000, RZ ;  /* 0x0000400006027824 */ /* 0x008fc600078e00ff */
[----:B------:R-:W3:Y:S02]  /*130b0*/  SYNCS.PHASECHK.TRANS64.TRYWAIT P0, [R19+URZ+0x28460], R3 ;  /* 0x02846003130075a7 */ /* 0x000ee4000800017f */
[----:B---3--:R-:W-:Y:S05]  /*130c0*/  @!P0 BRA `(.L_x_1257) ;  /* 0x0000002c00a88947 */ /* 0x008fea0003800000 */
.L_x_1323:
[----:B------:R-:W3:Y:S04]  /*130d0*/  LDL R4, [R1+0x24] ;  /* 0x0000240001047983 */ /* 0x000ee80000100800 */
[----:B------:R-:W4:Y:S01]  /*130e0*/  LDL R12, [R1+0x20] ;  /* 0x00002000010c7983 */ /* 0x000f220000100800 */
[----:B------:R-:W-:Y:S05]  /*130f0*/  WARPSYNC.ALL ;  /* 0x0000000000007948 */ /* 0x000fea0003800000 */
[----:B------:R-:W5:Y:S01]  /*13100*/  S2R R5, SR_TID.X ;  /* 0x0000000000057919 */ /* 0x000f620000002100 */
[----:B------:R-:W-:Y:S01]  /*13110*/  IMAD.MOV.U32 R13, RZ, RZ, 0x40 ;  /* 0x00000040ff0d7424 */ /* 0x000fe200078e00ff */
[----:B-----5:R-:W-:-:S04]  /*13120*/  LOP3.LUT P0, RZ, R5, 0x4, RZ, 0xc0, !PT ;  /* 0x0000000405ff7812 */ /* 0x020fc8000780c0ff */
[----:B------:R-:W-:Y:S02]  /*13130*/  SEL R13, R13, 0xffffffc0, !P0 ;  /* 0xffffffc00d0d7807 */ /* 0x000fe40004000000 */
[----:B---3--:R-:W-:Y:S02]  /*13140*/  LOP3.LUT R3, R2, R4, RZ, 0xfc, !PT ;  /* 0x0000000402037212 */ /* 0x008fe400078efcff */
[----:B----4-:R-:W-:-:S03]  /*13150*/  IADD3 R2, R17, R2, R12 ;  /* 0x0000000211027210 */ /* 0x010fc60007ffe00c */
[----:B------:R-:W-:-:S04]  /*13160*/  IMAD.IADD R3, R17, 0x1, R3 ;  /* 0x0000000111037824 */ /* 0x000fc800078e0203 */
[----:B------:R-:W-:Y:S01]  /*13170*/  IMAD.IADD R18, R13, 0x1, R3 ;  /* 0x000000010d127824 */ /* 0x000fe200078e0203 */
[----:B--2---:R-:W2:Y:S02]  /*13180*/  LDSM.16.MT88.4 R8, [R3+0x10000] ;  /* 0x010000000308783b */ /* 0x004ea40000004200 */
[C-C-:B--2---:R-:W-:Y:S02]  /*13190*/  PRMT R4, R8.reuse, 0x6420, R9.reuse ;  /* 0x0000642008047816 */ /* 0x144fe40000000009 */
[----:B------:R-:W-:Y:S02]  /*131a0*/  PRMT R5, R8, 0x7531, R9 ;  /* 0x0000753108057816 */ /* 0x000fe40000000009 */
[C-C-:B------:R-:W-:Y:S02]  /*131b0*/  PRMT R6, R10.reuse, 0x6420, R11.reuse ;  /* 0x000064200a067816 */ /* 0x140fe4000000000b */
[----:B------:R-:W-:Y:S02]  /*131c0*/  PRMT R7, R10, 0x7531, R11 ;  /* 0x000075310a077816 */ /* 0x000fe4000000000b */
[----:B------:R-:W2:Y:S04]  /*131d0*/  LDSM.16.MT88.4 R8, [R18+0x10000] ;  /* 0x010000001208783b */ /* 0x000ea80000004200 */
[----:B------:R-:W-:Y:S01]  /*131e0*/  STSM.16.M88.4 [R2+0x8000], R4 ;  /* 0x0080000402007844 */ /* 0x000fe20000000200 */
[----:B--2---:R-:W-:-:S02]  /*131f0*/  PRMT R12, R8, 0x6420, R9 ;  /* 0x00006420080c7816 */ /* 0x004fc40000000009 */
        /* <DEDUP_REMOVED lines=10> */
[----:B------:R3:W-:Y:S02]  /*132a0*/  STSM.16.M88.4 [R2+0xa000], R4 ;  /* 0x00a0000402007844 */ /* 0x0007e40000000200 */
[----:B---3--:R-:W3:Y:S01]  /*132b0*/  S2R R7, SR_TID.X ;  /* 0x0000000000077919 */ /* 0x008ee20000002100 */
[C-C-:B--2---:R-:W-:Y:S02]  /*132c0*/  PRMT R12, R8.reuse, 0x6420, R9.reuse ;  /* 0x00006420080c7816 */ /* 0x144fe40000000009 */
[----:B------:R-:W-:-:S02]  /*132d0*/  PRMT R13, R8, 0x7531, R9 ;  /* 0x00007531080d7816 */ /* 0x000fc40000000009 */
[C-C-:B------:R-:W-:Y:S02]  /*132e0*/  PRMT R14, R10.reuse, 0x6420, R11.reuse ;  /* 0x000064200a0e7816 */ /* 0x140fe4000000000b */
[----:B------:R-:W-:-:S05]  /*132f0*/  PRMT R15, R10, 0x7531, R11 ;  /* 0x000075310a0f7816 */ /* 0x000fca000000000b */
[----:B------:R2:W-:Y:S01]  /*13300*/  STSM.16.M88.4 [R2+0xb000], R12 ;  /* 0x00b0000c02007844 */ /* 0x0005e20000000200 */
[----:B---3--:R-:W-:-:S03]  /*13310*/  LOP3.LUT P0, RZ, R7, 0x4, RZ, 0xc0, !PT ;  /* 0x0000000407ff7812 */ /* 0x008fc6000780c0ff */
[----:B------:R-:W3:Y:S01]  /*13320*/  LDSM.16.MT88.4 R8, [R3+0x11000] ;  /* 0x011000000308783b */ /* 0x000ee20000004200 */
[----:B--2---:R-:W-:-:S05]  /*13330*/  IMAD.MOV.U32 R15, RZ, RZ, 0x20 ;  /* 0x00000020ff0f7424 */ /* 0x004fca00078e00ff */
[----:B------:R-:W-:-:S04]  /*13340*/  SEL R15, R15, 0xffffffe0, !P0 ;  /* 0xffffffe00f0f7807 */ /* 0x000fc80004000000 */
[----:B------:R-:W-:Y:S02]  /*13350*/  IADD3 R2, R15, 0x8000, R2 ;  /* 0x000080000f027810 */ /* 0x000fe40007ffe002 */
[C-C-:B---3--:R-:W-:Y:S02]  /*13360*/  PRMT R4, R8.reuse, 0x6420, R9.reuse ;  /* 0x0000642008047816 */ /* 0x148fe40000000009 */
[----:B------:R-:W-:Y:S02]  /*13370*/  PRMT R5, R8, 0x7531, R9 ;  /* 0x0000753108057816 */ /* 0x000fe40000000009 */
[C-C-:B------:R-:W-:Y:S02]  /*13380*/  PRMT R6, R10.reuse, 0x6420, R11.reuse ;  /* 0x000064200a067816 */ /* 0x140fe4000000000b */
[----:B------:R-:W-:Y:S02]  /*13390*/  PRMT R7, R10, 0x7531, R11 ;  /* 0x000075310a077816 */ /* 0x000fe4000000000b */
[----:B------:R-:W2:Y:S04]  /*133a0*/  LDSM.16.MT88.4 R8, [R18+0x11000] ;  /* 0x011000001208783b */ /* 0x000ea80000004200 */
[----:B------:R-:W-:Y:S01]  /*133b0*/  STSM.16.M88.4 [R2], R4 ;  /* 0x0000000402007844 */ /* 0x000fe20000000200 */
        /* <DEDUP_REMOVED lines=12> */
[C-C-:B--2---:R-:W-:Y:S02]  /*13480*/  PRMT R4, R8.reuse, 0x6420, R9.reuse ;  /* 0x0000642008047816 */ /* 0x144fe40000000009 */
        /* <DEDUP_REMOVED lines=9> */
[----:B---3--:R-:W3:Y:S01]  /*13520*/  FENCE.VIEW.ASYNC.S ;  /* 0x00000000000073c6 */ /* 0x008ee20000000000 */
[----:B------:R-:W-:Y:S05]  /*13530*/  @!P1 BRA `(.L_x_1258) ;  /* 0x0000000000049947 */ /* 0x000fea0003800000 */
[----:B------:R-:W-:Y:S01]  /*13540*/  BPT.TRAP 0x1 ;  /* 0x000000040000795c */ /* 0x000fe20000300000 */
.L_x_1258:
[----:B--2---:R-:W2:Y:S01]  /*13550*/  S2R R2, SR_TID.X ;  /* 0x0000000000027919 */ /* 0x004ea20000002100 */
[----:B---3--:R3:W-:Y:S01]  /*13560*/  SYNCS.ARRIVE.TRANS64.A1T0 RZ, [R19+URZ+0x28450], RZ ;  /* 0x028450ff13ff79a7 */ /* 0x0087e2000810003f */
[----:B------:R4:W5:Y:S04]  /*13570*/  LDL R6, [R1] ;  /* 0x0000000001067983 */ /* 0x0009680000100800 */
[----:B------:R4:W5:Y:S01]  /*13580*/  LDL R7, [R1+0x4] ;  /* 0x0000040001077983 */ /* 0x0009620000100800 */
[----:B--2---:R-:W-:-:S03]  /*13590*/  LOP3.LUT R3, R2, 0x7f, RZ, 0xc0, !PT ;  /* 0x0000007f02037812 */ /* 0x004fc600078ec0ff */
[----:B------:R-:W2:Y:S01]  /*135a0*/  LDL R2, [R1+0x18] ;  /* 0x0000180001027983 */ /* 0x000ea20000100800 */
[----:B------:R-:W-:Y:S01]  /*135b0*/  BAR.SYNC.DEFER_BLOCKING 0x2, 0x80 ;  /* 0x0082000000007b1d */ /* 0x000fe20000010000 */
[----:B------:R-:W-:-:S13]  /*135c0*/  ISETP.NE.AND P0, PT, R3, RZ, PT ;  /* 0x000000ff0300720c */ /* 0x000fda0003f05270 */
[----:B---3--:R-:W-:-:S05]  /*135d0*/  @!P0 VIADD R19, R19, 0x28480 ;  /* 0x0002848013138836 */ /* 0x008fca0000000000 */
[----:B------:R-:W-:-:S04]  /*135e0*/  @!P0 PRMT R19, RZ, 0x654, R19 ;  /* 0x00000654ff138816 */ /* 0x000fc80000000013 */
[----:B------:R4:W-:Y:S01]  /*135f0*/  @!P0 SYNCS.ARRIVE.TRANS64.RED.A1T0 RZ, [R19+URZ], RZ ;  /* 0x000000ff13ff89a7 */ /* 0x0009e2000810043f */
[C---:B--2---:R-:W-:Y:S01]  /*13600*/  ISETP.GT.AND P0, PT, R0.reuse, R2, PT ;  /* 0x000000020000720c */ /* 0x044fe20003f04270 */
[----:B------:R-:W-:-:S12]  /*13610*/  VIADD R0, R0, 0xffffffff ;  /* 0xffffffff00007836 */ /* 0x000fd80000000000 */
[----:B----4-:R-:W-:Y:S05]  /*13620*/  @P0 BRA `(.L_x_1259) ;  /* 0xfffffff0001c0947 */ /* 0x010fea000383ffff */
.L_x_1237:
[----:B------:R-:W3:Y:S01]  /*13630*/  S2R R2, SR_TID.X ;  /* 0x0000000000027919 */ /* 0x000ee20000002100 */
[----:B------:R-:W-:Y:S01]  /*13640*/  BSSY B0, `(.L_x_1260) ;  /* 0x0000011000007945 */ /* 0x000fe20003800000 */
[----:B---3--:R-:W-:-:S04]  /*13650*/  LOP3.LUT R2, R2, 0x7f, RZ, 0xc0, !PT ;  /* 0x0000007f02027812 */ /* 0x008fc800078ec0ff */
[----:B------:R-:W-:-:S13]  /*13660*/  ISETP.NE.AND P0, PT, R2, RZ, PT ;  /* 0x000000ff0200720c */ /* 0x000fda0003f05270 */
[----:B------:R-:W-:Y:S05]  /*13670*/  @P0 BRA `(.L_x_1261) ;  /* 0x0000000000340947 */ /* 0x000fea0003800000 */
[----:B------:R-:W3:Y:S01]  /*13680*/  S2R R3, SR_LANEID ;  /* 0x0000000000037919 */ /* 0x000ee20000000000 */
[----:B------:R-:W-:Y:S02]  /*13690*/  VOTEU.ANY UR4, UPT, PT ;  /* 0x0000000000047886 */ /* 0x000fe400038e0100 */
[----:B--2---:R-:W3:Y:S08]  /*136a0*/  FLO.U32 R0, UR4 ;  /* 0x0000000400007d00 */ /* 0x004ef000080e0000 */
[----:B------:R-:W2:Y:S01]  /*136b0*/  POPC R5, UR4 ;  /* 0x0000000400057d09 */ /* 0x000ea20008000000 */
[----:B---3--:R-:W-:-:S02]  /*136c0*/  ISETP.EQ.U32.AND P1, PT, R0, R3, PT ;  /* 0x000000030000720c */ /* 0x008fc40003f22070 */
[----:B------:R-:W2:Y:S11]  /*136d0*/  LDC.64 R2, c[0x0][0xc60] ;  /* 0x00031800ff027b82 */ /* 0x000eb60000000a00 */
[----:B--2---:R-:W2:Y:S01]  /*136e0*/  @P1 ATOMG.E.ADD.STRONG.GPU PT, R3, desc[UR54][R2.64], R5 ;  /* 0x00000005020319a8 */ /* 0x004ea200081ee1f6 */
[----:B------:R-:W3:Y:S02]  /*136f0*/  S2R R4, SR_LTMASK ;  /* 0x0000000000047919 */ /* 0x000ee40000003900 */
[----:B---3--:R-:W-:-:S04]  /*13700*/  LOP3.LUT R4, R4, UR4, RZ, 0xc0, !PT ;  /* 0x0000000404047c12 */ /* 0x008fc8000f8ec0ff */
[----:B0----5:R-:W0:Y:S01]  /*13710*/  POPC R7, R4 ;  /* 0x0000000400077309 */ /* 0x021e220000000000 */
[----:B--2---:R-:W0:Y:S02]  /*13720*/  SHFL.IDX PT, R0, R3, R0, 0x1f ;  /* 0x00001f0003007589 */ /* 0x004e2400000e0000 */
[----:B0-----:R-:W-:-:S05]  /*13730*/  IADD3 R0, R0, UR41, R7 ;  /* 0x0000002900007c10 */ /* 0x001fca000fffe007 */
[----:B------:R3:W-:Y:S02]  /*13740*/  STL [R1+0x10], R0 ;  /* 0x0000100001007387 */ /* 0x0007e40000100800 */
.L_x_1261:
[----:B------:R-:W-:Y:S05]  /*13750*/  BSYNC B0 ;  /* 0x0000000000007941 */ /* 0x000fea0003800000 */
.L_x_1260:
[----:B------:R-:W-:-:S06]  /*13760*/  UISETP.NE.AND UP0, UPT, UR39, 0x3, UPT ;  /* 0x000000032700788c */ /* 0x000fcc000bf05270 */
[----:B------:R-:W-:-:S13]  /*13770*/  PLOP3.LUT P1, PT, PT, PT, UP0, 0x80, 0x0 ;  /* 0x000000000000781c */ /* 0x000fda0003f2f008 */
[----:B------:R-:W-:Y:S05]  /*13780*/  @!P1 BRA `(.L_x_1262) ;  /* 0x0000000000049947 */ /* 0x000fea0003800000 */
[----:B------:R-:W-:Y:S01]  /*13790*/  BPT.TRAP 0x1 ;  /* 0x000000040000795c */ /* 0x000fe20000300000 */
.L_x_1262:
[----:B------:R-:W4:Y:S04]  /*137a0*/  LDL R3, [R1+0x4] ;  /* 0x0000040001037983 */ /* 0x000f280000100800 */
[----:B------:R-:W4:Y:S01]  /*137b0*/  LDL R2, [R1] ;  /* 0x0000000001027983 */ /* 0x000f220000100800 */
[----:B--23--:R-:W-:Y:S01]  /*137c0*/  IMAD.U32 R0, RZ, RZ, UR43 ;  /* 0x0000002bff007e24 */ /* 0x00cfe2000f8e00ff */
[----:B------:R-:W-:Y:S04]  /*137d0*/  BSSY B0, `(.L_x_1263) ;  /* 0x0000007000007945 */ /* 0x000fe80003800000 */
[----:B------:R-:W-:-:S02]  /*137e0*/  ISETP.NE.AND P2, PT, R0, 0x3, PT ;  /* 0x000000030000780c */ /* 0x000fc40003f45270 */
[----:B----4-:R-:W-:-:S04]  /*137f0*/  LOP3.LUT R3, R3, 0x1, RZ, 0x3c, !PT ;  /* 0x0000000103037812 */ /* 0x010fc800078e3cff */
[----:B------:R-:W-:Y:S01]  /*13800*/  SHF.L.U32 R3, R3, 0x1f, RZ ;  /* 0x0000001f03037819 */ /* 0x000fe200000006ff */
[----:B------:R-:W-:-:S04]  /*13810*/  IMAD R16, R2, 0x8, R17 ;  /* 0x0000000802107824 */ /* 0x000fc800078e0211 */
[----:B------:R-:W2:Y:S02]  /*13820*/  SYNCS.PHASECHK.TRANS64.TRYWAIT P1, [R16+URZ+0x28470], R3 ;  /* 0x02847003100075a7 */ /* 0x000ea4000802017f */
[----:B--2---:R-:W-:Y:S05]  /*13830*/  @!P1 BRA `(.L_x_1264) ;  /* 0x0000002400e09947 */ /* 0x004fea0003800000 */
.L_x_1324:
[----:B------:R-:W-:Y:S05]  /*13840*/  BSYNC B0 ;  /* 0x0000000000007941 */ /* 0x000fea0003800000 */
.L_x_1263:
[----:B------:R-:W-:Y:S05]  /*13850*/  @!P2 BRA `(.L_x_1265) ;  /* 0x000000000004a947 */ /* 0x000fea0003800000 */
[----:B------:R-:W-:Y:S01]  /*13860*/  BPT.TRAP 0x1 ;  /* 0x000000040000795c */ /* 0x000fe20000300000 */
.L_x_1265:
[----:B------:R-:W2:Y:S02]  /*13870*/  LDL R0, [R1+0x4] ;  /* 0x0000040001007983 */ /* 0x000ea40000100800 */
[----:B--2---:R-:W-:-:S04]  /*13880*/  SHF.L.U32 R3, R0, 0x1f, RZ ;  /* 0x0000001f00037819 */ /* 0x004fc800000006ff */
[----:B------:R-:W2:Y:S02]  /*13890*/  SYNCS.PHASECHK.TRANS64.TRYWAIT P1, [R16+URZ+0x28460], R3 ;  /* 0x02846003100075a7 */ /* 0x000ea4000802017f */
[----:B--2---:R-:W-:Y:S05]  /*138a0*/  @!P1 BRA `(.L_x_1266) ;  /* 0x0000002400d89947 */ /* 0x004fea0003800000 */
.L_x_1325:
[----:B------:R-:W3:Y:S04]  /*138b0*/  LDL R18, [R1] ;  /* 0x0000000001127983 */ /* 0x000ee80000100800 */
[----:B------:R-:W4:Y:S04]  /*138c0*/  LDL R2, [R1+0x24] ;  /* 0x0000240001027983 */ /* 0x000f280000100800 */
[----:B------:R-:W2:Y:S01]  /*138d0*/  LDL R12, [R1+0x20] ;  /* 0x00002000010c7983 */ /* 0x000ea20000100800 */
[----:B0-----:R-:W0:Y:S01]  /*138e0*/  S2R R9, SR_TID.X ;  /* 0x0000000000097919 */ /* 0x001e220000002100 */
[----:B------:R-:W-:Y:S05]  /*138f0*/  WARPSYNC.ALL ;  /* 0x0000000000007948 */ /* 0x000fea0003800000 */
[----:B------:R-:W-:Y:S01]  /*13900*/  IMAD.MOV.U32 R13, RZ, RZ, 0x40 ;  /* 0x00000040ff0d7424 */ /* 0x000fe200078e00ff */
[----:B0-----:R-:W-:-:S04]  /*13910*/  LOP3.LUT P1, RZ, R9, 0x4, RZ, 0xc0, !PT ;  /* 0x0000000409ff7812 */ /* 0x001fc8000782c0ff */
[----:B------:R-:W-:Y:S01]  /*13920*/  SEL R13, R13, 0xffffffc0, !P1 ;  /* 0xffffffc00d0d7807 */ /* 0x000fe20004800000 */
[----:B------:R-:W0:Y:S01]  /*13930*/  S2R R19, SR_TID.X ;  /* 0x0000000000137919 */ /* 0x000e220000002100 */
[----:B---3--:R-:W-:-:S05]  /*13940*/  IMAD.SHL.U32 R0, R18, 0x4000, RZ ;  /* 0x0000400012007824 */ /* 0x008fca00078e00ff */
[----:B----4-:R-:W-:-:S05]  /*13950*/  LOP3.LUT R2, R0, R2, RZ, 0xfc, !PT ;  /* 0x0000000200027212 */ /* 0x010fca00078efcff */
[----:B------:R-:W-:-:S05]  /*13960*/  IMAD.IADD R2, R17, 0x1, R2 ;  /* 0x0000000111027824 */ /* 0x000fca00078e0202 */
[----:B-----5:R-:W3:Y:S01]  /*13970*/  LDSM.16.MT88.4 R4, [R2+0x10000] ;  /* 0x010000000204783b */ /* 0x020ee20000004200 */
[----:B--2---:R-:W-:Y:S01]  /*13980*/  IMAD.IADD R3, R13, 0x1, R2 ;  /* 0x000000010d037824 */ /* 0x004fe200078e0202 */
[----:B------:R-:W-:Y:S02]  /*13990*/  IADD3 R0, R17, R0, R12 ;  /* 0x0000000011007210 */ /* 0x000fe40007ffe00c */
[C-C-:B---3--:R-:W-:Y:S02]  /*139a0*/  PRMT R8, R4.reuse, 0x6420, R5.reuse ;  /* 0x0000642004087816 */ /* 0x148fe40000000005 */
        /* <DEDUP_REMOVED lines=58> */
.L_x_1267:
[----:B------:R-:W3:Y:S01]  /*13d50*/  LDL.LU R3, [R1+0x4] ;  /* 0x0000040001037983 */ /* 0x000ee20000300800 */
[----:B0-----:R0:W-:Y:S01]  /*13d60*/  SYNCS.ARRIVE.TRANS64.A1T0 RZ, [R16+URZ+0x28450], RZ ;  /* 0x028450ff10ff79a7 */ /* 0x0011e2000810003f */
[----:B--2---:R-:W-:Y:S02]  /*13d70*/  VIADD R0, R18, 0x1 ;  /* 0x0000000112007836 */ /* 0x004fe40000000000 */
        /* <DEDUP_REMOVED lines=8> */
[----:B---3--:R-:W-:-:S05]  /*13e00*/  LOP3.LUT R3, R3, R2, RZ, 0x3c, !PT ;  /* 0x0000000203037212 */ /* 0x008fca00078e3cff */
[----:B------:R0:W-:Y:S02]  /*13e10*/  STL [R1+0x4], R3 ;  /* 0x0000040301007387 */ /* 0x0001e40000100800 */
.L_x_1212:
[----:B------:R-:W-:Y:S05]  /*13e20*/  BSYNC B7 ;  /* 0x0000000000077941 */ /* 0x000fea0003800000 */
.L_x_1210:
[----:B0-2---:R-:W2:Y:S02]  /*13e30*/  LDL R0, [R1+0xc] ;  /* 0x00000c0001007983 */ /* 0x005ea40000100800 */
        /* <DEDUP_REMOVED lines=15> */
.L_x_1268:
[----:B------:R-:W0:Y:S01]  /*13f30*/  S2R R2, SR_TID.X ;  /* 0x0000000000027919 */ /* 0x000e220000002100 */
[----:B------:R-:W-:Y:S01]  /*13f40*/  ULDC UR4, c[0x0][0xc3c] ;  /* 0x00030f0000047ab9 */ /* 0x000fe20000000800 */
[----:B------:R-:W2:Y:S01]  /*13f50*/  LDC R10, c[0x0][0xc38] ;  /* 0x00030e00ff0a7b82 */ /* 0x000ea20000000800 */
[----:B------:R-:W3:Y:S01]  /*13f60*/  LDL.LU R0, [R1+0x10] ;  /* 0x0000100001007983 */ /* 0x000ee20000300800 */
        /* <DEDUP_REMOVED lines=8> */
[----:B------:R-:W4:Y:S01]  /*13ff0*/  @!P1 LDG.E R5, desc[UR54][R2.64] ;  /* 0x0000003602059981 */ /* 0x000f22000c1e1900 */
[C---:B------:R-:W-:Y:S02]  /*14000*/  ISETP.NE.AND P1, PT, R9.reuse, RZ, PT ;  /* 0x000000ff0900720c */ /* 0x040fe40003f25270 */
[C---:B------:R-:W-:Y:S02]  /*14010*/  ISETP.GE.U32.AND P2, PT, R9.reuse, 0x2, PT ;  /* 0x000000020900780c */ /* 0x040fe40003f46070 */
[C---:B------:R-:W-:Y:S02]  /*14020*/  ISETP.GE.U32.AND P3, PT, R9.reuse, 0x4, PT ;  /* 0x000000040900780c */ /* 0x040fe40003f66070 */
[C---:B------:R-:W-:Y:S02]  /*14030*/  ISETP.GE.U32.AND P4, PT, R9.reuse, 0x8, PT ;  /* 0x000000080900780c */ /* 0x040fe40003f86070 */
[----:B------:R-:W-:Y:S01]  /*14040*/  ISETP.GE.U32.AND P5, PT, R9, 0x10, PT ;  /* 0x000000100900780c */ /* 0x000fe20003fa6070 */
[----:B---3--:R-:W-:-:S02]  /*14050*/  IMAD.MOV.U32 R8, RZ, RZ, R0 ;  /* 0x000000ffff087224 */ /* 0x008fc400078e0000 */
[----:B----4-:R-:W0:Y:S02]  /*14060*/  SHFL.UP PT, R0, R5, 0x1, RZ ;  /* 0x0420000005007989 */ /* 0x010e2400000e00ff */
        /* <DEDUP_REMOVED lines=14> */
[----:B------:R-:W-:-:S05]  /*14150*/  IMAD.IADD R9, R7, 0x1, R0 ;  /* 0x0000000107097824 */ /* 0x000fca00078e0200 */
[----:B------:R-:W2:Y:S04]  /*14160*/  SHFL.IDX PT, R2, R9, 0x1f, 0x1f ;  /* 0x03e01f0009027f89 */ /* 0x000ea800000e0000 */
[----:B------:R-:W0:Y:S01]  /*14170*/  SHFL.IDX PT, R0, R8, RZ, 0x1f ;  /* 0x00001fff08007589 */ /* 0x000e2200000e0000 */
[----:B--2---:R-:W-:-:S04]  /*14180*/  IMAD R2, R2, R10, RZ ;  /* 0x0000000a02027224 */ /* 0x004fc800078e02ff */
[----:B------:R-:W-:-:S05]  /*14190*/  IMAD.IADD R6, R6, 0x1, R2 ;  /* 0x0000000106067824 */ /* 0x000fca00078e0202 */
[----:B0-----:R-:W-:-:S13]  /*141a0*/  ISETP.GT.AND P6, PT, R6, R0, PT ;  /* 0x000000000600720c */ /* 0x001fda0003fc4270 */
[----:B------:R-:W-:Y:S05]  /*141b0*/  @P6 BRA `(.L_x_1270) ;  /* 0x0000000000906947 */ /* 0x000fea0003800000 */
.L_x_1274:
        /* <DEDUP_REMOVED lines=14> */
.L_x_1273:
[----:B------:R-:W-:Y:S05]  /*142a0*/  BSYNC B0 ;  /* 0x0000000000007941 */ /* 0x000fea0003800000 */
.L_x_1272:
[----:B0----5:R-:W0:Y:S01]  /*142b0*/  SHFL.UP PT, R2, R5, 0x1, RZ ;  /* 0x0420000005027989 */ /* 0x021e2200000e00ff */
[----:B------:R-:W2:Y:S01]  /*142c0*/  LDC R10, c[0x0][0xc38] ;  /* 0x00030e00ff0a7b82 */ /* 0x000ea20000000800 */
        /* <DEDUP_REMOVED lines=14> */
[----:B------:R-:W2:Y:S02]  /*143b0*/  SHFL.IDX PT, R2, R9, 0x1f, 0x1f ;  /* 0x03e01f0009027f89 */ /* 0x000ea400000e0000 */
[----:B--2---:R-:W-:-:S04]  /*143c0*/  IMAD R2, R2, R10, RZ ;  /* 0x0000000a02027224 */ /* 0x004fc800078e02ff */
[----:B------:R-:W-:-:S05]  /*143d0*/  IMAD.IADD R6, R2, 0x1, R6 ;  /* 0x0000000102067824 */ /* 0x000fca00078e0206 */
[----:B------:R-:W-:-:S13]  /*143e0*/  ISETP.GT.AND P6, PT, R6, R0, PT ;  /* 0x000000000600720c */ /* 0x000fda0003fc4270 */
[----:B------:R-:W-:Y:S05]  /*143f0*/  @!P6 BRA `(.L_x_1274) ;  /* 0xfffffffc0070e947 */ /* 0x000fea000383ffff */
.L_x_1270:
        /* <DEDUP_REMOVED lines=10> */
[----:B------:R0:W2:Y:S01]  /*144a0*/  LDG.E R7, desc[UR54][R2.64] ;  /* 0x0000003602077981 */ /* 0x0000a2000c1e1900 */
[----:B------:R-:W-:Y:S01]  /*144b0*/  ISETP.NE.AND P0, PT, RZ, UR7, PT ;  /* 0x00000007ff007c0c */ /* 0x000fe2000bf05270 */
[----:B0-----:R-:W-:-:S05]  /*144c0*/  IMAD.U32 R2, RZ, RZ, UR6 ;  /* 0x00000006ff027e24 */ /* 0x001fca000f8e00ff */
[----:B------:R0:W2:Y:S02]  /*144d0*/  SHFL.IDX PT, R5, R5, R2, 0x1f ;  /* 0x00001f0205057589 */ /* 0x0000a400000e0000 */
[----:B0-----:R-:W-:Y:S02]  /*144e0*/  IMAD.MOV.U32 R2, RZ, RZ, RZ ;  /* 0x000000ffff027224 */ /* 0x001fe400078e00ff */
[----:B--2---:R-:W-:-:S05]  /*144f0*/  IMAD R4, R5, R7, RZ ;  /* 0x0000000705047224 */ /* 0x004fca00078e02ff */
[----:B------:R-:W-:Y:S01]  /*14500*/  IABS R8, R4 ;  /* 0x0000000400087213 */ /* 0x000fe20000000000 */
[----:B------:R-:W-:Y:S06]  /*14510*/  @!P0 BRA `(.L_x_1275) ;  /* 0x00000000000c8947 */ /* 0x000fec0003800000 */
[----:B------:R-:W-:-:S06]  /*14520*/  UIADD3 UR4, UR6, -0x1, URZ ;  /* 0xffffffff06047890 */ /* 0x000fcc000fffe03f */
[----:B------:R-:W-:-:S06]  /*14530*/  IMAD.U32 R2, RZ, RZ, UR4 ;  /* 0x00000004ff027e24 */ /* 0x000fcc000f8e00ff */
[----:B------:R0:W2:Y:S02]  /*14540*/  SHFL.IDX PT, R2, R9, R2, 0x1f ;  /* 0x00001f0209027589 */ /* 0x0000a400000e0000 */
.L_x_1275:
[----:B------:R-:W3:Y:S01]  /*14550*/  I2F.RP R3, R8 ;  /* 0x0000000800037306 */ /* 0x000ee20000209400 */
[----:B0-2---:R-:W-:-:S04]  /*14560*/  IMAD R9, R2, R10, R6 ;  /* 0x0000000a02097224 */ /* 0x005fc800078e0206 */
[----:B------:R-:W-:Y:S01]  /*14570*/  IMAD.IADD R0, R0, 0x1, -R9 ;  /* 0x0000000100007824 */ /* 0x000fe200078e0a09 */
[----:B------:R2:W-:Y:S02]  /*14580*/  STL [R1+0x10], R9 ;  /* 0x0000100901007387 */ /* 0x0005e40000100800 */
[----:B---3--:R-:W0:Y:S02]  /*14590*/  MUFU.RCP R3, R3 ;  /* 0x0000000300037308 */ /* 0x008e240000001000 */
        /* <DEDUP_REMOVED lines=20> */
[----:B------:R-:W-:-:S05]  /*146e0*/  @!P1 LOP3.LUT R2, RZ, R4, RZ, 0x33, !PT ;  /* 0x00000004ff029212 */ /* 0x000fca00078e33ff */
[----:B------:R-:W-:Y:S02]  /*146f0*/  IMAD R6, R7, R2, RZ ;  /* 0x0000000207067224 */ /* 0x000fe400078e02ff */
[----:B------:R-:W-:Y:S02]  /*14700*/  IMAD.MOV R2, RZ, RZ, -R2 ;  /* 0x000000ffff027224 */ /* 0x000fe400078e0a02 */
[----:B------:R-:W-:Y:S02]  /*14710*/  IMAD.MOV R3, RZ, RZ, -R6 ;  /* 0x000000ffff037224 */ /* 0x000fe400078e0a06 */
[----:B------:R-:W-:-:S03]  /*14720*/  IMAD R0, R4, R2, R0 ;  /* 0x0000000204007224 */ /* 0x000fc600078e0200 */
[----:B------:R-:W-:-:S04]  /*14730*/  VIADDMNMX R7, R3, R10, R7, PT ;  /* 0x0000000a03077246 */ /* 0x000fc80003800107 */
[----:B------:R-:W-:-:S04]  /*14740*/  IABS R8, R7 ;  /* 0x0000000700087213 */ /* 0x000fc80000000000 */
[----:B------:R-:W0:Y:S08]  /*14750*/  I2F.RP R3, R8 ;  /* 0x0000000800037306 */ /* 0x000e300000209400 */
        /* <DEDUP_REMOVED lines=9> */
[----:B------:R-:W-:-:S04]  /*147f0*/  IMAD.HI.U32 R2, R2, R3, RZ ;  /* 0x0000000302027227 */ /* 0x000fc800078e00ff */
[----:B------:R-:W-:-:S04]  /*14800*/  IMAD.MOV R4, RZ, RZ, -R4 ;  /* 0x000000ffff047224 */ /* 0x000fc800078e0a04 */
[----:B------:R-:W-:-:S05]  /*14810*/  IMAD R3, R2, R4, R3 ;  /* 0x0000000402037224 */ /* 0x000fca00078e0203 */
[----:B------:R-:W-:-:S13]  /*14820*/  ISETP.GT.U32.AND P1, PT, R8, R3, PT ;  /* 0x000000030800720c */ /* 0x000fda0003f24070 */
[----:B------:R-:W-:Y:S02]  /*14830*/  @!P1 IMAD.IADD R3, R3, 0x1, -R8 ;  /* 0x0000000103039824 */ /* 0x000fe400078e0a08 */
[----:B------:R-:W-:Y:S01]  /*14840*/  @!P1 VIADD R2, R2, 0x1 ;  /* 0x0000000102029836 */ /* 0x000fe20000000000 */
[----:B------:R-:W-:Y:S02]  /*14850*/  ISETP.NE.AND P1, PT, R7, RZ, PT ;  /* 0x000000ff0700720c */ /* 0x000fe40003f25270 */
[----:B------:R-:W-:Y:S02]  /*14860*/  ISETP.GE.U32.AND P0, PT, R3, R8, PT ;  /* 0x000000080300720c */ /* 0x000fe40003f06070 */
[C---:B------:R-:W-:Y:S01]  /*14870*/  LOP3.LUT R3, R0.reuse, R7, RZ, 0x3c, !PT ;  /* 0x0000000700037212 */ /* 0x040fe200078e3cff */
[----:B------:R-:W-:-:S03]  /*14880*/  IMAD.IADD R0, R0, 0x1, R6 ;  /* 0x0000000100007824 */ /* 0x000fc600078e0206 */
[----:B------:R-:W-:-:S07]  /*14890*/  ISETP.GE.AND P2, PT, R3, RZ, PT ;  /* 0x000000ff0300720c */ /* 0x000fce0003f46270 */
[----:B------:R-:W-:-:S06]  /*148a0*/  @P0 VIADD R2, R2, 0x1 ;  /* 0x0000000102020836 */ /* 0x000fcc0000000000 */
[----:B------:R-:W-:Y:S01]  /*148b0*/  @!P2 IMAD.MOV R2, RZ, RZ, -R2 ;  /* 0x000000ffff02a224 */ /* 0x000fe200078e0a02 */
[----:B------:R-:W-:Y:S01]  /*148c0*/  @!P1 LOP3.LUT R2, RZ, R7, RZ, 0x33, !PT ;  /* 0x00000007ff029212 */ /* 0x000fe200078e33ff */
[----:B------:R-:W-:-:S04]  /*148d0*/  IMAD.MOV R7, RZ, RZ, -R7 ;  /* 0x000000ffff077224 */ /* 0x000fc800078e0a07 */
[----:B------:R-:W-:Y:S01]  /*148e0*/  IMAD R0, R2, R7, R0 ;  /* 0x0000000702007224 */ /* 0x000fe200078e0200 */
[----:B------:R-:W-:-:S04]  /*148f0*/  LOP3.LUT R2, RZ, R2, RZ, 0x33, !PT ;  /* 0x00000002ff027212 */ /* 0x000fc800078e33ff */
[----:B------:R-:W-:Y:S01]  /*14900*/  R2UR UR36, R0 ;  /* 0x00000000002472ca */ /* 0x000fe200000e0000 */
[----:B------:R-:W-:-:S05]  /*14910*/  IMAD.IADD R0, R5, 0x1, R2 ;  /* 0x0000000105007824 */ /* 0x000fca00078e0202 */
[----:B------:R2:W-:Y:S01]  /*14920*/  STL [R1+0x14], R0 ;  /* 0x0000140001007387 */ /* 0x0005e20000100800 */
[----:B------:R-:W-:Y:S08]  /*14930*/  BRA `(.L_x_1276) ;  /* 0x0000000000107947 */ /* 0x000ff00003800000 */
.L_x_1271:
[----:B------:R0:W-:Y:S01]  /*14940*/  STL [R1+0x10], R0 ;  /* 0x0000100001007387 */ /* 0x0001e20000100800 */
[----:B------:R-:W-:Y:S01]  /*14950*/  ULDC UR44, c[0x0][0xc3c] ;  /* 0x00030f00002c7ab9 */ /* 0x000fe20000000800 */
[----:B------:R-:W-:Y:S02]  /*14960*/  UMOV UR36, URZ ;  /* 0x0000003f00247c82 */ /* 0x000fe40008000000 */
[----:B------:R0:W-:Y:S03]  /*14970*/  STL [R1+0x14], RZ ;  /* 0x000014ff01007387 */ /* 0x0001e60000100800 */
.L_x_1276:
[----:B------:R-:W3:Y:S04]  /*14980*/  LDL R3, [R1+0x10] ;  /* 0x0000100001037983 */ /* 0x000ee80000100800 */
[----:B------:R-:W4:Y:S01]  /*14990*/  LDL R2, [R1+0x14] ;  /* 0x0000140001027983 */ /* 0x000f220000100800 */
[----:B------:R-:W-:Y:S02]  /*149a0*/  IMAD.U32 R6, RZ, RZ, UR36 ;  /* 0x00000024ff067e24 */ /* 0x000fe4000f8e00ff */
[----:B------:R-:W-:Y:S01]  /*149b0*/  IMAD.U32 R7, RZ, RZ, UR44 ;  /* 0x0000002cff077e24 */ /* 0x000fe2000f8e00ff */
[----:B0-2---:R-:W0:Y:S02]  /*149c0*/  S2R R0, SR_TID.X ;  /* 0x0000000000007919 */ /* 0x005e240000002100 */
        /* <DEDUP_REMOVED lines=10> */
.L_x_1269:
[----:B------:R-:W-:Y:S02]  /*14a70*/  ULDC UR4, c[0x0][0xc3c] ;  /* 0x00030f0000047ab9 */ /* 0x000fe40000000800 */
[----:B------:R-:W-:-:S06]  /*14a80*/  UISETP.GE.AND UP0, UPT, UR44, UR4, UPT ;  /* 0x000000042c00728c */ /* 0x000fcc000bf06270 */
[----:B------:R-:W-:-:S13]  /*14a90*/  PLOP3.LUT P0, PT, PT, PT, UP0, 0x80, 0x0 ;  /* 0x000000000000781c */ /* 0x000fda0003f0f008 */
[----:B------:R-:W-:Y:S05]  /*14aa0*/  @!P0 BRA `(.L_x_1277) ;  /* 0xffffffb400808947 */ /* 0x000fea000383ffff */
.L_x_1200:
        /* <DEDUP_REMOVED lines=12> */
.L_x_1326:
[----:B------:R-:W-:Y:S05]  /*14b70*/  BSYNC B0 ;  /* 0x0000000000007941 */ /* 0x000fea0003800000 */
.L_x_1278:
[----:B------:R-:W-:-:S03]  /*14b80*/  UMOV UR4, 0xffffffff ;  /* 0xffffffff00047882 */ /* 0x000fc60000000000 */
[----:B------:R-:W-:Y:S05]  /*14b90*/  BRA.DIV UR4, `(.L_x_1280) ;  /* 0x0000001604447947 */ /* 0x000fea000b800000 */
[----:B------:R-:W1:Y:S02]  /*14ba0*/  S2R R2, SR_TID.X ;  /* 0x0000000000027919 */ /* 0x000e640000002100 */
[----:B-1----:R-:W-:-:S04]  /*14bb0*/  SHF.R.U32.HI R2, RZ, 0x5, R2 ;  /* 0x00000005ff027819 */ /* 0x002fc80000011602 */
[----:B------:R-:W-:-:S05]  /*14bc0*/  LOP3.LUT R2, R2, 0x3, RZ, 0xc0, !PT ;  /* 0x0000000302027812 */ /* 0x000fca00078ec0ff */
[----:B------:R1:W2:Y:S02]  /*14bd0*/  SHFL.IDX PT, R14, R2, RZ, 0x1f ;  /* 0x00001fff020e7589 */ /* 0x0002a400000e0000 */
.L_x_1329:
[----:B--2---:R-:W-:Y:S01]  /*14be0*/  ISETP.NE.AND P0, PT, R14, RZ, PT ;  /* 0x000000ff0e00720c */ /* 0x004fe20003f05270 */
[----:B------:R-:W-:-:S12]  /*14bf0*/  BSSY B0, `(.L_x_1281) ;  /* 0x000002e000007945 */ /* 0x000fd80003800000 */
[----:B------:R-:W-:Y:S05]  /*14c00*/  @P0 BRA `(.L_x_1282) ;  /* 0x0000000000b00947 */ /* 0x000fea0003800000 */
[----:B------:R-:W-:-:S03]  /*14c10*/  UMOV UR4, 0xffffffff ;  /* 0xffffffff00047882 */ /* 0x000fc60000000000 */
[----:B------:R-:W-:Y:S05]  /*14c20*/  BRA.DIV UR4, `(.L_x_1283) ;  /* 0x0000001604547947 */ /* 0x000fea000b800000 */
[----:B------:R-:W-:-:S13]  /*14c30*/  ELECT P6, URZ, PT ;  /* 0x00000000003f782f */ /* 0x000fda00038c0000 */
.L_x_1332:
[----:B------:R-:W-:Y:S05]  /*14c40*/  @!P6 BRA `(.L_x_1282) ;  /* 0x0000000000a0e947 */ /* 0x000fea0003800000 */
[----:B------:R-:W-:-:S06]  /*14c50*/  ULOP3.LUT UR4, UR38, 0x2, URZ, 0xfc, !UPT ;  /* 0x0000000226047892 */ /* 0x000fcc000f8efc3f */
[----:B-1----:R-:W-:-:S05]  /*14c60*/  IMAD.U32 R2, RZ, RZ, UR4 ;  /* 0x00000004ff027e24 */ /* 0x002fca000f8e00ff */
[----:B------:R-:W-:-:S13]  /*14c70*/  ISETP.NE.AND P0, PT, R2, 0x3, PT ;  /* 0x000000030200780c */ /* 0x000fda0003f05270 */
[----:B------:R-:W-:Y:S05]  /*14c80*/  @!P0 BRA `(.L_x_1284) ;  /* 0x0000000000048947 */ /* 0x000fea0003800000 */
[----:B------:R-:W-:Y:S01]  /*14c90*/  BPT.TRAP 0x1 ;  /* 0x000000040000795c */ /* 0x000fe20000300000 */
.L_x_1284:
        /* <DEDUP_REMOVED lines=14> */
.L_x_1333:
[----:B------:R-:W1:Y:S02]  /*14d80*/  SYNCS.PHASECHK.TRANS64.TRYWAIT P1, [R7+URZ], R2 ;  /* 0x00000002070075a7 */ /* 0x000e64000802017f */
[----:B-1----:R-:W-:Y:S05]  /*14d90*/  @!P1 BRA `(.L_x_1286) ;  /* 0x00000014002c9947 */ /* 0x002fea0003800000 */
.L_x_1334:
[----:B------:R-:W-:Y:S05]  /*14da0*/  @!P0 BRA `(.L_x_1287) ;  /* 0x0000000000048947 */ /* 0x000fea0003800000 */
[----:B------:R-:W-:Y:S01]  /*14db0*/  BPT.TRAP 0x1 ;  /* 0x000000040000795c */ /* 0x000fe20000300000 */
.L_x_1287:
[----:B------:R-:W2:Y:S02]  /*14dc0*/  LDL.LU R4, [R1] ;  /* 0x0000000001047983 */ /* 0x000ea40000300800 */
[----:B--2---:R-:W-:-:S04]  /*14dd0*/  IMAD R4, R4, 0x8, R0 ;  /* 0x0000000804047824 */ /* 0x004fc800078e0200 */
[----:B------:R-:W2:Y:S02]  /*14de0*/  SYNCS.PHASECHK.TRANS64.TRYWAIT P1, [R4+URZ+0x28460], R5 ;  /* 0x02846005040075a7 */ /* 0x000ea4000802017f */
[----:B--2---:R-:W-:Y:S05]  /*14df0*/  @!P1 BRA `(.L_x_1288) ;  /* 0x0000001400289947 */ /* 0x004fea0003800000 */
.L_x_1335:
[----:B------:R-:W-:Y:S05]  /*14e00*/  @!P0 BRA `(.L_x_1289) ;  /* 0x0000000000048947 */ /* 0x000fea0003800000 */
[----:B------:R-:W-:Y:S01]  /*14e10*/  BPT.TRAP 0x1 ;  /* 0x000000040000795c */ /* 0x000fe20000300000 */
.L_x_1289:
[----:B------:R-:W-:-:S04]  /*14e20*/  IMAD R3, R3, 0x8, R0 ;  /* 0x0000000803037824 */ /* 0x000fc800078e0200 */
[----:B------:R-:W3:Y:S02]  /*14e30*/  SYNCS.PHASECHK.TRANS64.TRYWAIT P1, [R3+URZ+0x28460], R2 ;  /* 0x02846002030075a7 */ /* 0x000ee4000802017f */
[----:B---3--:R-:W-:Y:S05]  /*14e40*/  @!P1 BRA `(.L_x_1290) ;  /* 0x0000001400289947 */ /* 0x008fea0003800000 */
.L_x_1336:
[----:B------:R-:W-:Y:S05]  /*14e50*/  @!P0 BRA `(.L_x_1291) ;  /* 0x0000000000048947 */ /* 0x000fea0003800000 */
[----:B------:R-:W-:Y:S01]  /*14e60*/  BPT.TRAP 0x1 ;  /* 0x000000040000795c */ /* 0x000fe20000300000 */
.L_x_1291:
[----:B------:R-:W4:Y:S02]  /*14e70*/  SYNCS.PHASECHK.TRANS64.TRYWAIT P0, [R4+URZ+0x28480], R5 ;  /* 0x02848005040075a7 */ /* 0x000f24000800017f */
[----:B----4-:R-:W-:Y:S05]  /*14e80*/  @!P0 BRA `(.L_x_1292) ;  /* 0x00000014002c8947 */ /* 0x010fea0003800000 */
.L_x_1293:
[----:B------:R0:W0:Y:S02]  /*14e90*/  SYNCS.PHASECHK.TRANS64.TRYWAIT P0, [R3+URZ+0x28480], R2 ;  /* 0x02848002030075a7 */ /* 0x000024000800017f */
[----:B0-----:R-:W-:Y:S05]  /*14ea0*/  @!P0 NANOSLEEP.SYNCS 0x989680 ;  /* 0x009896800000895d */ /* 0x001fea0003900000 */
[----:B------:R-:W0:Y:S02]  /*14eb0*/  @!P0 SYNCS.PHASECHK.TRANS64 P0, [R3+URZ+0x28480], R2 ;  /* 0x02848002030085a7 */ /* 0x000e24000800007f */
[----:B0-----:R-:W-:Y:S05]  /*14ec0*/  @!P0 BRA `(.L_x_1293) ;  /* 0xfffffffc00f08947 */ /* 0x001fea000383ffff */
.L_x_1282:
[----:B------:R-:W-:Y:S05]  /*14ed0*/  BSYNC B0 ;  /* 0x0000000000007941 */ /* 0x000fea0003800000 */
.L_x_1281:
[----:B------:R-:W-:Y:S05]  /*14ee0*/  EXIT ;  /* 0x000000000000794d */ /* 0x000fea0003800000 */
.L_x_1098:
[----:B0-----:R-:W-:-:S04]  /*14ef0*/  IMAD.U32 R3, RZ, RZ, UR41 ;  /* 0x00000029ff037e24 */ /* 0x001fc8000f8e00ff */
[----:B------:R0:W1:Y:S03]  /*14f00*/  SYNCS.PHASECHK.TRANS64.TRYWAIT P1, [R3+URZ+0x28400], R0 ;  /* 0x02840000030075a7 */ /* 0x000066000802017f */
[----:B-1----:R-:W-:Y:S05]  /*14f10*/  @!P1 NANOSLEEP.SYNCS 0x989680 ;  /* 0x009896800000995d */ /* 0x002fea0003900000 */
[----:B------:R-:W1:Y:S02]  /*14f20*/  @!P1 SYNCS.PHASECHK.TRANS64 P1, [R3+URZ+0x28400], R0 ;  /* 0x02840000030095a7 */ /* 0x000e64000802007f */
[----:B-1----:R-:W-:Y:S05]  /*14f30*/  @!P1 BRA `(.L_x_1098) ;  /* 0xfffffffc00ec9947 */ /* 0x002fea000383ffff */
[----:B------:R-:W-:Y:S05]  /*14f40*/  BRA `(.L_x_1294) ;  /* 0xfffffed000787947 */ /* 0x000fea000383ffff */
.L_x_1102:
[----:B-1----:R1:W2:Y:S02]  /*14f50*/  SYNCS.PHASECHK.TRANS64.TRYWAIT P2, [R5+URZ+0x28430], R0 ;  /* 0x02843000050075a7 */ /* 0x0022a4000804017f */
[----:B--2---:R-:W-:Y:S05]  /*14f60*/  @!P2 NANOSLEEP.SYNCS 0x989680 ;  /* 0x009896800000a95d */ /* 0x004fea0003900000 */
[----:B------:R-:W2:Y:S02]  /*14f70*/  @!P2 SYNCS.PHASECHK.TRANS64 P2, [R5+URZ+0x28430], R0 ;  /* 0x028430000500a5a7 */ /* 0x000ea4000804007f */
[----:B--2---:R-:W-:Y:S05]  /*14f80*/  @!P2 BRA `(.L_x_1102) ;  /* 0xfffffffc00f0a947 */ /* 0x004fea000383ffff */
[----:B------:R-:W-:Y:S05]  /*14f90*/  BRA `(.L_x_1101) ;  /* 0xfffffed0009c7947 */ /* 0x000fea000383ffff */
.L_x_1118:
[----:B-1----:R-:W-:-:S04]  /*14fa0*/  IMAD.U32 R8, RZ, RZ, UR6 ;  /* 0x00000006ff087e24 */ /* 0x002fc8000f8e00ff */
[----:B------:R1:W2:Y:S03]  /*14fb0*/  SYNCS.PHASECHK.TRANS64.TRYWAIT P2, [R8+URZ+0x28430], R7 ;  /* 0x02843007080075a7 */ /* 0x0002a6000804017f */
[----:B--2---:R-:W-:Y:S05]  /*14fc0*/  @!P2 NANOSLEEP.SYNCS 0x989680 ;  /* 0x009896800000a95d */ /* 0x004fea0003900000 */
[----:B------:R-:W2:Y:S02]  /*14fd0*/  @!P2 SYNCS.PHASECHK.TRANS64 P2, [R8+URZ+0x28430], R7 ;  /* 0x028430070800a5a7 */ /* 0x000ea4000804007f */
[----:B--2---:R-:W-:Y:S05]  /*14fe0*/  @!P2 BRA `(.L_x_1118) ;  /* 0xfffffffc00eca947 */ /* 0x004fea000383ffff */
[----:B------:R-:W-:Y:S05]  /*14ff0*/  BRA `(.L_x_1115) ;  /* 0xfffffef400407947 */ /* 0x000fea000383ffff */
.L_x_1122:
[----:B-1----:R-:W-:-:S04]  /*15000*/  IMAD.U32 R8, RZ, RZ, UR6 ;  /* 0x00000006ff087e24 */ /* 0x002fc8000f8e00ff */
[----:B------:R1:W2:Y:S03]  /*15010*/  SYNCS.PHASECHK.TRANS64.TRYWAIT P2, [R8+URZ+0x28450], R7 ;  /* 0x02845007080075a7 */ /* 0x0002a6000804017f */
[----:B--2---:R-:W-:Y:S05]  /*15020*/  @!P2 NANOSLEEP.SYNCS 0x989680 ;  /* 0x009896800000a95d */ /* 0x004fea0003900000 */
[----:B------:R-:W2:Y:S02]  /*15030*/  @!P2 SYNCS.PHASECHK.TRANS64 P2, [R8+URZ+0x28450], R7 ;  /* 0x028450070800a5a7 */ /* 0x000ea4000804007f */
[----:B--2---:R-:W-:Y:S05]  /*15040*/  @!P2 BRA `(.L_x_1122) ;  /* 0xfffffffc00eca947 */ /* 0x004fea000383ffff */
[----:B------:R-:W-:Y:S05]  /*15050*/  BRA `(.L_x_1119) ;  /* 0xfffffef800087947 */ /* 0x000fea000383ffff */
.L_x_1140:
[----:B-1----:R-:W-:-:S04]  /*15060*/  IMAD.U32 R5, RZ, RZ, UR6 ;  /* 0x00000006ff057e24 */ /* 0x002fc8000f8e00ff */
[----:B------:R1:W2:Y:S03]  /*15070*/  SYNCS.PHASECHK.TRANS64.TRYWAIT P2, [R5+URZ+0x28430], R4 ;  /* 0x02843004050075a7 */ /* 0x0002a6000804017f */
[----:B--2---:R-:W-:Y:S05]  /*15080*/  @!P2 NANOSLEEP.SYNCS 0x989680 ;  /* 0x009896800000a95d */ /* 0x004fea0003900000 */
[----:B------:R-:W2:Y:S02]  /*15090*/  @!P2 SYNCS.PHASECHK.TRANS64 P2, [R5+URZ+0x28430], R4 ;  /* 0x028430040500a5a7 */ /* 0x000ea4000804007f */
[----:B--2---:R-:W-:Y:S05]  /*150a0*/  @!P2 BRA `(.L_x_1140) ;  /* 0xfffffffc00eca947 */ /* 0x004fea000383ffff */
[----:B------:R-:W-:Y:S05]  /*150b0*/  BRA `(.L_x_1137) ;  /* 0xffffff1800d07947 */ /* 0x000fea000383ffff */
.L_x_1144:
[----:B-1----:R-:W-:-:S04]  /*150c0*/  IMAD.U32 R5, RZ, RZ, UR6 ;  /* 0x00000006ff057e24 */ /* 0x002fc8000f8e00ff */
[----:B------:R1:W2:Y:S03]  /*150d0*/  SYNCS.PHASECHK.TRANS64.TRYWAIT P2, [R5+URZ+0x28450], R4 ;  /* 0x02845004050075a7 */ /* 0x0002a6000804017f */
[----:B--2---:R-:W-:Y:S05]  /*150e0*/  @!P2 NANOSLEEP.SYNCS 0x989680 ;  /* 0x009896800000a95d */ /* 0x004fea0003900000 */
[----:B------:R-:W2:Y:S02]  /*150f0*/  @!P2 SYNCS.PHASECHK.TRANS64 P2, [R5+URZ+0x28450], R4 ;  /* 0x028450040500a5a7 */ /* 0x000ea4000804007f */
[----:B--2---:R-:W-:Y:S05]  /*15100*/  @!P2 BRA `(.L_x_1144) ;  /* 0xfffffffc00eca947 */ /* 0x004fea000383ffff */
[----:B------:R-:W-:Y:S05]  /*15110*/  BRA `(.L_x_1141) ;  /* 0xffffff1c00a47947 */ /* 0x000fea000383ffff */
.L_x_1151:
[----:B-1----:R-:W-:-:S04]  /*15120*/  IMAD.U32 R5, RZ, RZ, UR6 ;  /* 0x00000006ff057e24 */ /* 0x002fc8000f8e00ff */
[----:B------:R1:W2:Y:S03]  /*15130*/  SYNCS.PHASECHK.TRANS64.TRYWAIT P2, [R5+URZ+0x28430], R4 ;  /* 0x02843004050075a7 */ /* 0x0002a6000804017f */
[----:B--2---:R-:W-:Y:S05]  /*15140*/  @!P2 NANOSLEEP.SYNCS 0x989680 ;  /* 0x009896800000a95d */ /* 0x004fea0003900000 */
[----:B------:R-:W2:Y:S02]  /*15150*/  @!P2 SYNCS.PHASECHK.TRANS64 P2, [R5+URZ+0x28430], R4 ;  /* 0x028430040500a5a7 */ /* 0x000ea4000804007f */
[----:B--2---:R-:W-:Y:S05]  /*15160*/  @!P2 BRA `(.L_x_1151) ;  /* 0xfffffffc00eca947 */ /* 0x004fea000383ffff */
[----:B------:R-:W-:Y:S05]  /*15170*/  BRA `(.L_x_1148) ;  /* 0xffffff3400147947 */ /* 0x000fea000383ffff */
.L_x_1155:
[----:B-1----:R-:W-:-:S04]  /*15180*/  IMAD.U32 R5, RZ, RZ, UR6 ;  /* 0x00000006ff057e24 */ /* 0x002fc8000f8e00ff */
[----:B------:R1:W2:Y:S03]  /*15190*/  SYNCS.PHASECHK.TRANS64.TRYWAIT P2, [R5+URZ+0x28450], R4 ;  /* 0x02845004050075a7 */ /* 0x0002a6000804017f */
[----:B--2---:R-:W-:Y:S05]  /*151a0*/  @!P2 NANOSLEEP.SYNCS 0x989680 ;  /* 0x009896800000a95d */ /* 0x004fea0003900000 */
[----:B------:R-:W2:Y:S02]  /*151b0*/  @!P2 SYNCS.PHASECHK.TRANS64 P2, [R5+URZ+0x28450], R4 ;  /* 0x028450040500a5a7 */ /* 0x000ea4000804007f */
[----:B--2---:R-:W-:Y:S05]  /*151c0*/  @!P2 BRA `(.L_x_1155) ;  /* 0xfffffffc00eca947 */ /* 0x004fea000383ffff */
[----:B------:R-:W-:Y:S05]  /*151d0*/  BRA `(.L_x_1152) ;  /* 0xffffff3400e87947 */ /* 0x000fea000383ffff */
.L_x_1169:
[----:B-1----:R-:W-:-:S04]  /*151e0*/  IMAD.U32 R7, RZ, RZ, UR9 ;  /* 0x00000009ff077e24 */ /* 0x002fc8000f8e00ff */
[----:B------:R1:W2:Y:S03]  /*151f0*/  SYNCS.PHASECHK.TRANS64.TRYWAIT P1, [R7+URZ+0x28450], R6 ;  /* 0x02845006070075a7 */ /* 0x0002a6000802017f */
[----:B--2---:R-:W-:Y:S05]  /*15200*/  @!P1 NANOSLEEP.SYNCS 0x989680 ;  /* 0x009896800000995d */ /* 0x004fea0003900000 */
[----:B------:R-:W2:Y:S02]  /*15210*/  @!P1 SYNCS.PHASECHK.TRANS64 P1, [R7+URZ+0x28450], R6 ;  /* 0x02845006070095a7 */ /* 0x000ea4000802007f */
[----:B--2---:R-:W-:Y:S05]  /*15220*/  @!P1 BRA `(.L_x_1169) ;  /* 0xfffffffc00ec9947 */ /* 0x004fea000383ffff */
[----:B------:R-:W-:Y:S05]  /*15230*/  BRA `(.L_x_1168) ;  /* 0xffffff5400cc7947 */ /* 0x000fea000383ffff */
.L_x_1221:
[----:B------:R-:W-:Y:S02]  /*15240*/  IMAD.MOV.U32 R13, RZ, RZ, R0 ;  /* 0x000000ffff0d7224 */ /* 0x000fe400078e0000 */
[----:B------:R-:W-:Y:S02]  /*15250*/  IMAD.MOV.U32 R12, RZ, RZ, RZ ;  /* 0x000000ffff0c7224 */ /* 0x000fe400078e00ff */
[----:B------:R-:W-:Y:S02]  /*15260*/  IMAD.MOV.U32 R11, RZ, RZ, 0x1f ;  /* 0x0000001fff0b7424 */ /* 0x000fe400078e00ff */
[----:B------:R-:W-:-:S07]  /*15270*/  IMAD.MOV.U32 R15, RZ, RZ, -0x1 ;  /* 0xffffffffff0f7424 */ /* 0x000fce00078e00ff */
[----:B01----:R-:W-:Y:S05]  /*15280*/  WARPSYNC.COLLECTIVE R15, `(.L_x_1295) ;  /* 0x000000000f087348 */ /* 0x003fea0003c00000 */
[----:B------:R2:W3:Y:S02]  /*15290*/  SHFL.IDX P6, R14, R13, R12, R11 ;  /* 0x0000000c0d0e7389 */ /* 0x0004e400000c000b */
[----:B0123--:R-:W-:Y:S01]  /*152a0*/  ENDCOLLECTIVE ;  /* 0x000000000000791b */ /* 0x00ffe20003800000 */
.L_x_1295:
[----:B------:R-:W-:Y:S05]  /*152b0*/  BRA `(.L_x_1296) ;  /* 0xffffffc000107947 */ /* 0x000fea000383ffff */
.L_x_1223:
[----:B------:R-:W-:Y:S01]  /*152c0*/  BSSY B0, `(.L_x_1297) ;  /* 0x0000006000007945 */ /* 0x000fe20003800000 */
[----:B------:R-:W-:-:S07]  /*152d0*/  IMAD.MOV.U32 R15, RZ, RZ, -0x1 ;  /* 0xffffffffff0f7424 */ /* 0x000fce00078e00ff */
[----:B01-3--:R-:W-:Y:S05]  /*152e0*/  WARPSYNC.COLLECTIVE R15, `(.L_x_1298) ;  /* 0x000000000f0c7348 */ /* 0x00bfea0003c00000 */
[----:B------:R-:W-:Y:S02]  /*152f0*/  ELECT P6, UR62, PT ;  /* 0x00000000003e782f */ /* 0x000fe400038c0000 */
[----:B------:R-:W-:Y:S01]  /*15300*/  MOV R14, UR62 ;  /* 0x0000003e000e7c02 */ /* 0x000fe20008000f00 */
[----:B01-3--:R-:W-:Y:S10]  /*15310*/  ENDCOLLECTIVE ;  /* 0x000000000000791b */ /* 0x00bff40003800000 */
.L_x_1298:
[----:B------:R-:W-:Y:S05]  /*15320*/  BSYNC B0 ;  /* 0x0000000000007941 */ /* 0x000fea0003800000 */
.L_x_1297:
[----:B------:R-:W-:Y:S05]  /*15330*/  BRA `(.L_x_1299) ;  /* 0xffffffc0001c7947 */ /* 0x000fea000383ffff */
.L_x_1225:
[----:B0-----:R0:W2:Y:S02]  /*15340*/  SYNCS.PHASECHK.TRANS64.TRYWAIT P0, [R4+URZ+0x28480], R3 ;  /* 0x02848003040075a7 */ /* 0x0010a4000800017f */
[----:B--2---:R-:W-:Y:S05]  /*15350*/  @!P0 NANOSLEEP.SYNCS 0x989680 ;  /* 0x009896800000895d */ /* 0x004fea0003900000 */
[----:B------:R-:W2:Y:S02]  /*15360*/  @!P0 SYNCS.PHASECHK.TRANS64 P0, [R4+URZ+0x28480], R3 ;  /* 0x02848003040085a7 */ /* 0x000ea4000800007f */
[----:B--2---:R-:W-:Y:S05]  /*15370*/  @!P0 BRA `(.L_x_1225) ;  /* 0xfffffffc00f08947 */ /* 0x004fea000383ffff */
[----:B------:R-:W-:Y:S05]  /*15380*/  BRA `(.L_x_1300) ;  /* 0xffffffc000807947 */ /* 0x000fea000383ffff */
.L_x_1227:
[----:B--2---:R2:W4:Y:S02]  /*15390*/  SYNCS.PHASECHK.TRANS64.TRYWAIT P0, [R4+URZ+0x28440], R3 ;  /* 0x02844003040075a7 */ /* 0x004524000800017f */
[----:B----4-:R-:W-:Y:S05]  /*153a0*/  @!P0 NANOSLEEP.SYNCS 0x989680 ;  /* 0x009896800000895d */ /* 0x010fea0003900000 */
[----:B------:R-:W4:Y:S02]  /*153b0*/  @!P0 SYNCS.PHASECHK.TRANS64 P0, [R4+URZ+0x28440], R3 ;  /* 0x02844003040085a7 */ /* 0x000f24000800007f */
[----:B----4-:R-:W-:Y:S05]  /*153c0*/  @!P0 BRA `(.L_x_1227) ;  /* 0xfffffffc00f08947 */ /* 0x010fea000383ffff */
[----:B------:R-:W-:Y:S05]  /*153d0*/  BRA `(.L_x_1301) ;  /* 0xffffffc000f07947 */ /* 0x000fea000383ffff */
.L_x_1231:
[----:B------:R-:W-:Y:S02]  /*153e0*/  IMAD.MOV.U32 R13, RZ, RZ, R3 ;  /* 0x000000ffff0d7224 */ /* 0x000fe400078e0003 */
[----:B------:R-:W-:Y:S02]  /*153f0*/  IMAD.MOV.U32 R12, RZ, RZ, RZ ;  /* 0x000000ffff0c7224 */ /* 0x000fe400078e00ff */
[----:B------:R-:W-:Y:S02]  /*15400*/  IMAD.MOV.U32 R11, RZ, RZ, 0x181f ;  /* 0x0000181fff0b7424 */ /* 0x000fe400078e00ff */
[----:B------:R-:W-:Y:S02]  /*15410*/  IMAD.MOV.U32 R15, RZ, RZ, -0x1 ;  /* 0xffffffffff0f7424 */ /* 0x000fe400078e00ff */
[----:B------:R-:W-:Y:S02]  /*15420*/  IMAD R0, R8, UR42, RZ ;  /* 0x0000002a08007c24 */ /* 0x000fe4000f8e02ff */
[----:B------:R-:W-:-:S07]  /*15430*/  IMAD.IADD R2, R19, 0x1, R18 ;  /* 0x0000000113027824 */ /* 0x000fce00078e0212 */
[----:B-1---5:R-:W-:Y:S05]  /*15440*/  WARPSYNC.COLLECTIVE R15, `(.L_x_1302) ;  /* 0x000000000f087348 */ /* 0x022fea0003c00000 */
[----:B------:R0:W2:Y:S02]  /*15450*/  SHFL.IDX P6, R14, R13, R12, R11 ;  /* 0x0000000c0d0e7389 */ /* 0x0000a400000c000b */
[----:B012--5:R-:W-:Y:S01]  /*15460*/  ENDCOLLECTIVE ;  /* 0x000000000000791b */ /* 0x027fe20003800000 */
.L_x_1302:
[C---:B------:R-:W-:Y:S01]  /*15470*/  VIADD R5, R2.reuse, 0x10 ;  /* 0x0000001002057836 */ /* 0x040fe20000000000 */
[----:B------:R-:W-:Y:S01]  /*15480*/  ISETP.GE.AND P2, PT, R2, R0, PT ;  /* 0x000000000200720c */ /* 0x000fe20003f46270 */
[----:B------:R-:W-:Y:S02]  /*15490*/  IMAD.MOV.U32 R13, RZ, RZ, R4 ;  /* 0x000000ffff0d7224 */ /* 0x000fe400078e0004 */
[----:B------:R-:W-:-:S10]  /*154a0*/  IMAD.MOV.U32 R6, RZ, RZ, R14 ;  /* 0x000000ffff067224 */ /* 0x000fd400078e000e */
[----:B------:R-:W-:Y:S05]  /*154b0*/  WARPSYNC.COLLECTIVE R15, `(.L_x_1303) ;  /* 0x000000000f087348 */ /* 0x000fea0003c00000 */
[----:B------:R0:W1:Y:S02]  /*154c0*/  SHFL.IDX P6, R14, R13, R12, R11 ;  /* 0x0000000c0d0e7389 */ /* 0x00006400000c000b */
[----:B01----:R-:W-:Y:S01]  /*154d0*/  ENDCOLLECTIVE ;  /* 0x000000000000791b */ /* 0x003fe20003800000 */
.L_x_1303:
[----:B------:R-:W-:Y:S02]  /*154e0*/  IMAD.MOV.U32 R13, RZ, RZ, R3 ;  /* 0x000000ffff0d7224 */ /* 0x000fe400078e0003 */
[----:B------:R-:W-:Y:S02]  /*154f0*/  IMAD.MOV.U32 R12, RZ, RZ, 0x1 ;  /* 0x00000001ff0c7424 */ /* 0x000fe400078e00ff */
[----:B------:R-:W-:-:S07]  /*15500*/  IMAD.MOV.U32 R7, RZ, RZ, R14 ;  /* 0x000000ffff077224 */ /* 0x000fce00078e000e */
[----:B------:R-:W-:Y:S05]  /*15510*/  WARPSYNC.COLLECTIVE R15, `(.L_x_1304) ;  /* 0x000000000f087348 */ /* 0x000fea0003c00000 */
[----:B------:R0:W1:Y:S02]  /*15520*/  SHFL.IDX P6, R14, R13, R12, R11 ;  /* 0x0000000c0d0e7389 */ /* 0x00006400000c000b */
[----:B01----:R-:W-:Y:S01]  /*15530*/  ENDCOLLECTIVE ;  /* 0x000000000000791b */ /* 0x003fe20003800000 */
.L_x_1304:
        /* <DEDUP_REMOVED lines=10> */
.L_x_1305:
        /* <DEDUP_REMOVED lines=12> */
.L_x_1306:
        /* <DEDUP_REMOVED lines=16> */
.L_x_1307:
[----:B------:R-:W-:Y:S02]  /*157a0*/  IMAD.MOV.U32 R13, RZ, RZ, R3 ;  /* 0x000000ffff0d7224 */ /* 0x000fe400078e0003 */
[----:B------:R-:W-:Y:S02]  /*157b0*/  IMAD.MOV.U32 R12, RZ, RZ, 0x3 ;  /* 0x00000003ff0c7424 */ /* 0x000fe400078e00ff */
[----:B------:R-:W-:-:S07]  /*157c0*/  IMAD.MOV.U32 R6, RZ, RZ, R14 ;  /* 0x000000ffff067224 */ /* 0x000fce00078e000e */
[----:B------:R-:W-:Y:S05]  /*157d0*/  WARPSYNC.COLLECTIVE R15, `(.L_x_1308) ;  /* 0x000000000f087348 */ /* 0x000fea0003c00000 */
[----:B------:R0:W1:Y:S02]  /*157e0*/  SHFL.IDX P6, R14, R13, R12, R11 ;  /* 0x0000000c0d0e7389 */ /* 0x00006400000c000b */
[----:B01----:R-:W-:Y:S01]  /*157f0*/  ENDCOLLECTIVE ;  /* 0x000000000000791b */ /* 0x003fe20003800000 */
.L_x_1308:
        /* <DEDUP_REMOVED lines=15> */
.L_x_1309:
[----:B------:R-:W-:Y:S02]  /*158f0*/  IMAD.MOV.U32 R13, RZ, RZ, R3 ;  /* 0x000000ffff0d7224 */ /* 0x000fe400078e0003 */
[----:B------:R-:W-:Y:S02]  /*15900*/  IMAD.MOV.U32 R12, RZ, RZ, 0x4 ;  /* 0x00000004ff0c7424 */ /* 0x000fe400078e00ff */
[----:B------:R-:W-:-:S07]  /*15910*/  IMAD.MOV.U32 R6, RZ, RZ, R14 ;  /* 0x000000ffff067224 */ /* 0x000fce00078e000e */
[----:B------:R-:W-:Y:S05]  /*15920*/  WARPSYNC.COLLECTIVE R15, `(.L_x_1310) ;  /* 0x000000000f087348 */ /* 0x000fea0003c00000 */
[----:B------:R0:W1:Y:S02]  /*15930*/  SHFL.IDX P6, R14, R13, R12, R11 ;  /* 0x0000000c0d0e7389 */ /* 0x00006400000c000b */
[----:B01----:R-:W-:Y:S01]  /*15940*/  ENDCOLLECTIVE ;  /* 0x000000000000791b */ /* 0x003fe20003800000 */
.L_x_1310:
        /* <DEDUP_REMOVED lines=15> */
.L_x_1311:
[----:B------:R-:W-:Y:S02]  /*15a40*/  IMAD.MOV.U32 R13, RZ, RZ, R3 ;  /* 0x000000ffff0d7224 */ /* 0x000fe400078e0003 */
[----:B------:R-:W-:Y:S02]  /*15a50*/  IMAD.MOV.U32 R12, RZ, RZ, 0x5 ;  /* 0x00000005ff0c7424 */ /* 0x000fe400078e00ff */
[----:B------:R-:W-:-:S07]  /*15a60*/  IMAD.MOV.U32 R6, RZ, RZ, R14 ;  /* 0x000000ffff067224 */ /* 0x000fce00078e000e */
[----:B------:R-:W-:Y:S05]  /*15a70*/  WARPSYNC.COLLECTIVE R15, `(.L_x_1312) ;  /* 0x000000000f087348 */ /* 0x000fea0003c00000 */
[----:B------:R0:W1:Y:S02]  /*15a80*/  SHFL.IDX P6, R14, R13, R12, R11 ;  /* 0x0000000c0d0e7389 */ /* 0x00006400000c000b */
[----:B01----:R-:W-:Y:S01]  /*15a90*/  ENDCOLLECTIVE ;  /* 0x000000000000791b */ /* 0x003fe20003800000 */
.L_x_1312:
        /* <DEDUP_REMOVED lines=15> */
.L_x_1313:
[----:B------:R-:W-:Y:S02]  /*15b90*/  IMAD.MOV.U32 R13, RZ, RZ, R3 ;  /* 0x000000ffff0d7224 */ /* 0x000fe400078e0003 */
[----:B------:R-:W-:Y:S02]  /*15ba0*/  IMAD.MOV.U32 R12, RZ, RZ, 0x6 ;  /* 0x00000006ff0c7424 */ /* 0x000fe400078e00ff */
[----:B------:R-:W-:-:S07]  /*15bb0*/  IMAD.MOV.U32 R6, RZ, RZ, R14 ;  /* 0x000000ffff067224 */ /* 0x000fce00078e000e */
[----:B------:R-:W-:Y:S05]  /*15bc0*/  WARPSYNC.COLLECTIVE R15, `(.L_x_1314) ;  /* 0x000000000f087348 */ /* 0x000fea0003c00000 */
[----:B------:R0:W1:Y:S02]  /*15bd0*/  SHFL.IDX P6, R14, R13, R12, R11 ;  /* 0x0000000c0d0e7389 */ /* 0x00006400000c000b */
[----:B01----:R-:W-:Y:S01]  /*15be0*/  ENDCOLLECTIVE ;  /* 0x000000000000791b */ /* 0x003fe20003800000 */
.L_x_1314:
        /* <DEDUP_REMOVED lines=13> */
.L_x_1315:
        /* <DEDUP_REMOVED lines=8> */
.L_x_1316:
        /* <DEDUP_REMOVED lines=13> */
.L_x_1317:
[----:B------:R-:W-:Y:S01]  /*15e10*/  IMAD.MOV.U32 R4, RZ, RZ, R14 ;  /* 0x000000ffff047224 */ /* 0x000fe200078e000e */
[----:B------:R-:W-:Y:S06]  /*15e20*/  BRA `(.L_x_1318) ;  /* 0xffffffc4007c7947 */ /* 0x000fec000383ffff */
.L_x_1236:
[----:B--2---:R2:W3:Y:S02]  /*15e30*/  SYNCS.PHASECHK.TRANS64.TRYWAIT P0, [R17+URZ+0x28420], R0 ;  /* 0x02842000110075a7 */ /* 0x0044e4000800017f */
[----:B---3--:R-:W-:Y:S05]  /*15e40*/  @!P0 NANOSLEEP.SYNCS 0x989680 ;  /* 0x009896800000895d */ /* 0x008fea0003900000 */
[----:B------:R-:W3:Y:S02]  /*15e50*/  @!P0 SYNCS.PHASECHK.TRANS64 P0, [R17+URZ+0x28420], R0 ;  /* 0x02842000110085a7 */ /* 0x000ee4000800007f */
[----:B---3--:R-:W-:Y:S05]  /*15e60*/  @!P0 BRA `(.L_x_1236) ;  /* 0xfffffffc00f08947 */ /* 0x008fea000383ffff */
[----:B------:R-:W-:Y:S05]  /*15e70*/  BRA `(.L_x_1319) ;  /* 0xffffffc400e87947 */ /* 0x000fea000383ffff */
.L_x_1242:
[----:B---3--:R3:W4:Y:S02]  /*15e80*/  SYNCS.PHASECHK.TRANS64.TRYWAIT P0, [R4+URZ+0x28480], R3 ;  /* 0x02848003040075a7 */ /* 0x008724000800017f */
[----:B----4-:R-:W-:Y:S05]  /*15e90*/  @!P0 NANOSLEEP.SYNCS 0x989680 ;  /* 0x009896800000895d */ /* 0x010fea0003900000 */
[----:B------:R-:W4:Y:S02]  /*15ea0*/  @!P0 SYNCS.PHASECHK.TRANS64 P0, [R4+URZ+0x28480], R3 ;  /* 0x02848003040085a7 */ /* 0x000f24000800007f */
[----:B----4-:R-:W-:Y:S05]  /*15eb0*/  @!P0 BRA `(.L_x_1242) ;  /* 0xfffffffc00f08947 */ /* 0x010fea000383ffff */
[----:B------:R-:W-:Y:S05]  /*15ec0*/  BRA `(.L_x_1320) ;  /* 0xffffffc800a47947 */ /* 0x000fea000383ffff */
.L_x_1248:
[----:B--2---:R2:W4:Y:S02]  /*15ed0*/  SYNCS.PHASECHK.TRANS64.TRYWAIT P0, [R4+URZ+0x28440], R3 ;  /* 0x02844003040075a7 */ /* 0x004524000800017f */
[----:B----4-:R-:W-:Y:S05]  /*15ee0*/  @!P0 NANOSLEEP.SYNCS 0x989680 ;  /* 0x009896800000895d */ /* 0x010fea0003900000 */
[----:B------:R-:W4:Y:S02]  /*15ef0*/  @!P0 SYNCS.PHASECHK.TRANS64 P0, [R4+URZ+0x28440], R3 ;  /* 0x02844003040085a7 */ /* 0x000f24000800007f */
[----:B----4-:R-:W-:Y:S05]  /*15f00*/  @!P0 BRA `(.L_x_1248) ;  /* 0xfffffffc00f08947 */ /* 0x010fea000383ffff */
[----:B------:R-:W-:Y:S05]  /*15f10*/  BRA `(.L_x_1321) ;  /* 0xffffffcc00647947 */ /* 0x000fea000383ffff */
.L_x_1255:
[----:B---3--:R3:W4:Y:S02]  /*15f20*/  SYNCS.PHASECHK.TRANS64.TRYWAIT P0, [R19+URZ+0x28470], R2 ;  /* 0x02847002130075a7 */ /* 0x008724000800017f */
[----:B----4-:R-:W-:Y:S05]  /*15f30*/  @!P0 NANOSLEEP.SYNCS 0x989680 ;  /* 0x009896800000895d */ /* 0x010fea0003900000 */
[----:B------:R-:W4:Y:S02]  /*15f40*/  @!P0 SYNCS.PHASECHK.TRANS64 P0, [R19+URZ+0x28470], R2 ;  /* 0x02847002130085a7 */ /* 0x000f24000800007f */
[----:B----4-:R-:W-:Y:S05]  /*15f50*/  @!P0 BRA `(.L_x_1255) ;  /* 0xfffffffc00f08947 */ /* 0x010fea000383ffff */
[----:B------:R-:W-:Y:S05]  /*15f60*/  BRA `(.L_x_1322) ;  /* 0xffffffd0003c7947 */ /* 0x000fea000383ffff */
.L_x_1257:
[----:B---3--:R3:W4:Y:S02]  /*15f70*/  SYNCS.PHASECHK.TRANS64.TRYWAIT P0, [R19+URZ+0x28460], R3 ;  /* 0x02846003130075a7 */ /* 0x008724000800017f */
[----:B----4-:R-:W-:Y:S05]  /*15f80*/  @!P0 NANOSLEEP.SYNCS 0x989680 ;  /* 0x009896800000895d */ /* 0x010fea0003900000 */
[----:B------:R-:W4:Y:S02]  /*15f90*/  @!P0 SYNCS.PHASECHK.TRANS64 P0, [R19+URZ+0x28460], R3 ;  /* 0x02846003130085a7 */ /* 0x000f24000800007f */
[----:B----4-:R-:W-:Y:S05]  /*15fa0*/  @!P0 BRA `(.L_x_1257) ;  /* 0xfffffffc00f08947 */ /* 0x010fea000383ffff */
[----:B------:R-:W-:Y:S05]  /*15fb0*/  BRA `(.L_x_1323) ;  /* 0xffffffd000447947 */ /* 0x000fea000383ffff */
.L_x_1264:
[----:B--2---:R2:W3:Y:S02]  /*15fc0*/  SYNCS.PHASECHK.TRANS64.TRYWAIT P1, [R16+URZ+0x28470], R3 ;  /* 0x02847003100075a7 */ /* 0x0044e4000802017f */
[----:B---3--:R-:W-:Y:S05]  /*15fd0*/  @!P1 NANOSLEEP.SYNCS 0x989680 ;  /* 0x009896800000995d */ /* 0x008fea0003900000 */
[----:B------:R-:W3:Y:S02]  /*15fe0*/  @!P1 SYNCS.PHASECHK.TRANS64 P1, [R16+URZ+0x28470], R3 ;  /* 0x02847003100095a7 */ /* 0x000ee4000802007f */
[----:B---3--:R-:W-:Y:S05]  /*15ff0*/  @!P1 BRA `(.L_x_1264) ;  /* 0xfffffffc00f09947 */ /* 0x008fea000383ffff */
[----:B------:R-:W-:Y:S05]  /*16000*/  BRA `(.L_x_1324) ;  /* 0xffffffd8000c7947 */ /* 0x000fea000383ffff */
.L_x_1266:
[----:B--2---:R2:W3:Y:S02]  /*16010*/  SYNCS.PHASECHK.TRANS64.TRYWAIT P1, [R16+URZ+0x28460], R3 ;  /* 0x02846003100075a7 */ /* 0x0044e4000802017f */
[----:B---3--:R-:W-:Y:S05]  /*16020*/  @!P1 NANOSLEEP.SYNCS 0x989680 ;  /* 0x009896800000995d */ /* 0x008fea0003900000 */
[----:B------:R-:W3:Y:S02]  /*16030*/  @!P1 SYNCS.PHASECHK.TRANS64 P1, [R16+URZ+0x28460], R3 ;  /* 0x02846003100095a7 */ /* 0x000ee4000802007f */
[----:B---3--:R-:W-:Y:S05]  /*16040*/  @!P1 BRA `(.L_x_1266) ;  /* 0xfffffffc00f09947 */ /* 0x008fea000383ffff */
[----:B------:R-:W-:Y:S05]  /*16050*/  BRA `(.L_x_1325) ;  /* 0xffffffd800147947 */ /* 0x000fea000383ffff */
.L_x_1279:
[----:B0-----:R0:W1:Y:S02]  /*16060*/  SYNCS.PHASECHK.TRANS64.TRYWAIT P0, [R0+URZ+0x28420], R3 ;  /* 0x02842003000075a7 */ /* 0x001064000800017f */
[----:B-1----:R-:W-:Y:S05]  /*16070*/  @!P0 NANOSLEEP.SYNCS 0x989680 ;  /* 0x009896800000895d */ /* 0x002fea0003900000 */
[----:B------:R-:W1:Y:S02]  /*16080*/  @!P0 SYNCS.PHASECHK.TRANS64 P0, [R0+URZ+0x28420], R3 ;  /* 0x02842003000085a7 */ /* 0x000e64000800007f */
[----:B-1----:R-:W-:Y:S05]  /*16090*/  @!P0 BRA `(.L_x_1279) ;  /* 0xfffffffc00f08947 */ /* 0x002fea000383ffff */
[----:B------:R-:W-:Y:S05]  /*160a0*/  BRA `(.L_x_1326) ;  /* 0xffffffe800b07947 */ /* 0x000fea000383ffff */
.L_x_1280:
        /* <DEDUP_REMOVED lines=11> */
.L_x_1328:
[----:B------:R-:W-:Y:S05]  /*16160*/  BSYNC B0 ;  /* 0x0000000000007941 */ /* 0x000fea0003800000 */
.L_x_1327:
[----:B------:R-:W-:Y:S05]  /*16170*/  BRA `(.L_x_1329) ;  /* 0xffffffe800987947 */ /* 0x000fea000383ffff */
.L_x_1283:
[----:B------:R-:W-:Y:S01]  /*16180*/  BSSY B1, `(.L_x_1330) ;  /* 0x0000006000017945 */ /* 0x000fe20003800000 */
[----:B------:R-:W-:-:S07]  /*16190*/  IMAD.MOV.U32 R15, RZ, RZ, -0x1 ;  /* 0xffffffffff0f7424 */ /* 0x000fce00078e00ff */
[----:B01----:R-:W-:Y:S05]  /*161a0*/  WARPSYNC.COLLECTIVE R15, `(.L_x_1331) ;  /* 0x000000000f0c7348 */ /* 0x003fea0003c00000 */
[----:B------:R-:W-:Y:S02]  /*161b0*/  ELECT P6, UR62, PT ;  /* 0x00000000003e782f */ /* 0x000fe400038c0000 */
[----:B------:R-:W-:Y:S01]  /*161c0*/  MOV R14, UR62 ;  /* 0x0000003e000e7c02 */ /* 0x000fe20008000f00 */
[----:B01----:R-:W-:Y:S10]  /*161d0*/  ENDCOLLECTIVE ;  /* 0x000000000000791b */ /* 0x003ff40003800000 */
.L_x_1331:
[----:B------:R-:W-:Y:S05]  /*161e0*/  BSYNC B1 ;  /* 0x0000000000017941 */ /* 0x000fea0003800000 */
.L_x_1330:
[----:B------:R-:W-:Y:S05]  /*161f0*/  BRA `(.L_x_1332) ;  /* 0xffffffe800907947 */ /* 0x000fea000383ffff */
.L_x_1285:
[----:B0-----:R0:W1:Y:S02]  /*16200*/  SYNCS.PHASECHK.TRANS64.TRYWAIT P1, [R6+URZ], R5 ;  /* 0x00000005060075a7 */ /* 0x001064000802017f */
[----:B-1----:R-:W-:Y:S05]  /*16210*/  @!P1 NANOSLEEP.SYNCS 0x989680 ;  /* 0x009896800000995d */ /* 0x002fea0003900000 */
[----:B------:R-:W1:Y:S02]  /*16220*/  @!P1 SYNCS.PHASECHK.TRANS64 P1, [R6+URZ], R5 ;  /* 0x00000005060095a7 */ /* 0x000e64000802007f */
[----:B-1----:R-:W-:Y:S05]  /*16230*/  @!P1 BRA `(.L_x_1285) ;  /* 0xfffffffc00f09947 */ /* 0x002fea000383ffff */
[----:B------:R-:W-:Y:S05]  /*16240*/  BRA `(.L_x_1333) ;  /* 0xffffffe800cc7947 */ /* 0x000fea000383ffff */
.L_x_1286:
[----:B-1----:R1:W2:Y:S02]  /*16250*/  SYNCS.PHASECHK.TRANS64.TRYWAIT P1, [R7+URZ], R2 ;  /* 0x00000002070075a7 */ /* 0x0022a4000802017f */
[----:B--2---:R-:W-:Y:S05]  /*16260*/  @!P1 NANOSLEEP.SYNCS 0x989680 ;  /* 0x009896800000995d */ /* 0x004fea0003900000 */
[----:B------:R-:W2:Y:S02]  /*16270*/  @!P1 SYNCS.PHASECHK.TRANS64 P1, [R7+URZ], R2 ;  /* 0x00000002070095a7 */ /* 0x000ea4000802007f */
[----:B--2---:R-:W-:Y:S05]  /*16280*/  @!P1 BRA `(.L_x_1286) ;  /* 0xfffffffc00f09947 */ /* 0x004fea000383ffff */
[----:B------:R-:W-:Y:S05]  /*16290*/  BRA `(.L_x_1334) ;  /* 0xffffffe800c07947 */ /* 0x000fea000383ffff */
.L_x_1288:
[----:B--2---:R2:W3:Y:S02]  /*162a0*/  SYNCS.PHASECHK.TRANS64.TRYWAIT P1, [R4+URZ+0x28460], R5 ;  /* 0x02846005040075a7 */ /* 0x0044e4000802017f */
[----:B---3--:R-:W-:Y:S05]  /*162b0*/  @!P1 NANOSLEEP.SYNCS 0x989680 ;  /* 0x009896800000995d */ /* 0x008fea0003900000 */
[----:B------:R-:W3:Y:S02]  /*162c0*/  @!P1 SYNCS.PHASECHK.TRANS64 P1, [R4+URZ+0x28460], R5 ;  /* 0x02846005040095a7 */ /* 0x000ee4000802007f */
[----:B---3--:R-:W-:Y:S05]  /*162d0*/  @!P1 BRA `(.L_x_1288) ;  /* 0xfffffffc00f09947 */ /* 0x008fea000383ffff */
[----:B------:R-:W-:Y:S05]  /*162e0*/  BRA `(.L_x_1335) ;  /* 0xffffffe800c47947 */ /* 0x000fea000383ffff */
.L_x_1290:
[----:B---3--:R3:W4:Y:S02]  /*162f0*/  SYNCS.PHASECHK.TRANS64.TRYWAIT P1, [R3+URZ+0x28460], R2 ;  /* 0x02846002030075a7 */ /* 0x008724000802017f */
[----:B----4-:R-:W-:Y:S05]  /*16300*/  @!P1 NANOSLEEP.SYNCS 0x989680 ;  /* 0x009896800000995d */ /* 0x010fea0003900000 */
[----:B------:R-:W4:Y:S02]  /*16310*/  @!P1 SYNCS.PHASECHK.TRANS64 P1, [R3+URZ+0x28460], R2 ;  /* 0x02846002030095a7 */ /* 0x000f24000802007f */
[----:B----4-:R-:W-:Y:S05]  /*16320*/  @!P1 BRA `(.L_x_1290) ;  /* 0xfffffffc00f09947 */ /* 0x010fea000383ffff */
[----:B------:R-:W-:Y:S05]  /*16330*/  BRA `(.L_x_1336) ;  /* 0xffffffe800c47947 */ /* 0x000fea000383ffff */
.L_x_1292:
[----:B----4-:R4:W0:Y:S02]  /*16340*/  SYNCS.PHASECHK.TRANS64.TRYWAIT P0, [R4+URZ+0x28480], R5 ;  /* 0x02848005040075a7 */ /* 0x010824000800017f */
[----:B0-----:R-:W-:Y:S05]  /*16350*/  @!P0 NANOSLEEP.SYNCS 0x989680 ;  /* 0x009896800000895d */ /* 0x001fea0003900000 */
[----:B------:R-:W0:Y:S02]  /*16360*/  @!P0 SYNCS.PHASECHK.TRANS64 P0, [R4+URZ+0x28480], R5 ;  /* 0x02848005040085a7 */ /* 0x000e24000800007f */
[----:B0-----:R-:W-:Y:S05]  /*16370*/  @!P0 BRA `(.L_x_1292) ;  /* 0xfffffffc00f08947 */ /* 0x001fea000383ffff */
[----:B------:R-:W-:Y:S05]  /*16380*/  BRA `(.L_x_1293) ;  /* 0xffffffe800c07947 */ /* 0x000fea000383ffff */
.L_x_1337:
        /* <DEDUP_REMOVED lines=15> */
.L_x_2900:


//--------------------- .text._ZN7cutlass13device_kernelIN5flash11enable_sm90INS1_16FlashAttnFwdSm90INS1_25CollectiveMainloopFwdSm90ILi2EN4cute5tupleIJNS5_1CILi1EEES8_S8_EEENS6_IJNS7_ILi128EEENS7_ILi64EEENS7_ILi256EEEEEELi256ENS_12float_e4m3_tEfNS_4arch4Sm90ELb0ELb1ELb0ELb1ELb0ELb1ELb0ELb1ELb1ELb1ELb0ELb0EEENS1_21CollectiveEpilogueFwdINS6_IJSA_SC_SB_EEES9_NS_10bfloat16_tESG_Li256ELb1ELb1ELb0ELb1EEENS1_36VarlenDynamicPersistentTileSchedulerILi128ELi64ELi256ELi128ELb0ELb1ELb1ELb1ELb0ELb1EEEEEEEEEvNT_6ParamsE --------------------------
	.section	.text._ZN7cutlass13device_kernelIN5flash11enable_sm90INS1_16FlashAttnFwdSm90INS1_25CollectiveMainloopFwdSm90ILi2EN4cute5tupleIJNS5_1CILi1EEES8_S8_EEENS6_IJNS7_ILi128EEENS7_ILi64EEENS7_ILi256EEEEEELi256ENS_12float_e4m3_tEfNS_4arch4Sm90ELb0ELb1ELb0ELb1ELb0ELb1ELb0ELb1ELb1ELb1ELb0ELb0EEENS1_21CollectiveEpilogueFwdINS6_IJSA_SC_SB_EEES9_NS_10bfloat16_tESG_Li256ELb1ELb1ELb0ELb1EEENS1_36VarlenDynamicPersistentTileSchedulerILi128ELi64ELi256ELi128ELb0ELb1ELb1ELb1ELb0ELb1EEEEEEEEEvNT_6ParamsE,"ax",@progbits
	.align	128
.text._ZN7cutlass13device_kernelIN5flash11enable_sm90INS1_16FlashAttnFwdSm90INS1_25CollectiveMainloopFwdSm90ILi2EN4cute5tupleIJNS5_1CILi1EEES8_S8_EEENS6_IJNS7_ILi128EEENS7_ILi64EEENS7_ILi256EEEEEELi256ENS_12float_e4m3_tEfNS_4arch4Sm90ELb0ELb1ELb0ELb1ELb0ELb1ELb0ELb1ELb1ELb1ELb0ELb0EEENS1_21CollectiveEpilogueFwdINS6_IJSA_SC_SB_EEES9_NS_10bfloat16_tESG_Li256ELb1ELb1ELb0ELb1EEENS1_36VarlenDynamicPersistentTileSchedulerILi128ELi64ELi256ELi128ELb0ELb1ELb1ELb1ELb0ELb1EEEEEEEEEvNT_6ParamsE:
        .type           _ZN7cutlass13device_kernelIN5flash11enable_sm90INS1_16FlashAttnFwdSm90INS1_25CollectiveMainloopFwdSm90ILi2EN4cute5tupleIJNS5_1CILi1EEES8_S8_EEENS6_IJNS7_ILi128EEENS7_ILi64EEENS7_ILi256EEEEEELi256ENS_12float_e4m3_tEfNS_4arch4Sm90ELb0ELb1ELb0ELb1ELb0ELb1ELb0ELb1ELb1ELb1ELb0ELb0EEENS1_21CollectiveEpilogueFwdINS6_IJSA_SC_SB_EEES9_NS_10bfloat16_tESG_Li256ELb1ELb1ELb0ELb1EEENS1_36VarlenDynamicPersistentTileSchedulerILi128ELi64ELi256ELi128ELb0ELb1ELb1ELb1ELb0ELb1EEEEEEEEEvNT_6ParamsE,@function
        .size           _ZN7cutlass13device_kernelIN5flash11enable_sm90INS1_16FlashAttnFwdSm90INS1_25CollectiveMainloopFwdSm90ILi2EN4cute5tupleIJNS5_1CILi1EEES8_S8_EEENS6_IJNS7_ILi128EEENS7_ILi64EEENS7_ILi256EEEEEELi256ENS_12float_e4m3_tEfNS_4arch4Sm90ELb0ELb1ELb0ELb1ELb0ELb1ELb0ELb1ELb1ELb1ELb0ELb0EEENS1_21CollectiveEpilogueFwdINS6_IJSA_SC_SB_EEES9_NS_10bfloat16_tESG_Li256ELb1ELb1ELb0ELb1EEENS1_36VarlenDynamicPersistentTileSchedulerILi128ELi64ELi256ELi128ELb0ELb1ELb1ELb1ELb0ELb1EEEEEEEEEvNT_6ParamsE,(.L_x_2901 - _ZN7cutlass13device_kernelIN5flash11enable_sm90INS1_16FlashAttnFwdSm90INS1_25CollectiveMainloopFwdSm90ILi2EN4cute5tupleIJNS5_1CILi1EEES8_S8_EEENS6_IJNS7_ILi128EEENS7_ILi64EEENS7_ILi256EEEEEELi256ENS_12float_e4m3_tEfNS_4arch4Sm90ELb0ELb1ELb0ELb1ELb0ELb1ELb0ELb1ELb1ELb1ELb0ELb0EEENS1_21CollectiveEpilogueFwdINS6_IJSA_SC_SB_EEES9_NS_10bfloat16_tESG_Li256ELb1ELb1ELb0ELb1EEENS1_36VarlenDynamicPersistentTileSchedulerILi128ELi64ELi256ELi128ELb0ELb1ELb1ELb1ELb0ELb1EEEEEEEEEvNT_6ParamsE)
        .other          _ZN7cutlass13device_kernelIN5flash11enable_sm90INS1_16FlashAttnFwdSm90INS1_25CollectiveMainloopFwdSm90ILi2EN4cute5tupleIJNS5_1CILi1EEES8_S8_EEENS6_IJNS7_ILi128EEENS7_ILi64EEENS7_ILi256EEEEEELi256ENS_12float_e4m3_tEfNS_4arch4Sm90ELb0ELb1ELb0ELb1ELb0ELb1ELb0ELb1ELb1ELb1ELb0ELb0EEENS1_21CollectiveEpilogueFwdINS6_IJSA_SC_SB_EEES9_NS_10bfloat16_tESG_Li256ELb1ELb1ELb0ELb1EEENS1_36VarlenDynamicPersistentTileSchedulerILi128ELi64ELi256ELi128ELb0ELb1ELb1ELb1ELb0ELb1EEEEEEEEEvNT_6ParamsE,@"STO_CUDA_ENTRY STV_DEFAULT"
_ZN7cutlass13device_kernelIN5flash11enable_sm90INS1_16FlashAttnFwdSm90INS1_25CollectiveMainloopFwdSm90ILi2EN4cute5tupleIJNS5_1CILi1EEES8_S8_EEENS6_IJNS7_ILi128EEENS7_ILi64EEENS7_ILi256EEEEEELi256ENS_12float_e4m3_tEfNS_4arch4Sm90ELb0ELb1ELb0ELb1ELb0ELb1ELb0ELb1ELb1ELb1ELb0ELb0EEENS1_21CollectiveEpilogueFwdINS6_IJSA_SC_SB_EEES9_NS_10bfloat16_tESG_Li256ELb1ELb1ELb0ELb1EEENS1_36VarlenDynamicPersistentTileSchedulerILi128ELi64ELi256ELi128ELb0ELb1ELb1ELb1ELb0ELb1EEEEEEEEEvNT_6ParamsE:
        /* <DEDUP_REMOVED lines=24> */
.L_x_1339:
[----:B------:R-:W-:Y:S05]  /*0180*/  BSYNC B0 ;  /* 0x0000000000007941 */ /* 0x000fea0003800000 */
.L_x_1338:
        /* <DEDUP_REMOVED lines=41> */
.L_x_1340:
        /* <DEDUP_REMOVED lines=22> */
.L_x_1341:
        /* <DEDUP_REMOVED lines=18> */
.L_x_1342:
        /* <DEDUP_REMOVED lines=22> */
.L_x_1343:
        /* <DEDUP_REMOVED lines=22> */
.L_x_1344:
        /* <DEDUP_REMOVED lines=8> */
.L_x_1347:
        /* <DEDUP_REMOVED lines=20> */
[----:B------:R-:W-:Y:S02]  /*0b20*/  R2UR UR44, R16 ;  /* 0x00000000102c72ca */ /* 0x000fe400000e0000 */
[----:B------:R-:W-:Y:S02]  /*0b30*/  CS2R R192, SRZ ;  /* 0x0000000000c07805 */ /* 0x000fe4000001ff00 */
[----:B------:R-:W-:Y:S01]  /*0b40*/  CS2R R198, SRZ ;  /* 0x0000000000c67805 */ /* 0x000fe2000001ff00 */
[----:B------:R-:W-:Y:S01]  /*0b50*/  ULOP3.LUT UR45, UR40, 0x1, URZ, 0xfc, !UPT ;  /* 0x00000001282d7892 */ /* 0x000fe2000f8efc3f */
[----:B------:R-:W-:-:S07]  /*0b60*/  UMOV UR43, URZ ;  /* 0x0000003f002b7c82 */ /* 0x000fce0008000000 */
[----:B------:R-:W-:Y:S01]  /*0b70*/  UIADD3 UR44, UR44, 0x18000, URZ ;  /* 0x000180002c2c7890 */ /* 0x000fe2000fffe03f */
[----:B0-----:R-:W-:-:S05]  /*0b80*/  VIADD R12, R0, 0xffffff80 ;  /* 0xffffff80000c7836 */ /* 0x001fca0000000000 */
[----:B------:R-:W-:-:S04]  /*0b90*/  SHF.R.S32.HI R0, RZ, 0x1f, R12 ;  /* 0x0000001fff007819 */ /* 0x000fc8000001140c */
[CC--:B------:R-:W-:Y:S02]  /*0ba0*/  LEA.HI R2, R0.reuse, R12.reuse, RZ, 0x7 ;  /* 0x0000000c00027211 */ /* 0x0c0fe400078f38ff */
[-C--:B------:R-:W-:Y:S02]  /*0bb0*/  LEA.HI R4, R0, R12.reuse, RZ, 0x5 ;  /* 0x0000000c00047211 */ /* 0x080fe400078f28ff */
[----:B------:R-:W-:Y:S02]  /*0bc0*/  LOP3.LUT R222, R2, 0xffffff80, RZ, 0xc0, !PT ;  /* 0xffffff8002de7812 */ /* 0x000fe400078ec0ff */
[-C--:B------:R-:W-:Y:S01]  /*0bd0*/  LEA.HI R3, R0, R12.reuse, RZ, 0x4 ;  /* 0x0000000c00037211 */ /* 0x080fe200078f20ff */
[----:B------:R-:W-:Y:S01]  /*0be0*/  IMAD.SHL.U32 R5, R4, 0x20, RZ ;  /* 0x0000002004057824 */ /* 0x000fe200078e00ff */
[----:B------:R-:W-:Y:S01]  /*0bf0*/  LEA.HI R11, R0, R12, RZ, 0x2 ;  /* 0x0000000c000b7211 */ /* 0x000fe200078f10ff */
[----:B------:R-:W-:Y:S01]  /*0c00*/  IMAD.IADD R222, R12, 0x1, -R222 ;  /* 0x000000010cde7824 */ /* 0x000fe200078e0ade */
[----:B------:R-:W-:-:S02]  /*0c10*/  LOP3.LUT R4, R3, 0x3fffff0, RZ, 0xc0, !PT ;  /* 0x03fffff003047812 */ /* 0x000fc400078ec0ff */
[----:B------:R-:W-:Y:S02]  /*0c20*/  LOP3.LUT R5, R5, 0xfffffc00, RZ, 0xc0, !PT ;  /* 0xfffffc0005057812 */ /* 0x000fe400078ec0ff */
[----:B------:R-:W-:Y:S01]  /*0c30*/  SHF.R.S32.HI R7, RZ, 0x1f, R222 ;  /* 0x0000001fff077819 */ /* 0x000fe200000114de */
[C---:B------:R-:W-:Y:S01]  /*0c40*/  IMAD.IADD R4, R12.reuse, 0x1, -R4 ;  /* 0x000000010c047824 */ /* 0x040fe200078e0a04 */
[----:B------:R-:W-:Y:S02]  /*0c50*/  LOP3.LUT R11, R11, 0xfffffffc, RZ, 0xc0, !PT ;  /* 0xfffffffc0b0b7812 */ /* 0x000fe400078ec0ff */
[----:B------:R-:W-:Y:S02]  /*0c60*/  LEA.HI R8, R7, R222, RZ, 0x2 ;  /* 0x000000de07087211 */ /* 0x000fe400078f10ff */
[----:B------:R-:W-:Y:S01]  /*0c70*/  SHF.R.S32.HI R229, RZ, 0x7, R2 ;  /* 0x00000007ffe57819 */ /* 0x000fe20000011402 */
[----:B------:R-:W-:Y:S01]  /*0c80*/  IMAD.IADD R11, R12, 0x1, -R11 ;  /* 0x000000010c0b7824 */ /* 0x000fe200078e0a0b */
[----:B------:R-:W-:-:S02]  /*0c90*/  SHF.R.S32.HI R9, RZ, 0x2, R8 ;  /* 0x00000002ff097819 */ /* 0x000fc40000011408 */
[----:B------:R-:W-:Y:S02]  /*0ca0*/  SHF.R.S32.HI R6, RZ, 0x1f, R8 ;  /* 0x0000001fff067819 */ /* 0x000fe40000011408 */
[----:B------:R-:W-:Y:S02]  /*0cb0*/  LEA.HI R17, R0, R12, RZ, 0x3 ;  /* 0x0000000c00117211 */ /* 0x000fe400078f18ff */
[----:B------:R-:W-:Y:S02]  /*0cc0*/  LEA.HI R6, R6, R9, RZ, 0x3 ;  /* 0x0000000906067211 */ /* 0x000fe400078f18ff */
[----:B------:R-:W-:Y:S02]  /*0cd0*/  LEA.HI R7, R7, R222, RZ, 0x5 ;  /* 0x000000de07077211 */ /* 0x000fe400078f28ff */
[----:B------:R-:W-:Y:S01]  /*0ce0*/  LOP3.LUT R10, R6, 0xfffffff8, RZ, 0xc0, !PT ;  /* 0xfffffff8060a7812 */ /* 0x000fe200078ec0ff */
[----:B------:R-:W-:Y:S01]  /*0cf0*/  IMAD R6, R4, 0x40, R5 ;  /* 0x0000004004067824 */ /* 0x000fe200078e0205 */
[----:B------:R-:W-:-:S02]  /*0d00*/  SHF.R.S32.HI R4, RZ, 0x4, R3 ;  /* 0x00000004ff047819 */ /* 0x000fc40000011403 */
[----:B------:R-:W-:Y:S01]  /*0d10*/  LEA.HI R2, R2, R229, RZ, 0x1 ;  /* 0x000000e502027211 */ /* 0x000fe200078f08ff */
[----:B------:R-:W-:Y:S01]  /*0d20*/  IMAD.IADD R10, R9, 0x1, -R10 ;  /* 0x00000001090a7824 */ /* 0x000fe200078e0a0a */
[----:B------:R-:W-:Y:S02]  /*0d30*/  LEA.HI R3, R3, R4, RZ, 0x1 ;  /* 0x0000000403037211 */ /* 0x000fe400078f08ff */
[----:B------:R-:W-:Y:S02]  /*0d40*/  LEA.HI R0, R0, R12, RZ, 0x6 ;  /* 0x0000000c00007211 */ /* 0x000fe400078f30ff */
[----:B------:R-:W-:Y:S02]  /*0d50*/  LOP3.LUT R215, R17, 0xfffffff8, RZ, 0xc0, !PT ;  /* 0xfffffff811d77812 */ /* 0x000fe400078ec0ff */
[----:B------:R-:W-:Y:S01]  /*0d60*/  LOP3.LUT R3, R3, 0x1ffffffe, RZ, 0xc0, !PT ;  /* 0x1ffffffe03037812 */ /* 0x000fe200078ec0ff */
[----:B------:R-:W-:Y:S01]  /*0d70*/  IMAD.SHL.U32 R0, R0, 0x10, RZ ;  /* 0x0000001000007824 */ /* 0x000fe200078e00ff */
[----:B------:R-:W-:Y:S01]  /*0d80*/  SHF.R.S32.HI R17, RZ, 0x3, R17 ;  /* 0x00000003ff117819 */ /* 0x000fe20000011411 */
[----:B------:R-:W-:Y:S01]  /*0d90*/  IMAD.IADD R215, R12, 0x1, -R215 ;  /* 0x000000010cd77824 */ /* 0x000fe200078e0ad7 */
[----:B------:R-:W-:Y:S01]  /*0da0*/  SHF.R.S32.HI R7, RZ, 0x5, R7 ;  /* 0x00000005ff077819 */ /* 0x000fe20000011407 */
[----:B------:R-:W-:Y:S01]  /*0db0*/  IMAD.IADD R3, R4, 0x1, -R3 ;  /* 0x0000000104037824 */ /* 0x000fe200078e0a03 */
[----:B------:R-:W-:Y:S01]  /*0dc0*/  LOP3.LUT R2, R2, 0x3fffffe, RZ, 0xc0, !PT ;  /* 0x03fffffe02027812 */ /* 0x000fe200078ec0ff */
[----:B------:R-:W-:Y:S01]  /*0dd0*/  VIADD R218, R17, 0x20 ;  /* 0x0000002011da7836 */ /* 0x000fe20000000000 */
[----:B------:R-:W-:Y:S01]  /*0de0*/  LEA.HI R5, R11, R11, RZ, 0x1 ;  /* 0x0000000b0b057211 */ /* 0x000fe200078f08ff */
[C---:B------:R-:W-:Y:S01]  /*0df0*/  VIADD R237, R17.reuse, 0x40 ;  /* 0x0000004011ed7836 */ /* 0x040fe20000000000 */
[----:B------:R-:W-:Y:S01]  /*0e00*/  LOP3.LUT R211, R0, 0xfffffc00, RZ, 0xc0, !PT ;  /* 0xfffffc0000d37812 */ /* 0x000fe200078ec0ff */
[----:B------:R-:W-:Y:S01]  /*0e10*/  VIADD R236, R17, 0x60 ;  /* 0x0000006011ec7836 */ /* 0x000fe20000000000 */
[----:B------:R-:W-:Y:S01]  /*0e20*/  LOP3.LUT R4, R5, 0x1ffffffe, RZ, 0xc0, !PT ;  /* 0x1ffffffe05047812 */ /* 0x000fe200078ec0ff */
[----:B------:R-:W-:Y:S01]  /*0e30*/  IMAD R7, R7, 0x10, R10 ;  /* 0x0000001007077824 */ /* 0x000fe200078e020a */
[----:B------:R-:W-:Y:S01]  /*0e40*/  SHF.R.S32.HI R0, RZ, 0x1f, R237 ;  /* 0x0000001fff007819 */ /* 0x000fe200000114ed */
[----:B------:R-:W-:Y:S01]  /*0e50*/  IMAD.IADD R2, R229, 0x1, -R2 ;  /* 0x00000001e5027824 */ /* 0x000fe200078e0a02 */
[----:B------:R-:W-:Y:S01]  /*0e60*/  SHF.R.S32.HI R5, RZ, 0x1f, R236 ;  /* 0x0000001fff057819 */ /* 0x000fe200000114ec */
[----:B------:R-:W-:Y:S01]  /*0e70*/  IMAD R233, R3, 0x8, R6 ;  /* 0x0000000803e97824 */ /* 0x000fe200078e0206 */
[----:B------:R-:W-:Y:S01]  /*0e80*/  SHF.R.S32.HI R3, RZ, 0x1f, R218 ;  /* 0x0000001fff037819 */ /* 0x000fe200000114da */
[----:B------:R-:W-:Y:S01]  /*0e90*/  IMAD.SHL.U32 R208, R17, 0x80, RZ ;  /* 0x0000008011d07824 */ /* 0x000fe200078e00ff */
[----:B------:R-:W-:Y:S01]  /*0ea0*/  LEA R232, R2, R7, 0x6 ;  /* 0x0000000702e87211 */ /* 0x000fe200078e30ff */
        /* <DEDUP_REMOVED lines=8> */
[----:B------:R-:W-:Y:S01]  /*0f30*/  IMAD.SHL.U32 R3, R3, 0x80, RZ ;  /* 0x0000008003037824 */ /* 0x000fe200078e00ff */
[----:B------:R-:W-:Y:S01]  /*0f40*/  LOP3.LUT R206, R206, 0x380, RZ, 0xc0, !PT ;  /* 0x00000380cece7812 */ /* 0x000fe200078ec0ff */
[----:B------:R-:W-:Y:S01]  /*0f50*/  IMAD.SHL.U32 R2, R2, 0x80, RZ ;  /* 0x0000008002027824 */ /* 0x000fe200078e00ff */
[----:B------:R-:W-:Y:S01]  /*0f60*/  LOP3.LUT R0, R208, 0x70, R22, 0xf8, !PT ;  /* 0x00000070d0007812 */ /* 0x000fe200078ef816 */
[----:B------:R-:W-:Y:S01]  /*0f70*/  IMAD.SHL.U32 R230, R5, 0x80, RZ ;  /* 0x0000008005e67824 */ /* 0x000fe200078e00ff */
[----:B------:R-:W-:Y:S01]  /*0f80*/  SHF.R.U32.HI R235, RZ, 0x3, R208 ;  /* 0x00000003ffeb7819 */ /* 0x000fe200000116d0 */
[----:B------:R-:W-:Y:S01]  /*0f90*/  IMAD.IADD R205, R11, 0x1, -R4 ;  /* 0x000000010bcd7824 */ /* 0x000fe200078e0a04 */
[----:B------:R-:W-:Y:S01]  /*0fa0*/  LOP3.LUT R228, R228, 0x380, RZ, 0xc0, !PT ;  /* 0x00000380e4e47812 */ /* 0x000fe200078ec0ff */
[----:B------:R-:W-:Y:S01]  /*0fb0*/  IMAD.SHL.U32 R18, R215, 0x8, RZ ;  /* 0x00000008d7127824 */ /* 0x000fe200078e00ff */
[----:B------:R-:W-:Y:S01]  /*0fc0*/  LOP3.LUT R227, R227, 0x380, RZ, 0xc0, !PT ;  /* 0x00000380e3e37812 */ /* 0x000fe200078ec0ff */
[----:B------:R-:W-:Y:S01]  /*0fd0*/  IMAD R205, R205, 0x8, R232 ;  /* 0x00000008cdcd7824 */ /* 0x000fe200078e02e8 */
[----:B------:R-:W-:Y:S01]  /*0fe0*/  LOP3.LUT R213, R211, R0, R235, 0xf6, !PT ;  /* 0x00000000d3d57212 */ /* 0x000fe200078ef6eb */
[C---:B------:R-:W-:Y:S01]  /*0ff0*/  VIADD R194, R18.reuse, 0x40 ;  /* 0x0000004012c27836 */ /* 0x040fe20000000000 */
[----:B------:R-:W-:Y:S01]  /*1000*/  SHF.R.U32.HI R234, RZ, 0x3, R206 ;  /* 0x00000003ffea7819 */ /* 0x000fe200000116ce */
[----:B------:R-:W-:Y:S01]  /*1010*/  VIADD R207, R18, 0x80 ;  /* 0x0000008012cf7836 */ /* 0x000fe20000000000 */
[--C-:B------:R-:W-:Y:S01]  /*1020*/  LOP3.LUT R5, R206, 0x70, R22.reuse, 0xf8, !PT ;  /* 0x00000070ce057812 */ /* 0x100fe200078ef816 */
[----:B------:R-:W-:Y:S01]  /*1030*/  IMAD.IADD R212, R16, 0x1, R213 ;  /* 0x0000000110d47824 */ /* 0x000fe200078e02d5 */
[----:B------:R-:W-:-:S02]  /*1040*/  LOP3.LUT R0, R228, 0x70, R22, 0xf8, !PT ;  /* 0x00000070e4007812 */ /* 0x000fc400078ef816 */
[----:B------:R-:W-:Y:S02]  /*1050*/  SHF.R.U32.HI R6, RZ, 0x3, R228 ;  /* 0x00000003ff067819 */ /* 0x000fe400000116e4 */
[----:B------:R-:W-:Y:S02]  /*1060*/  LOP3.LUT R7, R227, 0x70, R22, 0xf8, !PT ;  /* 0x00000070e3077812 */ /* 0x000fe400078ef816 */
[----:B------:R-:W-:Y:S02]  /*1070*/  SHF.R.U32.HI R4, RZ, 0x3, R227 ;  /* 0x00000003ff047819 */ /* 0x000fe400000116e3 */
[----:B------:R-:W-:Y:S02]  /*1080*/  LOP3.LUT R210, R3, 0xfffffc00, RZ, 0xc0, !PT ;  /* 0xfffffc0003d27812 */ /* 0x000fe400078ec0ff */
[----:B------:R-:W-:Y:S02]  /*1090*/  LOP3.LUT R231, R2, 0xfffffc00, RZ, 0xc0, !PT ;  /* 0xfffffc0002e77812 */ /* 0x000fe400078ec0ff */
[----:B------:R-:W-:-:S02]  /*10a0*/  LOP3.LUT R230, R230, 0xfffffc00, RZ, 0xc0, !PT ;  /* 0xfffffc00e6e67812 */ /* 0x000fc400078ec0ff */
[----:B------:R-:W-:Y:S02]  /*10b0*/  LOP3.LUT R197, R8, 0x7ffffffc, RZ, 0xc0, !PT ;  /* 0x7ffffffc08c57812 */ /* 0x000fe400078ec0ff */
[----:B------:R-:W-:Y:S02]  /*10c0*/  LOP3.LUT R5, R210, R5, R234, 0xf6, !PT ;  /* 0x00000005d2057212 */ /* 0x000fe400078ef6ea */
[----:B------:R-:W-:Y:S01]  /*10d0*/  LOP3.LUT R3, R231, R0, R6, 0xf6, !PT ;  /* 0x00000000e7037212 */ /* 0x000fe200078ef606 */
[----:B------:R-:W-:Y:S01]  /*10e0*/  IMAD.IADD R197, R222, 0x1, -R197 ;  /* 0x00000001dec57824 */ /* 0x000fe200078e0ac5 */
[----:B------:R-:W-:Y:S01]  /*10f0*/  LOP3.LUT R7, R230, R7, R4, 0xf6, !PT ;  /* 0x00000007e6077212 */ /* 0x000fe200078ef604 */
[----:B------:R-:W-:Y:S01]  /*1100*/  IMAD.IADD R225, R16, 0x1, R5 ;  /* 0x0000000110e17824 */ /* 0x000fe200078e0205 */
[----:B------:R-:W-:Y:S01]  /*1110*/  IADD3 R209, R18, 0xc0, RZ ;  /* 0x000000c012d17810 */ /* 0x000fe20007ffe0ff */
[C---:B------:R-:W-:Y:S01]  /*1120*/  IMAD.IADD R224, R16.reuse, 0x1, R3 ;  /* 0x0000000110e07824 */ /* 0x040fe200078e0203 */
[----:B------:R-:W-:Y:S01]  /*1130*/  SHF.R.S32.HI R221, RZ, 0x1f, R17 ;  /* 0x0000001fffdd7819 */ /* 0x000fe20000011411 */
[----:B------:R-:W-:Y:S01]  /*1140*/  IMAD.IADD R223, R16, 0x1, R7 ;  /* 0x0000000110df7824 */ /* 0x000fe200078e0207 */
[----:B------:R-:W-:-:S02]  /*1150*/  SHF.R.S32.HI R23, RZ, 0x1f, R22 ;  /* 0x0000001fff177819 */ /* 0x000fc40000011416 */
[----:B------:R-:W-:Y:S02]  /*1160*/  SHF.R.S32.HI R19, RZ, 0x1f, R18 ;  /* 0x0000001fff137819 */ /* 0x000fe40000011412 */
[----:B------:R-:W-:Y:S02]  /*1170*/  SHF.R.S32.HI R214, RZ, 0x1f, R194 ;  /* 0x0000001fffd67819 */ /* 0x000fe400000114c2 */
[----:B------:R-:W-:Y:S02]  /*1180*/  SHF.R.S32.HI R220, RZ, 0x1f, R207 ;  /* 0x0000001fffdc7819 */ /* 0x000fe400000114cf */
[----:B------:R-:W-:-:S07]  /*1190*/  SHF.R.S32.HI R219, RZ, 0x1f, R209 ;  /* 0x0000001fffdb7819 */ /* 0x000fce00000114d1 */
.L_x_1577:
[----:B------:R-:W-:Y:S05]  /*11a0*/  YIELD ;  /* 0x0000000000007946 */ /* 0x000fea0003800000 */
[----:B------:R-:W-:Y:S01]  /*11b0*/  ULDC.64 UR4, c[0x0][0xa28] ;  /* 0x00028a0000047ab9 */ /* 0x000fe20000000a00 */
[----:B0-2---:R-:W0:Y:S01]  /*11c0*/  LDC.64 R4, c[0x0][0xa08] ;  /* 0x00028200ff047b82 */ /* 0x005e220000000a00 */
[----:B------:R-:W-:Y:S01]  /*11d0*/  ISETP.NE.U32.AND P1, PT, RZ, UR4, PT ;  /* 0x00000004ff007c0c */ /* 0x000fe2000bf25070 */
[----:B------:R-:W-:Y:S02]  /*11e0*/  IMAD.MOV.U32 R11, RZ, RZ, RZ ;  /* 0x000000ffff0b7224 */ /* 0x000fe400078e00ff */
[----:B------:R-:W-:Y:S01]  /*11f0*/  IMAD.MOV.U32 R25, RZ, RZ, RZ ;  /* 0x000000ffff197224 */ /* 0x000fe200078e00ff */
[----:B------:R-:W-:Y:S01]  /*1200*/  ISETP.NE.AND.EX P1, PT, RZ, UR5, PT, P1 ;  /* 0x00000005ff007c0c */ /* 0x000fe2000bf25310 */
[----:B------:R-:W-:-:S02]  /*1210*/  ULDC.64 UR4, c[0x0][0xa18] ;  /* 0x0002860000047ab9 */ /* 0x000fc40000000a00 */
[----:B------:R-:W-:-:S04]  /*1220*/  ISETP.NE.U32.AND P2, PT, RZ, UR4, PT ;  /* 0x00000004ff007c0c */ /* 0x000fc8000bf45070 */
[----:B------:R-:W-:Y:S01]  /*1230*/  ISETP.NE.AND.EX P2, PT, RZ, UR5, PT, P2 ;  /* 0x00000005ff007c0c */ /* 0x000fe2000bf45320 */
[----:B------:R-:W-:Y:S02]  /*1240*/  ULDC.64 UR4, c[0x0][0xa08] ;  /* 0x0002820000047ab9 */ /* 0x000fe40000000a00 */
[----:B------:R-:W-:-:S03]  /*1250*/  ISETP.NE.U32.AND P0, PT, RZ, UR4, PT ;  /* 0x00000004ff007c0c */ /* 0x000fc6000bf05070 */
[----:B------:R-:W1:Y:S01]  /*1260*/  @P1 LDC.64 R2, c[0x0][0xa28] ;  /* 0x00028a00ff021b82 */ /* 0x000e620000000a00 */
[----:B------:R-:W-:Y:S01]  /*1270*/  ISETP.NE.AND.EX P0, PT, RZ, UR5, PT, P0 ;  /* 0x00000005ff007c0c */ /* 0x000fe2000bf05300 */
[----:B0-----:R-:W-:-:S06]  /*1280*/  IMAD.WIDE R8, R203, 0x4, R4 ;  /* 0x00000004cb087825 */ /* 0x001fcc00078e0204 */
[----:B------:R-:W0:Y:S01]  /*1290*/  @P2 LDC.64 R6, c[0x0][0xa18] ;  /* 0x00028600ff062b82 */ /* 0x000e220000000a00 */
[----:B------:R-:W-:Y:S02]  /*12a0*/  ULDC UR4, c[0x0][0x288] ;  /* 0x0000a20000047ab9 */ /* 0x000fe40000000800 */
[----:B------:R-:W-:Y:S01]  /*12b0*/  IMAD.U32 R195, RZ, RZ, UR4 ;  /* 0x00000004ffc37e24 */ /* 0x000fe2000f8e00ff */
[----:B------:R-:W-:Y:S02]  /*12c0*/  ULDC.64 UR4, c[0x0][0x418] ;  /* 0x0001060000047ab9 */ /* 0x000fe40000000a00 */
[----:B------:R2:W5:Y:S01]  /*12d0*/  @P0 LDG.E R25, desc[UR46][R8.64] ;  /* 0x0000002e08190981 */ /* 0x000562000c1e1900 */
[----:B-1----:R-:W-:-:S05]  /*12e0*/  @P1 IMAD.WIDE R2, R203, 0x4, R2 ;  /* 0x00000004cb021825 */ /* 0x002fca00078e0202 */
[----:B------:R2:W5:Y:S01]  /*12f0*/  @P1 LDG.E R11, desc[UR46][R2.64] ;  /* 0x0000002e020b1981 */ /* 0x000562000c1e1900 */
[----:B0-----:R-:W-:-:S05]  /*1300*/  @P2 IMAD.WIDE R4, R203, 0x4, R6 ;  /* 0x00000004cb042825 */ /* 0x001fca00078e0206 */
        /* <DEDUP_REMOVED lines=8> */
[----:B------:R-:W-:Y:S01]  /*1390*/  IMAD.U32 R46, RZ, RZ, UR5 ;  /* 0x00000005ff2e7e24 */ /* 0x000fe2000f8e00ff */
[----:B------:R-:W-:Y:S01]  /*13a0*/  MOV R24, UR4 ;  /* 0x0000000400187c02 */ /* 0x000fe20008000f00 */
[----:B--234-:R-:W-:Y:S06]  /*13b0*/  @P2 BRA `(.L_x_1349) ;  /* 0x0000000000242947 */ /* 0x01cfec0003800000 */
        /* <DEDUP_REMOVED lines=9> */
.L_x_1349:
[----:B------:R-:W-:Y:S01]  /*1450*/  ULDC.64 UR4, c[0x0][0xa20] ;  /* 0x0002880000047ab9 */ /* 0x000fe20000000a00 */
[----:B------:R-:W-:Y:S01]  /*1460*/  IMAD.MOV.U32 R216, RZ, RZ, R202 ;  /* 0x000000ffffd87224 */ /* 0x000fe200078e00ca */
[----:B------:R-:W-:Y:S01]  /*1470*/  ISETP.NE.U32.AND P1, PT, RZ, UR4, PT ;  /* 0x00000004ff007c0c */ /* 0x000fe2000bf25070 */
[----:B------:R-:W-:-:S03]  /*1480*/  IMAD.MOV.U32 R217, RZ, RZ, R203 ;  /* 0x000000ffffd97224 */ /* 0x000fc600078e00cb */
[----:B------:R-:W-:-:S13]  /*1490*/  ISETP.NE.AND.EX P1, PT, RZ, UR5, PT, P1 ;  /* 0x00000005ff007c0c */ /* 0x000fda000bf25310 */
[----:B------:R-:W-:Y:S05]  /*14a0*/  @!P1 BRA `(.L_x_1350) ;  /* 0x0000000000109947 */ /* 0x000fea0003800000 */
[----:B------:R-:W0:Y:S02]  /*14b0*/  LDC.64 R2, c[0x0][0xa20] ;  /* 0x00028800ff027b82 */ /* 0x000e240000000a00 */
[----:B0-----:R-:W-:-:S05]  /*14c0*/  IMAD.WIDE R2, R203, 0x4, R2 ;  /* 0x00000004cb027825 */ /* 0x001fca00078e0202 */
[----:B------:R0:W5:Y:S01]  /*14d0*/  LDG.E R24, desc[UR46][R2.64] ;  /* 0x0000002e02187981 */ /* 0x000162000c1e1900 */
[----:B------:R-:W-:Y:S05]  /*14e0*/  BRA `(.L_x_1351) ;  /* 0x0000000000107947 */ /* 0x000fea0003800000 */
.L_x_1350:
[----:B------:R-:W-:Y:S05]  /*14f0*/  @!P0 BRA `(.L_x_1351) ;  /* 0x00000000000c8947 */ /* 0x000fea0003800000 */
[----:B------:R-:W2:Y:S04]  /*1500*/  LDG.E R3, desc[UR46][R8.64] ;  /* 0x0000002e08037981 */ /* 0x000ea8000c1e1900 */
[----:B------:R-:W2:Y:S02]  /*1510*/  LDG.E R24, desc[UR46][R8.64+0x4] ;  /* 0x0000042e08187981 */ /* 0x000ea4000c1e1900 */
[----:B--2---:R-:W-:-:S07]  /*1520*/  IMAD.IADD R24, R24, 0x1, -R3 ;  /* 0x0000000118187824 */ /* 0x004fce00078e0a03 */
.L_x_1351:
[----:B------:R-:W-:Y:S01]  /*1530*/  ULDC.64 UR4, c[0x0][0xa10] ;  /* 0x0002840000047ab9 */ /* 0x000fe20000000a00 */
[----:B------:R-:W1:Y:S01]  /*1540*/  LDC R6, c[0x0][0x448] ;  /* 0x00011200ff067b82 */ /* 0x000e620000000800 */
[----:B------:R-:W-:-:S04]  /*1550*/  ISETP.NE.U32.AND P0, PT, RZ, UR4, PT ;  /* 0x00000004ff007c0c */ /* 0x000fc8000bf05070 */
[----:B------:R-:W-:Y:S01]  /*1560*/  ISETP.NE.AND.EX P0, PT, RZ, UR5, PT, P0 ;  /* 0x00000005ff007c0c */ /* 0x000fe2000bf05300 */
[----:B------:R-:W-:Y:S02]  /*1570*/  ULDC.64 UR4, c[0x0][0xa30] ;  /* 0x00028c0000047ab9 */ /* 0x000fe40000000a00 */
[----:B------:R-:W-:Y:S01]  /*1580*/  ISETP.NE.U32.AND P1, PT, RZ, UR4, PT ;  /* 0x00000004ff007c0c */ /* 0x000fe2000bf25070 */
[----:B-----5:R-:W-:Y:S01]  /*1590*/  IMAD.MOV.U32 R87, RZ, RZ, R24 ;  /* 0x000000ffff577224 */ /* 0x020fe200078e0018 */
[----:B------:R-:W2:Y:S02]  /*15a0*/  LDC.64 R12, c[0x0][0x9e0] ;  /* 0x00027800ff0c7b82 */ /* 0x000ea40000000a00 */
[----:B------:R-:W-:-:S06]  /*15b0*/  ISETP.NE.AND.EX P1, PT, RZ, UR5, PT, P1 ;  /* 0x00000005ff007c0c */ /* 0x000fcc000bf25310 */
[----:B0-----:R-:W0:Y:S08]  /*15c0*/  @P0 LDC.64 R2, c[0x0][0xa10] ;  /* 0x00028400ff020b82 */ /* 0x001e300000000a00 */
[----:B------:R-:W3:Y:S01]  /*15d0*/  @P1 LDC.64 R4, c[0x0][0xa30] ;  /* 0x00028c00ff041b82 */ /* 0x000ee20000000a00 */
[----:B0-----:R-:W-:-:S05]  /*15e0*/  @P0 IMAD.WIDE R2, R203, 0x4, R2 ;  /* 0x00000004cb020825 */ /* 0x001fca00078e0202 */
[----:B------:R-:W4:Y:S04]  /*15f0*/  @P0 LDG.E R0, desc[UR46][R2.64] ;  /* 0x0000002e02000981 */ /* 0x000f28000c1e1900 */
[----:B------:R-:W4:Y:S01]  /*1600*/  @P0 LDG.E R7, desc[UR46][R2.64+0x4] ;  /* 0x0000042e02070981 */ /* 0x000f22000c1e1900 */
[----:B---3--:R-:W-:-:S05]  /*1610*/  @P1 IMAD.WIDE R4, R203, 0x4, R4 ;  /* 0x00000004cb041825 */ /* 0x008fca00078e0204 */
[----:B------:R0:W5:Y:S01]  /*1620*/  @P1 LDG.E R87, desc[UR46][R4.64] ;  /* 0x0000002e04571981 */ /* 0x000162000c1e1900 */
[----:B-1----:R-:W-:Y:S01]  /*1630*/  ISETP.NE.AND P1, PT, R6, 0x1, PT ;  /* 0x000000010600780c */ /* 0x002fe20003f25270 */
[----:B------:R-:W-:Y:S01]  /*1640*/  IMAD.SHL.U32 R204, R201, 0x80, RZ ;  /* 0x00000080c9cc7824 */ /* 0x000fe200078e00ff */
[----:B--2---:R-:W-:Y:S01]  /*1650*/  ISETP.GE.AND P2, PT, R13, 0x1, PT ;  /* 0x000000010d00780c */ /* 0x004fe20003f46270 */
[----:B------:R-:W-:-:S10]  /*1660*/  IMAD.IADD R11, R24, 0x1, -R11 ;  /* 0x00000001180b7824 */ /* 0x000fd400078e0a0b */
[----:B------:R-:W1:Y:S08]  /*1670*/  @P1 LDC R9, c[0x0][0x44c] ;  /* 0x00011300ff091b82 */ /* 0x000e700000000800 */
[----:B------:R-:W2:Y:S01]  /*1680*/  @P1 LDC R6, c[0x0][0x450] ;  /* 0x00011400ff061b82 */ /* 0x000ea20000000800 */
[----:B----4-:R-:W-:Y:S02]  /*1690*/  @P0 IMAD.IADD R46, R7, 0x1, -R0 ;  /* 0x00000001072e0824 */ /* 0x010fe400078e0a00 */
[----:B------:R-:W-:-:S02]  /*16a0*/  VIADD R0, R204, 0x7f ;  /* 0x0000007fcc007836 */ /* 0x000fc40000000000 */
[----:B------:R-:W-:Y:S02]  /*16b0*/  IMAD.IADD R196, R11, 0x1, R46 ;  /* 0x000000010bc47824 */ /* 0x000fe400078e022e */
[----:B-1----:R-:W-:-:S03]  /*16c0*/  @P1 IMAD.HI.U32 R3, R0, R9, RZ ;  /* 0x0000000900031227 */ /* 0x002fc600078e00ff */
[C---:B------:R-:W-:Y:S01]  /*16d0*/  IADD3 R49, R196.reuse, 0x1, -R195 ;  /* 0x00000001c4317810 */ /* 0x040fe20007ffe8c3 */
[----:B------:R-:W-:Y:S01]  /*16e0*/  IMAD.MOV.U32 R2, RZ, RZ, R0 ;  /* 0x000000ffff027224 */ /* 0x000fe200078e0000 */
[----:B--2---:R-:W-:Y:S01]  /*16f0*/  @P1 SHF.R.U32.HI R2, RZ, R6, R3 ;  /* 0x00000006ff021219 */ /* 0x004fe20000011603 */
[----:B------:R-:W-:-:S04]  /*1700*/  VIADD R0, R196, 0x3f ;  /* 0x0000003fc4007836 */ /* 0x000fc80000000000 */
[----:B------:R-:W-:Y:S01]  /*1710*/  IMAD.IADD R7, R49, 0x1, R2 ;  /* 0x0000000131077824 */ /* 0x000fe200078e0202 */
[----:B------:R-:W-:-:S04]  /*1720*/  SHF.R.S32.HI R3, RZ, 0x1f, R0 ;  /* 0x0000001fff037819 */ /* 0x000fc80000011400 */
[----:B------:R-:W-:Y:S02]  /*1730*/  LEA.HI R3, R3, R0, RZ, 0x6 ;  /* 0x0000000003037211 */ /* 0x000fe400078f30ff */
[----:B------:R-:W-:Y:S02]  /*1740*/  IADD3 R0, R7, R12, RZ ;  /* 0x0000000c07007210 */ /* 0x000fe40007ffe0ff */
[----:B------:R-:W-:Y:S01]  /*1750*/  SHF.R.S32.HI R56, RZ, 0x6, R3 ;  /* 0x00000006ff387819 */ /* 0x000fe20000011403 */
[----:B0-----:R-:W-:Y:S06]  /*1760*/  @!P2 BRA `(.L_x_1352) ;  /* 0x000000000048a947 */ /* 0x001fec0003800000 */
[C---:B------:R-:W-:Y:S01]  /*1770*/  ISETP.GT.AND P0, PT, R7.reuse, RZ, PT ;  /* 0x000000ff0700720c */ /* 0x040fe20003f04270 */
[----:B------:R-:W-:Y:S01]  /*1780*/  BSSY B0, `(.L_x_1353) ;  /* 0x000000e000007945 */ /* 0x000fe20003800000 */
[----:B------:R-:W-:-:S11]  /*1790*/  VIADD R2, R7, 0xffffffff ;  /* 0xffffffff07027836 */ /* 0x000fd60000000000 */
[----:B------:R-:W-:Y:S05]  /*17a0*/  @P0 BRA `(.L_x_1354) ;  /* 0x00000000001c0947 */ /* 0x000fea0003800000 */
[----:B------:R-:W-:Y:S01]  /*17b0*/  ISETP.NE.AND P0, PT, R13, 0x1, PT ;  /* 0x000000010d00780c */ /* 0x000fe20003f05270 */
[----:B------:R-:W-:-:S12]  /*17c0*/  IMAD.MOV R3, RZ, RZ, -R7 ;  /* 0x000000ffff037224 */ /* 0x000fd800078e0a07 */
[----:B------:R-:W0:Y:S02]  /*17d0*/  @P0 LDC.64 R4, c[0x0][0x9e8] ;  /* 0x00027a00ff040b82 */ /* 0x000e240000000a00 */
[----:B0-----:R-:W-:-:S05]  /*17e0*/  @P0 IMAD.HI.U32 R2, R3, R4, RZ ;  /* 0x0000000403020227 */ /* 0x001fca00078e00ff */
[----:B------:R-:W-:-:S04]  /*17f0*/  @P0 SHF.R.U32.HI R3, RZ, R5, R2 ;  /* 0x00000005ff030219 */ /* 0x000fc80000011602 */
[----:B------:R-:W-:Y:S01]  /*1800*/  LOP3.LUT R2, RZ, R3, RZ, 0x33, !PT ;  /* 0x00000003ff027212 */ /* 0x000fe200078e33ff */
[----:B------:R-:W-:Y:S06]  /*1810*/  BRA `(.L_x_1355) ;  /* 0x0000000000107947 */ /* 0x000fec0003800000 */
.L_x_1354:
[----:B------:R-:W-:-:S13]  /*1820*/  ISETP.NE.AND P0, PT, R13, 0x1, PT ;  /* 0x000000010d00780c */ /* 0x000fda0003f05270 */
[----:B------:R-:W0:Y:S02]  /*1830*/  @P0 LDC.64 R4, c[0x0][0x9e8] ;  /* 0x00027a00ff040b82 */ /* 0x000e240000000a00 */
[----:B0-----:R-:W-:-:S05]  /*1840*/  @P0 IMAD.HI.U32 R4, R2, R4, RZ ;  /* 0x0000000402040227 */ /* 0x001fca00078e00ff */
[----:B------:R-:W-:-:S07]  /*1850*/  @P0 SHF.R.U32.HI R2, RZ, R5, R4 ;  /* 0x00000005ff020219 */ /* 0x000fce0000011604 */
.L_x_1355:
[----:B------:R-:W-:Y:S05]  /*1860*/  BSYNC B0 ;  /* 0x0000000000007941 */ /* 0x000fea0003800000 */
.L_x_1353:
[----:B------:R-:W-:-:S05]  /*1870*/  IMAD R3, R2, R13, R13 ;  /* 0x0000000d02037224 */ /* 0x000fca00078e020d */
[----:B------:R-:W-:-:S07]  /*1880*/  VIMNMX R0, R0, R3, PT ;  /* 0x0000000300007248 */ /* 0x000fce0003fe0100 */
.L_x_1352:
[----:B------:R-:W0:Y:S01]  /*1890*/  @P1 LDC R3, c[0x0][0x44c] ;  /* 0x00011300ff031b82 */ /* 0x000e220000000800 */
[----:B------:R-:W-:Y:S01]  /*18a0*/  IMAD.MOV.U32 R2, RZ, RZ, R204 ;  /* 0x000000ffff027224 */ /* 0x000fe200078e00cc */
[----:B------:R-:W-:Y:S01]  /*18b0*/  ULDC UR4, c[0x0][0x9dc] ;  /* 0x0002770000047ab9 */ /* 0x000fe20000000800 */
[----:B------:R-:W-:-:S05]  /*18c0*/  IMAD.IADD R57, R196, 0x1, -R195 ;  /* 0x00000001c4397824 */ /* 0x000fca00078e0ac3 */
[----:B------:R-:W1:Y:S01]  /*18d0*/  @P1 LDC R4, c[0x0][0x450] ;  /* 0x00011400ff041b82 */ /* 0x000e620000000800 */
[----:B0-----:R-:W-:-:S05]  /*18e0*/  @P1 IMAD.HI.U32 R3, R204, R3, RZ ;  /* 0x00000003cc031227 */ /* 0x001fca00078e00ff */
[----:B-1----:R-:W-:-:S05]  /*18f0*/  @P1 SHF.R.U32.HI R2, RZ, R4, R3 ;  /* 0x00000004ff021219 */ /* 0x002fca0000011603 */
[----:B------:R-:W-:-:S04]  /*1900*/  IMAD.IADD R2, R57, 0x1, R2 ;  /* 0x0000000139027824 */ /* 0x000fc800078e0202 */
[----:B------:R-:W-:Y:S01]  /*1910*/  VIADD R3, R2, -UR4 ;  /* 0x8000000402037c36 */ /* 0x000fe20008000000 */
[----:B------:R-:W-:Y:S06]  /*1920*/  @!P2 BRA `(.L_x_1356) ;  /* 0x000000000044a947 */ /* 0x000fec0003800000 */
[----:B------:R-:W-:Y:S01]  /*1930*/  ISETP.GT.AND P0, PT, R2, -0x1, PT ;  /* 0xffffffff0200780c */ /* 0x000fe20003f04270 */
[----:B------:R-:W-:-:S12]  /*1940*/  BSSY B0, `(.L_x_1357) ;  /* 0x000000d000007945 */ /* 0x000fd80003800000 */
        /* <DEDUP_REMOVED lines=8> */
.L_x_1358:
[----:B------:R-:W-:-:S13]  /*19d0*/  ISETP.NE.AND P0, PT, R13, 0x1, PT ;  /* 0x000000010d00780c */ /* 0x000fda0003f05270 */
[----:B------:R-:W0:Y:S02]  /*19e0*/  @P0 LDC.64 R4, c[0x0][0x9e8] ;  /* 0x00027a00ff040b82 */ /* 0x000e240000000a00 */
[----:B0-----:R-:W-:-:S05]  /*19f0*/  @P0 IMAD.HI.U32 R4, R2, R4, RZ ;  /* 0x0000000402040227 */ /* 0x001fca00078e00ff */
[----:B------:R-:W-:-:S07]  /*1a00*/  @P0 SHF.R.U32.HI R2, RZ, R5, R4 ;  /* 0x00000005ff020219 */ /* 0x000fce0000011604 */
.L_x_1359:
[----:B------:R-:W-:Y:S05]  /*1a10*/  BSYNC B0 ;  /* 0x0000000000007941 */ /* 0x000fea0003800000 */
.L_x_1357:
[----:B------:R-:W-:-:S05]  /*1a20*/  IMAD R2, R2, R13, RZ ;  /* 0x0000000d02027224 */ /* 0x000fca00078e02ff */
[----:B------:R-:W-:-:S07]  /*1a30*/  VIMNMX R3, R3, R2, !PT ;  /* 0x0000000203037248 */ /* 0x000fce0007fe0100 */
.L_x_1356:
[----:B------:R-:W-:Y:S01]  /*1a40*/  VIADD R0, R0, 0x3f ;  /* 0x0000003f00007836 */ /* 0x000fe20000000000 */
[----:B------:R-:W-:-:S04]  /*1a50*/  SHF.R.S32.HI R2, RZ, 0x1f, R3 ;  /* 0x0000001fff027819 */ /* 0x000fc80000011403 */
[----:B------:R-:W-:Y:S02]  /*1a60*/  SHF.R.S32.HI R5, RZ, 0x1f, R0 ;  /* 0x0000001fff057819 */ /* 0x000fe40000011400 */
[----:B------:R-:W-:Y:S02]  /*1a70*/  LEA.HI R2, R2, R3, RZ, 0x6 ;  /* 0x0000000302027211 */ /* 0x000fe400078f30ff */
[----:B------:R-:W-:Y:S02]  /*1a80*/  LEA.HI R5, R5, R0, RZ, 0x6 ;  /* 0x0000000005057211 */ /* 0x000fe400078f30ff */
[----:B------:R-:W-:Y:S02]  /*1a90*/  SHF.R.S32.HI R2, RZ, 0x6, R2 ;  /* 0x00000006ff027819 */ /* 0x000fe40000011402 */
[----:B------:R-:W-:Y:S02]  /*1aa0*/  SHF.R.S32.HI R5, RZ, 0x6, R5 ;  /* 0x00000006ff057819 */ /* 0x000fe40000011405 */
[----:B------:R-:W-:-:S02]  /*1ab0*/  VIMNMX R2, RZ, R2, !PT ;  /* 0x00000002ff027248 */ /* 0x000fc40007fe0100 */
[----:B------:R-:W-:-:S03]  /*1ac0*/  VIMNMX R5, R56, R5, PT ;  /* 0x0000000538057248 */ /* 0x000fc60003fe0100 */
[--C-:B------:R-:W-:Y:S02]  /*1ad0*/  IMAD R2, R2, 0x40, -R11.reuse ;  /* 0x0000004002027824 */ /* 0x100fe400078e0a0b */
[----:B------:R-:W-:-:S03]  /*1ae0*/  IMAD R5, R5, 0x40, -R11 ;  /* 0x0000004005057824 */ /* 0x000fc600078e0a0b */
[----:B------:R-:W-:Y:S02]  /*1af0*/  VIMNMX R2, RZ, R2, !PT ;  /* 0x00000002ff027248 */ /* 0x000fe40007fe0100 */
[----:B------:R-:W-:Y:S02]  /*1b00*/  VIMNMX R5, R5, R46, PT ;  /* 0x0000002e05057248 */ /* 0x000fe40003fe0100 */
[----:B------:R-:W-:Y:S02]  /*1b10*/  SHF.R.U32.HI R48, RZ, 0x6, R2 ;  /* 0x00000006ff307819 */ /* 0x000fe40000011602 */
[----:B------:R-:W-:-:S03]  /*1b20*/  ISETP.GT.AND P0, PT, R5, R2, PT ;  /* 0x000000020500720c */ /* 0x000fc60003f04270 */
[----:B------:R-:W-:-:S10]  /*1b30*/  IMAD.MOV.U32 R47, RZ, RZ, R48 ;  /* 0x000000ffff2f7224 */ /* 0x000fd400078e0030 */
[----:B------:R-:W-:-:S05]  /*1b40*/  @P0 VIADD R0, R5, 0x3f ;  /* 0x0000003f05000836 */ /* 0x000fca0000000000 */
[----:B------:R-:W-:-:S04]  /*1b50*/  @P0 SHF.R.S32.HI R3, RZ, 0x1f, R0 ;  /* 0x0000001fff030819 */ /* 0x000fc80000011400 */
[----:B------:R-:W-:-:S04]  /*1b60*/  @P0 LEA.HI R3, R3, R0, RZ, 0x6 ;  /* 0x0000000003030211 */ /* 0x000fc800078f30ff */
[----:B------:R-:W-:Y:S02]  /*1b70*/  @P0 SHF.R.S32.HI R47, RZ, 0x6, R3 ;  /* 0x00000006ff2f0819 */ /* 0x000fe40000011403 */
[----:B------:R-:W-:Y:S02]  /*1b80*/  PLOP3.LUT P0, PT, PT, PT, PT, 0x80, 0x0 ;  /* 0x000000000000781c */ /* 0x000fe40003f0f070 */
[----:B------:R-:W-:-:S13]  /*1b90*/  ISETP.GT.AND P1, PT, R47, R48, PT ;  /* 0x000000302f00720c */ /* 0x000fda0003f24270 */
[----:B------:R-:W-:Y:S05]  /*1ba0*/  @!P1 BRA `(.L_x_1360) ;  /* 0x0000005400a89947 */ /* 0x000fea0003800000 */
        /* <DEDUP_REMOVED lines=19> */
[----:B-1---5:R-:W-:Y:S05]  /*1ce0*/  CALL.ABS.NOINC R2 ;  /* 0x0000000002007343 */ /* 0x022fea0003c00000 */
.L_x_1362:
[----:B------:R-:W-:Y:S05]  /*1cf0*/  BSYNC B6 ;  /* 0x0000000000067941 */ /* 0x000fea0003800000 */
.L_x_1361:
        /* <DEDUP_REMOVED lines=20> */
.L_x_1364:
[----:B------:R-:W-:Y:S05]  /*1e40*/  BSYNC B6 ;  /* 0x0000000000067941 */ /* 0x000fea0003800000 */
.L_x_1363:
[----:B------:R-:W-:Y:S01]  /*1e50*/  ULDC.64 UR4, c[0x0][0x9f8] ;  /* 0x00027e0000047ab9 */ /* 0x000fe20000000a00 */
[----:B------:R-:W-:Y:S01]  /*1e60*/  IMAD.MOV.U32 R0, RZ, RZ, R203 ;  /* 0x000000ffff007224 */ /* 0x000fe200078e00cb */
[----:B------:R-:W-:Y:S01]  /*1e70*/  ISETP.NE.U32.AND P0, PT, RZ, UR4, PT ;  /* 0x00000004ff007c0c */ /* 0x000fe2000bf05070 */
[----:B------:R-:W0:Y:S01]  /*1e80*/  S2R R20, SR_TID.X ;  /* 0x0000000000147919 */ /* 0x000e220000002100 */
[----:B------:R-:W1:Y:S01]  /*1e90*/  LDC.64 R74, c[0x0][0x300] ;  /* 0x0000c000ff4a7b82 */ /* 0x000e620000000a00 */
[----:B------:R-:W-:Y:S01]  /*1ea0*/  IMAD.IADD R25, R25, 0x1, R24 ;  /* 0x0000000119197824 */ /* 0x000fe200078e0218 */
[----:B------:R-:W-:Y:S01]  /*1eb0*/  ISETP.NE.AND.EX P0, PT, RZ, UR5, PT, P0 ;  /* 0x00000005ff007c0c */ /* 0x000fe2000bf05300 */
[----:B------:R-:W-:Y:S01]  /*1ec0*/  ULDC.64 UR6, c[0x0][0xa08] ;  /* 0x0002820000067ab9 */ /* 0x000fe20000000a00 */
[----:B------:R-:W-:Y:S01]  /*1ed0*/  SHF.R.S32.HI R8, RZ, 0x1f, R202 ;  /* 0x0000001fff087819 */ /* 0x000fe200000114ca */
[----:B------:R-:W-:-:S03]  /*1ee0*/  ULDC.64 UR4, c[0x0][0x308] ;  /* 0x0000c20000047ab9 */ /* 0x000fc60000000a00 */
[----:B------:R-:W2:Y:S08]  /*1ef0*/  LDC.64 R70, c[0x0][0x3f8] ;  /* 0x0000fe00ff467b82 */ /* 0x000eb00000000a00 */
[----:B------:R-:W3:Y:S08]  /*1f00*/  @P0 LDC.64 R2, c[0x0][0x9f8] ;  /* 0x00027e00ff020b82 */ /* 0x000ef00000000a00 */
[----:B------:R-:W4:Y:S08]  /*1f10*/  LDC R63, c[0x0][0x3f4] ;  /* 0x0000fd00ff3f7b82 */ /* 0x000f300000000800 */
[----:B------:R-:W4:Y:S01]  /*1f20*/  LDC.64 R66, c[0x0][0x408] ;  /* 0x00010200ff427b82 */ /* 0x000f220000000a00 */
[----:B---3--:R-:W-:-:S05]  /*1f30*/  @P0 IMAD.WIDE R2, R203, 0x4, R2 ;  /* 0x00000004cb020825 */ /* 0x008fca00078e0202 */
[----:B------:R3:W4:Y:S01]  /*1f40*/  @P0 LDG.E R0, desc[UR46][R2.64] ;  /* 0x0000002e02000981 */ /* 0x000722000c1e1900 */
[----:B------:R-:W-:Y:S01]  /*1f50*/  SHF.R.S32.HI R12, RZ, 0x1f, R25 ;  /* 0x0000001fff0c7819 */ /* 0x000fe20000011419 */
[-C--:B-1----:R-:W-:Y:S01]  /*1f60*/  IMAD.WIDE.U32 R4, R25, R74.reuse, RZ ;  /* 0x0000004a19047225 */ /* 0x082fe200078e00ff */
[----:B------:R-:W-:Y:S02]  /*1f70*/  ISETP.NE.U32.AND P0, PT, RZ, UR6, PT ;  /* 0x00000006ff007c0c */ /* 0x000fe4000bf05070 */
[----:B0-----:R-:W-:Y:S01]  /*1f80*/  SHF.R.U32.HI R26, RZ, 0x7, R20 ;  /* 0x00000007ff1a7819 */ /* 0x001fe20000011614 */
[-C--:B------:R-:W-:Y:S01]  /*1f90*/  IMAD R6, R12, R74.reuse, RZ ;  /* 0x0000004a0c067224 */ /* 0x080fe200078e02ff */
[----:B------:R-:W-:Y:S01]  /*1fa0*/  ISETP.NE.AND.EX P0, PT, RZ, UR7, PT, P0 ;  /* 0x00000007ff007c0c */ /* 0x000fe2000bf05300 */
[----:B------:R-:W-:Y:S01]  /*1fb0*/  IMAD.WIDE.U32 R78, R17, R74, R22 ;  /* 0x0000004a114e7225 */ /* 0x000fe200078e0016 */
[----:B------:R-:W-:Y:S02]  /*1fc0*/  ISETP.NE.AND P6, PT, R26, 0x1, PT ;  /* 0x000000011a00780c */ /* 0x000fe40003fc5270 */
[----:B-----5:R-:W-:Y:S01]  /*1fd0*/  SHF.R.S32.HI R15, RZ, 0x1f, R87 ;  /* 0x0000001fff0f7819 */ /* 0x020fe20000011457 */
[----:B------:R-:W-:Y:S01]  /*1fe0*/  IMAD R7, R25, R75, R6 ;  /* 0x0000004b19077224 */ /* 0x000fe200078e0206 */
[--C-:B------:R-:W-:Y:S01]  /*1ff0*/  SHF.L.U64.HI R77, R74, 0x6, R75.reuse ;  /* 0x000000064a4d7819 */ /* 0x100fe2000001024b */
[----:B---3--:R-:W-:Y:S01]  /*2000*/  IMAD R3, R8, UR4, RZ ;  /* 0x0000000408037c24 */ /* 0x008fe2000f8e02ff */
[----:B------:R-:W-:Y:S01]  /*2010*/  SHF.L.U64.HI R76, R74, 0x5, R75 ;  /* 0x000000054a4c7819 */ /* 0x000fe2000001024b */
[----:B------:R-:W-:Y:S01]  /*2020*/  IMAD.IADD R5, R5, 0x1, R7 ;  /* 0x0000000105057824 */ /* 0x000fe200078e0207 */
[----:B--2---:R-:W-:Y:S01]  /*2030*/  SHF.L.U64.HI R73, R70, 0x5, R71 ;  /* 0x0000000546497819 */ /* 0x004fe20000010247 */
[----:B------:R-:W-:Y:S01]  /*2040*/  IMAD R7, R202, UR5, R3 ;  /* 0x00000005ca077c24 */ /* 0x000fe2000f8e0203 */
[----:B------:R-:W-:Y:S01]  /*2050*/  SHF.L.U64.HI R72, R70, 0x6, R71 ;  /* 0x0000000646487819 */ /* 0x000fe20000010247 */
[----:B------:R-:W-:Y:S01]  /*2060*/  IMAD.WIDE.U32 R2, R202, UR4, R4 ;  /* 0x00000004ca027c25 */ /* 0x000fe2000f8e0004 */
[----:B------:R-:W-:Y:S01]  /*2070*/  ULDC.64 UR4, c[0x0][0x310] ;  /* 0x0000c40000047ab9 */ /* 0x000fe20000000a00 */
[----:B----4-:R-:W-:-:S02]  /*2080*/  SHF.L.U64.HI R69, R66, 0x5, R67 ;  /* 0x0000000542457819 */ /* 0x010fc40000010243 */
[----:B------:R-:W-:Y:S01]  /*2090*/  IMAD.IADD R3, R3, 0x1, R7 ;  /* 0x0000000103037824 */ /* 0x000fe200078e0207 */
[----:B------:R-:W-:Y:S01]  /*20a0*/  SHF.L.U64.HI R68, R66, 0x6, R67 ;  /* 0x0000000642447819 */ /* 0x000fe20000010243 */
[----:B------:R-:W-:Y:S01]  /*20b0*/  VIADD R92, R22, 0x80 ;  /* 0x00000080165c7836 */ /* 0x000fe20000000000 */
[----:B------:R-:W-:Y:S01]  /*20c0*/  SHF.R.S32.HI R65, RZ, 0x1f, R218 ;  /* 0x0000001fff417819 */ /* 0x000fe200000114da */
[----:B------:R-:W-:Y:S01]  /*20d0*/  VIADD R64, R26, 0x8 ;  /* 0x000000081a407836 */ /* 0x000fe20000000000 */
[----:B------:R-:W-:Y:S02]  /*20e0*/  SHF.R.S32.HI R6, RZ, 0x1f, R0 ;  /* 0x0000001fff067819 */ /* 0x000fe40000011400 */
[----:B------:R-:W-:Y:S02]  /*20f0*/  SEL R43, R0, RZ, !P0 ;  /* 0x000000ff002b7207 */ /* 0x000fe40004000000 */
[----:B------:R-:W-:-:S03]  /*2100*/  SEL R6, R6, RZ, !P0 ;  /* 0x000000ff06067207 */ /* 0x000fc60004000000 */
[----:B------:R-:W-:-:S04]  /*2110*/  IMAD.WIDE.U32 R44, R43, UR4, R2 ;  /* 0x000000042b2c7c25 */ /* 0x000fc8000f8e0002 */
[----:B------:R-:W-:Y:S01]  /*2120*/  IMAD R0, R6, UR4, RZ ;  /* 0x0000000406007c24 */ /* 0x000fe2000f8e02ff */
[----:B------:R-:W-:-:S03]  /*2130*/  IADD3 R83, P0, R44, R78, RZ ;  /* 0x0000004e2c537210 */ /* 0x000fc60007f1e0ff */
[----:B------:R-:W-:Y:S01]  /*2140*/  IMAD R85, R43, UR5, R0 ;  /* 0x000000052b557c24 */ /* 0x000fe2000f8e0200 */
[----:B------:R-:W-:Y:S05]  /*2150*/  @!P6 WARPSYNC.ALL ;  /* 0x000000000000e948 */ /* 0x000fea0003800000 */
[----:B------:R-:W-:Y:S01]  /*2160*/  IMAD R0, R221, R74, RZ ;  /* 0x0000004add007224 */ /* 0x000fe200078e02ff */
[----:B------:R-:W-:Y:S01]  /*2170*/  ULDC.64 UR4, c[0x0][0x330] ;  /* 0x0000cc0000047ab9 */ /* 0x000fe20000000a00 */
[----:B------:R-:W-:Y:S02]  /*2180*/  IMAD.IADD R85, R45, 0x1, R85 ;  /* 0x000000012d557824 */ /* 0x000fe400078e0255 */
[----:B------:R-:W-:-:S02]  /*2190*/  IMAD R2, R17, R75, R0 ;  /* 0x0000004b11027224 */ /* 0x000fc400078e0200 */
[----:B------:R-:W-:Y:S02]  /*21a0*/  IMAD R3, R8, UR4, RZ ;  /* 0x0000000408037c24 */ /* 0x000fe4000f8e02ff */
[----:B------:R-:W-:Y:S01]  /*21b0*/  IMAD R0, R221, R70, RZ ;  /* 0x00000046dd007224 */ /* 0x000fe200078e02ff */
[----:B------:R-:W-:Y:S01]  /*21c0*/  IADD3.X R78, R85, R79, R2, P0, !PT ;  /* 0x0000004f554e7210 */ /* 0x000fe200007fe402 */
[----:B------:R-:W-:Y:S01]  /*21d0*/  IMAD.WIDE.U32 R4, R202, UR4, R22 ;  /* 0x00000004ca047c25 */ /* 0x000fe2000f8e0016 */
[----:B------:R-:W-:Y:S01]  /*21e0*/  @!P6 BAR.SYNC.DEFER_BLOCKING 0x9, 0x100 ;  /* 0x024400000000eb1d */ /* 0x000fe20000010000 */
[----:B------:R-:W-:Y:S02]  /*21f0*/  ISETP.GE.AND P0, PT, R22, R63, PT ;  /* 0x0000003f1600720c */ /* 0x000fe40003f06270 */
[----:B------:R-:W-:Y:S02]  /*2200*/  IMAD R3, R202, UR5, R3 ;  /* 0x00000005ca037c24 */ /* 0x000fe4000f8e0203 */
[----:B------:R-:W-:Y:S01]  /*2210*/  IMAD R11, R17, R71, R0 ;  /* 0x00000047110b7224 */ /* 0x000fe200078e0200 */
[----:B------:R-:W-:Y:S01]  /*2220*/  ULDC.64 UR4, c[0x0][0x338] ;  /* 0x0000ce0000047ab9 */ /* 0x000fe20000000a00 */
[----:B------:R-:W-:Y:S01]  /*2230*/  SEL R9, R63, RZ, P0 ;  /* 0x000000ff3f097207 */ /* 0x000fe20000000000 */
[----:B------:R-:W-:-:S02]  /*2240*/  IMAD R0, R6, UR4, RZ ;  /* 0x0000000406007c24 */ /* 0x000fc4000f8e02ff */
[----:B------:R-:W-:Y:S02]  /*2250*/  IMAD.IADD R5, R5, 0x1, R3 ;  /* 0x0000000105057824 */ /* 0x000fe400078e0203 */
[----:B------:R-:W-:Y:S02]  /*2260*/  IMAD R55, R43, UR5, R0 ;  /* 0x000000052b377c24 */ /* 0x000fe4000f8e0200 */
[----:B------:R-:W-:-:S04]  /*2270*/  IMAD.WIDE.U32 R2, R17, R70, R18 ;  /* 0x0000004611027225 */ /* 0x000fc800078e0012 */
[----:B------:R-:W-:-:S04]  /*2280*/  IMAD.WIDE.U32 R6, R17, R70, R22 ;  /* 0x0000004611067225 */ /* 0x000fc800078e0016 */
[----:B------:R-:W-:Y:S02]  /*2290*/  IMAD.IADD R0, R22, 0x1, R9 ;  /* 0x0000000116007824 */ /* 0x000fe400078e0209 */
[----:B------:R-:W-:Y:S02]  /*22a0*/  IMAD.IADD R3, R3, 0x1, R11 ;  /* 0x0000000103037824 */ /* 0x000fe400078e020b */
[----:B------:R-:W-:Y:S01]  /*22b0*/  IMAD.IADD R7, R11, 0x1, R7 ;  /* 0x000000010b077824 */ /* 0x000fe200078e0207 */
[----:B------:R-:W-:Y:S01]  /*22c0*/  SHF.R.S32.HI R11, RZ, 0x1f, R0 ;  /* 0x0000001fff0b7819 */ /* 0x000fe20000011400 */
[----:B------:R-:W-:Y:S02]  /*22d0*/  IMAD R8, R221, R66, RZ ;  /* 0x00000042dd087224 */ /* 0x000fe400078e02ff */
[----:B------:R-:W-:Y:S01]  /*22e0*/  IMAD.WIDE.U32 R42, R43, UR4, R4 ;  /* 0x000000042b2a7c25 */ /* 0x000fe2000f8e0004 */
[CC--:B------:R-:W-:Y:S01]  /*22f0*/  LEA.HI R10, R11.reuse, R0.reuse, RZ, 0x7 ;  /* 0x000000000b0a7211 */ /* 0x0c0fe200078f38ff */
[----:B------:R-:W-:Y:S01]  /*2300*/  ULDC UR4, c[0x0][0x2f4] ;  /* 0x0000bd0000047ab9 */ /* 0x000fe20000000800 */
[----:B------:R-:W-:Y:S01]  /*2310*/  LEA.HI R11, R11, R0, RZ, 0x4 ;  /* 0x000000000b0b7211 */ /* 0x000fe200078f20ff */
[C---:B------:R-:W-:Y:S01]  /*2320*/  IMAD R13, R17.reuse, R67, R8 ;  /* 0x00000043110d7224 */ /* 0x040fe200078e0208 */
[----:B------:R-:W-:Y:S01]  /*2330*/  ISETP.GE.AND P2, PT, R92, UR4, PT ;  /* 0x000000045c007c0c */ /* 0x000fe2000bf46270 */
[----:B------:R-:W-:Y:S01]  /*2340*/  IMAD.WIDE.U32 R8, R17, R66, R22 ;  /* 0x0000004211087225 */ /* 0x000fe200078e0016 */
[----:B------:R-:W-:-:S02]  /*2350*/  LOP3.LUT R0, R208, 0x70, R11, 0xf8, !PT ;  /* 0x00000070d0007812 */ /* 0x000fc400078ef80b */
[----:B------:R-:W-:Y:S01]  /*2360*/  LOP3.LUT R61, R11, 0xfffffff0, RZ, 0xc0, !PT ;  /* 0xfffffff00b3d7812 */ /* 0x000fe200078ec0ff */
[----:B------:R-:W-:Y:S01]  /*2370*/  IMAD.WIDE.U32 R4, R17, R66, R18 ;  /* 0x0000004211047225 */ /* 0x000fe200078e0012 */
[----:B------:R-:W-:Y:S02]  /*2380*/  IADD3 R9, R13, R9, RZ ;  /* 0x000000090d097210 */ /* 0x000fe40007ffe0ff */
[----:B------:R-:W-:Y:S01]  /*2390*/  LOP3.LUT R0, R0, R235, RZ, 0x3c, !PT ;  /* 0x000000eb00007212 */ /* 0x000fe200078e3cff */
[----:B------:R-:W-:Y:S01]  /*23a0*/  IMAD.SHL.U32 R10, R10, 0x40, RZ ;  /* 0x000000400a0a7824 */ /* 0x000fe200078e00ff */
[----:B------:R-:W-:Y:S01]  /*23b0*/  SHF.R.S32.HI R54, RZ, 0x4, R11 ;  /* 0x00000004ff367819 */ /* 0x000fe2000001140b */
[----:B------:R-:W-:Y:S01]  /*23c0*/  IMAD.IADD R5, R5, 0x1, R13 ;  /* 0x0000000105057824 */ /* 0x000fe200078e020d */
[----:B------:R-:W-:Y:S01]  /*23d0*/  LOP3.LUT R13, R206, 0x70, R11, 0xf8, !PT ;  /* 0x00000070ce0d7812 */ /* 0x000fe200078ef80b */
[----:B------:R-:W-:Y:S01]  /*23e0*/  IMAD.WIDE.U32 R40, R87, R70, R2 ;  /* 0x0000004657287225 */ /* 0x000fe200078e0002 */
[----:B------:R-:W-:-:S02]  /*23f0*/  LOP3.LUT R10, R10, 0xffffe000, RZ, 0xc0, !PT ;  /* 0xffffe0000a0a7812 */ /* 0x000fc400078ec0ff */
[----:B------:R-:W-:Y:S01]  /*2400*/  LOP3.LUT R13, R13, R234, RZ, 0x3c, !PT ;  /* 0x000000ea0d0d7212 */ /* 0x000fe200078e3cff */
[----:B------:R-:W-:Y:S01]  /*2410*/  IMAD.WIDE.U32 R38, R87, R70, R6 ;  /* 0x0000004657267225 */ /* 0x000fe200078e0006 */
[-C--:B------:R-:W-:Y:S02]  /*2420*/  IADD3 R81, R0, R10.reuse, R211 ;  /* 0x0000000a00517210 */ /* 0x080fe40007ffe0d3 */
[----:B------:R-:W-:Y:S01]  /*2430*/  IADD3 R79, R13, R10, R210 ;  /* 0x0000000a0d4f7210 */ /* 0x000fe20007ffe0d2 */
[----:B------:R-:W-:Y:S01]  /*2440*/  IMAD R0, R15, R70, RZ ;  /* 0x000000460f007224 */ /* 0x000fe200078e02ff */
[----:B------:R-:W-:Y:S01]  /*2450*/  IADD3 R2, P1, R17, R25, RZ ;  /* 0x0000001911027210 */ /* 0x000fe20007f3e0ff */
[----:B------:R-:W-:-:S04]  /*2460*/  IMAD.WIDE.U32 R36, R87, R66, R4 ;  /* 0x0000004257247225 */ /* 0x000fc800078e0004 */
[----:B------:R-:W-:Y:S02]  /*2470*/  IMAD R13, R87, R71, R0 ;  /* 0x00000047570d7224 */ /* 0x000fe400078e0200 */
[-C--:B------:R-:W-:Y:S02]  /*2480*/  IMAD R0, R15, R66.reuse, RZ ;  /* 0x000000420f007224 */ /* 0x080fe400078e02ff */
[----:B------:R-:W-:-:S04]  /*2490*/  IMAD.WIDE.U32 R20, R87, R66, R8 ;  /* 0x0000004257147225 */ /* 0x000fc800078e0008 */
[----:B------:R-:W-:Y:S01]  /*24a0*/  IMAD R7, R87, R67, R0 ;  /* 0x0000004357077224 */ /* 0x000fe200078e0200 */
[----:B------:R-:W-:Y:S01]  /*24b0*/  SHF.R.S32.HI R0, RZ, 0x1f, R61 ;  /* 0x0000001fff007819 */ /* 0x000fe2000001143d */
[----:B------:R-:W-:Y:S02]  /*24c0*/  IMAD.SHL.U32 R75, R74, 0x40, RZ ;  /* 0x000000404a4b7824 */ /* 0x000fe400078e00ff */
[----:B------:R-:W-:Y:S01]  /*24d0*/  IMAD.SHL.U32 R71, R70, 0x20, RZ ;  /* 0x0000002046477824 */ /* 0x000fe200078e00ff */
[----:B------:R-:W-:Y:S01]  /*24e0*/  IADD3 R59, R37, R7, RZ ;  /* 0x00000007253b7210 */ /* 0x000fe20007ffe0ff */
[----:B------:R-:W-:Y:S02]  /*24f0*/  IMAD.SHL.U32 R67, R66, 0x20, RZ ;  /* 0x0000002042437824 */ /* 0x000fe400078e00ff */
[----:B------:R-:W-:Y:S01]  /*2500*/  IMAD.X R3, R221, 0x1, R12, P1 ;  /* 0x00000001dd037824 */ /* 0x000fe200008e060c */
[----:B------:R-:W-:Y:S01]  /*2510*/  ISETP.GE.AND P1, PT, R22, UR4, PT ;  /* 0x0000000416007c0c */ /* 0x000fe2000bf26270 */
[----:B------:R-:W-:-:S02]  /*2520*/  IMAD.SHL.U32 R74, R74, 0x20, RZ ;  /* 0x000000204a4a7824 */ /* 0x000fc400078e00ff */
[----:B------:R-:W-:Y:S02]  /*2530*/  IMAD.SHL.U32 R70, R70, 0x40, RZ ;  /* 0x0000004046467824 */ /* 0x000fe400078e00ff */
[----:B------:R-:W-:Y:S02]  /*2540*/  IMAD.SHL.U32 R66, R66, 0x40, RZ ;  /* 0x0000004042427824 */ /* 0x000fe400078e00ff */
[----:B------:R-:W-:Y:S02]  /*2550*/  IMAD.SHL.U32 R63, R63, 0x2, RZ ;  /* 0x000000023f3f7824 */ /* 0x000fe400078e00ff */
[----:B------:R-:W-:Y:S02]  /*2560*/  IMAD.IADD R62, R41, 0x1, R13 ;  /* 0x00000001293e7824 */ /* 0x000fe400078e020d */
[----:B------:R-:W-:Y:S02]  /*2570*/  IMAD.IADD R60, R13, 0x1, R39 ;  /* 0x000000010d3c7824 */ /* 0x000fe400078e0227 */
[----:B------:R-:W-:-:S02]  /*2580*/  IMAD.IADD R58, R7, 0x1, R21 ;  /* 0x00000001073a7824 */ /* 0x000fc400078e0215 */
[----:B------:R-:W-:-:S07]  /*2590*/  IMAD.IADD R55, R43, 0x1, R55 ;  /* 0x000000012b377824 */ /* 0x000fce00078e0237 */
.L_x_1412:
[----:B0-----:R-:W0:Y:S01]  /*25a0*/  LDC.64 R50, c[0x0][0x2e8] ;  /* 0x0000ba00ff327b82 */ /* 0x001e220000000a00 */
[----:B------:R-:W-:Y:S01]  /*25b0*/  VIADD R47, R47, 0xffffffff ;  /* 0xffffffff2f2f7836 */ /* 0x000fe20000000000 */
[----:B------:R-:W-:Y:S05]  /*25c0*/  YIELD ;  /* 0x0000000000007946 */ /* 0x000fea0003800000 */
[----:B--23--:R-:W-:Y:S01]  /*25d0*/  SHF.R.S32.HI R11, RZ, 0x1f, R47 ;  /* 0x0000001fff0b7819 */ /* 0x00cfe2000001142f */
[----:B------:R-:W1:Y:S01]  /*25e0*/  LDC R53, c[0x0][0x3f4] ;  /* 0x0000fd00ff357b82 */ /* 0x000e620000000800 */
[-C--:B------:R-:W-:Y:S01]  /*25f0*/  IMAD R4, R77, R47.reuse, RZ ;  /* 0x0000002f4d047224 */ /* 0x080fe200078e02ff */
[----:B------:R-:W-:Y:S01]  /*2600*/  BSSY B0, `(.L_x_1365) ;  /* 0x0000470000007945 */ /* 0x000fe20003800000 */
[----:B------:R-:W-:-:S04]  /*2610*/  IMAD.WIDE.U32 R88, R75, R47, RZ ;  /* 0x0000002f4b587225 */ /* 0x000fc800078e00ff */
[----:B------:R-:W-:Y:S01]  /*2620*/  IMAD R5, R11, R75, R4 ;  /* 0x0000004b0b057224 */ /* 0x000fe200078e0204 */
[----:B------:R-:W-:-:S03]  /*2630*/  IADD3 R13, P3, P4, R83, R88, R74 ;  /* 0x00000058530d7210 */ /* 0x000fc60007c7e04a */
[----:B------:R-:W-:Y:S02]  /*2640*/  IMAD.IADD R91, R89, 0x1, R5 ;  /* 0x00000001595b7824 */ /* 0x000fe400078e0205 */
[----:B------:R-:W-:-:S03]  /*2650*/  IMAD R5, R192, 0x4000, R213 ;  /* 0x00004000c0057824 */ /* 0x000fc600078e02d5 */
[----:B------:R-:W-:Y:S01]  /*2660*/  IADD3.X R4, R78, R91, R76, P3, P4 ;  /* 0x0000005b4e047210 */ /* 0x000fe20001fe844c */
[----:B------:R-:W-:Y:S01]  /*2670*/  IMAD.IADD R82, R16, 0x1, R5 ;  /* 0x0000000110527824 */ /* 0x000fe200078e0205 */
[-C--:B0-----:R-:W-:Y:S02]  /*2680*/  IADD3 R14, P4, P5, R88, R50.reuse, R83 ;  /* 0x00000032580e7210 */ /* 0x081fe40007d9e053 */
[----:B------:R-:W-:Y:S02]  /*2690*/  IADD3 R12, P3, R13, R50, RZ ;  /* 0x000000320d0c7210 */ /* 0x000fe40007f7e0ff */
[----:B------:R-:W-:Y:S02]  /*26a0*/  IADD3.X R15, R91, R51, R78, P4, P5 ;  /* 0x000000335b0f7210 */ /* 0x000fe400027ea44e */
[----:B-1----:R-:W-:Y:S01]  /*26b0*/  ISETP.GE.AND P4, PT, R53, 0x1, PT ;  /* 0x000000013500780c */ /* 0x002fe20003f86270 */
[----:B------:R-:W-:Y:S01]  /*26c0*/  IMAD.X R13, R4, 0x1, R51, P3 ;  /* 0x00000001040d7824 */ /* 0x000fe200018e0633 */
[----:B------:R-:W-:-:S04]  /*26d0*/  ISETP.GT.AND P5, PT, R47, R48, PT ;  /* 0x000000302f00720c */ /* 0x000fc80003fa4270 */
[----:B------:R-:W-:-:S07]  /*26e0*/  P2R R94, PR, RZ, 0x20 ;  /* 0x00000020ff5e7803 */ /* 0x000fce0000000000 */
[----:B----4-:R-:W-:Y:S05]  /*26f0*/  @!P4 BRA `(.L_x_1366) ;  /* 0x000000440018c947 */ /* 0x010fea0003800000 */
[----:B------:R-:W-:Y:S01]  /*2700*/  ULDC.U8 UR4, c[0x0][0x410] ;  /* 0x0001040000047ab9 */ /* 0x000fe20000000000 */
[-C--:B------:R-:W-:Y:S01]  /*2710*/  IMAD R5, R72, R47.reuse, RZ ;  /* 0x0000002f48057224 */ /* 0x080fe200078e02ff */
[----:B------:R-:W-:Y:S01]  /*2720*/  ISETP.NE.AND P3, PT, RZ, UR4, PT ;  /* 0x00000004ff007c0c */ /* 0x000fe2000bf65270 */
[-C--:B------:R-:W-:Y:S02]  /*2730*/  IMAD R7, R68, R47.reuse, RZ ;  /* 0x0000002f44077224 */ /* 0x080fe400078e02ff */
[C---:B------:R-:W-:Y:S02]  /*2740*/  IMAD R9, R11.reuse, R70, R5 ;  /* 0x000000460b097224 */ /* 0x040fe400078e0205 */
[----:B------:R-:W-:Y:S02]  /*2750*/  IMAD R11, R11, R66, R7 ;  /* 0x000000420b0b7224 */ /* 0x000fe400078e0207 */
[----:B------:R-:W-:Y:S02]  /*2760*/  IMAD R84, R47, -0x40, R46 ;  /* 0xffffffc02f547824 */ /* 0x000fe400078e022e */
[----:B------:R-:W-:-:S03]  /*2770*/  IMAD.WIDE.U32 R6, R70, R47, RZ ;  /* 0x0000002f46067225 */ /* 0x000fc600078e00ff */
[----:B------:R-:W-:Y:S01]  /*2780*/  VIMNMX R84, R84, 0x40, PT ;  /* 0x0000004054547848 */ /* 0x000fe20003fe0100 */
        /* <DEDUP_REMOVED lines=28> */
.L_x_1369:
[----:B------:R-:W-:Y:S05]  /*2950*/  BSYNC B1 ;  /* 0x0000000000017941 */ /* 0x000fea0003800000 */
.L_x_1368:
[----:B------:R-:W-:Y:S01]  /*2960*/  ISETP.GE.AND P5, PT, R218, R84, PT ;  /* 0x00000054da00720c */ /* 0x000fe20003fa6270 */
[----:B------:R-:W-:Y:S01]  /*2970*/  BSSY B1, `(.L_x_1370) ;  /* 0x000001b000017945 */ /* 0x000fe20003800000 */
[----:B------:R-:W-:Y:S02]  /*2980*/  CS2R R26, SRZ ;  /* 0x00000000001a7805 */ /* 0x000fe4000001ff00 */
[----:B0-----:R-:W-:Y:S01]  /*2990*/  CS2R R8, SRZ ;  /* 0x0000000000087805 */ /* 0x001fe2000001ff00 */
[----:B-----5:R-:W-:Y:S01]  /*29a0*/  IMAD.MOV.U32 R50, RZ, RZ, R30 ;  /* 0x000000ffff327224 */ /* 0x020fe200078e001e */
[----:B------:R-:W-:Y:S01]  /*29b0*/  CS2R R24, SRZ ;  /* 0x0000000000187805 */ /* 0x000fe2000001ff00 */
[----:B------:R-:W-:-:S06]  /*29c0*/  IMAD.MOV.U32 R104, RZ, RZ, R32 ;  /* 0x000000ffff687224 */ /* 0x000fcc00078e0020 */
        /* <DEDUP_REMOVED lines=21> */
.L_x_1371:
[----:B------:R-:W-:Y:S05]  /*2b20*/  BSYNC B1 ;  /* 0x0000000000017941 */ /* 0x000fea0003800000 */
.L_x_1370:
[----:B------:R-:W-:Y:S01]  /*2b30*/  UISETP.NE.AND UP0, UPT, UR45, 0x3, UPT ;  /* 0x000000032d00788c */ /* 0x000fe2000bf05270 */
[----:B------:R-:W-:Y:S01]  /*2b40*/  IMAD.MOV.U32 R89, RZ, RZ, R28 ;  /* 0x000000ffff597224 */ /* 0x000fe200078e001c */
[----:B-----5:R-:W-:Y:S01]  /*2b50*/  MOV R51, R10 ;  /* 0x0000000a00337202 */ /* 0x020fe20000000f00 */
[----:B------:R-:W-:Y:S02]  /*2b60*/  IMAD.MOV.U32 R101, RZ, RZ, R34 ;  /* 0x000000ffff657224 */ /* 0x000fe400078e0022 */
[----:B------:R-:W-:Y:S01]  /*2b70*/  IMAD.MOV.U32 R86, RZ, RZ, R26 ;  /* 0x000000ffff567224 */ /* 0x000fe200078e001a */
[----:B------:R-:W-:Y:S01]  /*2b80*/  PLOP3.LUT P3, PT, PT, PT, UP0, 0x80, 0x0 ;  /* 0x000000000000781c */ /* 0x000fe20003f6f008 */
[----:B------:R-:W-:Y:S02]  /*2b90*/  IMAD.MOV.U32 R52, RZ, RZ, R8 ;  /* 0x000000ffff347224 */ /* 0x000fe400078e0008 */
[----:B------:R-:W-:-:S10]  /*2ba0*/  IMAD.MOV.U32 R88, RZ, RZ, R24 ;  /* 0x000000ffff587224 */ /* 0x000fd400078e0018 */
[----:B------:R-:W-:Y:S05]  /*2bb0*/  @!P3 BRA `(.L_x_1372) ;  /* 0x000000000004b947 */ /* 0x000fea0003800000 */
[----:B------:R-:W-:Y:S01]  /*2bc0*/  BPT.TRAP 0x1 ;  /* 0x000000040000795c */ /* 0x000fe20000300000 */
.L_x_1372:
[----:B------:R-:W-:Y:S01]  /*2bd0*/  IMAD R80, R192, 0x8, R16 ;  /* 0x00000008c0507824 */ /* 0x000fe200078e0210 */
[----:B------:R-:W-:Y:S01]  /*2be0*/  SHF.L.U32 R93, R198, 0x1f, RZ ;  /* 0x0000001fc65d7819 */ /* 0x000fe200000006ff */
[----:B------:R-:W-:Y:S03]  /*2bf0*/  BSSY B1, `(.L_x_1373) ;  /* 0x0000003000017945 */ /* 0x000fe60003800000 */
[----:B------:R-:W1:Y:S02]  /*2c00*/  SYNCS.PHASECHK.TRANS64.TRYWAIT P6, [R80+URZ+0x28490], R93 ;  /* 0x0284905d500075a7 */ /* 0x000e6400080c017f */
[----:B-1----:R-:W-:Y:S05]  /*2c10*/  @!P6 BRA `(.L_x_1374) ;  /* 0x0000022c0080e947 */ /* 0x002fea0003800000 */
.L_x_1728:
[----:B------:R-:W-:Y:S05]  /*2c20*/  BSYNC B1 ;  /* 0x0000000000017941 */ /* 0x000fea0003800000 */
.L_x_1373:
[----:B------:R-:W-:Y:S04]  /*2c30*/  BSSY B1, `(.L_x_1375) ;  /* 0x00000e3000017945 */ /* 0x000fe80003800000 */
[----:B------:R-:W-:Y:S05]  /*2c40*/  @P4 BRA `(.L_x_1376) ;  /* 0x0000000c00844947 */ /* 0x000fea0003800000 */
[----:B------:R-:W-:Y:S04]  /*2c50*/  BSSY B2, `(.L_x_1377) ;  /* 0x0000070000027945 */ /* 0x000fe80003800000 */
[----:B------:R-:W-:Y:S05]  /*2c60*/  @P1 BRA `(.L_x_1378) ;  /* 0x0000000400b81947 */ /* 0x000fea0003800000 */
[----:B0-----:R0:W2:Y:S01]  /*2c70*/  LDS.128 R4, [R82+0x20000] ;  /* 0x0200000052047984 */ /* 0x0010a20000000c00 */
        /* <DEDUP_REMOVED lines=8> */
[----:B------:R-:W-:Y:S01]  /*2d00*/  LOP3.LUT R91, R33, 0xff0000ff, RZ, 0xc0, !PT ;  /* 0xff0000ff215b7812 */ /* 0x000fe200078ec0ff */
[----:B------:R-:W-:Y:S01]  /*2d10*/  IMAD.MOV.U32 R33, RZ, RZ, R6 ;  /* 0x000000ffff217224 */ /* 0x000fe200078e0006 */
[----:B------:R-:W-:Y:S01]  /*2d20*/  SHF.R.U32.HI R95, RZ, 0x10, R35 ;  /* 0x00000010ff5f7819 */ /* 0x000fe20000011623 */
[----:B------:R-:W-:Y:S01]  /*2d30*/  IMAD.SHL.U32 R6, R96, 0x100, RZ ;  /* 0x0000010060067824 */ /* 0x000fe200078e00ff */
[----:B------:R-:W-:-:S03]  /*2d40*/  LOP3.LUT R90, R35, 0xff0000ff, RZ, 0xc0, !PT ;  /* 0xff0000ff235a7812 */ /* 0x000fc600078ec0ff */
[----:B------:R-:W-:Y:S01]  /*2d50*/  IMAD.U32 R35, R95, 0x10000, RZ ;  /* 0x000100005f237824 */ /* 0x000fe200078e00ff */
[----:B------:R-:W-:Y:S01]  /*2d60*/  LOP3.LUT R96, R90, 0xff00, R7, 0xf8, !PT ;  /* 0x0000ff005a607812 */ /* 0x000fe200078ef807 */
[----:B------:R-:W-:Y:S01]  /*2d70*/  IMAD.U32 R7, R97, 0x10000, RZ ;  /* 0x0001000061077824 */ /* 0x000fe200078e00ff */
[----:B------:R-:W-:Y:S02]  /*2d80*/  LOP3.LUT R32, R91, 0xff00, R6, 0xf8, !PT ;  /* 0x0000ff005b207812 */ /* 0x000fe400078ef806 */
[----:B------:R-:W-:Y:S02]  /*2d90*/  F2FP.F16.E4M3.UNPACK_B R90, R101.H1 ;  /* 0x00000065ff5a723e */ /* 0x000fe400030006ff */
[-C--:B------:R-:W-:Y:S02]  /*2da0*/  F2FP.F16.E4M3.UNPACK_B R6, R5.reuse ;  /* 0x00000005ff06723e */ /* 0x080fe400020006ff */
[----:B------:R-:W-:Y:S01]  /*2db0*/  F2FP.F16.E4M3.UNPACK_B R5, R5.H1 ;  /* 0x00000005ff05723e */ /* 0x000fe200030006ff */
[--C-:B------:R-:W-:Y:S01]  /*2dc0*/  HADD2.F32 R95, -RZ, R90.reuse.H0_H0 ;  /* 0x2000005aff5f7230 */ /* 0x100fe20000004100 */
[----:B------:R-:W-:Y:S01]  /*2dd0*/  LOP3.LUT R97, R96, 0xff0000, R35, 0xf8, !PT ;  /* 0x00ff000060617812 */ /* 0x000fe200078ef823 */
[----:B------:R-:W-:Y:S01]  /*2de0*/  HADD2.F32 R96, -RZ, R90.H1_H1 ;  /* 0x3000005aff607230 */ /* 0x000fe20000004100 */
[----:B------:R-:W-:Y:S01]  /*2df0*/  LOP3.LUT R91, R32, 0xff0000, R7, 0xf8, !PT ;  /* 0x00ff0000205b7812 */ /* 0x000fe200078ef807 */
[----:B------:R-:W-:Y:S01]  /*2e00*/  HADD2.F32 R7, -RZ, R6.H1_H1 ;  /* 0x30000006ff077230 */ /* 0x000fe20000004100 */
[----:B------:R-:W-:Y:S01]  /*2e10*/  F2FP.F16.E4M3.UNPACK_B R35, R104.H1 ;  /* 0x00000068ff23723e */ /* 0x000fe200030006ff */
[----:B------:R-:W-:-:S02]  /*2e20*/  HADD2.F32 R32, -RZ, R5.H1_H1 ;  /* 0x30000005ff207230 */ /* 0x000fc40000004100 */
[----:B------:R-:W-:Y:S02]  /*2e30*/  HADD2.F32 R6, -RZ, R6.H0_H0 ;  /* 0x20000006ff067230 */ /* 0x000fe40000004100 */
[-C--:B------:R-:W-:Y:S01]  /*2e40*/  FMUL.FTZ R99, R7, R95.reuse ;  /* 0x0000005f07637220 */ /* 0x080fe20000410000 */
[----:B------:R-:W-:Y:S02]  /*2e50*/  HADD2.F32 R90, -RZ, R35.H0_H0 ;  /* 0x20000023ff5a7230 */ /* 0x000fe40000004100 */
[----:B------:R-:W-:Y:S01]  /*2e60*/  FMUL.FTZ R102, R32, R96 ;  /* 0x0000006020667220 */ /* 0x000fe20000410000 */
[----:B------:R-:W-:Y:S02]  /*2e70*/  HADD2.F32 R5, -RZ, R5.H0_H0 ;  /* 0x20000005ff057230 */ /* 0x000fe40000004100 */
[C---:B------:R-:W-:Y:S01]  /*2e80*/  FMUL.FTZ R98, R6.reuse, R95 ;  /* 0x0000005f06627220 */ /* 0x040fe20000410000 */
[----:B------:R-:W-:Y:S02]  /*2e90*/  HADD2.F32 R35, -RZ, R35.H1_H1 ;  /* 0x30000023ff237230 */ /* 0x000fe40000004100 */
[----:B------:R-:W-:Y:S01]  /*2ea0*/  FFMA.FTZ R100, R6, R90, -R99 ;  /* 0x0000005a06647223 */ /* 0x000fe20000010863 */
[----:B------:R-:W-:Y:S01]  /*2eb0*/  F2FP.F16.E4M3.UNPACK_B R6, R101 ;  /* 0x00000065ff06723e */ /* 0x000fe200020006ff */
[----:B------:R-:W-:Y:S01]  /*2ec0*/  FMUL.FTZ R95, R5, R96 ;  /* 0x00000060055f7220 */ /* 0x000fe20000410000 */
[----:B------:R-:W-:Y:S01]  /*2ed0*/  FFMA.FTZ R101, R7, R90, R98 ;  /* 0x0000005a07657223 */ /* 0x000fe20000010062 */
[-C--:B------:R-:W-:Y:S01]  /*2ee0*/  FFMA.FTZ R102, R5, R35.reuse, -R102 ;  /* 0x0000002305667223 */ /* 0x080fe20000010866 */
[-C--:B------:R-:W-:Y:S01]  /*2ef0*/  F2FP.F16.E4M3.UNPACK_B R5, R4.reuse.H1 ;  /* 0x00000004ff05723e */ /* 0x080fe200030006ff */
[----:B------:R-:W-:Y:S01]  /*2f00*/  FFMA.FTZ R103, R32, R35, R95 ;  /* 0x0000002320677223 */ /* 0x000fe2000001005f */
[----:B------:R-:W-:Y:S01]  /*2f10*/  F2FP.F16.E4M3.UNPACK_B R4, R4 ;  /* 0x00000004ff04723e */ /* 0x000fe200020006ff */
[--C-:B------:R-:W-:Y:S01]  /*2f20*/  HADD2.F32 R95, -RZ, R6.reuse.H1_H1 ;  /* 0x30000006ff5f7230 */ /* 0x100fe20000004100 */
[----:B------:R-:W-:Y:S01]  /*2f30*/  F2FP.F16.E4M3.UNPACK_B R32, R104 ;  /* 0x00000068ff20723e */ /* 0x000fe200020006ff */
[----:B------:R-:W-:Y:S01]  /*2f40*/  HADD2.F32 R90, -RZ, R6.H0_H0 ;  /* 0x20000006ff5a7230 */ /* 0x000fe20000004100 */
[----:B------:R-:W-:Y:S01]  /*2f50*/  F2FP.SATFINITE.E4M3.F32.PACK_AB_MERGE_C R106, R103, R102, RZ ;  /* 0x00000066676a723e */ /* 0x000fe200048070ff */
[----:B------:R-:W-:-:S02]  /*2f60*/  HADD2.F32 R6, -RZ, R5.H0_H0 ;  /* 0x20000005ff067230 */ /* 0x000fc40000004100 */
[----:B------:R-:W-:Y:S02]  /*2f70*/  HADD2.F32 R7, -RZ, R5.H1_H1 ;  /* 0x30000005ff077230 */ /* 0x000fe40000004100 */
[--C-:B------:R-:W-:Y:S02]  /*2f80*/  HADD2.F32 R5, -RZ, R4.reuse.H0_H0 ;  /* 0x20000004ff057230 */ /* 0x100fe40000004100 */
[-C--:B------:R-:W-:Y:S01]  /*2f90*/  FMUL.FTZ R98, R6, R95.reuse ;  /* 0x0000005f06627220 */ /* 0x080fe20000410000 */
[----:B------:R-:W-:Y:S02]  /*2fa0*/  HADD2.F32 R4, -RZ, R4.H1_H1 ;  /* 0x30000004ff047230 */ /* 0x000fe40000004100 */
[----:B------:R-:W-:Y:S01]  /*2fb0*/  FMUL.FTZ R99, R7, R95 ;  /* 0x0000005f07637220 */ /* 0x000fe20000410000 */
[--C-:B------:R-:W-:Y:S02]  /*2fc0*/  HADD2.F32 R35, -RZ, R32.reuse.H1_H1 ;  /* 0x30000020ff237230 */ /* 0x100fe40000004100 */
[----:B------:R-:W-:Y:S01]  /*2fd0*/  FMUL.FTZ R95, R5, R90 ;  /* 0x0000005a055f7220 */ /* 0x000fe20000410000 */
[----:B------:R-:W-:-:S02]  /*2fe0*/  HADD2.F32 R32, -RZ, R32.H0_H0 ;  /* 0x20000020ff207230 */ /* 0x000fc40000004100 */
[----:B------:R-:W-:Y:S01]  /*2ff0*/  FMUL.FTZ R96, R4, R90 ;  /* 0x0000005a04607220 */ /* 0x000fe20000410000 */
[----:B------:R-:W-:Y:S01]  /*3000*/  F2FP.F16.E4M3.UNPACK_B R90, R97.H1 ;  /* 0x00000061ff5a723e */ /* 0x000fe200030006ff */
[-C--:B------:R-:W-:Y:S01]  /*3010*/  FFMA.FTZ R7, R7, R35.reuse, R98 ;  /* 0x0000002307077223 */ /* 0x080fe20000010062 */
[----:B------:R-:W-:Y:S01]  /*3020*/  FFMA.FTZ R6, R6, R35, -R99 ;  /* 0x0000002306067223 */ /* 0x000fe20000010863 */
[----:B------:R-:W-:Y:S01]  /*3030*/  FFMA.FTZ R98, R5, R32, -R96 ;  /* 0x0000002005627223 */ /* 0x000fe20000010860 */
        /* <DEDUP_REMOVED lines=19> */
[-C--:B------:R-:W-:Y:S01]  /*3170*/  FMUL.FTZ R103, R5, R95.reuse ;  /* 0x0000005f05677220 */ /* 0x080fe20000410000 */
        /* <DEDUP_REMOVED lines=27> */
.L_x_1380:
[----:B------:R-:W-:Y:S05]  /*3330*/  BSYNC B3 ;  /* 0x0000000000037941 */ /* 0x000fea0003800000 */
.L_x_1379:
[----:B--2---:R2:W-:Y:S02]  /*3340*/  STG.E.128 desc[UR46][R14.64], R4 ;  /* 0x000000040e007986 */ /* 0x0045e4000c101d2e */
.L_x_1378:
[----:B------:R-:W-:Y:S05]  /*3350*/  BSYNC B2 ;  /* 0x0000000000027941 */ /* 0x000fea0003800000 */
.L_x_1377:
[----:B------:R-:W-:Y:S05]  /*3360*/  @P2 BRA `(.L_x_1376) ;  /* 0x0000000400bc2947 */ /* 0x000fea0003800000 */
[----:B0-2---:R0:W2:Y:S01]  /*3370*/  LDS.128 R4, [R82+0x22000] ;  /* 0x0220000052047984 */ /* 0x0050a20000000c00 */
        /* <DEDUP_REMOVED lines=8> */
[----:B------:R-:W-:Y:S02]  /*3400*/  SHF.R.U32.HI R33, RZ, 0x10, R31 ;  /* 0x00000010ff217819 */ /* 0x000fe4000001161f */
[----:B------:R-:W-:Y:S02]  /*3410*/  LOP3.LUT R31, R29, 0xff0000ff, RZ, 0xc0, !PT ;  /* 0xff0000ff1d1f7812 */ /* 0x000fe400078ec0ff */
[----:B------:R-:W-:Y:S01]  /*3420*/  SHF.R.U32.HI R34, RZ, 0x10, R29 ;  /* 0x00000010ff227819 */ /* 0x000fe2000001161d */
[----:B------:R-:W-:Y:S01]  /*3430*/  IMAD.MOV.U32 R29, RZ, RZ, R6 ;  /* 0x000000ffff1d7224 */ /* 0x000fe200078e0006 */
[----:B------:R-:W-:-:S02]  /*3440*/  SHF.L.U32 R6, R32, 0x8, RZ ;  /* 0x0000000820067819 */ /* 0x000fc400000006ff */
[----:B------:R-:W-:Y:S01]  /*3450*/  LOP3.LUT R7, R28, 0xff00, R7, 0xf8, !PT ;  /* 0x0000ff001c077812 */ /* 0x000fe200078ef807 */
[----:B------:R-:W-:Y:S01]  /*3460*/  IMAD.U32 R34, R34, 0x10000, RZ ;  /* 0x0001000022227824 */ /* 0x000fe200078e00ff */
        /* <DEDUP_REMOVED lines=93> */
.L_x_1382:
[----:B------:R-:W-:Y:S05]  /*3a40*/  BSYNC B2 ;  /* 0x0000000000027941 */ /* 0x000fea0003800000 */
.L_x_1381:
[----:B--2---:R3:W-:Y:S02]  /*3a50*/  STG.E.128 desc[UR46][R14.64+0x80], R4 ;  /* 0x000080040e007986 */ /* 0x0047e4000c101d2e */
.L_x_1376:
[----:B------:R-:W-:Y:S05]  /*3a60*/  BSYNC B1 ;  /* 0x0000000000017941 */ /* 0x000fea0003800000 */
.L_x_1375:
[----:B------:R-:W-:Y:S05]  /*3a70*/  @P5 BRA `(.L_x_1383) ;  /* 0x0000003000a05947 */ /* 0x000fea0003800000 */
[----:B------:R-:W-:Y:S04]  /*3a80*/  BSSY B1, `(.L_x_1384) ;  /* 0x0000071000017945 */ /* 0x000fe80003800000 */
[----:B------:R-:W-:Y:S05]  /*3a90*/  @P1 BRA `(.L_x_1385) ;  /* 0x0000000400bc1947 */ /* 0x000fea0003800000 */
[----:B0-23--:R0:W2:Y:S01]  /*3aa0*/  LDS.128 R4, [R82+0x21000] ;  /* 0x0210000052047984 */ /* 0x00d0a20000000c00 */
[----:B------:R-:W-:Y:S01]  /*3ab0*/  ISETP.GE.AND P4, PT, R18, R53, PT ;  /* 0x000000351200720c */ /* 0x000fe20003f86270 */
[----:B------:R-:W-:-:S12]  /*3ac0*/  BSSY B2, `(.L_x_1386) ;  /* 0x000006b000027945 */ /* 0x000fd80003800000 */
[----:B0-----:R-:W-:Y:S05]  /*3ad0*/  @P4 BRA `(.L_x_1387) ;  /* 0x0000000400a44947 */ /* 0x001fea0003800000 */
[----:B------:R-:W-:Y:S01]  /*3ae0*/  SHF.R.U32.HI R30, RZ, 0x8, R27 ;  /* 0x00000008ff1e7819 */ /* 0x000fe2000001161b */
[----:B--2---:R-:W-:Y:S01]  /*3af0*/  IMAD.MOV.U32 R24, RZ, RZ, R7 ;  /* 0x000000ffff187224 */ /* 0x004fe200078e0007 */
[----:B------:R-:W-:Y:S01]  /*3b00*/  LOP3.LUT R14, R27, 0xff0000ff, RZ, 0xc0, !PT ;  /* 0xff0000ff1b0e7812 */ /* 0x000fe200078ec0ff */
[----:B------:R-:W-:Y:S01]  /*3b10*/  IMAD.MOV.U32 R15, RZ, RZ, R6 ;  /* 0x000000ffff0f7224 */ /* 0x000fe200078e0006 */
[----:B------:R-:W-:Y:S01]  /*3b20*/  SHF.R.U32.HI R29, RZ, 0x10, R27 ;  /* 0x00000010ff1d7819 */ /* 0x000fe2000001161b */
[----:B------:R-:W-:Y:S01]  /*3b30*/  IMAD.SHL.U32 R7, R30, 0x100, RZ ;  /* 0x000001001e077824 */ /* 0x000fe200078e00ff */
[--C-:B------:R-:W-:Y:S02]  /*3b40*/  SHF.R.U32.HI R27, RZ, 0x8, R25.reuse ;  /* 0x00000008ff1b7819 */ /* 0x100fe40000011619 */
[----:B------:R-:W-:Y:S02]  /*3b50*/  LOP3.LUT R26, R25, 0xff0000ff, RZ, 0xc0, !PT ;  /* 0xff0000ff191a7812 */ /* 0x000fe400078ec0ff */
[----:B------:R-:W-:Y:S01]  /*3b60*/  SHF.R.U32.HI R28, RZ, 0x10, R25 ;  /* 0x00000010ff1c7819 */ /* 0x000fe20000011619 */
[----:B------:R-:W-:Y:S01]  /*3b70*/  IMAD.SHL.U32 R25, R27, 0x100, RZ ;  /* 0x000001001b197824 */ /* 0x000fe200078e00ff */
[----:B------:R-:W-:Y:S01]  /*3b80*/  LOP3.LUT R7, R14, 0xff00, R7, 0xf8, !PT ;  /* 0x0000ff000e077812 */ /* 0x000fe200078ef807 */
[----:B------:R-:W-:Y:S01]  /*3b90*/  IMAD.U32 R14, R29, 0x10000, RZ ;  /* 0x000100001d0e7824 */ /* 0x000fe200078e00ff */
[----:B------:R-:W-:Y:S01]  /*3ba0*/  F2FP.F16.E4M3.UNPACK_B R6, R5 ;  /* 0x00000005ff06723e */ /* 0x000fe200020006ff */
[----:B------:R-:W-:Y:S01]  /*3bb0*/  IMAD.U32 R28, R28, 0x10000, RZ ;  /* 0x000100001c1c7824 */ /* 0x000fe200078e00ff */
[----:B------:R-:W-:-:S02]  /*3bc0*/  LOP3.LUT R25, R26, 0xff00, R25, 0xf8, !PT ;  /* 0x0000ff001a197812 */ /* 0x000fc400078ef819 */
[----:B------:R-:W-:Y:S02]  /*3bd0*/  F2FP.F16.E4M3.UNPACK_B R26, R88.H1 ;  /* 0x00000058ff1a723e */ /* 0x000fe400030006ff */
[----:B------:R-:W-:Y:S02]  /*3be0*/  LOP3.LUT R30, R25, 0xff0000, R28, 0xf8, !PT ;  /* 0x00ff0000191e7812 */ /* 0x000fe400078ef81c */
[----:B------:R-:W-:Y:S01]  /*3bf0*/  LOP3.LUT R27, R7, 0xff0000, R14, 0xf8, !PT ;  /* 0x00ff0000071b7812 */ /* 0x000fe200078ef80e */
[----:B------:R-:W-:Y:S01]  /*3c00*/  HADD2.F32 R28, -RZ, R26.H0_H0 ;  /* 0x2000001aff1c7230 */ /* 0x000fe20000004100 */
[----:B------:R-:W-:Y:S01]  /*3c10*/  F2FP.F16.E4M3.UNPACK_B R25, R86.H1 ;  /* 0x00000056ff19723e */ /* 0x000fe200030006ff */
[----:B------:R-:W-:Y:S01]  /*3c20*/  HADD2.F32 R7, -RZ, R6.H1_H1 ;  /* 0x30000006ff077230 */ /* 0x000fe20000004100 */
[----:B------:R-:W-:Y:S01]  /*3c30*/  F2FP.F16.E4M3.UNPACK_B R5, R5.H1 ;  /* 0x00000005ff05723e */ /* 0x000fe200030006ff */
[----:B------:R-:W-:Y:S01]  /*3c40*/  HADD2.F32 R29, -RZ, R26.H1_H1 ;  /* 0x3000001aff1d7230 */ /* 0x000fe20000004100 */
[----:B------:R-:W-:Y:S01]  /*3c50*/  F2FP.F16.E4M3.UNPACK_B R88, R88 ;  /* 0x00000058ff58723e */ /* 0x000fe200020006ff */
        /* <DEDUP_REMOVED lines=9> */
[-C--:B------:R-:W-:Y:S01]  /*3cf0*/  FMUL.FTZ R6, R14, R29.reuse ;  /* 0x0000001d0e067220 */ /* 0x080fe20000410000 */
[----:B------:R-:W-:Y:S01]  /*3d00*/  FFMA.FTZ R33, R7, R26, R28 ;  /* 0x0000001a07217223 */ /* 0x000fe2000001001c */
[----:B------:R-:W-:-:S02]  /*3d10*/  FMUL.FTZ R29, R5, R29 ;  /* 0x0000001d051d7220 */ /* 0x000fc40000410000 */
[-C--:B------:R-:W-:Y:S01]  /*3d20*/  FFMA.FTZ R34, R5, R25.reuse, -R6 ;  /* 0x0000001905227223 */ /* 0x080fe20000010806 */
[-C--:B------:R-:W-:Y:S01]  /*3d30*/  F2FP.F16.E4M3.UNPACK_B R5, R4.reuse.H1 ;  /* 0x00000004ff05723e */ /* 0x080fe200030006ff */
[----:B------:R-:W-:Y:S01]  /*3d40*/  FFMA.FTZ R35, R14, R25, R29 ;  /* 0x000000190e237223 */ /* 0x000fe2000001001d */
[----:B------:R-:W-:Y:S01]  /*3d50*/  F2FP.F16.E4M3.UNPACK_B R4, R4 ;  /* 0x00000004ff04723e */ /* 0x000fe200020006ff */
[----:B------:R-:W-:Y:S02]  /*3d60*/  HADD2.F32 R25, -RZ, R88.H1_H1 ;  /* 0x30000058ff197230 */ /* 0x000fe40000004100 */
[--C-:B------:R-:W-:Y:S02]  /*3d70*/  HADD2.F32 R6, -RZ, R5.reuse.H0_H0 ;  /* 0x20000005ff067230 */ /* 0x100fe40000004100 */
[----:B------:R-:W-:Y:S02]  /*3d80*/  HADD2.F32 R7, -RZ, R5.H1_H1 ;  /* 0x30000005ff077230 */ /* 0x000fe40000004100 */
[----:B------:R-:W-:-:S02]  /*3d90*/  HADD2.F32 R5, -RZ, R4.H0_H0 ;  /* 0x20000004ff057230 */ /* 0x000fc40000004100 */
[-C--:B------:R-:W-:Y:S01]  /*3da0*/  FMUL.FTZ R28, R6, R25.reuse ;  /* 0x00000019061c7220 */ /* 0x080fe20000410000 */
[----:B------:R-:W-:Y:S02]  /*3db0*/  HADD2.F32 R88, -RZ, R88.H0_H0 ;  /* 0x20000058ff587230 */ /* 0x000fe40000004100 */
[----:B------:R-:W-:Y:S01]  /*3dc0*/  FMUL.FTZ R29, R7, R25 ;  /* 0x00000019071d7220 */ /* 0x000fe20000410000 */
[----:B------:R-:W-:Y:S02]  /*3dd0*/  HADD2.F32 R4, -RZ, R4.H1_H1 ;  /* 0x30000004ff047230 */ /* 0x000fe40000004100 */
[--C-:B------:R-:W-:Y:S02]  /*3de0*/  HADD2.F32 R14, -RZ, R86.reuse.H1_H1 ;  /* 0x30000056ff0e7230 */ /* 0x100fe40000004100 */
[-C--:B------:R-:W-:Y:S01]  /*3df0*/  FMUL.FTZ R25, R5, R88.reuse ;  /* 0x0000005805197220 */ /* 0x080fe20000410000 */
[----:B------:R-:W-:Y:S02]  /*3e00*/  HADD2.F32 R86, -RZ, R86.H0_H0 ;  /* 0x20000056ff567230 */ /* 0x000fe40000004100 */
[----:B------:R-:W-:Y:S01]  /*3e10*/  FMUL.FTZ R26, R4, R88 ;  /* 0x00000058041a7220 */ /* 0x000fe20000410000 */
[----:B------:R-:W-:Y:S01]  /*3e20*/  F2FP.SATFINITE.E4M3.F32.PACK_AB_MERGE_C R88, R35, R34, RZ ;  /* 0x000000222358723e */ /* 0x000fe200048070ff */
        /* <DEDUP_REMOVED lines=52> */
.L_x_1387:
[----:B------:R-:W-:Y:S05]  /*4170*/  BSYNC B2 ;  /* 0x0000000000027941 */ /* 0x000fea0003800000 */
.L_x_1386:
[----:B--2---:R4:W-:Y:S02]  /*4180*/  STG.E.128 desc[UR46][R12.64], R4 ;  /* 0x000000040c007986 */ /* 0x0049e4000c101d2e */
.L_x_1385:
[----:B------:R-:W-:Y:S05]  /*4190*/  BSYNC B1 ;  /* 0x0000000000017941 */ /* 0x000fea0003800000 */
.L_x_1384:
        /* <DEDUP_REMOVED lines=8> */
[----:B------:R-:W-:Y:S02]  /*4220*/  SHF.R.U32.HI R8, RZ, 0x8, R9 ;  /* 0x00000008ff087819 */ /* 0x000fe40000011609 */
[----:B------:R-:W-:Y:S01]  /*4230*/  LOP3.LUT R14, R9, 0xff0000ff, RZ, 0xc0, !PT ;  /* 0xff0000ff090e7812 */ /* 0x000fe200078ec0ff */
[----:B------:R-:W-:Y:S01]  /*4240*/  IMAD.MOV.U32 R9, RZ, RZ, R6 ;  /* 0x000000ffff097224 */ /* 0x000fe200078e0006 */
[----:B------:R-:W-:Y:S01]  /*4250*/  SHF.R.U32.HI R25, RZ, 0x10, R11 ;  /* 0x00000010ff197819 */ /* 0x000fe2000001160b */
[----:B------:R-:W-:Y:S01]  /*4260*/  IMAD.SHL.U32 R6, R24, 0x100, RZ ;  /* 0x0000010018067824 */ /* 0x000fe200078e00ff */
[----:B------:R-:W-:-:S02]  /*4270*/  LOP3.LUT R11, R11, 0xff0000ff, RZ, 0xc0, !PT ;  /* 0xff0000ff0b0b7812 */ /* 0x000fc400078ec0ff */
[----:B------:R-:W-:Y:S02]  /*4280*/  SHF.L.U32 R7, R8, 0x8, RZ ;  /* 0x0000000808077819 */ /* 0x000fe400000006ff */
[----:B------:R-:W-:Y:S01]  /*4290*/  LOP3.LUT R8, R11, 0xff00, R6, 0xf8, !PT ;  /* 0x0000ff000b087812 */ /* 0x000fe200078ef806 */
[----:B------:R-:W-:Y:S01]  /*42a0*/  IMAD.U32 R11, R15, 0x10000, RZ ;  /* 0x000100000f0b7824 */ /* 0x000fe200078e00ff */
[----:B------:R-:W-:Y:S01]  /*42b0*/  LOP3.LUT R24, R14, 0xff00, R7, 0xf8, !PT ;  /* 0x0000ff000e187812 */ /* 0x000fe200078ef807 */
[----:B------:R-:W-:Y:S01]  /*42c0*/  IMAD.U32 R7, R25, 0x10000, RZ ;  /* 0x0001000019077824 */ /* 0x000fe200078e00ff */
[----:B------:R-:W-:Y:S02]  /*42d0*/  F2FP.F16.E4M3.UNPACK_B R14, R52.H1 ;  /* 0x00000034ff0e723e */ /* 0x000fe400030006ff */
[----:B------:R-:W-:Y:S02]  /*42e0*/  F2FP.F16.E4M3.UNPACK_B R6, R5 ;  /* 0x00000005ff06723e */ /* 0x000fe400020006ff */
        /* <DEDUP_REMOVED lines=89> */
.L_x_1389:
[----:B------:R-:W-:Y:S05]  /*4880*/  BSYNC B1 ;  /* 0x0000000000017941 */ /* 0x000fea0003800000 */
.L_x_1388:
[----:B--2---:R0:W-:Y:S01]  /*4890*/  STG.E.128 desc[UR46][R12.64+0x80], R4 ;  /* 0x000080040c007986 */ /* 0x0041e2000c101d2e */
[----:B------:R-:W-:Y:S05]  /*48a0*/  BRA `(.L_x_1383) ;  /* 0x0000002400147947 */ /* 0x000fea0003800000 */
.L_x_1367:
[----:B------:R-:W-:Y:S02]  /*48b0*/  ISETP.GE.AND P3, PT, R218, R84, PT ;  /* 0x00000054da00720c */ /* 0x000fe40003f66270 */
[----:B------:R-:W-:Y:S02]  /*48c0*/  CS2R R10, SRZ ;  /* 0x00000000000a7805 */ /* 0x000fe4000001ff00 */
[----:B------:R-:W-:Y:S02]  /*48d0*/  CS2R R8, SRZ ;  /* 0x0000000000087805 */ /* 0x000fe4000001ff00 */
[----:B------:R-:W-:-:S13]  /*48e0*/  ISETP.GE.OR P3, PT, R22, R53, P3 ;  /* 0x000000351600720c */ /* 0x000fda0001f66670 */
[----:B------:R-:W-:Y:S01]  /*48f0*/  @!P3 IADD3 R33, P4, P5, R38, R6, R71 ;  /* 0x000000062621b210 */ /* 0x000fe20007d9e047 */
[----:B------:R-:W0:Y:S03]  /*4900*/  @!P3 LDC.64 R24, c[0x0][0x3e8] ;  /* 0x0000fa00ff18bb82 */ /* 0x000e260000000a00 */
[----:B------:R-:W-:Y:S02]  /*4910*/  @!P3 IADD3.X R14, R60, R93, R73, P4, P5 ;  /* 0x0000005d3c0eb210 */ /* 0x000fe400027ea449 */
[----:B------:R-:W-:-:S03]  /*4920*/  ISETP.GE.AND P4, PT, R17, R84, PT ;  /* 0x000000541100720c */ /* 0x000fc60003f86270 */
[----:B------:R-:W1:Y:S01]  /*4930*/  @!P3 LDC.64 R26, c[0x0][0x400] ;  /* 0x00010000ff1abb82 */ /* 0x000e620000000a00 */
[----:B------:R-:W-:-:S13]  /*4940*/  ISETP.GE.OR P4, PT, R22, R53, P4 ;  /* 0x000000351600720c */ /* 0x000fda0002786670 */
[----:B------:R-:W2:Y:S08]  /*4950*/  @!P4 LDC.64 R28, c[0x0][0x3e8] ;  /* 0x0000fa00ff1ccb82 */ /* 0x000eb00000000a00 */
[----:B------:R-:W3:Y:S01]  /*4960*/  @!P4 LDC.64 R30, c[0x0][0x400] ;  /* 0x00010000ff1ecb82 */ /* 0x000ee20000000a00 */
[----:B--2---:R-:W-:Y:S02]  /*4970*/  @!P4 IADD3 R28, P5, P6, R38, R28, R6 ;  /* 0x0000001c261cc210 */ /* 0x004fe40007ebe006 */
[----:B------:R-:W-:-:S02]  /*4980*/  CS2R R6, SRZ ;  /* 0x0000000000067805 */ /* 0x000fc4000001ff00 */
[----:B------:R-:W-:Y:S02]  /*4990*/  @!P4 IADD3.X R29, R60, R29, R93, P5, P6 ;  /* 0x0000001d3c1dc210 */ /* 0x000fe40002fec45d */
[----:B---3--:R-:W-:-:S04]  /*49a0*/  @!P4 IADD3 R30, P5, P6, R20, R30, R4 ;  /* 0x0000001e141ec210 */ /* 0x008fc80007ebe004 */
[----:B------:R-:W-:Y:S02]  /*49b0*/  @!P4 IADD3.X R31, R58, R31, R52, P5, P6 ;  /* 0x0000001f3a1fc210 */ /* 0x000fe40002fec434 */
[----:B------:R-:W-:Y:S02]  /*49c0*/  @!P3 IADD3 R35, P5, P6, R20, R4, R67 ;  /* 0x000000041423b210 */ /* 0x000fe40007ebe043 */
[----:B------:R-:W-:Y:S01]  /*49d0*/  CS2R R4, SRZ ;  /* 0x0000000000047805 */ /* 0x000fe2000001ff00 */
[----:B------:R-:W2:Y:S01]  /*49e0*/  @!P4 LDG.E.128 R8, desc[UR46][R30.64] ;  /* 0x0000002e1e08c981 */ /* 0x000ea2000c1e1d00 */
[----:B------:R-:W-:-:S04]  /*49f0*/  @!P3 IADD3.X R12, R58, R52, R69, P5, P6 ;  /* 0x000000343a0cb210 */ /* 0x000fc80002fec445 */
[----:B------:R-:W3:Y:S01]  /*4a00*/  @!P4 LDG.E.128 R4, desc[UR46][R28.64] ;  /* 0x0000002e1c04c981 */ /* 0x000ee2000c1e1d00 */
[----:B0-----:R-:W-:-:S05]  /*4a10*/  @!P3 IADD3 R32, P4, R33, R24, RZ ;  /* 0x000000182120b210 */ /* 0x001fca0007f9e0ff */
[----:B------:R-:W-:Y:S01]  /*4a20*/  @!P3 IMAD.X R33, R14, 0x1, R25, P4 ;  /* 0x000000010e21b824 */ /* 0x000fe200020e0619 */
[----:B-1----:R-:W-:Y:S02]  /*4a30*/  @!P3 IADD3 R34, P4, R35, R26, RZ ;  /* 0x0000001a2322b210 */ /* 0x002fe40007f9e0ff */
[----:B------:R-:W-:Y:S02]  /*4a40*/  CS2R R14, SRZ ;  /* 0x00000000000e7805 */ /* 0x000fe4000001ff00 */
[----:B------:R-:W-:Y:S01]  /*4a50*/  CS2R R24, SRZ ;  /* 0x0000000000187805 */ /* 0x000fe2000001ff00 */
[----:B------:R-:W-:Y:S01]  /*4a60*/  @!P3 IMAD.X R35, R12, 0x1, R27, P4 ;  /* 0x000000010c23b824 */ /* 0x000fe200020e061b */
[----:B------:R-:W-:Y:S02]  /*4a70*/  CS2R R12, SRZ ;  /* 0x00000000000c7805 */ /* 0x000fe4000001ff00 */
[----:B------:R-:W-:-:S04]  /*4a80*/  CS2R R26, SRZ ;  /* 0x00000000001a7805 */ /* 0x000fc8000001ff00 */
[----:B------:R-:W4:Y:S04]  /*4a90*/  @!P3 LDG.E.128 R12, desc[UR46][R32.64] ;  /* 0x0000002e200cb981 */ /* 0x000f28000c1e1d00 */
[----:B------:R-:W5:Y:S01]  /*4aa0*/  @!P3 LDG.E.128 R24, desc[UR46][R34.64] ;  /* 0x0000002e2218b981 */ /* 0x000f62000c1e1d00 */
[----:B------:R-:W-:-:S06]  /*4ab0*/  UISETP.NE.AND UP0, UPT, UR45, 0x3, UPT ;  /* 0x000000032d00788c */ /* 0x000fcc000bf05270 */
[----:B------:R-:W-:Y:S02]  /*4ac0*/  PLOP3.LUT P3, PT, PT, PT, UP0, 0x80, 0x0 ;  /* 0x000000000000781c */ /* 0x000fe40003f6f008 */
[----:B------:R-:W-:Y:S01]  /*4ad0*/  ISETP.GE.AND P4, PT, R22, R53, PT ;  /* 0x000000351600720c */ /* 0x000fe20003f86270 */
[----:B--2---:R-:W-:Y:S02]  /*4ae0*/  IMAD.MOV.U32 R105, RZ, RZ, R10 ;  /* 0x000000ffff697224 */ /* 0x004fe400078e000a */
[----:B------:R-:W-:Y:S02]  /*4af0*/  IMAD.MOV.U32 R117, RZ, RZ, R8 ;  /* 0x000000ffff757224 */ /* 0x000fe400078e0008 */
[----:B---3--:R-:W-:Y:S02]  /*4b00*/  IMAD.MOV.U32 R103, RZ, RZ, R6 ;  /* 0x000000ffff677224 */ /* 0x008fe400078e0006 */
[----:B------:R-:W-:Y:S02]  /*4b10*/  IMAD.MOV.U32 R115, RZ, RZ, R4 ;  /* 0x000000ffff737224 */ /* 0x000fe400078e0004 */
[----:B----4-:R-:W-:-:S02]  /*4b20*/  IMAD.MOV.U32 R86, RZ, RZ, R14 ;  /* 0x000000ffff567224 */ /* 0x010fc400078e000e */
[----:B------:R-:W-:Y:S02]  /*4b30*/  IMAD.MOV.U32 R95, RZ, RZ, R12 ;  /* 0x000000ffff5f7224 */ /* 0x000fe400078e000c */
[----:B-----5:R-:W-:Y:S02]  /*4b40*/  IMAD.MOV.U32 R96, RZ, RZ, R26 ;  /* 0x000000ffff607224 */ /* 0x020fe400078e001a */
[----:B------:R-:W-:Y:S01]  /*4b50*/  IMAD.MOV.U32 R97, RZ, RZ, R24 ;  /* 0x000000ffff617224 */ /* 0x000fe200078e0018 */
[----:B------:R-:W-:Y:S06]  /*4b60*/  @!P3 BRA `(.L_x_1390) ;  /* 0x000000000004b947 */ /* 0x000fec0003800000 */
[----:B------:R-:W-:Y:S01]  /*4b70*/  BPT.TRAP 0x1 ;  /* 0x000000040000795c */ /* 0x000fe20000300000 */
.L_x_1390:
[----:B------:R-:W-:Y:S01]  /*4b80*/  LEA R80, R192, R16, 0x3 ;  /* 0x00000010c0507211 */ /* 0x000fe200078e18ff */
[----:B------:R-:W0:Y:S01]  /*4b90*/  LDC R98, c[0x0][0x2f4] ;  /* 0x0000bd00ff627b82 */ /* 0x000e220000000800 */
[----:B------:R-:W-:Y:S01]  /*4ba0*/  SHF.L.U32 R93, R198, 0x1f, RZ ;  /* 0x0000001fc65d7819 */ /* 0x000fe200000006ff */
[----:B------:R-:W-:Y:S01]  /*4bb0*/  BSSY B1, `(.L_x_1391) ;  /* 0x0000006000017945 */ /* 0x000fe20003800000 */
[----:B------:R-:W-:Y:S02]  /*4bc0*/  IMAD.MOV.U32 R89, RZ, RZ, R91 ;  /* 0x000000ffff597224 */ /* 0x000fe400078e005b */
[----:B------:R-:W1:Y:S03]  /*4bd0*/  SYNCS.PHASECHK.TRANS64.TRYWAIT P5, [R80+URZ+0x28490], R93 ;  /* 0x0284905d500075a7 */ /* 0x000e6600080a017f */
[----:B------:R-:W2:Y:S01]  /*4be0*/  LDC.64 R52, c[0x0][0x300] ;  /* 0x0000c000ff347b82 */ /* 0x000ea20000000a00 */
[----:B0-----:R-:W-:Y:S01]  /*4bf0*/  IMAD.IADD R100, R98, 0x1, -R63 ;  /* 0x0000000162647824 */ /* 0x001fe200078e0a3f */
[----:B-1----:R-:W-:Y:S06]  /*4c00*/  @!P5 BRA `(.L_x_1392) ;  /* 0x0000020c0098d947 */ /* 0x002fec0003800000 */
.L_x_1729:
[----:B------:R-:W-:Y:S05]  /*4c10*/  BSYNC B1 ;  /* 0x0000000000017941 */ /* 0x000fea0003800000 */
.L_x_1391:
[----:B------:R-:W-:Y:S01]  /*4c20*/  ISETP.GE.OR P5, PT, R17, R84, P1 ;  /* 0x000000541100720c */ /* 0x000fe20000fa6670 */
[----:B------:R-:W-:-:S12]  /*4c30*/  BSSY B1, `(.L_x_1393) ;  /* 0x00000f5000017945 */ /* 0x000fd80003800000 */
[----:B------:R-:W-:Y:S05]  /*4c40*/  @P5 BRA `(.L_x_1394) ;  /* 0x0000000c00cc5947 */ /* 0x000fea0003800000 */
[-C--:B--2---:R-:W-:Y:S01]  /*4c50*/  IMAD R28, R221, R52.reuse, RZ ;  /* 0x00000034dd1c7224 */ /* 0x084fe200078e02ff */
[----:B------:R-:W-:Y:S01]  /*4c60*/  BSSY B2, `(.L_x_1395) ;  /* 0x00000e5000027945 */ /* 0x000fe20003800000 */
[----:B------:R-:W-:-:S04]  /*4c70*/  IMAD.WIDE.U32 R90, R17, R52, R88 ;  /* 0x00000034115a7225 */ /* 0x000fc800078e0058 */
[----:B------:R-:W-:Y:S01]  /*4c80*/  IMAD R29, R17, R53, R28 ;  /* 0x00000035111d7224 */ /* 0x000fe200078e021c */
[----:B------:R-:W-:Y:S02]  /*4c90*/  SEL R28, R63, R100, !P0 ;  /* 0x000000643f1c7207 */ /* 0x000fe40004000000 */
[----:B------:R-:W-:Y:S01]  /*4ca0*/  IADD3 R99, P5, P6, R44, R90, R61 ;  /* 0x0000005a2c637210 */ /* 0x000fe20007ebe03d */
[----:B------:R-:W-:Y:S01]  /*4cb0*/  IMAD.IADD R104, R29, 0x1, R91 ;  /* 0x000000011d687824 */ /* 0x000fe200078e025b */
[----:B------:R-:W-:-:S04]  /*4cc0*/  SHF.R.S32.HI R29, RZ, 0x1f, R28 ;  /* 0x0000001fff1d7819 */ /* 0x000fc8000001141c */
[----:B------:R-:W-:Y:S02]  /*4cd0*/  LEA.HI R29, R29, R28, RZ, 0x5 ;  /* 0x0000001c1d1d7211 */ /* 0x000fe400078f28ff */
[----:B------:R-:W-:Y:S02]  /*4ce0*/  IADD3.X R102, R85, R104, R0, P5, P6 ;  /* 0x0000006855667210 */ /* 0x000fe40002fec400 */
[----:B------:R-:W-:-:S04]  /*4cf0*/  LEA.HI.SX32 R29, R29, R54, 0x1b ;  /* 0x000000361d1d7211 */ /* 0x000fc800078fdaff */
[----:B------:R-:W-:Y:S01]  /*4d00*/  SHF.R.S32.HI R28, RZ, 0x1f, R29 ;  /* 0x0000001fff1c7819 */ /* 0x000fe2000001141d */
[----:B------:R-:W-:-:S03]  /*4d10*/  IMAD.SHL.U32 R101, R29, 0x10, RZ ;  /* 0x000000101d657824 */ /* 0x000fc600078e00ff */
[----:B------:R-:W-:Y:S02]  /*4d20*/  LEA.HI R29, R28, R29, RZ, 0x3 ;  /* 0x0000001d1c1d7211 */ /* 0x000fe400078f18ff */
[----:B------:R-:W-:-:S03]  /*4d30*/  LOP3.LUT R28, R208, 0x70, R101, 0xf8, !PT ;  /* 0x00000070d01c7812 */ /* 0x000fc600078ef865 */
[----:B------:R-:W-:Y:S01]  /*4d40*/  IMAD.SHL.U32 R29, R29, 0x400, RZ ;  /* 0x000004001d1d7824 */ /* 0x000fe200078e00ff */
[----:B------:R-:W-:-:S04]  /*4d50*/  LOP3.LUT R30, R28, R235, RZ, 0x3c, !PT ;  /* 0x000000eb1c1e7212 */ /* 0x000fc800078e3cff */
[----:B------:R-:W-:Y:S01]  /*4d60*/  LOP3.LUT R28, R29, 0xffffe000, RZ, 0xc0, !PT ;  /* 0xffffe0001d1c7812 */ /* 0x000fe200078ec0ff */
[----:B------:R-:W-:-:S03]  /*4d70*/  IMAD R29, R192, 0x4000, R81 ;  /* 0x00004000c01d7824 */ /* 0x000fc600078e0251 */
[----:B------:R-:W-:Y:S01]  /*4d80*/  IADD3 R31, R30, R28, R211 ;  /* 0x0000001c1e1f7210 */ /* 0x000fe20007ffe0d3 */
[----:B------:R-:W-:-:S04]  /*4d90*/  IMAD.IADD R29, R16, 0x1, R29 ;  /* 0x00000001101d7824 */ /* 0x000fc800078e021d */
[----:B------:R-:W-:-:S04]  /*4da0*/  IMAD R31, R192, 0x4000, R31 ;  /* 0x00004000c01f7824 */ /* 0x000fc800078e021f */
[----:B------:R-:W-:Y:S02]  /*4db0*/  IMAD.IADD R32, R16, 0x1, R31 ;  /* 0x0000000110207824 */ /* 0x000fe400078e021f */
[----:B------:R-:W1:Y:S04]  /*4dc0*/  LDS.128 R28, [R29+0x20000] ;  /* 0x020000001d1c7984 */ /* 0x000e680000000c00 */
[----:B------:R-:W2:Y:S01]  /*4dd0*/  LDS.128 R32, [R32+0x20000] ;  /* 0x0200000020207984 */ /* 0x000ea20000000c00 */
[----:B------:R-:W-:Y:S05]  /*4de0*/  @P4 BRA `(.L_x_1396) ;  /* 0x0000000c00304947 */ /* 0x000fea0003800000 */
[----:B------:R-:W-:Y:S02]  /*4df0*/  SHF.R.U32.HI R106, RZ, 0x8, R11 ;  /* 0x00000008ff6a7819 */ /* 0x000fe4000001160b */
[----:B------:R-:W-:Y:S02]  /*4e00*/  SHF.R.U32.HI R107, RZ, 0x8, R9 ;  /* 0x00000008ff6b7819 */ /* 0x000fe40000011609 */
[----:B------:R-:W-:Y:S02]  /*4e10*/  SHF.R.U32.HI R111, RZ, 0x8, R5 ;  /* 0x00000008ff6f7819 */ /* 0x000fe40000011605 */
[----:B------:R-:W-:Y:S02]  /*4e20*/  LOP3.LUT R10, R11, 0xff0000ff, RZ, 0xc0, !PT ;  /* 0xff0000ff0b0a7812 */ /* 0x000fe400078ec0ff */
[----:B------:R-:W-:Y:S01]  /*4e30*/  SHF.R.U32.HI R114, RZ, 0x10, R11 ;  /* 0x00000010ff727819 */ /* 0x000fe2000001160b */
[----:B------:R-:W-:Y:S01]  /*4e40*/  IMAD.SHL.U32 R11, R106, 0x100, RZ ;  /* 0x000001006a0b7824 */ /* 0x000fe200078e00ff */
[----:B------:R-:W-:-:S02]  /*4e50*/  SHF.R.U32.HI R109, RZ, 0x8, R7 ;  /* 0x00000008ff6d7819 */ /* 0x000fc40000011607 */
[----:B------:R-:W-:Y:S01]  /*4e60*/  LOP3.LUT R8, R9, 0xff0000ff, RZ, 0xc0, !PT ;  /* 0xff0000ff09087812 */ /* 0x000fe200078ec0ff */
[----:B------:R-:W-:Y:S01]  /*4e70*/  IMAD.U32 R114, R114, 0x10000, RZ ;  /* 0x0001000072727824 */ /* 0x000fe200078e00ff */
[----:B------:R-:W-:Y:S01]  /*4e80*/  SHF.R.U32.HI R112, RZ, 0x10, R9 ;  /* 0x00000010ff707819 */ /* 0x000fe20000011609 */
[----:B------:R-:W-:Y:S01]  /*4e90*/  IMAD.SHL.U32 R9, R107, 0x100, RZ ;  /* 0x000001006b097824 */ /* 0x000fe200078e00ff */
[----:B------:R-:W-:Y:S02]  /*4ea0*/  LOP3.LUT R4, R5, 0xff0000ff, RZ, 0xc0, !PT ;  /* 0xff0000ff05047812 */ /* 0x000fe400078ec0ff */
[----:B------:R-:W-:Y:S01]  /*4eb0*/  SHF.R.U32.HI R110, RZ, 0x10, R5 ;  /* 0x00000010ff6e7819 */ /* 0x000fe20000011605 */
[----:B------:R-:W-:Y:S01]  /*4ec0*/  IMAD.SHL.U32 R5, R111, 0x100, RZ ;  /* 0x000001006f057824 */ /* 0x000fe200078e00ff */
[----:B------:R-:W-:Y:S01]  /*4ed0*/  LOP3.LUT R6, R7, 0xff0000ff, RZ, 0xc0, !PT ;  /* 0xff0000ff07067812 */ /* 0x000fe200078ec0ff */
[----:B------:R-:W-:Y:S01]  /*4ee0*/  IMAD.U32 R112, R112, 0x10000, RZ ;  /* 0x0001000070707824 */ /* 0x000fe200078e00ff */
[----:B------:R-:W-:Y:S01]  /*4ef0*/  SHF.R.U32.HI R108, RZ, 0x10, R7 ;  /* 0x00000010ff6c7819 */ /* 0x000fe20000011607 */
[----:B------:R-:W-:Y:S01]  /*4f00*/  IMAD.SHL.U32 R7, R109, 0x100, RZ ;  /* 0x000001006d077824 */ /* 0x000fe200078e00ff */
[----:B------:R-:W-:-:S02]  /*4f10*/  LOP3.LUT R111, R10, 0xff00, R11, 0xf8, !PT ;  /* 0x0000ff000a6f7812 */ /* 0x000fc400078ef80b */
[----:B------:R-:W-:Y:S02]  /*4f20*/  LOP3.LUT R109, R8, 0xff00, R9, 0xf8, !PT ;  /* 0x0000ff00086d7812 */ /* 0x000fe400078ef809 */
[----:B------:R-:W-:Y:S02]  /*4f30*/  F2FP.F16.E4M3.UNPACK_B R107, R117.H1 ;  /* 0x00000075ff6b723e */ /* 0x000fe400030006ff */
[----:B--2---:R-:W-:Y:S02]  /*4f40*/  F2FP.F16.E4M3.UNPACK_B R10, R32.H1 ;  /* 0x00000020ff0a723e */ /* 0x004fe400030006ff */
[----:B-1----:R-:W-:Y:S02]  /*4f50*/  F2FP.F16.E4M3.UNPACK_B R8, R28.H1 ;  /* 0x0000001cff08723e */ /* 0x002fe400030006ff */
[----:B------:R-:W-:Y:S01]  /*4f60*/  LOP3.LUT R4, R4, 0xff00, R5, 0xf8, !PT ;  /* 0x0000ff0004047812 */ /* 0x000fe200078ef805 */
[----:B------:R-:W-:Y:S01]  /*4f70*/  HADD2.F32 R11, -RZ, R10.H0_H0 ;  /* 0x2000000aff0b7230 */ /* 0x000fe20000004100 */
[----:B------:R-:W-:Y:S01]  /*4f80*/  SHF.L.U32 R5, R110, 0x10, RZ ;  /* 0x000000106e057819 */ /* 0x000fe200000006ff */
[----:B------:R-:W-:Y:S01]  /*4f90*/  HADD2.F32 R110, -RZ, R107.H0_H0 ;  /* 0x2000006bff6e7230 */ /* 0x000fe20000004100 */
[----:B------:R-:W-:Y:S01]  /*4fa0*/  F2FP.F16.E4M3.UNPACK_B R106, R115.H1 ;  /* 0x00000073ff6a723e */ /* 0x000fe200030006ff */
[----:B------:R-:W-:Y:S01]  /*4fb0*/  HADD2.F32 R9, -RZ, R8.H0_H0 ;  /* 0x20000008ff097230 */ /* 0x000fe20000004100 */
[----:B------:R-:W-:-:S02]  /*4fc0*/  LOP3.LUT R7, R6, 0xff00, R7, 0xf8, !PT ;  /* 0x0000ff0006077812 */ /* 0x000fc400078ef807 */
[----:B------:R-:W-:Y:S01]  /*4fd0*/  LOP3.LUT R6, R4, 0xff0000, R5, 0xf8, !PT ;  /* 0x00ff000004067812 */ /* 0x000fe200078ef805 */
[----:B------:R-:W-:Y:S02]  /*4fe0*/  IMAD.U32 R4, R108, 0x10000, RZ ;  /* 0x000100006c047824 */ /* 0x000fe400078e00ff */
[-C--:B------:R-:W-:Y:S01]  /*4ff0*/  FMUL.FTZ R116, R11, R110.reuse ;  /* 0x0000006e0b747220 */ /* 0x080fe20000410000 */
[----:B------:R-:W-:Y:S02]  /*5000*/  HADD2.F32 R108, -RZ, R106.H0_H0 ;  /* 0x2000006aff6c7230 */ /* 0x000fe40000004100 */
[----:B------:R-:W-:Y:S01]  /*5010*/  FMUL.FTZ R110, R9, R110 ;  /* 0x0000006e096e7220 */ /* 0x000fe20000410000 */
[----:B------:R-:W-:Y:S02]  /*5020*/  F2FP.F16.E4M3.UNPACK_B R32, R32 ;  /* 0x00000020ff20723e */ /* 0x000fe400020006ff */
[----:B------:R-:W-:Y:S01]  /*5030*/  F2FP.F16.E4M3.UNPACK_B R28, R28 ;  /* 0x0000001cff1c723e */ /* 0x000fe200020006ff */
[-C--:B------:R-:W-:Y:S01]  /*5040*/  FFMA.FTZ R113, R11, R108.reuse, R110 ;  /* 0x0000006c0b717223 */ /* 0x080fe2000001006e */
[----:B------:R-:W-:Y:S01]  /*5050*/  FFMA.FTZ R116, R9, R108, -R116 ;  /* 0x0000006c09747223 */ /* 0x000fe20000010874 */
[----:B------:R-:W-:Y:S01]  /*5060*/  HADD2.F32 R110, -RZ, R107.H1_H1 ;  /* 0x3000006bff6e7230 */ /* 0x000fe20000004100 */
[----:B------:R-:W-:Y:S01]  /*5070*/  F2FP.F16.E4M3.UNPACK_B R107, R117 ;  /* 0x00000075ff6b723e */ /* 0x000fe200020006ff */
[----:B------:R-:W-:Y:S01]  /*5080*/  HADD2.F32 R11, -RZ, R10.H1_H1 ;  /* 0x3000000aff0b7230 */ /* 0x000fe20000004100 */
[----:B------:R-:W-:Y:S01]  /*5090*/  LOP3.LUT R4, R7, 0xff0000, R4, 0xf8, !PT ;  /* 0x00ff000007047812 */ /* 0x000fe200078ef804 */
[----:B------:R-:W-:Y:S01]  /*50a0*/  HADD2.F32 R9, -RZ, R8.H1_H1 ;  /* 0x30000008ff097230 */ /* 0x000fe20000004100 */
[----:B------:R-:W-:Y:S01]  /*50b0*/  LOP3.LUT R7, R109, 0xff0000, R112, 0xf8, !PT ;  /* 0x00ff00006d077812 */ /* 0x000fe200078ef870 */
[----:B------:R-:W-:Y:S01]  /*50c0*/  HADD2.F32 R108, -RZ, R106.H1_H1 ;  /* 0x3000006aff6c7230 */ /* 0x000fe20000004100 */
[----:B------:R-:W-:Y:S01]  /*50d0*/  F2FP.F16.E4M3.UNPACK_B R106, R115 ;  /* 0x00000073ff6a723e */ /* 0x000fe200020006ff */
[----:B------:R-:W-:Y:S01]  /*50e0*/  FMUL.FTZ R112, R11, R110 ;  /* 0x0000006e0b707220 */ /* 0x000fe20000410000 */
[----:B------:R-:W-:-:S02]  /*50f0*/  HADD2.F32 R109, -RZ, R107.H0_H0 ;  /* 0x2000006bff6d7230 */ /* 0x000fc40000004100 */
[----:B------:R-:W-:Y:S01]  /*5100*/  FMUL.FTZ R110, R9, R110 ;  /* 0x0000006e096e7220 */ /* 0x000fe20000410000 */
[----:B------:R-:W-:Y:S01]  /*5110*/  HADD2.F32 R10, -RZ, R32.H0_H0 ;  /* 0x20000020ff0a7230 */ /* 0x000fe20000004100 */
[----:B------:R-:W-:Y:S01]  /*5120*/  LOP3.LUT R5, R111, 0xff0000, R114, 0xf8, !PT ;  /* 0x00ff00006f057812 */ /* 0x000fe200078ef872 */
[----:B------:R-:W-:Y:S02]  /*5130*/  HADD2.F32 R8, -RZ, R28.H0_H0 ;  /* 0x2000001cff087230 */ /* 0x000fe40000004100 */
[-C--:B------:R-:W-:Y:S01]  /*5140*/  FFMA.FTZ R115, R9, R108.reuse, -R112 ;  /* 0x0000006c09737223 */ /* 0x080fe20000010870 */
[----:B------:R-:W-:Y:S01]  /*5150*/  FFMA.FTZ R114, R11, R108, R110 ;  /* 0x0000006c0b727223 */ /* 0x000fe2000001006e */
[----:B------:R-:W-:Y:S02]  /*5160*/  HADD2.F32 R9, -RZ, R106.H0_H0 ;  /* 0x2000006aff097230 */ /* 0x000fe40000004100 */
[-C--:B------:R-:W-:Y:S01]  /*5170*/  FMUL.FTZ R11, R10, R109.reuse ;  /* 0x0000006d0a0b7220 */ /* 0x080fe20000410000 */
[----:B------:R-:W-:Y:S01]  /*5180*/  FMUL.FTZ R111, R8, R109 ;  /* 0x0000006d086f7220 */ /* 0x000fe20000410000 */
[----:B------:R-:W-:-:S02]  /*5190*/  HADD2.F32 R107, -RZ, R107.H1_H1 ;  /* 0x3000006bff6b7230 */ /* 0x000fc40000004100 */
[----:B------:R-:W-:Y:S02]  /*51a0*/  HADD2.F32 R32, -RZ, R32.H1_H1 ;  /* 0x30000020ff207230 */ /* 0x000fe40000004100 */
[-C--:B------:R-:W-:Y:S01]  /*51b0*/  FFMA.FTZ R109, R8, R9.reuse, -R11 ;  /* 0x00000009086d7223 */ /* 0x080fe2000001080b */
[----:B------:R-:W-:Y:S01]  /*51c0*/  FFMA.FTZ R111, R10, R9, R111 ;  /* 0x000000090a6f7223 */ /* 0x000fe2000001006f */
[----:B------:R-:W-:Y:S01]  /*51d0*/  HADD2.F32 R28, -RZ, R28.H1_H1 ;  /* 0x3000001cff1c7230 */ /* 0x000fe20000004100 */
[----:B------:R-:W-:Y:S01]  /*51e0*/  F2FP.F16.E4M3.UNPACK_B R10, R34.H1 ;  /* 0x00000022ff0a723e */ /* 0x000fe200030006ff */
        /* <DEDUP_REMOVED lines=11> */
[----:B------:R-:W-:Y:S01]  /*52a0*/  HADD2.F32 R9, -RZ, R8.H0_H0 ;  /* 0x20000008ff097230 */ /* 0x000fe20000004100 */
[----:B------:R-:W-:Y:S01]  /*52b0*/  F2FP.F16.E4M3.UNPACK_B R30, R30 ;  /* 0x0000001eff1e723e */ /* 0x000fe200020006ff */
[----:B------:R-:W-:Y:S02]  /*52c0*/  HADD2.F32 R107, -RZ, R106.H1_H1 ;  /* 0x3000006aff6b7230 */ /* 0x000fe40000004100 */
[-C--:B------:R-:W-:Y:S01]  /*52d0*/  FMUL.FTZ R106, R11, R108.reuse ;  /* 0x0000006c0b6a7220 */ /* 0x080fe20000410000 */
[----:B------:R-:W-:Y:S02]  /*52e0*/  HADD2.F32 R32, -RZ, R28.H0_H0 ;  /* 0x2000001cff207230 */ /* 0x000fe40000004100 */
[----:B------:R-:W-:Y:S01]  /*52f0*/  FMUL.FTZ R118, R9, R108 ;  /* 0x0000006c09767220 */ /* 0x000fe20000410000 */
[----:B------:R-:W-:Y:S01]  /*5300*/  HADD2.F32 R10, -RZ, R10.H1_H1 ;  /* 0x3000000aff0a7230 */ /* 0x000fe20000004100 */
[----:B------:R-:W-:Y:S01]  /*5310*/  F2FP.F16.E4M3.UNPACK_B R34, R34 ;  /* 0x00000022ff22723e */ /* 0x000fe200020006ff */
[----:B------:R-:W-:-:S02]  /*5320*/  HADD2.F32 R8, -RZ, R8.H1_H1 ;  /* 0x30000008ff087230 */ /* 0x000fc40000004100 */
[-C--:B------:R-:W-:Y:S01]  /*5330*/  FFMA.FTZ R108, R9, R32.reuse, -R106 ;  /* 0x00000020096c7223 */ /* 0x080fe2000001086a */
[----:B------:R-:W-:Y:S02]  /*5340*/  HADD2.F32 R9, -RZ, R28.H1_H1 ;  /* 0x3000001cff097230 */ /* 0x000fe40000004100 */
[-C--:B------:R-:W-:Y:S01]  /*5350*/  FMUL.FTZ R117, R10, R107.reuse ;  /* 0x0000006b0a757220 */ /* 0x080fe20000410000 */
[----:B------:R-:W-:Y:S01]  /*5360*/  FFMA.FTZ R118, R11, R32, R118 ;  /* 0x000000200b767223 */ /* 0x000fe20000010076 */
[C---:B------:R-:W-:Y:S01]  /*5370*/  FMUL.FTZ R107, R8.reuse, R107 ;  /* 0x0000006b086b7220 */ /* 0x040fe20000410000 */
[--C-:B------:R-:W-:Y:S02]  /*5380*/  HADD2.F32 R11, -RZ, R105.reuse.H0_H0 ;  /* 0x20000069ff0b7230 */ /* 0x100fe40000004100 */
[----:B------:R-:W-:Y:S01]  /*5390*/  FFMA.FTZ R119, R8, R9, -R117 ;  /* 0x0000000908777223 */ /* 0x000fe20000010875 */
[----:B------:R-:W-:Y:S01]  /*53a0*/  F2FP.F16.E4M3.UNPACK_B R103, R103 ;  /* 0x00000067ff67723e */ /* 0x000fe200020006ff */
[----:B------:R-:W-:Y:S01]  /*53b0*/  FFMA.FTZ R121, R10, R9, R107 ;  /* 0x000000090a797223 */ /* 0x000fe2000001006b */
[----:B------:R-:W-:Y:S01]  /*53c0*/  HADD2.F32 R8, -RZ, R30.H0_H0 ;  /* 0x2000001eff087230 */ /* 0x000fe20000004100 */
[----:B------:R-:W-:Y:S01]  /*53d0*/  F2FP.SATFINITE.E4M3.F32.PACK_AB_MERGE_C R32, R114, R113, RZ ;  /* 0x000000717220723e */ /* 0x000fe200048070ff */
[----:B------:R-:W-:Y:S01]  /*53e0*/  HADD2.F32 R9, -RZ, R34.H0_H0 ;  /* 0x20000022ff097230 */ /* 0x000fe20000004100 */
[----:B------:R-:W-:Y:S01]  /*53f0*/  F2FP.SATFINITE.E4M3.F32.PACK_AB_MERGE_C R119, R119, R108, RZ ;  /* 0x0000006c7777723e */ /* 0x000fe200048070ff */
[----:B------:R-:W-:-:S02]  /*5400*/  HADD2.F32 R105, -RZ, R105.H1_H1 ;  /* 0x30000069ff697230 */ /* 0x000fc40000004100 */
[-C--:B------:R-:W-:Y:S01]  /*5410*/  FMUL.FTZ R28, R8, R11.reuse ;  /* 0x0000000b081c7220 */ /* 0x080fe20000410000 */
[----:B------:R-:W-:Y:S02]  /*5420*/  HADD2.F32 R34, -RZ, R34.H1_H1 ;  /* 0x30000022ff227230 */ /* 0x000fe40000004100 */
[C---:B------:R-:W-:Y:S01]  /*5430*/  FMUL.FTZ R107, R9.reuse, R11 ;  /* 0x0000000b096b7220 */ /* 0x040fe20000410000 */
[----:B------:R-:W-:Y:S01]  /*5440*/  HADD2.F32 R30, -RZ, R30.H1_H1 ;  /* 0x3000001eff1e7230 */ /* 0x000fe20000004100 */
[----:B------:R-:W-:Y:S01]  /*5450*/  F2FP.SATFINITE.E4M3.F32.PACK_AB_MERGE_C R32, R112, R111, R32 ;  /* 0x0000006f7020723e */ /* 0x000fe20004807020 */
[--C-:B------:R-:W-:Y:S02]  /*5460*/  HADD2.F32 R10, -RZ, R103.reuse.H0_H0 ;  /* 0x20000067ff0a7230 */ /* 0x100fe40000004100 */
[-C--:B------:R-:W-:Y:S01]  /*5470*/  FMUL.FTZ R11, R34, R105.reuse ;  /* 0x00000069220b7220 */ /* 0x080fe20000410000 */
[----:B------:R-:W-:Y:S02]  /*5480*/  HADD2.F32 R103, -RZ, R103.H1_H1 ;  /* 0x30000067ff677230 */ /* 0x000fe40000004100 */
[----:B------:R-:W-:Y:S01]  /*5490*/  FMUL.FTZ R105, R30, R105 ;  /* 0x000000691e697220 */ /* 0x000fe20000410000 */
[-C--:B------:R-:W-:Y:S01]  /*54a0*/  FFMA.FTZ R107, R8, R10.reuse, -R107 ;  /* 0x0000000a086b7223 */ /* 0x080fe2000001086b */
[----:B------:R-:W-:-:S02]  /*54b0*/  FFMA.FTZ R106, R9, R10, R28 ;  /* 0x0000000a096a7223 */ /* 0x000fc4000001001c */
[----:B------:R-:W-:Y:S01]  /*54c0*/  FFMA.FTZ R117, R34, R103, R105 ;  /* 0x0000006722757223 */ /* 0x000fe20000010069 */
[----:B------:R-:W-:Y:S01]  /*54d0*/  F2FP.F16.E4M3.UNPACK_B R10, R33 ;  /* 0x00000021ff0a723e */ /* 0x000fe200020006ff */
[----:B------:R-:W-:Y:S01]  /*54e0*/  FFMA.FTZ R30, R30, R103, -R11 ;  /* 0x000000671e1e7223 */ /* 0x000fe2000001080b */
[----:B------:R-:W-:Y:S02]  /*54f0*/  F2FP.F16.E4M3.UNPACK_B R105, R7 ;  /* 0x00000007ff69723e */ /* 0x000fe400020006ff */
[----:B------:R-:W-:Y:S01]  /*5500*/  F2FP.SATFINITE.E4M3.F32.PACK_AB_MERGE_C R34, R121, R118, RZ ;  /* 0x000000767922723e */ /* 0x000fe200048070ff */
[--C-:B------:R-:W-:Y:S01]  /*5510*/  HADD2.F32 R11, -RZ, R10.reuse.H0_H0 ;  /* 0x2000000aff0b7230 */ /* 0x100fe20000004100 */
[----:B------:R-:W-:Y:S01]  /*5520*/  F2FP.F16.E4M3.UNPACK_B R8, R29 ;  /* 0x0000001dff08723e */ /* 0x000fe200020006ff */
[----:B------:R-:W-:Y:S01]  /*5530*/  HADD2.F32 R108, -RZ, R105.H0_H0 ;  /* 0x20000069ff6c7230 */ /* 0x000fe20000004100 */
[----:B------:R-:W-:Y:S01]  /*5540*/  F2FP.F16.E4M3.UNPACK_B R103, R6 ;  /* 0x00000006ff67723e */ /* 0x000fe200020006ff */
[----:B------:R-:W-:Y:S01]  /*5550*/  HADD2.F32 R10, -RZ, R10.H1_H1 ;  /* 0x3000000aff0a7230 */ /* 0x000fe20000004100 */
        /* <DEDUP_REMOVED lines=17> */
[----:B------:R-:W-:Y:S01]  /*5670*/  FFMA.FTZ R111, R10, R103, R105 ;  /* 0x000000670a6f7223 */ /* 0x000fe20000010069 */
[----:B------:R-:W-:Y:S01]  /*5680*/  F2FP.F16.E4M3.UNPACK_B R6, R6.H1 ;  /* 0x00000006ff06723e */ /* 0x000fe200030006ff */
[----:B------:R-:W-:-:S02]  /*5690*/  HADD2.F32 R7, -RZ, R29.H0_H0 ;  /* 0x2000001dff077230 */ /* 0x000fc40000004100 */
[----:B------:R-:W-:Y:S01]  /*56a0*/  FFMA.FTZ R108, R11, R106, R108 ;  /* 0x0000006a0b6c7223 */ /* 0x000fe2000001006c */
[----:B------:R-:W-:Y:S01]  /*56b0*/  HADD2.F32 R8, -RZ, R33.H0_H0 ;  /* 0x20000021ff087230 */ /* 0x000fe20000004100 */
[-C--:B------:R-:W-:Y:S01]  /*56c0*/  F2FP.F16.E4M3.UNPACK_B R105, R5.reuse.H1 ;  /* 0x00000005ff69723e */ /* 0x080fe200030006ff */
[--C-:B------:R-:W-:Y:S01]  /*56d0*/  HADD2.F32 R10, -RZ, R9.reuse.H0_H0 ;  /* 0x20000009ff0a7230 */ /* 0x100fe20000004100 */
[----:B------:R-:W-:Y:S01]  /*56e0*/  F2FP.F16.E4M3.UNPACK_B R103, R5 ;  /* 0x00000005ff67723e */ /* 0x000fe200020006ff */
[----:B------:R-:W-:Y:S01]  /*56f0*/  HADD2.F32 R106, -RZ, R9.H1_H1 ;  /* 0x30000009ff6a7230 */ /* 0x000fe20000004100 */
[----:B------:R-:W-:Y:S01]  /*5700*/  F2FP.SATFINITE.E4M3.F32.PACK_AB_MERGE_C R30, R30, R107, R119 ;  /* 0x0000006b1e1e723e */ /* 0x000fe20004807077 */
[----:B------:R-:W-:Y:S02]  /*5710*/  HADD2.F32 R33, -RZ, R33.H1_H1 ;  /* 0x30000021ff217230 */ /* 0x000fe40000004100 */
[----:B------:R-:W-:Y:S01]  /*5720*/  FMUL.FTZ R112, R8, R10 ;  /* 0x0000000a08707220 */ /* 0x000fe20000410000 */
[----:B------:R-:W-:-:S02]  /*5730*/  HADD2.F32 R9, -RZ, R6.H0_H0 ;  /* 0x20000006ff097230 */ /* 0x000fc40000004100 */
[----:B------:R-:W-:Y:S01]  /*5740*/  FMUL.FTZ R11, R7, R10 ;  /* 0x0000000a070b7220 */ /* 0x000fe20000410000 */
[----:B------:R-:W-:Y:S01]  /*5750*/  HADD2.F32 R29, -RZ, R29.H1_H1 ;  /* 0x3000001dff1d7230 */ /* 0x000fe20000004100 */
[----:B------:R-:W-:Y:S01]  /*5760*/  F2FP.F16.E4M3.UNPACK_B R5, R4 ;  /* 0x00000004ff05723e */ /* 0x000fe200020006ff */
[----:B------:R-:W-:Y:S02]  /*5770*/  HADD2.F32 R10, -RZ, R6.H1_H1 ;  /* 0x30000006ff0a7230 */ /* 0x000fe40000004100 */
[----:B------:R-:W-:Y:S01]  /*5780*/  FMUL.FTZ R6, R33, R106 ;  /* 0x0000006a21067220 */ /* 0x000fe20000410000 */
[-C--:B------:R-:W-:Y:S01]  /*5790*/  FFMA.FTZ R112, R7, R9.reuse, -R112 ;  /* 0x0000000907707223 */ /* 0x080fe20000010870 */
[----:B------:R-:W-:Y:S01]  /*57a0*/  FFMA.FTZ R113, R8, R9, R11 ;  /* 0x0000000908717223 */ /* 0x000fe2000001000b */
[-C--:B------:R-:W-:Y:S01]  /*57b0*/  F2FP.F16.E4M3.UNPACK_B R9, R35.reuse ;  /* 0x00000023ff09723e */ /* 0x080fe200020006ff */
[C---:B------:R-:W-:Y:S01]  /*57c0*/  FFMA.FTZ R115, R29.reuse, R10, -R6 ;  /* 0x0000000a1d737223 */ /* 0x040fe20000010806 */
[----:B------:R-:W-:Y:S01]  /*57d0*/  F2FP.F16.E4M3.UNPACK_B R35, R35.H1 ;  /* 0x00000023ff23723e */ /* 0x000fe200030006ff */
[----:B------:R-:W-:Y:S01]  /*57e0*/  FMUL.FTZ R106, R29, R106 ;  /* 0x0000006a1d6a7220 */ /* 0x000fe20000410000 */
[-C--:B------:R-:W-:Y:S01]  /*57f0*/  F2FP.F16.E4M3.UNPACK_B R6, R31.reuse ;  /* 0x0000001fff06723e */ /* 0x080fe200020006ff */
[----:B------:R-:W-:Y:S01]  /*5800*/  HADD2.F32 R107, -RZ, R105.H0_H0 ;  /* 0x20000069ff6b7230 */ /* 0x000fe20000004100 */
[----:B------:R-:W-:Y:S01]  /*5810*/  F2FP.F16.E4M3.UNPACK_B R31, R31.H1 ;  /* 0x0000001fff1f723e */ /* 0x000fe200030006ff */
[----:B------:R-:W-:Y:S01]  /*5820*/  FFMA.FTZ R114, R33, R10, R106 ;  /* 0x0000000a21727223 */ /* 0x000fe2000001006a */
        /* <DEDUP_REMOVED lines=14> */
[CC--:B------:R-:W-:Y:S01]  /*5910*/  FMUL.FTZ R117, R7.reuse, R106.reuse ;  /* 0x0000006a07757220 */ /* 0x0c0fe20000410000 */
[----:B------:R-:W-:Y:S02]  /*5920*/  HADD2.F32 R35, -RZ, R35.H1_H1 ;  /* 0x30000023ff237230 */ /* 0x000fe40000004100 */
[C---:B------:R-:W-:Y:S01]  /*5930*/  FMUL.FTZ R116, R10.reuse, R106 ;  /* 0x0000006a0a747220 */ /* 0x040fe20000410000 */
[----:B------:R-:W-:Y:S02]  /*5940*/  HADD2.F32 R8, -RZ, R105.H1_H1 ;  /* 0x30000069ff087230 */ /* 0x000fe40000004100 */
[-C--:B------:R-:W-:Y:S01]  /*5950*/  FFMA.FTZ R117, R10, R29.reuse, R117 ;  /* 0x0000001d0a757223 */ /* 0x080fe20000010075 */
[----:B------:R-:W-:Y:S02]  /*5960*/  HADD2.F32 R31, -RZ, R31.H1_H1 ;  /* 0x3000001fff1f7230 */ /* 0x000fe40000004100 */
[----:B------:R-:W-:Y:S01]  /*5970*/  FFMA.FTZ R116, R7, R29, -R116 ;  /* 0x0000001d07747223 */ /* 0x000fe20000010874 */
[----:B------:R-:W-:-:S02]  /*5980*/  HADD2.F32 R6, -RZ, R6.H1_H1 ;  /* 0x30000006ff067230 */ /* 0x000fc40000004100 */
[-C--:B------:R-:W-:Y:S01]  /*5990*/  FMUL.FTZ R10, R35, R8.reuse ;  /* 0x00000008230a7220 */ /* 0x080fe20000410000 */
[----:B------:R-:W-:Y:S02]  /*59a0*/  HADD2.F32 R9, -RZ, R9.H1_H1 ;  /* 0x30000009ff097230 */ /* 0x000fe40000004100 */
[----:B------:R-:W-:Y:S01]  /*59b0*/  FMUL.FTZ R106, R31, R8 ;  /* 0x000000081f6a7220 */ /* 0x000fe20000410000 */
[----:B------:R-:W-:Y:S01]  /*59c0*/  HADD2.F32 R103, -RZ, R103.H1_H1 ;  /* 0x30000067ff677230 */ /* 0x000fe20000004100 */
[----:B------:R-:W-:Y:S01]  /*59d0*/  F2FP.SATFINITE.E4M3.F32.PACK_AB_MERGE_C R29, R109, R110, R112 ;  /* 0x0000006e6d1d723e */ /* 0x000fe20004807070 */
[----:B------:R-:W-:Y:S01]  /*59e0*/  HADD2.F32 R4, -RZ, R11.H1_H1 ;  /* 0x3000000bff047230 */ /* 0x000fe20000004100 */
[----:B------:R-:W-:Y:S01]  /*59f0*/  F2FP.SATFINITE.E4M3.F32.PACK_AB_MERGE_C R33, R111, R108, R113 ;  /* 0x0000006c6f21723e */ /* 0x000fe20004807071 */
[----:B------:R-:W-:Y:S02]  /*5a00*/  HADD2.F32 R5, -RZ, R5.H1_H1 ;  /* 0x30000005ff057230 */ /* 0x000fe40000004100 */
[-C--:B------:R-:W-:Y:S01]  /*5a10*/  FMUL.FTZ R7, R9, R103.reuse ;  /* 0x0000006709077220 */ /* 0x080fe20000410000 */
[C---:B------:R-:W-:Y:S01]  /*5a20*/  FMUL.FTZ R8, R6.reuse, R103 ;  /* 0x0000006706087220 */ /* 0x040fe20000410000 */
[-C--:B------:R-:W-:Y:S01]  /*5a30*/  FFMA.FTZ R10, R31, R4.reuse, -R10 ;  /* 0x000000041f0a7223 */ /* 0x080fe2000001080a */
[----:B------:R-:W-:Y:S01]  /*5a40*/  FFMA.FTZ R106, R35, R4, R106 ;  /* 0x00000004236a7223 */ /* 0x000fe2000001006a */
[-C--:B------:R-:W-:Y:S01]  /*5a50*/  FFMA.FTZ R7, R6, R5.reuse, -R7 ;  /* 0x0000000506077223 */ /* 0x080fe20000010807 */
[----:B------:R-:W-:-:S02]  /*5a60*/  FFMA.FTZ R8, R9, R5, R8 ;  /* 0x0000000509087223 */ /* 0x000fc40000010008 */
[----:B------:R-:W-:Y:S02]  /*5a70*/  F2FP.SATFINITE.E4M3.F32.PACK_AB_MERGE_C R10, R10, R119, RZ ;  /* 0x000000770a0a723e */ /* 0x000fe400048070ff */
[----:B------:R-:W-:Y:S02]  /*5a80*/  F2FP.SATFINITE.E4M3.F32.PACK_AB_MERGE_C R106, R106, R107, RZ ;  /* 0x0000006b6a6a723e */ /* 0x000fe400048070ff */
[----:B------:R-:W-:Y:S02]  /*5a90*/  F2FP.SATFINITE.E4M3.F32.PACK_AB_MERGE_C R31, R7, R116, R10 ;  /* 0x00000074071f723e */ /* 0x000fe4000480700a */
[----:B------:R-:W-:-:S07]  /*5aa0*/  F2FP.SATFINITE.E4M3.F32.PACK_AB_MERGE_C R35, R8, R117, R106 ;  /* 0x000000750823723e */ /* 0x000fce000480706a */
.L_x_1396:
[----:B------:R-:W-:Y:S05]  /*5ab0*/  BSYNC B2 ;  /* 0x0000000000027941 */ /* 0x000fea0003800000 */
.L_x_1395:
[----:B------:R-:W-:Y:S02]  /*5ac0*/  ISETP.GE.AND P5, PT, R101, R98, PT ;  /* 0x000000626500720c */ /* 0x000fe40003fa6270 */
[----:B------:R-:W-:-:S11]  /*5ad0*/  P2R R5, PR, RZ, 0x1 ;  /* 0x00000001ff057803 */ /* 0x000fd60000000000 */
[--C-:B------:R-:W-:Y:S02]  /*5ae0*/  @!P5 SHF.R.S32.HI R4, RZ, 0x1f, R101.reuse ;  /* 0x0000001fff04d819 */ /* 0x100fe40000011465 */
[----:B------:R-:W-:-:S04]  /*5af0*/  @!P5 IADD3 R7, P0, P6, R44, R90, R101 ;  /* 0x0000005a2c07d210 */ /* 0x000fc80007e1e065 */
[----:B------:R-:W-:Y:S02]  /*5b00*/  @!P5 IADD3.X R104, R85, R104, R4, P0, P6 ;  /* 0x000000685568d210 */ /* 0x000fe400007ec404 */
[----:B------:R-:W-:Y:S02]  /*5b10*/  IADD3 R4, P6, R99, R50, RZ ;  /* 0x0000003263047210 */ /* 0x000fe40007fde0ff */
[----:B------:R-:W-:-:S03]  /*5b20*/  ISETP.NE.AND P0, PT, R5, RZ, PT ;  /* 0x000000ff0500720c */ /* 0x000fc60003f05270 */
[----:B------:R-:W-:Y:S01]  /*5b30*/  IMAD.X R5, R102, 0x1, R51, P6 ;  /* 0x0000000166057824 */ /* 0x000fe200030e0633 */
[----:B------:R-:W-:-:S04]  /*5b40*/  @!P5 IADD3 R6, P6, R7, R50, RZ ;  /* 0x000000320706d210 */ /* 0x000fc80007fde0ff */
[----:B-1----:R1:W-:Y:S01]  /*5b50*/  STG.E.128 desc[UR46][R4.64], R28 ;  /* 0x0000001c04007986 */ /* 0x0023e2000c101d2e */
[----:B------:R-:W-:-:S05]  /*5b60*/  @!P5 IMAD.X R7, R104, 0x1, R51, P6 ;  /* 0x000000016807d824 */ /* 0x000fca00030e0633 */
[----:B--2---:R1:W-:Y:S03]  /*5b70*/  @!P5 STG.E.128 desc[UR46][R6.64], R32 ;  /* 0x000000200600d986 */ /* 0x0043e6000c101d2e */
.L_x_1394:
[----:B------:R-:W-:Y:S05]  /*5b80*/  BSYNC B1 ;  /* 0x0000000000017941 */ /* 0x000fea0003800000 */
.L_x_1393:
[C---:B------:R-:W-:Y:S01]  /*5b90*/  ISETP.GE.OR P5, PT, R218.reuse, R84, P1 ;  /* 0x00000054da00720c */ /* 0x040fe20000fa6670 */
[-C--:B-12---:R-:W-:Y:S02]  /*5ba0*/  IMAD R4, R65, R52.reuse, RZ ;  /* 0x0000003441047224 */ /* 0x086fe400078e02ff */
[----:B------:R-:W-:-:S04]  /*5bb0*/  IMAD.WIDE.U32 R88, R218, R52, R88 ;  /* 0x00000034da587225 */ /* 0x000fc800078e0058 */
[----:B------:R-:W-:-:S06]  /*5bc0*/  IMAD R53, R218, R53, R4 ;  /* 0x00000035da357224 */ /* 0x000fcc00078e0204 */
[----:B------:R-:W-:Y:S05]  /*5bd0*/  @P5 BRA `(.L_x_1383) ;  /* 0x0000001000485947 */ /* 0x000fea0003800000 */
[----:B------:R-:W-:Y:S01]  /*5be0*/  SEL R100, R63, R100, !P0 ;  /* 0x000000643f647207 */ /* 0x000fe20004000000 */
[----:B------:R-:W-:Y:S01]  /*5bf0*/  IMAD.IADD R30, R89, 0x1, R53 ;  /* 0x00000001591e7824 */ /* 0x000fe200078e0235 */
[----:B------:R-:W-:Y:S01]  /*5c00*/  IADD3 R29, P5, P6, R44, R88, R61 ;  /* 0x000000582c1d7210 */ /* 0x000fe20007ebe03d */
[----:B------:R-:W-:Y:S01]  /*5c10*/  BSSY B1, `(.L_x_1397) ;  /* 0x00000ea000017945 */ /* 0x000fe20003800000 */
[----:B------:R-:W-:Y:S02]  /*5c20*/  SHF.R.S32.HI R5, RZ, 0x1f, R100 ;  /* 0x0000001fff057819 */ /* 0x000fe40000011464 */
[----:B------:R-:W-:Y:S02]  /*5c30*/  IADD3.X R4, R85, R30, R0, P5, P6 ;  /* 0x0000001e55047210 */ /* 0x000fe40002fec400 */
[----:B------:R-:W-:Y:S02]  /*5c40*/  LEA.HI R5, R5, R100, RZ, 0x5 ;  /* 0x0000006405057211 */ /* 0x000fe400078f28ff */
[----:B------:R-:W-:-:S02]  /*5c50*/  IADD3 R28, P5, R29, R50, RZ ;  /* 0x000000321d1c7210 */ /* 0x000fc40007fbe0ff */
[----:B------:R-:W-:-:S03]  /*5c60*/  LEA.HI.SX32 R5, R5, R54, 0x1b ;  /* 0x0000003605057211 */ /* 0x000fc600078fdaff */
[----:B------:R-:W-:Y:S01]  /*5c70*/  IMAD.X R29, R4, 0x1, R51, P5 ;  /* 0x00000001041d7824 */ /* 0x000fe200028e0633 */
[----:B------:R-:W-:Y:S01]  /*5c80*/  SHF.R.S32.HI R4, RZ, 0x1f, R5 ;  /* 0x0000001fff047819 */ /* 0x000fe20000011405 */
[----:B------:R-:W-:-:S03]  /*5c90*/  IMAD.SHL.U32 R31, R5, 0x10, RZ ;  /* 0x00000010051f7824 */ /* 0x000fc600078e00ff */
[----:B------:R-:W-:Y:S02]  /*5ca0*/  LEA.HI R4, R4, R5, RZ, 0x3 ;  /* 0x0000000504047211 */ /* 0x000fe400078f18ff */
[----:B------:R-:W-:-:S03]  /*5cb0*/  LOP3.LUT R5, R206, 0x70, R31, 0xf8, !PT ;  /* 0x00000070ce057812 */ /* 0x000fc600078ef81f */
[----:B------:R-:W-:Y:S01]  /*5cc0*/  IMAD.SHL.U32 R4, R4, 0x400, RZ ;  /* 0x0000040004047824 */ /* 0x000fe200078e00ff */
[----:B------:R-:W-:-:S04]  /*5cd0*/  LOP3.LUT R5, R5, R234, RZ, 0x3c, !PT ;  /* 0x000000ea05057212 */ /* 0x000fc800078e3cff */
[----:B------:R-:W-:-:S04]  /*5ce0*/  LOP3.LUT R4, R4, 0xffffe000, RZ, 0xc0, !PT ;  /* 0xffffe00004047812 */ /* 0x000fc800078ec0ff */
[----:B------:R-:W-:Y:S01]  /*5cf0*/  IADD3 R7, R5, R4, R210 ;  /* 0x0000000405077210 */ /* 0x000fe20007ffe0d2 */
[----:B------:R-:W-:-:S04]  /*5d00*/  IMAD R5, R192, 0x4000, R79 ;  /* 0x00004000c0057824 */ /* 0x000fc800078e024f */
[----:B------:R-:W-:Y:S02]  /*5d10*/  IMAD R7, R192, 0x4000, R7 ;  /* 0x00004000c0077824 */ /* 0x000fe400078e0207 */
[C---:B------:R-:W-:Y:S02]  /*5d20*/  IMAD.IADD R5, R16.reuse, 0x1, R5 ;  /* 0x0000000110057824 */ /* 0x040fe400078e0205 */
[----:B------:R-:W-:-:S04]  /*5d30*/  IMAD.IADD R8, R16, 0x1, R7 ;  /* 0x0000000110087824 */ /* 0x000fc800078e0207 */
[----:B------:R-:W1:Y:S04]  /*5d40*/  LDS.128 R4, [R5+0x20000] ;  /* 0x0200000005047984 */ /* 0x000e680000000c00 */
[----:B------:R-:W2:Y:S01]  /*5d50*/  LDS.128 R8, [R8+0x20000] ;  /* 0x0200000008087984 */ /* 0x000ea20000000c00 */
[----:B------:R-:W-:Y:S05]  /*5d60*/  @P4 BRA `(.L_x_1398) ;  /* 0x0000000c00504947 */ /* 0x000fea0003800000 */
[--C-:B------:R-:W-:Y:S01]  /*5d70*/  SHF.R.U32.HI R53, RZ, 0x8, R13.reuse ;  /* 0x00000008ff357819 */ /* 0x100fe2000001160d */
[----:B--2---:R-:W-:Y:S01]  /*5d80*/  IMAD.MOV.U32 R24, RZ, RZ, R8 ;  /* 0x000000ffff187224 */ /* 0x004fe200078e0008 */
[----:B-1----:R-:W-:Y:S02]  /*5d90*/  MOV R12, R4 ;  /* 0x00000004000c7202 */ /* 0x002fe40000000f00 */
[----:B------:R-:W-:Y:S01]  /*5da0*/  SHF.R.U32.HI R91, RZ, 0x10, R13 ;  /* 0x00000010ff5b7819 */ /* 0x000fe2000001160d */
[----:B------:R-:W-:Y:S01]  /*5db0*/  IMAD.SHL.U32 R4, R53, 0x100, RZ ;  /* 0x0000010035047824 */ /* 0x000fe200078e00ff */
[----:B------:R-:W-:Y:S02]  /*5dc0*/  LOP3.LUT R13, R13, 0xff0000ff, RZ, 0xc0, !PT ;  /* 0xff0000ff0d0d7812 */ /* 0x000fe400078ec0ff */
[----:B------:R-:W-:Y:S01]  /*5dd0*/  SHF.R.U32.HI R32, RZ, 0x8, R15 ;  /* 0x00000008ff207819 */ /* 0x000fe2000001160f */
[----:B------:R-:W-:Y:S01]  /*5de0*/  IMAD.U32 R8, R91, 0x10000, RZ ;  /* 0x000100005b087824 */ /* 0x000fe200078e00ff */
[----:B------:R-:W-:-:S02]  /*5df0*/  SHF.R.U32.HI R26, RZ, 0x8, R25 ;  /* 0x00000008ff1a7819 */ /* 0x000fc40000011619 */
[----:B------:R-:W-:Y:S02]  /*5e00*/  SHF.R.U32.HI R34, RZ, 0x10, R15 ;  /* 0x00000010ff227819 */ /* 0x000fe4000001160f */
[----:B------:R-:W-:Y:S01]  /*5e10*/  LOP3.LUT R33, R15, 0xff0000ff, RZ, 0xc0, !PT ;  /* 0xff0000ff0f217812 */ /* 0x000fe200078ec0ff */
[----:B------:R-:W-:Y:S01]  /*5e20*/  IMAD.MOV.U32 R15, RZ, RZ, R6 ;  /* 0x000000ffff0f7224 */ /* 0x000fe200078e0006 */
[----:B------:R-:W-:Y:S01]  /*5e30*/  LOP3.LUT R13, R13, 0xff00, R4, 0xf8, !PT ;  /* 0x0000ff000d0d7812 */ /* 0x000fe200078ef804 */
[----:B------:R-:W-:Y:S01]  /*5e40*/  IMAD.SHL.U32 R4, R32, 0x100, RZ ;  /* 0x0000010020047824 */ /* 0x000fe200078e00ff */
[----:B------:R-:W-:Y:S01]  /*5e50*/  SHF.R.U32.HI R90, RZ, 0x10, R25 ;  /* 0x00000010ff5a7819 */ /* 0x000fe20000011619 */
[----:B------:R-:W-:Y:S01]  /*5e60*/  IMAD.SHL.U32 R6, R26, 0x100, RZ ;  /* 0x000001001a067824 */ /* 0x000fe200078e00ff */
[----:B------:R-:W-:Y:S02]  /*5e70*/  SHF.R.U32.HI R14, RZ, 0x8, R27 ;  /* 0x00000008ff0e7819 */ /* 0x000fe4000001161b */
[----:B------:R-:W-:-:S02]  /*5e80*/  LOP3.LUT R25, R25, 0xff0000ff, RZ, 0xc0, !PT ;  /* 0xff0000ff19197812 */ /* 0x000fc400078ec0ff */
[----:B------:R-:W-:Y:S02]  /*5e90*/  SHF.R.U32.HI R52, RZ, 0x10, R27 ;  /* 0x00000010ff347819 */ /* 0x000fe4000001161b */
[----:B------:R-:W-:Y:S01]  /*5ea0*/  LOP3.LUT R35, R27, 0xff0000ff, RZ, 0xc0, !PT ;  /* 0xff0000ff1b237812 */ /* 0x000fe200078ec0ff */
[----:B------:R-:W-:Y:S01]  /*5eb0*/  IMAD.MOV.U32 R27, RZ, RZ, R10 ;  /* 0x000000ffff1b7224 */ /* 0x000fe200078e000a */
[----:B------:R-:W-:Y:S01]  /*5ec0*/  LOP3.LUT R33, R33, 0xff00, R4, 0xf8, !PT ;  /* 0x0000ff0021217812 */ /* 0x000fe200078ef804 */
[----:B------:R-:W-:Y:S01]  /*5ed0*/  IMAD.SHL.U32 R10, R14, 0x100, RZ ;  /* 0x000001000e0a7824 */ /* 0x000fe200078e00ff */
[----:B------:R-:W-:Y:S01]  /*5ee0*/  LOP3.LUT R53, R25, 0xff00, R6, 0xf8, !PT ;  /* 0x0000ff0019357812 */ /* 0x000fe200078ef806 */
[----:B------:R-:W-:Y:S01]  /*5ef0*/  IMAD.U32 R4, R34, 0x10000, RZ ;  /* 0x0001000022047824 */ /* 0x000fe200078e00ff */
[----:B------:R-:W-:Y:S01]  /*5f00*/  LOP3.LUT R8, R13, 0xff0000, R8, 0xf8, !PT ;  /* 0x00ff00000d087812 */ /* 0x000fe200078ef808 */
[----:B------:R-:W-:Y:S01]  /*5f10*/  IMAD.U32 R6, R52, 0x10000, RZ ;  /* 0x0001000034067824 */ /* 0x000fe200078e00ff */
[----:B------:R-:W-:-:S02]  /*5f20*/  F2FP.F16.E4M3.UNPACK_B R34, R97.H1 ;  /* 0x00000061ff22723e */ /* 0x000fc400030006ff */
[----:B------:R-:W-:Y:S02]  /*5f30*/  F2FP.F16.E4M3.UNPACK_B R25, R24.H1 ;  /* 0x00000018ff19723e */ /* 0x000fe400030006ff */
[----:B------:R-:W-:Y:S02]  /*5f40*/  F2FP.F16.E4M3.UNPACK_B R13, R12.H1 ;  /* 0x0000000cff0d723e */ /* 0x000fe400030006ff */
[----:B------:R-:W-:Y:S01]  /*5f50*/  LOP3.LUT R91, R35, 0xff00, R10, 0xf8, !PT ;  /* 0x0000ff00235b7812 */ /* 0x000fe200078ef80a */
[----:B------:R-:W-:Y:S01]  /*5f60*/  HADD2.F32 R35, -RZ, R34.H0_H0 ;  /* 0x20000022ff237230 */ /* 0x000fe20000004100 */
[----:B------:R-:W-:Y:S01]  /*5f70*/  F2FP.F16.E4M3.UNPACK_B R32, R95.H1 ;  /* 0x0000005fff20723e */ /* 0x000fe200030006ff */
[----:B------:R-:W-:Y:S01]  /*5f80*/  HADD2.F32 R26, -RZ, R25.H0_H0 ;  /* 0x20000019ff1a7230 */ /* 0x000fe20000004100 */
[----:B------:R-:W-:Y:S01]  /*5f90*/  LOP3.LUT R4, R33, 0xff0000, R4, 0xf8, !PT ;  /* 0x00ff000021047812 */ /* 0x000fe200078ef804 */
[----:B------:R-:W-:Y:S01]  /*5fa0*/  HADD2.F32 R14, -RZ, R13.H0_H0 ;  /* 0x2000000dff0e7230 */ /* 0x000fe20000004100 */
[----:B------:R-:W-:Y:S01]  /*5fb0*/  F2FP.F16.E4M3.UNPACK_B R97, R97 ;  /* 0x00000061ff61723e */ /* 0x000fe200020006ff */
[----:B------:R-:W-:-:S02]  /*5fc0*/  HADD2.F32 R33, -RZ, R32.H0_H0 ;  /* 0x20000020ff217230 */ /* 0x000fc40000004100 */
[-C--:B------:R-:W-:Y:S01]  /*5fd0*/  FMUL.FTZ R99, R26, R35.reuse ;  /* 0x000000231a637220 */ /* 0x080fe20000410000 */
[----:B------:R-:W-:Y:S02]  /*5fe0*/  IMAD.U32 R10, R90, 0x10000, RZ ;  /* 0x000100005a0a7824 */ /* 0x000fe400078e00ff */
[C---:B------:R-:W-:Y:S01]  /*5ff0*/  FMUL.FTZ R35, R14.reuse, R35 ;  /* 0x000000230e237220 */ /* 0x040fe20000410000 */
[----:B------:R-:W-:Y:S01]  /*6000*/  F2FP.F16.E4M3.UNPACK_B R24, R24 ;  /* 0x00000018ff18723e */ /* 0x000fe200020006ff */
[-C--:B------:R-:W-:Y:S01]  /*6010*/  FFMA.FTZ R99, R14, R33.reuse, -R99 ;  /* 0x000000210e637223 */ /* 0x080fe20000010863 */
[----:B------:R-:W-:Y:S02]  /*6020*/  HADD2.F32 R14, -RZ, R13.H1_H1 ;  /* 0x3000000dff0e7230 */ /* 0x000fe40000004100 */
[----:B------:R-:W-:Y:S01]  /*6030*/  FFMA.FTZ R90, R26, R33, R35 ;  /* 0x000000211a5a7223 */ /* 0x000fe20000010023 */
[----:B------:R-:W-:Y:S01]  /*6040*/  HADD2.F32 R35, -RZ, R34.H1_H1 ;  /* 0x30000022ff237230 */ /* 0x000fe20000004100 */
[----:B------:R-:W-:Y:S01]  /*6050*/  F2FP.F16.E4M3.UNPACK_B R12, R12 ;  /* 0x0000000cff0c723e */ /* 0x000fe200020006ff */
[----:B------:R-:W-:Y:S01]  /*6060*/  HADD2.F32 R26, -RZ, R25.H1_H1 ;  /* 0x30000019ff1a7230 */ /* 0x000fe20000004100 */
[----:B------:R-:W-:Y:S01]  /*6070*/  LOP3.LUT R10, R53, 0xff0000, R10, 0xf8, !PT ;  /* 0x00ff0000350a7812 */ /* 0x000fe200078ef80a */
[----:B------:R-:W-:Y:S01]  /*6080*/  HADD2.F32 R33, -RZ, R32.H1_H1 ;  /* 0x30000020ff217230 */ /* 0x000fe20000004100 */
[----:B------:R-:W-:Y:S01]  /*6090*/  F2FP.F16.E4M3.UNPACK_B R95, R95 ;  /* 0x0000005fff5f723e */ /* 0x000fe200020006ff */
[----:B------:R-:W-:-:S02]  /*60a0*/  HADD2.F32 R32, -RZ, R97.H0_H0 ;  /* 0x20000061ff207230 */ /* 0x000fc40000004100 */
[-C--:B------:R-:W-:Y:S01]  /*60b0*/  FMUL.FTZ R53, R26, R35.reuse ;  /* 0x000000231a357220 */ /* 0x080fe20000410000 */
[C---:B------:R-:W-:Y:S01]  /*60c0*/  FMUL.FTZ R35, R14.reuse, R35 ;  /* 0x000000230e237220 */ /* 0x040fe20000410000 */
        /* <DEDUP_REMOVED lines=8> */
[----:B------:R-:W-:Y:S01]  /*6150*/  HADD2.F32 R97, -RZ, R97.H1_H1 ;  /* 0x30000061ff617230 */ /* 0x000fe20000004100 */
[----:B------:R-:W-:Y:S01]  /*6160*/  F2FP.SATFINITE.E4M3.F32.PACK_AB_MERGE_C R99, R100, R99, RZ ;  /* 0x000000636463723e */ /* 0x000fe200048070ff */
        /* <DEDUP_REMOVED lines=30> */
[-C--:B------:R-:W-:Y:S01]  /*6350*/  FFMA.FTZ R97, R12, R13.reuse, -R97 ;  /* 0x0000000d0c617223 */ /* 0x080fe20000010861 */
[--C-:B------:R-:W-:Y:S02]  /*6360*/  HADD2.F32 R24, -RZ, R96.reuse.H0_H0 ;  /* 0x20000060ff187230 */ /* 0x100fe40000004100 */
[----:B------:R-:W-:Y:S01]  /*6370*/  FFMA.FTZ R104, R14, R13, R33 ;  /* 0x0000000d0e687223 */ /* 0x000fe20000010021 */
[----:B------:R-:W-:Y:S01]  /*6380*/  F2FP.F16.E4M3.UNPACK_B R86, R86 ;  /* 0x00000056ff56723e */ /* 0x000fe200020006ff */
[----:B------:R-:W-:Y:S01]  /*6390*/  HADD2.F32 R13, -RZ, R27.H0_H0 ;  /* 0x2000001bff0d7230 */ /* 0x000fe20000004100 */
[----:B------:R-:W-:Y:S01]  /*63a0*/  F2FP.SATFINITE.E4M3.F32.PACK_AB_MERGE_C R97, R97, R102, RZ ;  /* 0x000000666161723e */ /* 0x000fe200048070ff */
[----:B------:R-:W-:Y:S01]  /*63b0*/  HADD2.F32 R12, -RZ, R15.H0_H0 ;  /* 0x2000000fff0c7230 */ /* 0x000fe20000004100 */
[----:B------:R-:W-:Y:S01]  /*63c0*/  F2FP.SATFINITE.E4M3.F32.PACK_AB_MERGE_C R99, R53, R34, R99 ;  /* 0x000000223563723e */ /* 0x000fe20004807063 */
[----:B------:R-:W-:-:S02]  /*63d0*/  HADD2.F32 R96, -RZ, R96.H1_H1 ;  /* 0x30000060ff607230 */ /* 0x000fc40000004100 */
[-C--:B------:R-:W-:Y:S01]  /*63e0*/  FMUL.FTZ R25, R13, R24.reuse ;  /* 0x000000180d197220 */ /* 0x080fe20000410000 */
[----:B------:R-:W-:Y:S02]  /*63f0*/  HADD2.F32 R27, -RZ, R27.H1_H1 ;  /* 0x3000001bff1b7230 */ /* 0x000fe40000004100 */
[----:B------:R-:W-:Y:S01]  /*6400*/  FMUL.FTZ R24, R12, R24 ;  /* 0x000000180c187220 */ /* 0x000fe20000410000 */
[--C-:B------:R-:W-:Y:S01]  /*6410*/  HADD2.F32 R14, -RZ, R86.reuse.H0_H0 ;  /* 0x20000056ff0e7230 */ /* 0x100fe20000004100 */
[----:B------:R-:W-:Y:S01]  /*6420*/  F2FP.SATFINITE.E4M3.F32.PACK_AB_MERGE_C R95, R104, R95, RZ ;  /* 0x0000005f685f723e */ /* 0x000fe200048070ff */
[----:B------:R-:W-:Y:S02]  /*6430*/  HADD2.F32 R15, -RZ, R15.H1_H1 ;  /* 0x3000000fff0f7230 */ /* 0x000fe40000004100 */
[----:B------:R-:W-:Y:S01]  /*6440*/  FMUL.FTZ R32, R27, R96 ;  /* 0x000000601b207220 */ /* 0x000fe20000410000 */
[----:B------:R-:W-:Y:S02]  /*6450*/  HADD2.F32 R86, -RZ, R86.H1_H1 ;  /* 0x30000056ff567230 */ /* 0x000fe40000004100 */
[-C--:B------:R-:W-:Y:S01]  /*6460*/  FFMA.FTZ R26, R12, R14.reuse, -R25 ;  /* 0x0000000e0c1a7223 */ /* 0x080fe20000010819 */
[----:B------:R-:W-:Y:S01]  /*6470*/  FFMA.FTZ R33, R13, R14, R24 ;  /* 0x0000000e0d217223 */ /* 0x000fe20000010018 */
[----:B------:R-:W-:Y:S01]  /*6480*/  F2FP.F16.E4M3.UNPACK_B R14, R9 ;  /* 0x00000009ff0e723e */ /* 0x000fe200020006ff */
[C---:B------:R-:W-:Y:S01]  /*6490*/  FMUL.FTZ R96, R15.reuse, R96 ;  /* 0x000000600f607220 */ /* 0x040fe20000410000 */
[----:B------:R-:W-:Y:S01]  /*64a0*/  FFMA.FTZ R13, R15, R86, -R32 ;  /* 0x000000560f0d7223 */ /* 0x000fe20000010820 */
[----:B------:R-:W-:-:S02]  /*64b0*/  F2FP.F16.E4M3.UNPACK_B R25, R10 ;  /* 0x0000000aff19723e */ /* 0x000fc400020006ff */
[----:B------:R-:W-:Y:S01]  /*64c0*/  F2FP.F16.E4M3.UNPACK_B R12, R5 ;  /* 0x00000005ff0c723e */ /* 0x000fe200020006ff */
[----:B------:R-:W-:Y:S01]  /*64d0*/  HADD2.F32 R15, -RZ, R14.H0_H0 ;  /* 0x2000000eff0f7230 */ /* 0x000fe20000004100 */
[----:B------:R-:W-:Y:S01]  /*64e0*/  F2FP.F16.E4M3.UNPACK_B R24, R8 ;  /* 0x00000008ff18723e */ /* 0x000fe200020006ff */
[----:B------:R-:W-:Y:S01]  /*64f0*/  HADD2.F32 R32, -RZ, R25.H0_H0 ;  /* 0x20000019ff207230 */ /* 0x000fe20000004100 */
[----:B------:R-:W-:Y:S01]  /*6500*/  F2FP.SATFINITE.E4M3.F32.PACK_AB_MERGE_C R100, R13, R26, R97 ;  /* 0x0000001a0d64723e */ /* 0x000fe20004807061 */
[----:B------:R-:W-:Y:S02]  /*6510*/  HADD2.F32 R13, -RZ, R12.H0_H0 ;  /* 0x2000000cff0d7230 */ /* 0x000fe40000004100 */
[----:B------:R-:W-:Y:S01]  /*6520*/  FFMA.FTZ R96, R27, R86, R96 ;  /* 0x000000561b607223 */ /* 0x000fe20000010060 */
[----:B------:R-:W-:Y:S02]  /*6530*/  HADD2.F32 R26, -RZ, R24.H0_H0 ;  /* 0x20000018ff1a7230 */ /* 0x000fe40000004100 */
[----:B------:R-:W-:Y:S01]  /*6540*/  FMUL.FTZ R34, R15, R32 ;  /* 0x000000200f227220 */ /* 0x000fe20000410000 */
[----:B------:R-:W-:-:S02]  /*6550*/  HADD2.F32 R14, -RZ, R14.H1_H1 ;  /* 0x3000000eff0e7230 */ /* 0x000fc40000004100 */
[----:B------:R-:W-:Y:S01]  /*6560*/  FMUL.FTZ R32, R13, R32 ;  /* 0x000000200d207220 */ /* 0x000fe20000410000 */
[----:B------:R-:W-:Y:S01]  /*6570*/  HADD2.F32 R25, -RZ, R25.H1_H1 ;  /* 0x30000019ff197230 */ /* 0x000fe20000004100 */
[----:B------:R-:W-:Y:S01]  /*6580*/  F2FP.SATFINITE.E4M3.F32.PACK_AB_MERGE_C R96, R96, R33, R95 ;  /* 0x000000216060723e */ /* 0x000fe2000480705f */
[----:B------:R-:W-:Y:S02]  /*6590*/  HADD2.F32 R12, -RZ, R12.H1_H1 ;  /* 0x3000000cff0c7230 */ /* 0x000fe40000004100 */
[----:B------:R-:W-:Y:S01]  /*65a0*/  FFMA.FTZ R32, R15, R26, R32 ;  /* 0x0000001a0f207223 */ /* 0x000fe20000010020 */
[----:B------:R-:W-:Y:S02]  /*65b0*/  HADD2.F32 R15, -RZ, R24.H1_H1 ;  /* 0x30000018ff0f7230 */ /* 0x000fe40000004100 */
[-C--:B------:R-:W-:Y:S01]  /*65c0*/  FMUL.FTZ R27, R14, R25.reuse ;  /* 0x000000190e1b7220 */ /* 0x080fe20000410000 */
[----:B------:R-:W-:Y:S01]  /*65d0*/  F2FP.SATFINITE.E4M3.F32.PACK_AB_MERGE_C R90, R91, R90, RZ ;  /* 0x0000005a5b5a723e */ /* 0x000fe200048070ff */
[----:B------:R-:W-:Y:S01]  /*65e0*/  FFMA.FTZ R34, R13, R26, -R34 ;  /* 0x0000001a0d227223 */ /* 0x000fe20000010822 */
[C---:B------:R-:W-:Y:S01]  /*65f0*/  FMUL.FTZ R25, R12.reuse, R25 ;  /* 0x000000190c197220 */ /* 0x040fe20000410000 */
[----:B------:R-:W-:Y:S01]  /*6600*/  FFMA.FTZ R33, R12, R15, -R27 ;  /* 0x0000000f0c217223 */ /* 0x000fe2000001081b */
[----:B------:R-:W-:-:S02]  /*6610*/  F2FP.F16.E4M3.UNPACK_B R5, R5.H1 ;  /* 0x00000005ff05723e */ /* 0x000fc400030006ff */
[----:B------:R-:W-:Y:S02]  /*6620*/  F2FP.F16.E4M3.UNPACK_B R13, R9.H1 ;  /* 0x00000009ff0d723e */ /* 0x000fe400030006ff */
[----:B------:R-:W-:Y:S01]  /*6630*/  F2FP.F16.E4M3.UNPACK_B R12, R10.H1 ;  /* 0x0000000aff0c723e */ /* 0x000fe200030006ff */
[----:B------:R-:W-:Y:S01]  /*6640*/  HADD2.F32 R9, -RZ, R5.H0_H0 ;  /* 0x20000005ff097230 */ /* 0x000fe20000004100 */
[----:B------:R-:W-:Y:S01]  /*6650*/  F2FP.SATFINITE.E4M3.F32.PACK_AB_MERGE_C R101, R52, R35, R90 ;  /* 0x000000233465723e */ /* 0x000fe2000480705a */
[----:B------:R-:W-:Y:S01]  /*6660*/  FFMA.FTZ R35, R14, R15, R25 ;  /* 0x0000000f0e237223 */ /* 0x000fe20000010019 */
[--C-:B------:R-:W-:Y:S01]  /*6670*/  HADD2.F32 R10, -RZ, R13.reuse.H0_H0 ;  /* 0x2000000dff0a7230 */ /* 0x100fe20000004100 */
[----:B------:R-:W-:Y:S01]  /*6680*/  F2FP.F16.E4M3.UNPACK_B R8, R8.H1 ;  /* 0x00000008ff08723e */ /* 0x000fe200030006ff */
[----:B------:R-:W-:Y:S01]  /*6690*/  HADD2.F32 R14, -RZ, R12.H0_H0 ;  /* 0x2000000cff0e7230 */ /* 0x000fe20000004100 */
[----:B------:R-:W-:Y:S01]  /*66a0*/  F2FP.F16.E4M3.UNPACK_B R25, R6.H1 ;  /* 0x00000006ff19723e */ /* 0x000fe200030006ff */
[----:B------:R-:W-:-:S02]  /*66b0*/  HADD2.F32 R13, -RZ, R13.H1_H1 ;  /* 0x3000000dff0d7230 */ /* 0x000fc40000004100 */
[----:B------:R-:W-:Y:S02]  /*66c0*/  HADD2.F32 R24, -RZ, R12.H1_H1 ;  /* 0x3000000cff187230 */ /* 0x000fe40000004100 */
        /* <DEDUP_REMOVED lines=61> */
[----:B------:R-:W-:-:S07]  /*6aa0*/  MOV R6, R100 ;  /* 0x0000006400067202 */ /* 0x000fce0000000f00 */
.L_x_1398:
[----:B------:R-:W-:Y:S05]  /*6ab0*/  BSYNC B1 ;  /* 0x0000000000017941 */ /* 0x000fea0003800000 */
.L_x_1397:
[----:B-1----:R1:W-:Y:S01]  /*6ac0*/  STG.E.128 desc[UR46][R28.64], R4 ;  /* 0x000000041c007986 */ /* 0x0023e2000c101d2e */
[----:B------:R-:W-:-:S13]  /*6ad0*/  ISETP.GE.AND P4, PT, R31, R98, PT ;  /* 0x000000621f00720c */ /* 0x000fda0003f86270 */
[----:B------:R-:W-:Y:S05]  /*6ae0*/  @P4 BRA `(.L_x_1383) ;  /* 0x0000000000844947 */ /* 0x000fea0003800000 */
[--C-:B-1----:R-:W-:Y:S02]  /*6af0*/  SHF.R.S32.HI R4, RZ, 0x1f, R31.reuse ;  /* 0x0000001fff047819 */ /* 0x102fe4000001141f */
[----:B------:R-:W-:-:S04]  /*6b00*/  IADD3 R31, P4, P5, R44, R88, R31 ;  /* 0x000000582c1f7210 */ /* 0x000fc80007d9e01f */
[----:B------:R-:W-:Y:S02]  /*6b10*/  IADD3.X R30, R85, R30, R4, P4, P5 ;  /* 0x0000001e551e7210 */ /* 0x000fe400027ea404 */
[----:B------:R-:W-:-:S05]  /*6b20*/  IADD3 R50, P4, R31, R50, RZ ;  /* 0x000000321f327210 */ /* 0x000fca0007f9e0ff */
[----:B------:R-:W-:-:S05]  /*6b30*/  IMAD.X R51, R30, 0x1, R51, P4 ;  /* 0x000000011e337824 */ /* 0x000fca00020e0633 */
[----:B--2---:R1:W-:Y:S01]  /*6b40*/  STG.E.128 desc[UR46][R50.64], R8 ;  /* 0x0000000832007986 */ /* 0x0043e2000c101d2e */
[----:B------:R-:W-:Y:S05]  /*6b50*/  BRA `(.L_x_1383) ;  /* 0x0000000000687947 */ /* 0x000fea0003800000 */
.L_x_1366:
[----:B------:R-:W-:-:S06]  /*6b60*/  UISETP.NE.AND UP0, UPT, UR45, 0x3, UPT ;  /* 0x000000032d00788c */ /* 0x000fcc000bf05270 */
[----:B------:R-:W-:-:S13]  /*6b70*/  PLOP3.LUT P3, PT, PT, PT, UP0, 0x80, 0x0 ;  /* 0x000000000000781c */ /* 0x000fda0003f6f008 */
[----:B------:R-:W-:Y:S05]  /*6b80*/  @!P3 BRA `(.L_x_1399) ;  /* 0x000000000004b947 */ /* 0x000fea0003800000 */
[----:B------:R-:W-:Y:S01]  /*6b90*/  BPT.TRAP 0x1 ;  /* 0x000000040000795c */ /* 0x000fe20000300000 */
.L_x_1399:
[----:B------:R-:W-:Y:S01]  /*6ba0*/  IMAD R80, R192, 0x8, R16 ;  /* 0x00000008c0507824 */ /* 0x000fe200078e0210 */
[----:B------:R-:W-:Y:S01]  /*6bb0*/  SHF.L.U32 R93, R198, 0x1f, RZ ;  /* 0x0000001fc65d7819 */ /* 0x000fe200000006ff */
[----:B------:R-:W-:Y:S01]  /*6bc0*/  IMAD R84, R47, -0x40, R46 ;  /* 0xffffffc02f547824 */ /* 0x000fe200078e022e */
[----:B------:R-:W-:Y:S02]  /*6bd0*/  BSSY B1, `(.L_x_1400) ;  /* 0x0000004000017945 */ /* 0x000fe40003800000 */
[----:B------:R-:W0:Y:S02]  /*6be0*/  SYNCS.PHASECHK.TRANS64.TRYWAIT P4, [R80+URZ+0x28490], R93 ;  /* 0x0284905d500075a7 */ /* 0x000e24000808017f */
[----:B------:R-:W-:Y:S01]  /*6bf0*/  VIMNMX R84, R84, 0x40, PT ;  /* 0x0000004054547848 */ /* 0x000fe20003fe0100 */
[----:B0-----:R-:W-:Y:S06]  /*6c00*/  @!P4 BRA `(.L_x_1401) ;  /* 0x000001ec00acc947 */ /* 0x001fec0003800000 */
.L_x_1730:
[----:B------:R-:W-:Y:S05]  /*6c10*/  BSYNC B1 ;  /* 0x0000000000017941 */ /* 0x000fea0003800000 */
.L_x_1400:
[-C--:B------:R-:W-:Y:S01]  /*6c20*/  ISETP.GE.AND P5, PT, R17, R84.reuse, PT ;  /* 0x000000541100720c */ /* 0x080fe20003fa6270 */
[----:B------:R-:W-:Y:S01]  /*6c30*/  BSSY B1, `(.L_x_1402) ;  /* 0x0000007000017945 */ /* 0x000fe20003800000 */
[----:B------:R-:W-:-:S11]  /*6c40*/  ISETP.GE.AND P4, PT, R218, R84, PT ;  /* 0x00000054da00720c */ /* 0x000fd60003f86270 */
[----:B------:R-:W-:Y:S05]  /*6c50*/  @P5 BRA `(.L_x_1403) ;  /* 0x0000000000105947 */ /* 0x000fea0003800000 */
[----:B------:R-:W1:Y:S04]  /*6c60*/  @!P1 LDS.128 R4, [R82+0x20000] ;  /* 0x0200000052049984 */ /* 0x000e680000000c00 */
[----:B------:R-:W2:Y:S04]  /*6c70*/  @!P2 LDS.128 R8, [R82+0x22000] ;  /* 0x022000005208a984 */ /* 0x000ea80000000c00 */
[----:B-1----:R1:W-:Y:S04]  /*6c80*/  @!P1 STG.E.128 desc[UR46][R14.64], R4 ;  /* 0x000000040e009986 */ /* 0x0023e8000c101d2e */
[----:B--2---:R1:W-:Y:S02]  /*6c90*/  @!P2 STG.E.128 desc[UR46][R14.64+0x80], R8 ;  /* 0x000080080e00a986 */ /* 0x0043e4000c101d2e */
.L_x_1403:
[----:B------:R-:W-:Y:S05]  /*6ca0*/  BSYNC B1 ;  /* 0x0000000000017941 */ /* 0x000fea0003800000 */
.L_x_1402:
[----:B------:R-:W-:Y:S05]  /*6cb0*/  @P4 BRA `(.L_x_1383) ;  /* 0x0000000000104947 */ /* 0x000fea0003800000 */
[----:B-1----:R-:W1:Y:S04]  /*6cc0*/  @!P1 LDS.128 R4, [R82+0x21000] ;  /* 0x0210000052049984 */ /* 0x002e680000000c00 */
[----:B------:R-:W2:Y:S04]  /*6cd0*/  @!P2 LDS.128 R8, [R82+0x23000] ;  /* 0x023000005208a984 */ /* 0x000ea80000000c00 */
[----:B-1----:R1:W-:Y:S04]  /*6ce0*/  @!P1 STG.E.128 desc[UR46][R12.64], R4 ;  /* 0x000000040c009986 */ /* 0x0023e8000c101d2e */
[----:B--2---:R1:W-:Y:S02]  /*6cf0*/  @!P2 STG.E.128 desc[UR46][R12.64+0x80], R8 ;  /* 0x000080080c00a986 */ /* 0x0043e4000c101d2e */
.L_x_1383:
[----:B------:R-:W-:Y:S05]  /*6d00*/  BSYNC B0 ;  /* 0x0000000000007941 */ /* 0x000fea0003800000 */
.L_x_1365:
        /* <DEDUP_REMOVED lines=17> */
.L_x_1405:
[----:B------:R-:W-:Y:S05]  /*6e20*/  BSYNC B0 ;  /* 0x0000000000007941 */ /* 0x000fea0003800000 */
.L_x_1404:
[----:B------:R-:W1:Y:S01]  /*6e30*/  SYNCS.PHASECHK.TRANS64.TRYWAIT P3, [R80+URZ+0x284b0], R93 ;  /* 0x0284b05d500075a7 */ /* 0x000e62000806017f */
[----:B------:R-:W-:Y:S01]  /*6e40*/  ULDC UR41, c[0x0][0x2f4] ;  /* 0x0000bd0000297ab9 */ /* 0x000fe20000000800 */
[----:B------:R-:W-:Y:S01]  /*6e50*/  ULDC.64 UR36, c[0x0][0x328] ;  /* 0x0000ca0000247ab9 */ /* 0x000fe20000000a00 */
[----:B------:R-:W-:Y:S01]  /*6e60*/  ULDC.64 UR38, c[0x0][0x318] ;  /* 0x0000c60000267ab9 */ /* 0x000fe20000000a00 */
[----:B------:R-:W-:Y:S04]  /*6e70*/  BSSY B0, `(.L_x_1406) ;  /* 0x0000002000007945 */ /* 0x000fe80003800000 */
[----:B-1----:R-:W-:Y:S05]  /*6e80*/  @!P3 BRA `(.L_x_1407) ;  /* 0x000001ec0020b947 */ /* 0x002fea0003800000 */
.L_x_1731:
[----:B------:R-:W-:Y:S05]  /*6e90*/  BSYNC B0 ;  /* 0x0000000000007941 */ /* 0x000fea0003800000 */
.L_x_1406:
        /* <DEDUP_REMOVED lines=17> */
.L_x_1409:
[----:B------:R-:W-:Y:S05]  /*6fb0*/  BSYNC B0 ;  /* 0x0000000000007941 */ /* 0x000fea0003800000 */
.L_x_1408:
[----:B------:R-:W-:Y:S01]  /*6fc0*/  ISETP.GE.AND P3, PT, R218, R84, PT ;  /* 0x00000054da00720c */ /* 0x000fe20003f66270 */
[----:B------:R-:W-:-:S12]  /*6fd0*/  BSSY B0, `(.L_x_1410) ;  /* 0x0000011000007945 */ /* 0x000fd80003800000 */
[----:B------:R-:W-:Y:S05]  /*6fe0*/  @P3 BRA `(.L_x_1411) ;  /* 0x00000000003c3947 */ /* 0x000fea0003800000 */
[----:B------:R-:W-:Y:S01]  /*6ff0*/  IADD3 R7, P3, R12, 0x20, RZ ;  /* 0x000000200c077810 */ /* 0x000fe20007f7e0ff */
[----:B0-----:R-:W-:Y:S02]  /*7000*/  IMAD.MOV.U32 R4, RZ, RZ, R42 ;  /* 0x000000ffff047224 */ /* 0x001fe400078e002a */
        /* <DEDUP_REMOVED lines=11> */
[----:B--2---:R-:W0:Y:S04]  /*70c0*/  @!P3 LDS.128 R8, [R82+0x13000] ;  /* 0x013000005208b984 */ /* 0x004e280000000c00 */
[----:B0-----:R3:W-:Y:S02]  /*70d0*/  @!P3 STG.E.128 desc[UR46][R12.64+0x80], R8 ;  /* 0x000080080c00b986 */ /* 0x0017e4000c101d2e */
.L_x_1411:
[----:B------:R-:W-:Y:S05]  /*70e0*/  BSYNC B0 ;  /* 0x0000000000007941 */ /* 0x000fea0003800000 */
.L_x_1410:
[----:B------:R-:W-:Y:S01]  /*70f0*/  @!PT LDS RZ, [RZ] ;  /* 0x00000000fffff984 */ /* 0x000fe20000000800 */
[----:B------:R-:W-:Y:S01]  /*7100*/  @!PT LDS RZ, [RZ] ;  /* 0x00000000fffff984 */ /* 0x000fe20000000800 */
[----:B------:R-:W-:Y:S01]  /*7110*/  @!PT LDS RZ, [RZ] ;  /* 0x00000000fffff984 */ /* 0x000fe20000000800 */
[----:B------:R-:W-:Y:S01]  /*7120*/  @!PT LDS RZ, [RZ] ;  /* 0x00000000fffff984 */ /* 0x000fe20000000800 */
[----:B------:R4:W-:Y:S06]  /*7130*/  MEMBAR.ALL.CTA ;  /* 0x0000000000007992 */ /* 0x0009ec0000008000 */
[----:B----4-:R-:W4:Y:S02]  /*7140*/  FENCE.VIEW.ASYNC.S ;  /* 0x00000000000073c6 */ /* 0x010f240000000000 */
[----:B----4-:R4:W-:Y:S01]  /*7150*/  BAR.SYNC.DEFER_BLOCKING R64, 0x80 ;  /* 0x000200400000751d */ /* 0x0109e20000010000 */
[----:B------:R-:W-:Y:S01]  /*7160*/  ISETP.NE.AND P5, PT, R94, RZ, PT ;  /* 0x000000ff5e00720c */ /* 0x000fe20003fa5270 */
[----:B------:R-:W-:-:S02]  /*7170*/  VIADD R192, R192, 0x1 ;  /* 0x00000001c0c07836 */ /* 0x000fc40000000000 */
[----:B-1----:R-:W-:-:S03]  /*7180*/  @!P4 VIADD R80, R80, 0x284c0 ;  /* 0x000284c05050c836 */ /* 0x002fc60000000000 */
[C---:B------:R-:W-:Y:S02]  /*7190*/  ISETP.NE.AND P3, PT, R192.reuse, 0x2, PT ;  /* 0x00000002c000780c */ /* 0x040fe40003f65270 */
[----:B------:R-:W-:Y:S02]  /*71a0*/  @!P4 PRMT R80, RZ, 0x654, R80 ;  /* 0x00000654ff50c816 */ /* 0x000fe40000000050 */
[----:B------:R-:W-:Y:S02]  /*71b0*/  SEL R5, RZ, 0x1, P3 ;  /* 0x00000001ff057807 */ /* 0x000fe40001800000 */
[----:B------:R-:W-:Y:S02]  /*71c0*/  SEL R192, R192, RZ, P3 ;  /* 0x000000ffc0c07207 */ /* 0x000fe40001800000 */
[----:B------:R-:W-:Y:S01]  /*71d0*/  LOP3.LUT R198, R198, R5, RZ, 0x3c, !PT ;  /* 0x00000005c6c67212 */ /* 0x000fe200078e3cff */
[----:B------:R4:W-:Y:S01]  /*71e0*/  @!P4 SYNCS.ARRIVE.TRANS64.RED.A1T0 RZ, [R80+URZ], RZ ;  /* 0x000000ff50ffc9a7 */ /* 0x0009e2000810043f */
[----:B------:R-:W-:Y:S05]  /*71f0*/  @P5 BRA `(.L_x_1412) ;  /* 0xffffffb000e85947 */ /* 0x000fea000383ffff */
[----:B0-----:R-:W0:Y:S01]  /*7200*/  S2R R4, SR_TID.X ;  /* 0x0000000000047919 */ /* 0x001e220000002100 */
[----:B------:R-:W-:Y:S02]  /*7210*/  PLOP3.LUT P0, PT, PT, PT, PT, 0x8, 0x0 ;  /* 0x000000000000781c */ /* 0x000fe40003f0e170 */
[----:B0-----:R-:W-:-:S04]  /*7220*/  SHF.R.U32.HI R4, RZ, 0x7, R4 ;  /* 0x00000007ff047819 */ /* 0x001fc80000011604 */
[----:B------:R-:W-:-:S13]  /*7230*/  ISETP.NE.AND P5, PT, R4, 0x1, PT ;  /* 0x000000010400780c */ /* 0x000fda0003fa5270 */
[----:B------:R-:W-:Y:S06]  /*7240*/  @!P5 BAR.ARV 0x9, 0x100 ;  /* 0x024400000000db1d */ /* 0x000fec0000002000 */
.L_x_1360:
[----:B------:R-:W-:Y:S05]  /*7250*/  @P0 BRA `(.L_x_1413) ;  /* 0x00000000000c0947 */ /* 0x000fea0003800000 */
[----:B------:R-:W0:Y:S01]  /*7260*/  FENCE.VIEW.ASYNC.G ;  /* 0x00000000000073c6 */ /* 0x000e220000000100 */
[----:B------:R-:W-:Y:S05]  /*7270*/  WARPSYNC.ALL ;  /* 0x0000000000007948 */ /* 0x000fea0003800000 */
[----:B0-----:R-:W-:Y:S06]  /*7280*/  BAR.ARV 0xc, 0x180 ;  /* 0x0306000000007b1d */ /* 0x001fec0000002000 */
.L_x_1413:
[----:B------:R-:W-:Y:S01]  /*7290*/  ULDC.64 UR6, c[0x0][0x998] ;  /* 0x0002660000067ab9 */ /* 0x000fe20000000a00 */
[----:B------:R-:W-:Y:S01]  /*72a0*/  ULDC.64 UR4, c[0x0][0x990] ;  /* 0x0002640000047ab9 */ /* 0x000fe20000000a00 */
[----:B------:R-:W-:Y:S02]  /*72b0*/  ISETP.NE.U32.AND P1, PT, RZ, UR6, PT ;  /* 0x00000006ff007c0c */ /* 0x000fe4000bf25070 */
[----:B------:R-:W-:Y:S02]  /*72c0*/  ISETP.NE.U32.AND P0, PT, RZ, UR4, PT ;  /* 0x00000004ff007c0c */ /* 0x000fe4000bf05070 */
[----:B------:R-:W-:Y:S02]  /*72d0*/  ISETP.NE.AND.EX P1, PT, RZ, UR7, PT, P1 ;  /* 0x00000007ff007c0c */ /* 0x000fe4000bf25310 */
[----:B------:R-:W-:-:S11]  /*72e0*/  ISETP.NE.AND.EX P0, PT, RZ, UR5, PT, P0 ;  /* 0x00000005ff007c0c */ /* 0x000fd6000bf05300 */
[----:B--23--:R-:W0:Y:S01]  /*72f0*/  @P1 LDC.64 R8, c[0x0][0x9b8] ;  /* 0x00026e00ff081b82 */ /* 0x00ce220000000a00 */
[--C-:B------:R-:W-:Y:S02]  /*7300*/  @P1 SHF.R.S32.HI R5, RZ, 0x1f, R203.reuse ;  /* 0x0000001fff051819 */ /* 0x100fe400000114cb */
[----:B------:R-:W-:Y:S02]  /*7310*/  @P0 SHF.R.S32.HI R3, RZ, 0x1f, R203 ;  /* 0x0000001fff030819 */ /* 0x000fe400000114cb */
[----:B------:R-:W-:-:S03]  /*7320*/  @P1 SHF.R.S32.HI R15, RZ, 0x1f, R202 ;  /* 0x0000001fff0f1819 */ /* 0x000fc600000114ca */
[----:B------:R-:W1:Y:S08]  /*7330*/  @P0 LDC.64 R6, c[0x0][0x9a8] ;  /* 0x00026a00ff060b82 */ /* 0x000e700000000a00 */
[----:B------:R-:W2:Y:S08]  /*7340*/  @P1 LDC.64 R10, c[0x0][0x9c0] ;  /* 0x00027000ff0a1b82 */ /* 0x000eb00000000a00 */
[----:B------:R-:W3:Y:S01]  /*7350*/  @P0 LDC.64 R12, c[0x0][0x9b0] ;  /* 0x00026c00ff0c0b82 */ /* 0x000ee20000000a00 */
[----:B0-----:R-:W-:-:S02]  /*7360*/  @P1 IMAD R2, R5, R8, RZ ;  /* 0x0000000805021224 */ /* 0x001fc400078e02ff */
[----:B------:R-:W-:-:S04]  /*7370*/  @P1 IMAD.WIDE.U32 R4, R203, R8, RZ ;  /* 0x00000008cb041225 */ /* 0x000fc800078e00ff */
[----:B------:R-:W-:Y:S02]  /*7380*/  @P1 IMAD R9, R203, R9, R2 ;  /* 0x00000009cb091224 */ /* 0x000fe400078e0202 */
[-C--:B-1----:R-:W-:Y:S02]  /*7390*/  @P0 IMAD R0, R3, R6.reuse, RZ ;  /* 0x0000000603000224 */ /* 0x082fe400078e02ff */
[----:B------:R-:W-:Y:S01]  /*73a0*/  @P1 IMAD.IADD R5, R5, 0x1, R9 ;  /* 0x0000000105051824 */ /* 0x000fe200078e0209 */
[----:B------:R-:W-:Y:S01]  /*73b0*/  @P0 SHF.R.S32.HI R9, RZ, 0x1f, R202 ;  /* 0x0000001fff090819 */ /* 0x000fe200000114ca */
[C---:B------:R-:W-:Y:S02]  /*73c0*/  @P0 IMAD R7, R203.reuse, R7, R0 ;  /* 0x00000007cb070224 */ /* 0x040fe400078e0200 */
[----:B------:R-:W-:-:S04]  /*73d0*/  @P0 IMAD.WIDE.U32 R2, R203, R6, RZ ;  /* 0x00000006cb020225 */ /* 0x000fc800078e00ff */
[----:B--2---:R-:W-:Y:S02]  /*73e0*/  @P1 IMAD R6, R15, R10, RZ ;  /* 0x0000000a0f061224 */ /* 0x004fe400078e02ff */
[----:B------:R-:W-:Y:S02]  /*73f0*/  @P0 IMAD.IADD R3, R3, 0x1, R7 ;  /* 0x0000000103030824 */ /* 0x000fe400078e0207 */
[C---:B------:R-:W-:Y:S02]  /*7400*/  @P1 IMAD R11, R202.reuse, R11, R6 ;  /* 0x0000000bca0b1224 */ /* 0x040fe400078e0206 */
[----:B---3--:R-:W-:Y:S02]  /*7410*/  @P0 IMAD R0, R9, R12, RZ ;  /* 0x0000000c09000224 */ /* 0x008fe400078e02ff */
[----:B------:R-:W-:-:S04]  /*7420*/  @P1 IMAD.WIDE.U32 R6, R202, R10, R4 ;  /* 0x0000000aca061225 */ /* 0x000fc800078e0004 */
[C---:B------:R-:W-:Y:S01]  /*7430*/  @P0 IMAD R9, R202.reuse, R13, R0 ;  /* 0x0000000dca090224 */ /* 0x040fe200078e0200 */
[----:B------:R-:W-:Y:S01]  /*7440*/  @P1 IADD3 R5, R7, R11, RZ ;  /* 0x0000000b07051210 */ /* 0x000fe20007ffe0ff */
[----:B------:R-:W-:Y:S01]  /*7450*/  @P0 IMAD.WIDE.U32 R2, R202, R12, R2 ;  /* 0x0000000cca020225 */ /* 0x000fe200078e0002 */
[----:B------:R-:W-:Y:S01]  /*7460*/  @P1 LEA R8, P3, R6, UR6, 0x2 ;  /* 0x0000000606081c11 */ /* 0x000fe2000f8610ff */
[----:B------:R-:W0:Y:S02]  /*7470*/  LDC.64 R10, c[0x0][0x9e0] ;  /* 0x00027800ff0a7b82 */ /* 0x000e240000000a00 */
[----:B------:R-:W-:Y:S01]  /*7480*/  @P0 IMAD.IADD R3, R3, 0x1, R9 ;  /* 0x0000000103030824 */ /* 0x000fe200078e0209 */
[----:B------:R-:W-:Y:S01]  /*7490*/  @P0 LEA R4, P2, R2, UR4, 0x2 ;  /* 0x0000000402040c11 */ /* 0x000fe2000f8410ff */
[----:B------:R-:W-:Y:S01]  /*74a0*/  IMAD.MOV.U32 R0, RZ, RZ, 0x3f800000 ;  /* 0x3f800000ff007424 */ /* 0x000fe200078e00ff */
[----:B------:R-:W-:Y:S01]  /*74b0*/  @P1 LEA.HI.X R9, R6, UR7, R5, 0x2, P3 ;  /* 0x0000000706091c11 */ /* 0x000fe200098f1405 */
[----:B------:R-:W-:Y:S01]  /*74c0*/  ULDC UR4, c[0x0][0x988] ;  /* 0x0002620000047ab9 */ /* 0x000fe20000000800 */
[----:B------:R-:W-:Y:S01]  /*74d0*/  @P0 LEA.HI.X R5, R2, UR5, R3, 0x2, P2 ;  /* 0x0000000502050c11 */ /* 0x000fe200090f1403 */
[----:B------:R-:W-:Y:S01]  /*74e0*/  IMAD.MOV.U32 R3, RZ, RZ, 0x3f800000 ;  /* 0x3f800000ff037424 */ /* 0x000fe200078e00ff */
[----:B------:R-:W1:Y:S01]  /*74f0*/  LDC R2, c[0x0][0x448] ;  /* 0x00011200ff027b82 */ /* 0x000e620000000800 */
[----:B------:R-:W2:Y:S04]  /*7500*/  @P1 LDG.E R0, desc[UR46][R8.64] ;  /* 0x0000002e08001981 */ /* 0x000ea8000c1e1900 */
[----:B------:R3:W2:Y:S01]  /*7510*/  @P0 LDG.E R3, desc[UR46][R4.64] ;  /* 0x0000002e04030981 */ /* 0x0006a2000c1e1900 */
[----:B0-----:R-:W-:-:S02]  /*7520*/  ISETP.GE.AND P2, PT, R11, 0x1, PT ;  /* 0x000000010b00780c */ /* 0x001fc40003f46270 */
[----:B-1----:R-:W-:Y:S01]  /*7530*/  ISETP.NE.AND P1, PT, R2, 0x1, PT ;  /* 0x000000010200780c */ /* 0x002fe20003f25270 */
[----:B------:R-:W-:-:S12]  /*7540*/  VIADD R2, R204, 0x7f ;  /* 0x0000007fcc027836 */ /* 0x000fd80000000000 */
[----:B------:R-:W0:Y:S08]  /*7550*/  @P1 LDC R7, c[0x0][0x44c] ;  /* 0x00011300ff071b82 */ /* 0x000e300000000800 */
[----:B------:R-:W1:Y:S01]  /*7560*/  @P1 LDC R6, c[0x0][0x450] ;  /* 0x00011400ff061b82 */ /* 0x000e620000000800 */
[----:B0-----:R-:W-:-:S05]  /*7570*/  @P1 IMAD.HI.U32 R7, R2, R7, RZ ;  /* 0x0000000702071227 */ /* 0x001fca00078e00ff */
[----:B-1----:R-:W-:-:S05]  /*7580*/  @P1 SHF.R.U32.HI R2, RZ, R6, R7 ;  /* 0x00000006ff021219 */ /* 0x002fca0000011607 */
[----:B---3--:R-:W-:Y:S02]  /*7590*/  IMAD.IADD R5, R49, 0x1, R2 ;  /* 0x0000000131057824 */ /* 0x008fe400078e0202 */
[----:B--2---:R-:W-:Y:S02]  /*75a0*/  FMUL.FTZ R0, R3, R0 ;  /* 0x0000000003007220 */ /* 0x004fe40000410000 */
[----:B------:R-:W-:Y:S02]  /*75b0*/  IMAD.IADD R3, R5, 0x1, R10 ;  /* 0x0000000105037824 */ /* 0x000fe400078e020a */
[----:B------:R-:W-:Y:S01]  /*75c0*/  FMUL.FTZ R2, R0, UR4 ;  /* 0x0000000400027c20 */ /* 0x000fe20008410000 */
[----:B------:R-:W-:Y:S06]  /*75d0*/  @!P2 BRA `(.L_x_1414) ;  /* 0x000000000048a947 */ /* 0x000fec0003800000 */
        /* <DEDUP_REMOVED lines=11> */
.L_x_1416:
[----:B------:R-:W-:-:S13]  /*7690*/  ISETP.NE.AND P0, PT, R11, 0x1, PT ;  /* 0x000000010b00780c */ /* 0x000fda0003f05270 */
[----:B------:R-:W0:Y:S02]  /*76a0*/  @P0 LDC.64 R4, c[0x0][0x9e8] ;  /* 0x00027a00ff040b82 */ /* 0x000e240000000a00 */
[----:B0-----:R-:W-:-:S05]  /*76b0*/  @P0 IMAD.HI.U32 R4, R0, R4, RZ ;  /* 0x0000000400040227 */ /* 0x001fca00078e00ff */
[----:B------:R-:W-:-:S07]  /*76c0*/  @P0 SHF.R.U32.HI R0, RZ, R5, R4 ;  /* 0x00000005ff000219 */ /* 0x000fce0000011604 */
.L_x_1417:
[----:B------:R-:W-:Y:S05]  /*76d0*/  BSYNC B0 ;  /* 0x0000000000007941 */ /* 0x000fea0003800000 */
.L_x_1415:
[----:B------:R-:W-:-:S05]  /*76e0*/  IMAD R0, R0, R11, R11 ;  /* 0x0000000b00007224 */ /* 0x000fca00078e020b */
[----:B------:R-:W-:-:S07]  /*76f0*/  VIMNMX R3, R3, R0, PT ;  /* 0x0000000003037248 */ /* 0x000fce0003fe0100 */
.L_x_1414:
[----:B------:R-:W0:Y:S01]  /*7700*/  @P1 LDC R5, c[0x0][0x44c] ;  /* 0x00011300ff051b82 */ /* 0x000e220000000800 */
[----:B------:R-:W-:Y:S01]  /*7710*/  VIADD R3, R3, 0x3f ;  /* 0x0000003f03037836 */ /* 0x000fe20000000000 */
[----:B------:R-:W-:Y:S01]  /*7720*/  ULDC UR4, c[0x0][0x9dc] ;  /* 0x0002770000047ab9 */ /* 0x000fe20000000800 */
[----:B------:R-:W-:-:S03]  /*7730*/  IMAD.MOV.U32 R4, RZ, RZ, R204 ;  /* 0x000000ffff047224 */ /* 0x000fc600078e00cc */
[----:B------:R-:W-:Y:S02]  /*7740*/  SHF.R.S32.HI R0, RZ, 0x1f, R3 ;  /* 0x0000001fff007819 */ /* 0x000fe40000011403 */
[----:B------:R-:W1:Y:S02]  /*7750*/  @P1 LDC R6, c[0x0][0x450] ;  /* 0x00011400ff061b82 */ /* 0x000e640000000800 */
[----:B------:R-:W-:-:S04]  /*7760*/  LEA.HI R0, R0, R3, RZ, 0x6 ;  /* 0x0000000300007211 */ /* 0x000fc800078f30ff */
[----:B------:R-:W-:-:S04]  /*7770*/  SHF.R.S32.HI R3, RZ, 0x6, R0 ;  /* 0x00000006ff037819 */ /* 0x000fc80000011400 */
[----:B------:R-:W-:Y:S01]  /*7780*/  VIMNMX R56, R56, R3, PT ;  /* 0x0000000338387248 */ /* 0x000fe20003fe0100 */
        /* <DEDUP_REMOVED lines=15> */
.L_x_1420:
[----:B------:R-:W-:-:S13]  /*7880*/  ISETP.NE.AND P0, PT, R11, 0x1, PT ;  /* 0x000000010b00780c */ /* 0x000fda0003f05270 */
[----:B------:R-:W0:Y:S02]  /*7890*/  @P0 LDC.64 R6, c[0x0][0x9e8] ;  /* 0x00027a00ff060b82 */ /* 0x000e240000000a00 */
[----:B0-----:R-:W-:-:S05]  /*78a0*/  @P0 IMAD.HI.U32 R6, R0, R6, RZ ;  /* 0x0000000600060227 */ /* 0x001fca00078e00ff */
[----:B------:R-:W-:-:S07]  /*78b0*/  @P0 SHF.R.U32.HI R0, RZ, R7, R6 ;  /* 0x00000007ff000219 */ /* 0x000fce0000011606 */
.L_x_1421:
[----:B------:R-:W-:Y:S05]  /*78c0*/  BSYNC B0 ;  /* 0x0000000000007941 */ /* 0x000fea0003800000 */
.L_x_1419:
[----:B------:R-:W-:-:S05]  /*78d0*/  IMAD R3, R0, R11, RZ ;  /* 0x0000000b00037224 */ /* 0x000fca00078e02ff */
[----:B------:R-:W-:-:S07]  /*78e0*/  VIMNMX R4, R4, R3, !PT ;  /* 0x0000000304047248 */ /* 0x000fce0007fe0100 */
.L_x_1418:
[----:B------:R-:W-:Y:S01]  /*78f0*/  SHF.R.S32.HI R5, RZ, 0x1f, R4 ;  /* 0x0000001fff057819 */ /* 0x000fe20000011404 */
[----:B------:R-:W-:Y:S01]  /*7900*/  IMAD.MOV.U32 R3, RZ, RZ, RZ ;  /* 0x000000ffff037224 */ /* 0x000fe200078e00ff */
[----:B------:R-:W-:Y:S02]  /*7910*/  PLOP3.LUT P0, PT, PT, PT, PT, 0x80, 0x0 ;  /* 0x000000000000781c */ /* 0x000fe40003f0f070 */
[----:B------:R-:W-:Y:S02]  /*7920*/  CS2R R140, SRZ ;  /* 0x00000000008c7805 */ /* 0x000fe4000001ff00 */
[----:B------:R-:W-:Y:S02]  /*7930*/  LEA.HI R5, R5, R4, RZ, 0x6 ;  /* 0x0000000405057211 */ /* 0x000fe400078f30ff */
[----:B------:R-:W-:Y:S02]  /*7940*/  CS2R R146, SRZ ;  /* 0x0000000000927805 */ /* 0x000fe4000001ff00 */
[----:B------:R-:W-:-:S02]  /*7950*/  MOV R0, RZ ;  /* 0x000000ff00007202 */ /* 0x000fc40000000f00 */
[----:B------:R-:W-:Y:S02]  /*7960*/  CS2R R108, SRZ ;  /* 0x00000000006c7805 */ /* 0x000fe4000001ff00 */
[----:B------:R-:W-:Y:S02]  /*7970*/  SHF.R.S32.HI R5, RZ, 0x6, R5 ;  /* 0x00000006ff057819 */ /* 0x000fe40000011405 */
[----:B------:R-:W-:Y:S02]  /*7980*/  CS2R R144, SRZ ;  /* 0x0000000000907805 */ /* 0x000fe4000001ff00 */
[----:B------:R-:W-:Y:S02]  /*7990*/  CS2R R134, SRZ ;  /* 0x0000000000867805 */ /* 0x000fe4000001ff00 */
[----:B------:R-:W-:Y:S02]  /*79a0*/  CS2R R138, SRZ ;  /* 0x00000000008a7805 */ /* 0x000fe4000001ff00 */
[----:B------:R-:W-:-:S02]  /*79b0*/  VIMNMX R201, RZ, R5, !PT ;  /* 0x00000005ffc97248 */ /* 0x000fc40007fe0100 */
[----:B------:R-:W-:Y:S02]  /*79c0*/  CS2R R100, SRZ ;  /* 0x0000000000647805 */ /* 0x000fe4000001ff00 */
[----:B------:R-:W-:Y:S02]  /*79d0*/  CS2R R136, SRZ ;  /* 0x0000000000887805 */ /* 0x000fe4000001ff00 */
[----:B------:R-:W-:Y:S02]  /*79e0*/  CS2R R132, SRZ ;  /* 0x0000000000847805 */ /* 0x000fe4000001ff00 */
[----:B------:R-:W-:Y:S02]  /*79f0*/  ISETP.GT.AND P1, PT, R56, R201, PT ;  /* 0x000000c93800720c */ /* 0x000fe40003f24270 */
        /* <DEDUP_REMOVED lines=23> */
[----:B------:R-:W-:Y:S01]  /*7b70*/  CS2R R124, SRZ ;  /* 0x00000000007c7805 */ /* 0x000fe2000001ff00 */
[----:B------:R-:W-:Y:S01]  /*7b80*/  IMAD.MOV.U32 R86, RZ, RZ, RZ ;  /* 0x000000ffff567224 */ /* 0x000fe200078e00ff */
[----:B------:R-:W-:Y:S02]  /*7b90*/  CS2R R82, SRZ ;  /* 0x0000000000527805 */ /* 0x000fe4000001ff00 */
[----:B------:R-:W-:Y:S02]  /*7ba0*/  CS2R R44, SRZ ;  /* 0x00000000002c7805 */ /* 0x000fe4000001ff00 */
[----:B----4-:R-:W-:Y:S01]  /*7bb0*/  CS2R R80, SRZ ;  /* 0x0000000000507805 */ /* 0x010fe2000001ff00 */
        /* <DEDUP_REMOVED lines=16> */
[----:B------:R-:W-:Y:S01]  /*7cc0*/  CS2R R46, SRZ ;  /* 0x00000000002e7805 */ /* 0x000fe2000001ff00 */
[----:B------:R-:W-:Y:S01]  /*7cd0*/  IMAD.MOV.U32 R11, RZ, RZ, RZ ;  /* 0x000000ffff0b7224 */ /* 0x000fe200078e00ff */
        /* <DEDUP_REMOVED lines=11> */
[----:B------:R-:W-:Y:S06]  /*7d90*/  @!P1 BRA `(.L_x_1422) ;  /* 0x0000012c00cc9947 */ /* 0x000fec0003800000 */
[----:B------:R-:W-:-:S03]  /*7da0*/  UMOV UR4, 0xffffffff ;  /* 0xffffffff00047882 */ /* 0x000fc60000000000 */
[----:B------:R-:W-:Y:S05]  /*7db0*/  BRA.DIV UR4, `(.L_x_1423) ;  /* 0x000001de04687947 */ /* 0x000fea000b800000 */
[----:B------:R0:W1:Y:S02]  /*7dc0*/  SHFL.IDX PT, R200, R229, RZ, 0x1f ;  /* 0x00001fffe5c87589 */ /* 0x00006400000e0000 */
.L_x_1734:
[----:B-1----:R-:W-:Y:S01]  /*7dd0*/  LEA.HI R0, R200, R200, RZ, 0x1 ;  /* 0x000000c8c8007211 */ /* 0x002fe200078f08ff */
[----:B------:R-:W-:-:S03]  /*7de0*/  ULOP3.LUT UP0, URZ, UR44, 0x1bf, URZ, 0xc0, !UPT ;  /* 0x000001bf2c3f7892 */ /* 0x000fc6000f80c03f */
[----:B------:R-:W-:-:S03]  /*7df0*/  LOP3.LUT R3, R0, 0x1e, RZ, 0xc0, !PT ;  /* 0x0000001e00037812 */ /* 0x000fc600078ec0ff */
[----:B------:R-:W-:Y:S02]  /*7e00*/  PLOP3.LUT P0, PT, PT, PT, UP0, 0x80, 0x0 ;  /* 0x000000000000781c */ /* 0x000fe40003f0f008 */
[----:B------:R-:W-:-:S05]  /*7e10*/  IMAD.IADD R3, R200, 0x1, -R3 ;  /* 0x00000001c8037824 */ /* 0x000fca00078e0a03 */
[----:B------:R-:W-:-:S04]  /*7e20*/  LEA R3, R3, UR44, 0xd ;  /* 0x0000002c03037c11 */ /* 0x000fc8000f8e68ff */
        /* <DEDUP_REMOVED lines=11> */
[----:B------:R-:W-:Y:S01]  /*7ee0*/  MOV R13, RZ ;  /* 0x000000ff000d7202 */ /* 0x000fe20000000f00 */
[----:B------:R-:W-:Y:S02]  /*7ef0*/  IMAD.U32 R7, RZ, RZ, UR7 ;  /* 0x00000007ff077e24 */ /* 0x000fe4000f8e00ff */
[----:B------:R-:W-:-:S02]  /*7f00*/  IMAD.U32 R10, RZ, RZ, UR4 ;  /* 0x00000004ff0a7e24 */ /* 0x000fc4000f8e00ff */
[----:B------:R-:W-:Y:S02]  /*7f10*/  IMAD.U32 R11, RZ, RZ, UR5 ;  /* 0x00000005ff0b7e24 */ /* 0x000fe4000f8e00ff */
[----:B------:R-:W-:Y:S02]  /*7f20*/  IMAD.MOV.U32 R8, RZ, RZ, 0x70 ;  /* 0x00000070ff087424 */ /* 0x000fe400078e00ff */
[----:B-1----:R-:W-:-:S07]  /*7f30*/  IMAD.MOV.U32 R12, RZ, RZ, 0x1 ;  /* 0x00000001ff0c7424 */ /* 0x002fce00078e00ff */
[----:B------:R-:W-:-:S07]  /*7f40*/  LEPC R20, `(.L_x_1424) ;  /* 0x000000001014794e */ /* 0x000fce0000000000 */
[----:B0-2--5:R-:W-:Y:S05]  /*7f50*/  CALL.ABS.NOINC R14 ;  /* 0x000000000e007343 */ /* 0x025fea0003c00000 */
.L_x_1424:
        /* <DEDUP_REMOVED lines=13> */
.L_x_1428:
[----:B--2---:R2:W3:Y:S02]  /*8030*/  SYNCS.PHASECHK.TRANS64.TRYWAIT P0, [R16+URZ+0x28400], R3 ;  /* 0x02840003100075a7 */ /* 0x0044e4000800017f */
[----:B---3--:R-:W-:Y:S05]  /*8040*/  @!P0 NANOSLEEP.SYNCS 0x989680 ;  /* 0x009896800000895d */ /* 0x008fea0003900000 */
[----:B------:R-:W3:Y:S02]  /*8050*/  @!P0 SYNCS.PHASECHK.TRANS64 P0, [R16+URZ+0x28400], R3 ;  /* 0x02840003100085a7 */ /* 0x000ee4000800007f */
[----:B---3--:R-:W-:Y:S05]  /*8060*/  @!P0 BRA `(.L_x_1428) ;  /* 0xfffffffc00f08947 */ /* 0x008fea000383ffff */
.L_x_1427:
[----:B------:R-:W-:Y:S05]  /*8070*/  BSYNC B0 ;  /* 0x0000000000007941 */ /* 0x000fea0003800000 */
.L_x_1426:
[----:B------:R-:W-:Y:S05]  /*8080*/  BRA `(.L_x_1429) ;  /* 0x0000009400187947 */ /* 0x000fea0003800000 */
.L_x_1425:
[----:B------:R-:W-:Y:S01]  /*8090*/  ULOP3.LUT UP0, URZ, UR44, 0x3ff, URZ, 0xc0, !UPT ;  /* 0x000003ff2c3f7892 */ /* 0x000fe2000f80c03f */
[----:B-----5:R-:W-:Y:S01]  /*80a0*/  SHF.R.S32.HI R0, RZ, 0x1f, R87 ;  /* 0x0000001fff007819 */ /* 0x020fe20000011457 */
[----:B------:R-:W-:Y:S01]  /*80b0*/  ULDC.64 UR4, c[0x0][0x3f8] ;  /* 0x0000fe0000047ab9 */ /* 0x000fe20000000a00 */
[----:B------:R-:W-:Y:S01]  /*80c0*/  ULDC.64 UR6, c[0x0][0x408] ;  /* 0x0001020000067ab9 */ /* 0x000fe20000000a00 */
[----:B------:R-:W-:Y:S02]  /*80d0*/  IMAD.WIDE.U32 R24, R87, UR4, RZ ;  /* 0x0000000457187c25 */ /* 0x000fe4000f8e00ff */
[----:B------:R-:W-:Y:S02]  /*80e0*/  PLOP3.LUT P0, PT, PT, PT, UP0, 0x80, 0x0 ;  /* 0x000000000000781c */ /* 0x000fe40003f0f008 */
[C---:B------:R-:W-:Y:S02]  /*80f0*/  IMAD R4, R0.reuse, UR4, RZ ;  /* 0x0000000400047c24 */ /* 0x040fe4000f8e02ff */
[----:B------:R-:W-:-:S02]  /*8100*/  IMAD R0, R0, UR6, RZ ;  /* 0x0000000600007c24 */ /* 0x000fc4000f8e02ff */
[C---:B------:R-:W-:Y:S02]  /*8110*/  IMAD R29, R87.reuse, UR5, R4 ;  /* 0x00000005571d7c24 */ /* 0x040fe4000f8e0204 */
[C---:B------:R-:W-:Y:S02]  /*8120*/  IMAD R31, R87.reuse, UR7, R0 ;  /* 0x00000007571f7c24 */ /* 0x040fe4000f8e0200 */
[----:B------:R-:W-:-:S04]  /*8130*/  IMAD.WIDE.U32 R26, R87, UR6, RZ ;  /* 0x00000006571a7c25 */ /* 0x000fc8000f8e00ff */
[----:B------:R-:W-:Y:S02]  /*8140*/  IMAD.IADD R29, R29, 0x1, R25 ;  /* 0x000000011d1d7824 */ /* 0x000fe400078e0219 */
        /* <DEDUP_REMOVED lines=15> */
[----:B-1----:R-:W-:-:S07]  /*8240*/  IMAD.MOV.U32 R13, RZ, RZ, RZ ;  /* 0x000000ffff0d7224 */ /* 0x002fce00078e00ff */
[----:B------:R-:W-:-:S07]  /*8250*/  LEPC R20, `(.L_x_1430) ;  /* 0x000000001014794e */ /* 0x000fce0000000000 */
[----:B0-2---:R-:W-:Y:S05]  /*8260*/  CALL.ABS.NOINC R14 ;  /* 0x000000000e007343 */ /* 0x005fea0003c00000 */
.L_x_1430:
[----:B------:R-:W-:Y:S01]  /*8270*/  ULDC.U8 UR4, c[0x0][0x410] ;  /* 0x0001040000047ab9 */ /* 0x000fe20000000000 */
[----:B------:R-:W-:Y:S01]  /*8280*/  IMAD.IADD R52, R17, 0x1, R204 ;  /* 0x0000000111347824 */ /* 0x000fe200078e02cc */
[----:B------:R-:W-:Y:S01]  /*8290*/  ISETP.NE.AND P0, PT, RZ, UR4, PT ;  /* 0x00000004ff007c0c */ /* 0x000fe2000bf05270 */
[----:B------:R-:W-:Y:S03]  /*82a0*/  BSSY B0, `(.L_x_1431) ;  /* 0x000091c000007945 */ /* 0x000fe60003800000 */
[----:B------:R-:W-:-:S09]  /*82b0*/  LEA R3, R215, R52, 0x5 ;  /* 0x00000034d7037211 */ /* 0x000fd200078e28ff */
[----:B------:R-:W-:Y:S05]  /*82c0*/  @!P0 BRA `(.L_x_1432) ;  /* 0x0000004800588947 */ /* 0x000fea0003800000 */
[----:B------:R-:W1:Y:S01]  /*82d0*/  LDC R10, c[0x0][0x448] ;  /* 0x00011200ff0a7b82 */ /* 0x000e620000000800 */
[----:B------:R-:W-:Y:S01]  /*82e0*/  ULDC.64 UR4, c[0x0][0x3f8] ;  /* 0x0000fe0000047ab9 */ /* 0x000fe20000000a00 */
[----:B------:R-:W-:Y:S01]  /*82f0*/  IMAD.MOV.U32 R4, RZ, RZ, R24 ;  /* 0x000000ffff047224 */ /* 0x000fe200078e0018 */
[----:B------:R-:W-:Y:S01]  /*8300*/  ULDC.64 UR6, c[0x0][0x408] ;  /* 0x0001020000067ab9 */ /* 0x000fe20000000a00 */
[----:B------:R-:W-:Y:S01]  /*8310*/  IMAD.MOV.U32 R8, RZ, RZ, R26 ;  /* 0x000000ffff087224 */ /* 0x000fe200078e001a */
[----:B------:R-:W-:Y:S01]  /*8320*/  ULDC.64 UR8, c[0x0][0x400] ;  /* 0x0001000000087ab9 */ /* 0x000fe20000000a00 */
[----:B------:R-:W-:Y:S01]  /*8330*/  IMAD.MOV.U32 R9, RZ, RZ, R31 ;  /* 0x000000ffff097224 */ /* 0x000fe200078e001f */
[----:B-1----:R-:W-:-:S13]  /*8340*/  ISETP.NE.AND P0, PT, R10, 0x1, PT ;  /* 0x000000010a00780c */ /* 0x002fda0003f05270 */
[----:B------:R-:W1:Y:S08]  /*8350*/  @P0 LDC R0, c[0x0][0x44c] ;  /* 0x00011300ff000b82 */ /* 0x000e700000000800 */
[----:B------:R-:W2:Y:S01]  /*8360*/  @P0 LDC R5, c[0x0][0x450] ;  /* 0x00011400ff050b82 */ /* 0x000ea20000000800 */
[----:B-1----:R-:W-:-:S05]  /*8370*/  @P0 IMAD.HI.U32 R0, R3, R0, RZ ;  /* 0x0000000003000227 */ /* 0x002fca00078e00ff */
[----:B--2---:R-:W-:Y:S01]  /*8380*/  @P0 SHF.R.U32.HI R3, RZ, R5, R0 ;  /* 0x00000005ff030219 */ /* 0x004fe20000011600 */
[----:B------:R-:W-:-:S03]  /*8390*/  IMAD.MOV.U32 R5, RZ, RZ, R29 ;  /* 0x000000ffff057224 */ /* 0x000fc600078e001d */
[----:B------:R-:W-:Y:S01]  /*83a0*/  SHF.R.S32.HI R0, RZ, 0x1f, R3 ;  /* 0x0000001fff007819 */ /* 0x000fe20000011403 */
[----:B------:R-:W-:-:S04]  /*83b0*/  IMAD.WIDE.U32 R4, R3, UR4, R4 ;  /* 0x0000000403047c25 */ /* 0x000fc8000f8e0004 */
[----:B------:R-:W-:Y:S02]  /*83c0*/  IMAD R6, R0, UR4, RZ ;  /* 0x0000000400067c24 */ /* 0x000fe4000f8e02ff */
[----:B------:R-:W-:-:S04]  /*83d0*/  IMAD.WIDE.U32 R8, R3, UR6, R8 ;  /* 0x0000000603087c25 */ /* 0x000fc8000f8e0008 */
[C---:B------:R-:W-:Y:S01]  /*83e0*/  IMAD R7, R3.reuse, UR5, R6 ;  /* 0x0000000503077c24 */ /* 0x040fe2000f8e0206 */
[----:B------:R-:W-:Y:S01]  /*83f0*/  ULDC.64 UR4, c[0x0][0x3e8] ;  /* 0x0000fa0000047ab9 */ /* 0x000fe20000000a00 */
[----:B------:R-:W-:Y:S01]  /*8400*/  IMAD R6, R0, UR6, RZ ;  /* 0x0000000600067c24 */ /* 0x000fe2000f8e02ff */
[----:B------:R-:W-:Y:S01]  /*8410*/  IADD3 R0, P0, R4, UR4, RZ ;  /* 0x0000000404007c10 */ /* 0x000fe2000ff1e0ff */
[----:B------:R-:W-:Y:S02]  /*8420*/  UMOV UR4, 0xffffffff ;  /* 0xffffffff00047882 */ /* 0x000fe40000000000 */
[----:B------:R-:W-:Y:S01]  /*8430*/  IMAD R3, R3, UR7, R6 ;  /* 0x0000000703037c24 */ /* 0x000fe2000f8e0206 */
[----:B------:R-:W-:Y:S02]  /*8440*/  IADD3 R6, P1, R8, UR8, RZ ;  /* 0x0000000808067c10 */ /* 0x000fe4000ff3e0ff */
[----:B------:R-:W-:Y:S02]  /*8450*/  IADD3.X R4, R5, UR5, R7, P0, !PT ;  /* 0x0000000505047c10 */ /* 0x000fe400087fe407 */
[----:B------:R-:W-:Y:S01]  /*8460*/  IADD3.X R8, R9, UR9, R3, P1, !PT ;  /* 0x0000000909087c10 */ /* 0x000fe20008ffe403 */
[----:B------:R-:W-:Y:S08]  /*8470*/  BRA.DIV UR4, `(.L_x_1433) ;  /* 0x000001d604e47947 */ /* 0x000ff0000b800000 */
[----:B------:R1:W2:Y:S04]  /*8480*/  SHFL.IDX PT, R3, R4, RZ, 0x181f ;  /* 0x00181fff04037589 */ /* 0x0002a800000e0000 */
[----:B------:R1:W3:Y:S04]  /*8490*/  SHFL.IDX PT, R5, R0, RZ, 0x181f ;  /* 0x00181fff00057589 */ /* 0x0002e800000e0000 */
[----:B------:R1:W4:Y:S04]  /*84a0*/  SHFL.IDX PT, R7, R8, RZ, 0x181f ;  /* 0x00181fff08077589 */ /* 0x00032800000e0000 */
[----:B------:R1:W0:Y:S02]  /*84b0*/  SHFL.IDX PT, R14, R6, RZ, 0x181f ;  /* 0x00181fff060e7589 */ /* 0x00022400000e0000 */
.L_x_1740:
[----:B------:R-:W-:Y:S01]  /*84c0*/  IMAD R37, R195, R10, RZ ;  /* 0x0000000ac3257224 */ /* 0x000fe200078e02ff */
[----:B------:R-:W-:Y:S01]  /*84d0*/  BSSY B1, `(.L_x_1434) ;  /* 0x000001a000017945 */ /* 0x000fe20003800000 */
[----:B------:R-:W-:Y:S02]  /*84e0*/  CS2R R24, SRZ ;  /* 0x0000000000187805 */ /* 0x000fe4000001ff00 */
[----:B------:R-:W-:Y:S02]  /*84f0*/  CS2R R38, SRZ ;  /* 0x0000000000267805 */ /* 0x000fe4000001ff00 */
[----:B------:R-:W-:Y:S02]  /*8500*/  CS2R R30, SRZ ;  /* 0x00000000001e7805 */ /* 0x000fe4000001ff00 */
[----:B------:R-:W-:Y:S02]  /*8510*/  ISETP.GE.AND P0, PT, R52, R37, PT ;  /* 0x000000253400720c */ /* 0x000fe40003f06270 */
[----:B------:R-:W-:-:S11]  /*8520*/  CS2R R44, SRZ ;  /* 0x00000000002c7805 */ /* 0x000fd6000001ff00 */
[----:B------:R-:W-:Y:S05]  /*8530*/  @P0 BRA `(.L_x_1435) ;  /* 0x00000000004c0947 */ /* 0x000fea0003800000 */
[----:B------:R-:W-:Y:S01]  /*8540*/  ULDC UR4, c[0x0][0x3f4] ;  /* 0x0000fd0000047ab9 */ /* 0x000fe20000000800 */
[----:B------:R-:W-:Y:S02]  /*8550*/  CS2R R24, SRZ ;  /* 0x0000000000187805 */ /* 0x000fe4000001ff00 */
[----:B------:R-:W-:Y:S02]  /*8560*/  ISETP.GE.AND P4, PT, R194, UR4, PT ;  /* 0x00000004c2007c0c */ /* 0x000fe4000bf86270 */
[----:B------:R-:W-:Y:S02]  /*8570*/  CS2R R38, SRZ ;  /* 0x0000000000267805 */ /* 0x000fe4000001ff00 */
[----:B------:R-:W-:Y:S02]  /*8580*/  ISETP.GE.AND P3, PT, R18, UR4, PT ;  /* 0x0000000412007c0c */ /* 0x000fe4000bf66270 */
[----:B------:R-:W-:-:S07]  /*8590*/  CS2R R44, SRZ ;  /* 0x00000000002c7805 */ /* 0x000fce000001ff00 */
[----:B---3--:R-:W-:-:S04]  /*85a0*/  @!P4 IADD3 R20, P0, R194, R5, RZ ;  /* 0x00000005c214c210 */ /* 0x008fc80007f1e0ff */
[-C--:B0-----:R-:W-:Y:S02]  /*85b0*/  @!P3 IADD3 R12, P1, R18, R14.reuse, RZ ;  /* 0x0000000e120cb210 */ /* 0x081fe40007f3e0ff */
[----:B------:R-:W-:Y:S01]  /*85c0*/  @!P4 IADD3 R14, P2, R194, R14, RZ ;  /* 0x0000000ec20ec210 */ /* 0x000fe20007f5e0ff */
[--C-:B--2---:R-:W-:Y:S01]  /*85d0*/  @!P4 IMAD.X R21, R3, 0x1, R214.reuse, P0 ;  /* 0x000000010315c824 */ /* 0x104fe200000e06d6 */
[----:B------:R-:W-:Y:S02]  /*85e0*/  @!P3 IADD3 R10, P0, R18, R5, RZ ;  /* 0x00000005120ab210 */ /* 0x000fe40007f1e0ff */
[----:B------:R-:W-:Y:S01]  /*85f0*/  CS2R R30, SRZ ;  /* 0x00000000001e7805 */ /* 0x000fe2000001ff00 */
[C-C-:B----4-:R-:W-:Y:S02]  /*8600*/  @!P3 IMAD.X R13, R7.reuse, 0x1, R19.reuse, P1 ;  /* 0x00000001070db824 */ /* 0x150fe400008e0613 */
[----:B------:R-:W-:Y:S01]  /*8610*/  @!P4 IMAD.X R15, R7, 0x1, R214, P2 ;  /* 0x00000001070fc824 */ /* 0x000fe200010e06d6 */
[----:B------:R0:W5:Y:S01]  /*8620*/  @!P4 LD.E.64 R24, desc[UR46][R20.64] ;  /* 0x0000002e1418c980 */ /* 0x000162000c101b00 */
[----:B------:R-:W-:-:S03]  /*8630*/  @!P3 IMAD.X R11, R3, 0x1, R19, P0 ;  /* 0x00000001030bb824 */ /* 0x000fc600000e0613 */
[----:B------:R0:W5:Y:S04]  /*8640*/  @!P3 LD.E.64 R44, desc[UR46][R12.64] ;  /* 0x0000002e0c2cb980 */ /* 0x000168000c101b00 */
[----:B------:R0:W5:Y:S04]  /*8650*/  @!P3 LD.E.64 R38, desc[UR46][R10.64] ;  /* 0x0000002e0a26b980 */ /* 0x000168000c101b00 */
[----:B------:R0:W5:Y:S02]  /*8660*/  @!P4 LD.E.64 R30, desc[UR46][R14.64] ;  /* 0x0000002e0e1ec980 */ /* 0x000164000c101b00 */
.L_x_1435:
[----:B------:R-:W-:Y:S05]  /*8670*/  BSYNC B1 ;  /* 0x0000000000017941 */ /* 0x000fea0003800000 */
.L_x_1434:
[----:B------:R-:W-:Y:S01]  /*8680*/  UMOV UR4, 0xffffffff ;  /* 0xffffffff00047882 */ /* 0x000fe20000000000 */
[----:B------:R-:W-:Y:S02]  /*8690*/  CS2R R26, SRZ ;  /* 0x00000000001a7805 */ /* 0x000fe4000001ff00 */
[----:B------:R-:W-:Y:S05]  /*86a0*/  BRA.DIV UR4, `(.L_x_1436) ;  /* 0x000001d604c87947 */ /* 0x000fea000b800000 */
[----:B--2---:R2:W1:Y:S04]  /*86b0*/  SHFL.IDX PT, R3, R4, 0x1, 0x181f ;  /* 0x00381f0004037f89 */ /* 0x00446800000e0000 */
[----:B---3--:R2:W3:Y:S04]  /*86c0*/  SHFL.IDX PT, R5, R0, 0x1, 0x181f ;  /* 0x00381f0000057f89 */ /* 0x0084e800000e0000 */
[----:B----4-:R2:W4:Y:S04]  /*86d0*/  SHFL.IDX PT, R7, R8, 0x1, 0x181f ;  /* 0x00381f0008077f89 */ /* 0x01052800000e0000 */
[----:B0-----:R2:W0:Y:S02]  /*86e0*/  SHFL.IDX PT, R14, R6, 0x1, 0x181f ;  /* 0x00381f00060e7f89 */ /* 0x00142400000e0000 */
.L_x_1746:
[----:B------:R-:W-:Y:S01]  /*86f0*/  VIADD R9, R52, 0x20 ;  /* 0x0000002034097836 */ /* 0x000fe20000000000 */
[----:B------:R-:W-:Y:S01]  /*8700*/  BSSY B1, `(.L_x_1437) ;  /* 0x0000019000017945 */ /* 0x000fe20003800000 */
[----:B------:R-:W-:Y:S02]  /*8710*/  CS2R R40, SRZ ;  /* 0x0000000000287805 */ /* 0x000fe4000001ff00 */
[----:B------:R-:W-:Y:S02]  /*8720*/  CS2R R32, SRZ ;  /* 0x0000000000207805 */ /* 0x000fe4000001ff00 */
[----:B------:R-:W-:Y:S02]  /*8730*/  CS2R R46, SRZ ;  /* 0x00000000002e7805 */ /* 0x000fe4000001ff00 */
[----:B------:R-:W-:-:S13]  /*8740*/  ISETP.GE.AND P0, PT, R9, R37, PT ;  /* 0x000000250900720c */ /* 0x000fda0003f06270 */
        /* <DEDUP_REMOVED lines=10> */
[--C-:B-1----:R-:W-:Y:S01]  /*87f0*/  @!P4 IMAD.X R21, R3, 0x1, R214.reuse, P0 ;  /* 0x000000010315c824 */ /* 0x102fe200000e06d6 */
        /* <DEDUP_REMOVED lines=9> */
.L_x_1438:
[----:B------:R-:W-:Y:S05]  /*8890*/  BSYNC B1 ;  /* 0x0000000000017941 */ /* 0x000fea0003800000 */
.L_x_1437:
[----:B------:R-:W-:-:S03]  /*88a0*/  UMOV UR4, 0xffffffff ;  /* 0xffffffff00047882 */ /* 0x000fc60000000000 */
[----:B------:R-:W-:Y:S05]  /*88b0*/  BRA.DIV UR4, `(.L_x_1439) ;  /* 0x000001d604b47947 */ /* 0x000fea000b800000 */
[----:B-1----:R1:W1:Y:S04]  /*88c0*/  SHFL.IDX PT, R3, R4, 0x2, 0x181f ;  /* 0x00581f0004037f89 */ /* 0x00226800000e0000 */
[----:B---3--:R3:W1:Y:S04]  /*88d0*/  SHFL.IDX PT, R5, R0, 0x2, 0x181f ;  /* 0x00581f0000057f89 */ /* 0x00866800000e0000 */
[----:B----4-:R3:W4:Y:S04]  /*88e0*/  SHFL.IDX PT, R7, R8, 0x2, 0x181f ;  /* 0x00581f0008077f89 */ /* 0x01072800000e0000 */
[----:B0-----:R3:W0:Y:S02]  /*88f0*/  SHFL.IDX PT, R14, R6, 0x2, 0x181f ;  /* 0x00581f00060e7f89 */ /* 0x00162400000e0000 */
.L_x_1752:
[----:B------:R-:W-:Y:S01]  /*8900*/  IADD3 R9, R52, 0x40, RZ ;  /* 0x0000004034097810 */ /* 0x000fe20007ffe0ff */
[----:B------:R-:W-:Y:S01]  /*8910*/  BSSY B1, `(.L_x_1440) ;  /* 0x000001a000017945 */ /* 0x000fe20003800000 */
[----:B------:R-:W-:Y:S02]  /*8920*/  CS2R R28, SRZ ;  /* 0x00000000001c7805 */ /* 0x000fe4000001ff00 */
[----:B------:R-:W-:Y:S02]  /*8930*/  CS2R R42, SRZ ;  /* 0x00000000002a7805 */ /* 0x000fe4000001ff00 */
[----:B------:R-:W-:Y:S02]  /*8940*/  ISETP.GE.AND P0, PT, R9, R37, PT ;  /* 0x000000250900720c */ /* 0x000fe40003f06270 */
[----:B------:R-:W-:Y:S02]  /*8950*/  CS2R R34, SRZ ;  /* 0x0000000000227805 */ /* 0x000fe4000001ff00 */
[----:B------:R-:W-:-:S09]  /*8960*/  CS2R R48, SRZ ;  /* 0x0000000000307805 */ /* 0x000fd2000001ff00 */
[----:B------:R-:W-:Y:S05]  /*8970*/  @P0 BRA `(.L_x_1441) ;  /* 0x00000000004c0947 */ /* 0x000fea0003800000 */
[----:B------:R-:W-:Y:S01]  /*8980*/  ULDC UR4, c[0x0][0x3f4] ;  /* 0x0000fd0000047ab9 */ /* 0x000fe20000000800 */
[----:B------:R-:W-:Y:S02]  /*8990*/  CS2R R28, SRZ ;  /* 0x00000000001c7805 */ /* 0x000fe4000001ff00 */
[----:B------:R-:W-:Y:S02]  /*89a0*/  ISETP.GE.AND P4, PT, R194, UR4, PT ;  /* 0x00000004c2007c0c */ /* 0x000fe4000bf86270 */
[----:B------:R-:W-:Y:S02]  /*89b0*/  CS2R R42, SRZ ;  /* 0x00000000002a7805 */ /* 0x000fe4000001ff00 */
[----:B------:R-:W-:Y:S02]  /*89c0*/  ISETP.GE.AND P3, PT, R18, UR4, PT ;  /* 0x0000000412007c0c */ /* 0x000fe4000bf66270 */
[----:B------:R-:W-:-:S07]  /*89d0*/  CS2R R48, SRZ ;  /* 0x0000000000307805 */ /* 0x000fce000001ff00 */
[----:B-1----:R-:W-:-:S04]  /*89e0*/  @!P4 IADD3 R20, P0, R194, R5, RZ ;  /* 0x00000005c214c210 */ /* 0x002fc80007f1e0ff */
[-C--:B0-----:R-:W-:Y:S02]  /*89f0*/  @!P3 IADD3 R12, P1, R18, R14.reuse, RZ ;  /* 0x0000000e120cb210 */ /* 0x081fe40007f3e0ff */
[----:B------:R-:W-:Y:S01]  /*8a00*/  @!P4 IADD3 R14, P2, R194, R14, RZ ;  /* 0x0000000ec20ec210 */ /* 0x000fe20007f5e0ff */
[--C-:B------:R-:W-:Y:S01]  /*8a10*/  @!P4 IMAD.X R21, R3, 0x1, R214.reuse, P0 ;  /* 0x000000010315c824 */ /* 0x100fe200000e06d6 */
        /* <DEDUP_REMOVED lines=9> */
.L_x_1441:
[----:B------:R-:W-:Y:S05]  /*8ab0*/  BSYNC B1 ;  /* 0x0000000000017941 */ /* 0x000fea0003800000 */
.L_x_1440:
[----:B------:R-:W-:Y:S01]  /*8ac0*/  UMOV UR4, 0xffffffff ;  /* 0xffffffff00047882 */ /* 0x000fe20000000000 */
[----:B0-----:R-:W-:Y:S02]  /*8ad0*/  CS2R R20, SRZ ;  /* 0x0000000000147805 */ /* 0x001fe4000001ff00 */
[----:B------:R-:W-:Y:S05]  /*8ae0*/  BRA.DIV UR4, `(.L_x_1442) ;  /* 0x000001d604987947 */ /* 0x000fea000b800000 */
[----:B-1----:R0:W1:Y:S04]  /*8af0*/  SHFL.IDX PT, R3, R4, 0x3, 0x181f ;  /* 0x00781f0004037f89 */ /* 0x00206800000e0000 */
[----:B------:R0:W0:Y:S04]  /*8b00*/  SHFL.IDX PT, R5, R0, 0x3, 0x181f ;  /* 0x00781f0000057f89 */ /* 0x00002800000e0000 */
[----:B----4-:R4:W0:Y:S04]  /*8b10*/  SHFL.IDX PT, R7, R8, 0x3, 0x181f ;  /* 0x00781f0008077f89 */ /* 0x01082800000e0000 */
[----:B------:R4:W0:Y:S02]  /*8b20*/  SHFL.IDX PT, R14, R6, 0x3, 0x181f ;  /* 0x00781f00060e7f89 */ /* 0x00082400000e0000 */
.L_x_1758:
[----:B------:R-:W-:Y:S01]  /*8b30*/  VIADD R52, R52, 0x60 ;  /* 0x0000006034347836 */ /* 0x000fe20000000000 */
[----:B------:R-:W-:Y:S01]  /*8b40*/  BSSY B1, `(.L_x_1443) ;  /* 0x0000019000017945 */ /* 0x000fe20003800000 */
[----:B------:R-:W-:Y:S02]  /*8b50*/  CS2R R10, SRZ ;  /* 0x00000000000a7805 */ /* 0x000fe4000001ff00 */
[----:B--234-:R-:W-:Y:S02]  /*8b60*/  CS2R R8, SRZ ;  /* 0x0000000000087805 */ /* 0x01cfe4000001ff00 */
        /* <DEDUP_REMOVED lines=9> */
[----:B0-----:R-:W-:-:S04]  /*8c00*/  @!P4 IADD3 R52, P0, R194, R5, RZ ;  /* 0x00000005c234c210 */ /* 0x001fc80007f1e0ff */
[-C--:B------:R-:W-:Y:S02]  /*8c10*/  @!P3 IADD3 R50, P1, R18, R14.reuse, RZ ;  /* 0x0000000e1232b210 */ /* 0x080fe40007f3e0ff */
[----:B------:R-:W-:Y:S01]  /*8c20*/  @!P4 IADD3 R14, P2, R194, R14, RZ ;  /* 0x0000000ec20ec210 */ /* 0x000fe20007f5e0ff */
[--C-:B-1----:R-:W-:Y:S01]  /*8c30*/  @!P4 IMAD.X R53, R3, 0x1, R214.reuse, P0 ;  /* 0x000000010335c824 */ /* 0x102fe200000e06d6 */
[----:B------:R-:W-:Y:S02]  /*8c40*/  @!P3 IADD3 R4, P0, R18, R5, RZ ;  /* 0x000000051204b210 */ /* 0x000fe40007f1e0ff */
[----:B------:R-:W-:Y:S01]  /*8c50*/  CS2R R8, SRZ ;  /* 0x0000000000087805 */ /* 0x000fe2000001ff00 */
[C-C-:B------:R-:W-:Y:S02]  /*8c60*/  @!P3 IMAD.X R51, R7.reuse, 0x1, R19.reuse, P1 ;  /* 0x000000010733b824 */ /* 0x140fe400008e0613 */
[----:B------:R-:W-:Y:S01]  /*8c70*/  @!P4 IMAD.X R15, R7, 0x1, R214, P2 ;  /* 0x00000001070fc824 */ /* 0x000fe200010e06d6 */
[----:B------:R2:W5:Y:S01]  /*8c80*/  @!P4 LD.E.64 R20, desc[UR46][R52.64] ;  /* 0x0000002e3414c980 */ /* 0x000562000c101b00 */
[----:B------:R-:W-:-:S03]  /*8c90*/  @!P3 IMAD.X R5, R3, 0x1, R19, P0 ;  /* 0x000000010305b824 */ /* 0x000fc600000e0613 */
[----:B------:R2:W5:Y:S04]  /*8ca0*/  @!P3 LD.E.64 R12, desc[UR46][R50.64] ;  /* 0x0000002e320cb980 */ /* 0x000568000c101b00 */
[----:B------:R2:W5:Y:S04]  /*8cb0*/  @!P3 LD.E.64 R10, desc[UR46][R4.64] ;  /* 0x0000002e040ab980 */ /* 0x000568000c101b00 */
[----:B------:R2:W5:Y:S02]  /*8cc0*/  @!P4 LD.E.64 R8, desc[UR46][R14.64] ;  /* 0x0000002e0e08c980 */ /* 0x000564000c101b00 */
.L_x_1444:
[----:B------:R-:W-:Y:S05]  /*8cd0*/  BSYNC B1 ;  /* 0x0000000000017941 */ /* 0x000fea0003800000 */
.L_x_1443:
[----:B------:R-:W-:Y:S01]  /*8ce0*/  ULEA.HI UR4, UR43, UR43, URZ, 0x1 ;  /* 0x0000002b2b047291 */ /* 0x000fe2000f8f083f */
[----:B0-----:R-:W-:Y:S01]  /*8cf0*/  VIADDMNMX R0, R37, -R204, 0x80, PT ;  /* 0x0000008025007446 */ /* 0x001fe200038009cc */
[----:B------:R-:W-:Y:S02]  /*8d00*/  BSSY B1, `(.L_x_1445) ;  /* 0x0000008000017945 */ /* 0x000fe40003800000 */
[----:B------:R-:W-:Y:S01]  /*8d10*/  ULOP3.LUT UR4, UR4, 0xfffffffe, URZ, 0xc0, !UPT ;  /* 0xfffffffe04047892 */ /* 0x000fe2000f8ec03f */
[----:B------:R-:W-:-:S03]  /*8d20*/  ISETP.GE.AND P1, PT, R17, R0, PT ;  /* 0x000000001100720c */ /* 0x000fc60003f26270 */
[----:B------:R-:W-:-:S06]  /*8d30*/  UIADD3 UR4, UR43, -UR4, URZ ;  /* 0x800000042b047290 */ /* 0x000fcc000fffe03f */
[----:B-1----:R-:W-:-:S05]  /*8d40*/  IMAD.U32 R3, RZ, RZ, UR4 ;  /* 0x00000004ff037e24 */ /* 0x002fca000f8e00ff */
[----:B------:R-:W-:-:S04]  /*8d50*/  SHF.L.U32 R3, R3, 0x1f, RZ ;  /* 0x0000001f03037819 */ /* 0x000fc800000006ff */
[----:B------:R-:W0:Y:S02]  /*8d60*/  SYNCS.PHASECHK.TRANS64.TRYWAIT P0, [R16+URZ+0x28400], R3 ;  /* 0x02840003100075a7 */ /* 0x000e24000800017f */
[----:B0-----:R-:W-:Y:S05]  /*8d70*/  @!P0 BRA `(.L_x_1446) ;  /* 0x000001d400648947 */ /* 0x001fea0003800000 */
.L_x_1759:
[----:B------:R-:W-:Y:S05]  /*8d80*/  BSYNC B1 ;  /* 0x0000000000017941 */ /* 0x000fea0003800000 */
.L_x_1445:
[----:B------:R-:W-:Y:S04]  /*8d90*/  BSSY B1, `(.L_x_1447) ;  /* 0x00000f9000017945 */ /* 0x000fe80003800000 */
[----:B------:R-:W-:Y:S05]  /*8da0*/  @P1 BRA `(.L_x_1448) ;  /* 0x0000000c00dc1947 */ /* 0x000fea0003800000 */
[----:B0-----:R-:W0:Y:S01]  /*8db0*/  LDC R3, c[0x0][0x3f4] ;  /* 0x0000fd00ff037b82 */ /* 0x001e220000000800 */
[----:B------:R-:W-:Y:S01]  /*8dc0*/  BSSY B2, `(.L_x_1449) ;  /* 0x000007a000027945 */ /* 0x000fe20003800000 */
[-C--:B0-----:R-:W-:Y:S02]  /*8dd0*/  ISETP.GE.AND P0, PT, R18, R3.reuse, PT ;  /* 0x000000031200720c */ /* 0x081fe40003f06270 */
[----:B------:R-:W-:-:S11]  /*8de0*/  ISETP.GE.AND P1, PT, R194, R3, PT ;  /* 0x00000003c200720c */ /* 0x000fd60003f26270 */
[----:B------:R-:W-:Y:S05]  /*8df0*/  @P0 BRA `(.L_x_1450) ;  /* 0x0000000400d80947 */ /* 0x000fea0003800000 */
[----:B--2---:R-:W0:Y:S01]  /*8e00*/  LDS.128 R4, [R212+0x18000] ;  /* 0x01800000d4047984 */ /* 0x004e220000000c00 */
[----:B-----5:R-:W-:Y:S02]  /*8e10*/  SHF.R.U32.HI R14, RZ, 0x8, R38 ;  /* 0x00000008ff0e7819 */ /* 0x020fe40000011626 */
[----:B------:R-:W-:Y:S02]  /*8e20*/  SHF.R.U32.HI R50, RZ, 0x8, R39 ;  /* 0x00000008ff327819 */ /* 0x000fe40000011627 */
[----:B------:R-:W-:Y:S02]  /*8e30*/  LOP3.LUT R3, R38, 0xff, RZ, 0xc0, !PT ;  /* 0x000000ff26037812 */ /* 0x000fe400078ec0ff */
[----:B------:R-:W-:Y:S02]  /*8e40*/  LOP3.LUT R14, R14, 0xff, RZ, 0xc0, !PT ;  /* 0x000000ff0e0e7812 */ /* 0x000fe400078ec0ff */
[----:B------:R-:W-:Y:S02]  /*8e50*/  SHF.R.U32.HI R52, RZ, 0x8, R45 ;  /* 0x00000008ff347819 */ /* 0x000fe4000001162d */
[----:B------:R-:W-:-:S02]  /*8e60*/  LOP3.LUT R15, R39, 0xff, RZ, 0xc0, !PT ;  /* 0x000000ff270f7812 */ /* 0x000fc400078ec0ff */
[----:B------:R-:W-:Y:S02]  /*8e70*/  LOP3.LUT R50, R50, 0xff, RZ, 0xc0, !PT ;  /* 0x000000ff32327812 */ /* 0x000fe400078ec0ff */
[----:B------:R-:W-:Y:S02]  /*8e80*/  PRMT R3, R14, 0x7604, R3 ;  /* 0x000076040e037816 */ /* 0x000fe40000000003 */
[----:B------:R-:W-:Y:S02]  /*8e90*/  SHF.R.U32.HI R54, RZ, 0x10, R39 ;  /* 0x00000010ff367819 */ /* 0x000fe40000011627 */
[----:B------:R-:W-:Y:S02]  /*8ea0*/  SHF.R.U32.HI R14, RZ, 0x8, R44 ;  /* 0x00000008ff0e7819 */ /* 0x000fe4000001162c */
[----:B------:R-:W-:Y:S02]  /*8eb0*/  SHF.R.U32.HI R53, RZ, 0x10, R45 ;  /* 0x00000010ff357819 */ /* 0x000fe4000001162d */
[----:B------:R-:W-:-:S02]  /*8ec0*/  LOP3.LUT R51, R45, 0xff, RZ, 0xc0, !PT ;  /* 0x000000ff2d337812 */ /* 0x000fc400078ec0ff */
[----:B------:R-:W-:Y:S01]  /*8ed0*/  LOP3.LUT R52, R52, 0xff, RZ, 0xc0, !PT ;  /* 0x000000ff34347812 */ /* 0x000fe200078ec0ff */
[----:B------:R-:W-:Y:S01]  /*8ee0*/  IMAD.U32 R53, R53, 0x10000, RZ ;  /* 0x0001000035357824 */ /* 0x000fe200078e00ff */
[----:B------:R-:W-:Y:S02]  /*8ef0*/  PRMT R15, R50, 0x7604, R15 ;  /* 0x00007604320f7816 */ /* 0x000fe4000000000f */
[----:B------:R-:W-:Y:S01]  /*8f00*/  LOP3.LUT R50, R14, 0xff, RZ, 0xc0, !PT ;  /* 0x000000ff0e327812 */ /* 0x000fe200078ec0ff */
[----:B------:R-:W-:Y:S01]  /*8f10*/  IMAD.U32 R14, R54, 0x10000, RZ ;  /* 0x00010000360e7824 */ /* 0x000fe200078e00ff */
[----:B------:R-:W-:Y:S02]  /*8f20*/  LOP3.LUT R37, R44, 0xff, RZ, 0xc0, !PT ;  /* 0x000000ff2c257812 */ /* 0x000fe400078ec0ff */
[----:B------:R-:W-:Y:S02]  /*8f30*/  PRMT R52, R52, 0x7604, R51 ;  /* 0x0000760434347816 */ /* 0x000fe40000000033 */
[----:B------:R-:W-:-:S02]  /*8f40*/  PRMT R51, R50, 0x7604, R37 ;  /* 0x0000760432337816 */ /* 0x000fc40000000025 */
[----:B------:R-:W-:Y:S02]  /*8f50*/  LOP3.LUT R37, R15, 0xff0000, R14, 0xf8, !PT ;  /* 0x00ff00000f257812 */ /* 0x000fe400078ef80e */
[----:B------:R-:W-:Y:S02]  /*8f60*/  LOP3.LUT R53, R52, 0xff0000, R53, 0xf8, !PT ;  /* 0x00ff000034357812 */ /* 0x000fe400078ef835 */
[----:B------:R-:W-:Y:S02]  /*8f70*/  LOP3.LUT R51, R51, 0xff0000, R44, 0xf8, !PT ;  /* 0x00ff000033337812 */ /* 0x000fe400078ef82c */
[----:B------:R-:W-:Y:S02]  /*8f80*/  LOP3.LUT R53, R53, 0xff000000, R45, 0xf8, !PT ;  /* 0xff00000035357812 */ /* 0x000fe400078ef82d */
[----:B------:R-:W-:Y:S02]  /*8f90*/  LOP3.LUT R39, R37, 0xff000000, R39, 0xf8, !PT ;  /* 0xff00000025277812 */ /* 0x000fe400078ef827 */
[----:B------:R-:W-:-:S02]  /*8fa0*/  LOP3.LUT R15, R3, 0xff0000, R38, 0xf8, !PT ;  /* 0x00ff0000030f7812 */ /* 0x000fc400078ef826 */
[----:B------:R-:W-:Y:S02]  /*8fb0*/  LOP3.LUT R51, R51, 0xff000000, R44, 0xf8, !PT ;  /* 0xff00000033337812 */ /* 0x000fe400078ef82c */
[-C--:B0-----:R-:W-:Y:S02]  /*8fc0*/  F2FP.F16.E4M3.UNPACK_B R3, R6.reuse.H1 ;  /* 0x00000006ff03723e */ /* 0x081fe400030006ff */
[----:B------:R-:W-:Y:S02]  /*8fd0*/  F2FP.F16.E4M3.UNPACK_B R52, R53 ;  /* 0x00000035ff34723e */ /* 0x000fe400020006ff */
[----:B------:R-:W-:Y:S01]  /*8fe0*/  F2FP.F16.E4M3.UNPACK_B R44, R39 ;  /* 0x00000027ff2c723e */ /* 0x000fe200020006ff */
[--C-:B------:R-:W-:Y:S01]  /*8ff0*/  HADD2.F32 R14, -RZ, R3.reuse.H1_H1 ;  /* 0x30000003ff0e7230 */ /* 0x100fe20000004100 */
[----:B------:R-:W-:Y:S01]  /*9000*/  F2FP.F16.E4M3.UNPACK_B R6, R6 ;  /* 0x00000006ff06723e */ /* 0x000fe200020006ff */
[----:B------:R-:W-:Y:S01]  /*9010*/  HADD2.F32 R54, -RZ, R52.H1_H1 ;  /* 0x30000034ff367230 */ /* 0x000fe20000004100 */
[----:B------:R-:W-:Y:S01]  /*9020*/  LOP3.LUT R50, R15, 0xff000000, R38, 0xf8, !PT ;  /* 0xff0000000f327812 */ /* 0x000fe200078ef826 */
[----:B------:R-:W-:Y:S01]  /*9030*/  HADD2.F32 R45, -RZ, R44.H1_H1 ;  /* 0x3000002cff2d7230 */ /* 0x000fe20000004100 */
[-C--:B------:R-:W-:Y:S01]  /*9040*/  F2FP.F16.E4M3.UNPACK_B R37, R7.reuse ;  /* 0x00000007ff25723e */ /* 0x080fe200020006ff */
[----:B------:R-:W-:Y:S01]  /*9050*/  HADD2.F32 R15, -RZ, R3.H0_H0 ;  /* 0x20000003ff0f7230 */ /* 0x000fe20000004100 */
[----:B------:R-:W-:Y:S01]  /*9060*/  F2FP.F16.E4M3.UNPACK_B R38, R7.H1 ;  /* 0x00000007ff26723e */ /* 0x000fe200030006ff */
[C---:B------:R-:W-:Y:S01]  /*9070*/  FMUL.FTZ R58, R14.reuse, R54 ;  /* 0x000000360e3a7220 */ /* 0x040fe20000410000 */
[----:B------:R-:W-:Y:S01]  /*9080*/  FMUL.FTZ R55, R14, R45 ;  /* 0x0000002d0e377220 */ /* 0x000fe20000410000 */
[-C--:B------:R-:W-:Y:S01]  /*9090*/  F2FP.F16.E4M3.UNPACK_B R7, R5.reuse ;  /* 0x00000005ff07723e */ /* 0x080fe200020006ff */
[----:B------:R-:W-:Y:S01]  /*90a0*/  HADD2.F32 R52, -RZ, R52.H0_H0 ;  /* 0x20000034ff347230 */ /* 0x000fe20000004100 */
[----:B------:R-:W-:Y:S01]  /*90b0*/  F2FP.F16.E4M3.UNPACK_B R14, R5.H1 ;  /* 0x00000005ff0e723e */ /* 0x000fe200030006ff */
[----:B------:R-:W-:-:S02]  /*90c0*/  HADD2.F32 R5, -RZ, R6.H1_H1 ;  /* 0x30000006ff057230 */ /* 0x000fc40000004100 */
[C---:B------:R-:W-:Y:S01]  /*90d0*/  FFMA.FTZ R59, R15.reuse, R45, -R58 ;  /* 0x0000002d0f3b7223 */ /* 0x040fe2000001083a */
[----:B------:R-:W-:Y:S02]  /*90e0*/  HADD2.F32 R44, -RZ, R44.H0_H0 ;  /* 0x2000002cff2c7230 */ /* 0x000fe40000004100 */
[----:B------:R-:W-:Y:S01]  /*90f0*/  FFMA.FTZ R60, R15, R54, R55 ;  /* 0x000000360f3c7223 */ /* 0x000fe20000010037 */
[----:B------:R-:W-:Y:S01]  /*9100*/  HADD2.F32 R6, -RZ, R6.H0_H0 ;  /* 0x20000006ff067230 */ /* 0x000fe20000004100 */
[----:B------:R-:W-:Y:S01]  /*9110*/  F2FP.F16.E4M3.UNPACK_B R53, R53.H1 ;  /* 0x00000035ff35723e */ /* 0x000fe200030006ff */
[C---:B------:R-:W-:Y:S01]  /*9120*/  FMUL.FTZ R15, R5.reuse, R52 ;  /* 0x00000034050f7220 */ /* 0x040fe20000410000 */
[----:B------:R-:W-:Y:S01]  /*9130*/  F2FP.F16.E4M3.UNPACK_B R39, R39.H1 ;  /* 0x00000027ff27723e */ /* 0x000fe200030006ff */
[-C--:B------:R-:W-:Y:S01]  /*9140*/  FMUL.FTZ R45, R5, R44.reuse ;  /* 0x0000002c052d7220 */ /* 0x080fe20000410000 */
[----:B------:R-:W-:Y:S02]  /*9150*/  HADD2.F32 R5, -RZ, R37.H1_H1 ;  /* 0x30000025ff057230 */ /* 0x000fe40000004100 */
[----:B------:R-:W-:Y:S01]  /*9160*/  FFMA.FTZ R55, R6, R44, -R15 ;  /* 0x0000002c06377223 */ /* 0x000fe2000001080f */
[----:B------:R-:W-:-:S02]  /*9170*/  HADD2.F32 R54, -RZ, R53.H0_H0 ;  /* 0x20000035ff367230 */ /* 0x000fc40000004100 */
[----:B------:R-:W-:Y:S01]  /*9180*/  FFMA.FTZ R58, R6, R52, R45 ;  /* 0x00000034063a7223 */ /* 0x000fe2000001002d */
[----:B------:R-:W-:Y:S01]  /*9190*/  HADD2.F32 R44, -RZ, R39.H0_H0 ;  /* 0x20000027ff2c7230 */ /* 0x000fe20000004100 */
[----:B------:R-:W-:Y:S01]  /*91a0*/  F2FP.F16.E4M3.UNPACK_B R3, R4 ;  /* 0x00000004ff03723e */ /* 0x000fe200020006ff */
[----:B------:R-:W-:Y:S02]  /*91b0*/  HADD2.F32 R53, -RZ, R53.H1_H1 ;  /* 0x30000035ff357230 */ /* 0x000fe40000004100 */
[C---:B------:R-:W-:Y:S01]  /*91c0*/  FMUL.FTZ R52, R5.reuse, R54 ;  /* 0x0000003605347220 */ /* 0x040fe20000410000 */
[----:B------:R-:W-:Y:S02]  /*91d0*/  HADD2.F32 R6, -RZ, R38.H1_H1 ;  /* 0x30000026ff067230 */ /* 0x000fe40000004100 */
[----:B------:R-:W-:Y:S01]  /*91e0*/  FMUL.FTZ R62, R5, R44 ;  /* 0x0000002c053e7220 */ /* 0x000fe20000410000 */
[----:B------:R-:W-:Y:S01]  /*91f0*/  HADD2.F32 R37, -RZ, R37.H0_H0 ;  /* 0x20000025ff257230 */ /* 0x000fe20000004100 */
[----:B------:R-:W-:Y:S01]  /*9200*/  F2FP.F16.E4M3.UNPACK_B R5, R51 ;  /* 0x00000033ff05723e */ /* 0x000fe200020006ff */
[----:B------:R-:W-:-:S02]  /*9210*/  HADD2.F32 R39, -RZ, R39.H1_H1 ;  /* 0x30000027ff277230 */ /* 0x000fc40000004100 */
[C---:B------:R-:W-:Y:S01]  /*9220*/  FMUL.FTZ R15, R6.reuse, R53 ;  /* 0x00000035060f7220 */ /* 0x040fe20000410000 */
[----:B------:R-:W-:Y:S02]  /*9230*/  HADD2.F32 R38, -RZ, R38.H0_H0 ;  /* 0x20000026ff267230 */ /* 0x000fe40000004100 */
[C---:B------:R-:W-:Y:S01]  /*9240*/  FFMA.FTZ R61, R37.reuse, R44, -R52 ;  /* 0x0000002c253d7223 */ /* 0x040fe20000010834 */
[----:B------:R-:W-:Y:S01]  /*9250*/  FFMA.FTZ R62, R37, R54, R62 ;  /* 0x00000036253e7223 */ /* 0x000fe2000001003e */
[-C--:B------:R-:W-:Y:S01]  /*9260*/  FMUL.FTZ R37, R6, R39.reuse ;  /* 0x0000002706257220 */ /* 0x080fe20000410000 */
[----:B------:R-:W-:Y:S01]  /*9270*/  F2FP.F16.E4M3.UNPACK_B R4, R4.H1 ;  /* 0x00000004ff04723e */ /* 0x000fe200030006ff */
[C---:B------:R-:W-:Y:S01]  /*9280*/  FFMA.FTZ R54, R38.reuse, R39, -R15 ;  /* 0x0000002726367223 */ /* 0x040fe2000001080f */
[-C--:B------:R-:W-:Y:S01]  /*9290*/  F2FP.F16.E4M3.UNPACK_B R15, R50.reuse ;  /* 0x00000032ff0f723e */ /* 0x080fe200020006ff */
[----:B------:R-:W-:Y:S01]  /*92a0*/  FFMA.FTZ R53, R38, R53, R37 ;  /* 0x0000003526357223 */ /* 0x000fe20000010025 */
[--C-:B------:R-:W-:Y:S01]  /*92b0*/  HADD2.F32 R39, -RZ, R5.reuse.H1_H1 ;  /* 0x30000005ff277230 */ /* 0x100fe20000004100 */
[----:B------:R-:W-:Y:S01]  /*92c0*/  F2FP.F16.E4M3.UNPACK_B R50, R50.H1 ;  /* 0x00000032ff32723e */ /* 0x000fe200030006ff */
[----:B------:R-:W-:Y:S01]  /*92d0*/  HADD2.F32 R38, -RZ, R5.H0_H0 ;  /* 0x20000005ff267230 */ /* 0x000fe20000004100 */
[----:B------:R-:W-:Y:S01]  /*92e0*/  F2FP.F16.E4M3.UNPACK_B R51, R51.H1 ;  /* 0x00000033ff33723e */ /* 0x000fe200030006ff */
[----:B------:R-:W-:-:S02]  /*92f0*/  HADD2.F32 R6, -RZ, R4.H1_H1 ;  /* 0x30000004ff067230 */ /* 0x000fc40000004100 */
[----:B------:R-:W-:Y:S02]  /*9300*/  HADD2.F32 R37, -RZ, R15.H1_H1 ;  /* 0x3000000fff257230 */ /* 0x000fe40000004100 */
[----:B------:R-:W-:Y:S02]  /*9310*/  HADD2.F32 R5, -RZ, R4.H0_H0 ;  /* 0x20000004ff057230 */ /* 0x000fe40000004100 */
[C---:B------:R-:W-:Y:S01]  /*9320*/  FMUL.FTZ R44, R6.reuse, R39 ;  /* 0x00000027062c7220 */ /* 0x040fe20000410000 */
[----:B------:R-:W-:Y:S02]  /*9330*/  HADD2.F32 R4, -RZ, R3.H1_H1 ;  /* 0x30000003ff047230 */ /* 0x000fe40000004100 */
[-C--:B------:R-:W-:Y:S01]  /*9340*/  FMUL.FTZ R52, R6, R37.reuse ;  /* 0x0000002506347220 */ /* 0x080fe20000410000 */
[----:B------:R-:W-:Y:S02]  /*9350*/  HADD2.F32 R15, -RZ, R15.H0_H0 ;  /* 0x2000000fff0f7230 */ /* 0x000fe40000004100 */
[----:B------:R-:W-:Y:S01]  /*9360*/  FFMA.FTZ R44, R5, R37, -R44 ;  /* 0x00000025052c7223 */ /* 0x000fe2000001082c */
[----:B------:R-:W-:-:S02]  /*9370*/  HADD2.F32 R3, -RZ, R3.H0_H0 ;  /* 0x20000003ff037230 */ /* 0x000fc40000004100 */
[CC--:B------:R-:W-:Y:S01]  /*9380*/  FMUL.FTZ R6, R4.reuse, R38.reuse ;  /* 0x0000002604067220 */ /* 0x0c0fe20000410000 */
[----:B------:R-:W-:Y:S01]  /*9390*/  FFMA.FTZ R39, R5, R39, R52 ;  /* 0x0000002705277223 */ /* 0x000fe20000010034 */
[-C--:B------:R-:W-:Y:S01]  /*93a0*/  FMUL.FTZ R45, R4, R15.reuse ;  /* 0x0000000f042d7220 */ /* 0x080fe20000410000 */
[----:B------:R-:W-:Y:S02]  /*93b0*/  HADD2.F32 R5, -RZ, R50.H1_H1 ;  /* 0x30000032ff057230 */ /* 0x000fe40000004100 */
[C---:B------:R-:W-:Y:S01]  /*93c0*/  FFMA.FTZ R37, R3.reuse, R15, -R6 ;  /* 0x0000000f03257223 */ /* 0x040fe20000010806 */
[----:B------:R-:W-:Y:S02]  /*93d0*/  HADD2.F32 R4, -RZ, R14.H1_H1 ;  /* 0x3000000eff047230 */ /* 0x000fe40000004100 */
[----:B------:R-:W-:Y:S01]  /*93e0*/  FFMA.FTZ R38, R3, R38, R45 ;  /* 0x0000002603267223 */ /* 0x000fe2000001002d */
[--C-:B------:R-:W-:Y:S02]  /*93f0*/  HADD2.F32 R15, -RZ, R51.reuse.H1_H1 ;  /* 0x30000033ff0f7230 */ /* 0x100fe40000004100 */
[----:B------:R-:W-:-:S02]  /*9400*/  HADD2.F32 R6, -RZ, R51.H0_H0 ;  /* 0x20000033ff067230 */ /* 0x000fc40000004100 */
[C---:B------:R-:W-:Y:S01]  /*9410*/  FMUL.FTZ R52, R4.reuse, R5 ;  /* 0x0000000504347220 */ /* 0x040fe20000410000 */
[--C-:B------:R-:W-:Y:S02]  /*9420*/  HADD2.F32 R3, -RZ, R7.reuse.H1_H1 ;  /* 0x30000007ff037230 */ /* 0x100fe40000004100 */
[----:B------:R-:W-:Y:S01]  /*9430*/  FMUL.FTZ R45, R4, R15 ;  /* 0x0000000f042d7220 */ /* 0x000fe20000410000 */
[----:B------:R-:W-:Y:S02]  /*9440*/  HADD2.F32 R50, -RZ, R50.H0_H0 ;  /* 0x20000032ff327230 */ /* 0x000fe40000004100 */
[----:B------:R-:W-:Y:S02]  /*9450*/  HADD2.F32 R14, -RZ, R14.H0_H0 ;  /* 0x2000000eff0e7230 */ /* 0x000fe40000004100 */
[C---:B------:R-:W-:Y:S01]  /*9460*/  FMUL.FTZ R4, R3.reuse, R6 ;  /* 0x0000000603047220 */ /* 0x040fe20000410000 */
[----:B------:R-:W-:Y:S02]  /*9470*/  HADD2.F32 R7, -RZ, R7.H0_H0 ;  /* 0x20000007ff077230 */ /* 0x000fe40000004100 */
[-C--:B------:R-:W-:Y:S01]  /*9480*/  FMUL.FTZ R3, R3, R50.reuse ;  /* 0x0000003203037220 */ /* 0x080fe20000410000 */
[C---:B------:R-:W-:Y:S01]  /*9490*/  FFMA.FTZ R45, R14.reuse, R5, -R45 ;  /* 0x000000050e2d7223 */ /* 0x040fe2000001082d */
[----:B------:R-:W-:Y:S01]  /*94a0*/  FFMA.FTZ R52, R14, R15, R52 ;  /* 0x0000000f0e347223 */ /* 0x000fe20000010034 */
[C---:B------:R-:W-:Y:S01]  /*94b0*/  FFMA.FTZ R5, R7.reuse, R50, -R4 ;  /* 0x0000003207057223 */ /* 0x040fe20000010804 */
[----:B------:R-:W-:Y:S01]  /*94c0*/  FFMA.FTZ R14, R7, R6, R3 ;  /* 0x00000006070e7223 */ /* 0x000fe20000010003 */
[----:B------:R-:W-:-:S02]  /*94d0*/  F2FP.SATFINITE.E4M3.F32.PACK_AB_MERGE_C R6, R60, R59, RZ ;  /* 0x0000003b3c06723e */ /* 0x000fc400048070ff */
[----:B------:R-:W-:Y:S02]  /*94e0*/  F2FP.SATFINITE.E4M3.F32.PACK_AB_MERGE_C R7, R53, R54, RZ ;  /* 0x000000363507723e */ /* 0x000fe400048070ff */
[----:B------:R-:W-:Y:S02]  /*94f0*/  F2FP.SATFINITE.E4M3.F32.PACK_AB_MERGE_C R4, R39, R44, RZ ;  /* 0x0000002c2704723e */ /* 0x000fe400048070ff */
[----:B------:R-:W-:Y:S02]  /*9500*/  F2FP.SATFINITE.E4M3.F32.PACK_AB_MERGE_C R45, R52, R45, RZ ;  /* 0x0000002d342d723e */ /* 0x000fe400048070ff */
[----:B------:R-:W-:Y:S02]  /*9510*/  F2FP.SATFINITE.E4M3.F32.PACK_AB_MERGE_C R6, R58, R55, R6 ;  /* 0x000000373a06723e */ /* 0x000fe40004807006 */
[----:B------:R-:W-:Y:S02]  /*9520*/  F2FP.SATFINITE.E4M3.F32.PACK_AB_MERGE_C R7, R62, R61, R7 ;  /* 0x0000003d3e07723e */ /* 0x000fe40004807007 */
[----:B------:R-:W-:-:S02]  /*9530*/  F2FP.SATFINITE.E4M3.F32.PACK_AB_MERGE_C R4, R38, R37, R4 ;  /* 0x000000252604723e */ /* 0x000fc40004807004 */
[----:B------:R-:W-:-:S05]  /*9540*/  F2FP.SATFINITE.E4M3.F32.PACK_AB_MERGE_C R5, R14, R5, R45 ;  /* 0x000000050e05723e */ /* 0x000fca000480702d */
[----:B------:R0:W-:Y:S02]  /*9550*/  STS.128 [R212+0x18000], R4 ;  /* 0x01800004d4007388 */ /* 0x0001e40000000c00 */
.L_x_1450:
[----:B------:R-:W-:Y:S05]  /*9560*/  BSYNC B2 ;  /* 0x0000000000027941 */ /* 0x000fea0003800000 */
.L_x_1449:
[----:B------:R-:W-:Y:S05]  /*9570*/  @P1 BRA `(.L_x_1448) ;  /* 0x0000000400e81947 */ /* 0x000fea0003800000 */
[----:B0-2---:R-:W0:Y:S01]  /*9580*/  LDS.128 R4, [R212+0x1c000] ;  /* 0x01c00000d4047984 */ /* 0x005e220000000c00 */
[----:B-----5:R-:W-:Y:S02]  /*9590*/  SHF.R.U32.HI R37, RZ, 0x8, R30 ;  /* 0x00000008ff257819 */ /* 0x020fe4000001161e */
[----:B------:R-:W-:Y:S02]  /*95a0*/  SHF.R.U32.HI R39, RZ, 0x8, R31 ;  /* 0x00000008ff277819 */ /* 0x000fe4000001161f */
[----:B------:R-:W-:Y:S02]  /*95b0*/  SHF.R.U32.HI R15, RZ, 0x8, R25 ;  /* 0x00000008ff0f7819 */ /* 0x000fe40000011619 */
[----:B------:R-:W-:Y:S02]  /*95c0*/  LOP3.LUT R44, R30, 0xff, RZ, 0xc0, !PT ;  /* 0x000000ff1e2c7812 */ /* 0x000fe400078ec0ff */
[----:B------:R-:W-:Y:S02]  /*95d0*/  LOP3.LUT R50, R31, 0xff, RZ, 0xc0, !PT ;  /* 0x000000ff1f327812 */ /* 0x000fe400078ec0ff */
[----:B------:R-:W-:-:S02]  /*95e0*/  LOP3.LUT R37, R37, 0xff, RZ, 0xc0, !PT ;  /* 0x000000ff25257812 */ /* 0x000fc400078ec0ff */
[----:B------:R-:W-:Y:S02]  /*95f0*/  LOP3.LUT R39, R39, 0xff, RZ, 0xc0, !PT ;  /* 0x000000ff27277812 */ /* 0x000fe400078ec0ff */
[----:B------:R-:W-:Y:S02]  /*9600*/  SHF.R.U32.HI R3, RZ, 0x8, R24 ;  /* 0x00000008ff037819 */ /* 0x000fe40000011618 */
[----:B------:R-:W-:Y:S02]  /*9610*/  LOP3.LUT R38, R25, 0xff, RZ, 0xc0, !PT ;  /* 0x000000ff19267812 */ /* 0x000fe400078ec0ff */
[----:B------:R-:W-:Y:S02]  /*9620*/  LOP3.LUT R15, R15, 0xff, RZ, 0xc0, !PT ;  /* 0x000000ff0f0f7812 */ /* 0x000fe400078ec0ff */
[----:B------:R-:W-:Y:S02]  /*9630*/  PRMT R45, R37, 0x7604, R44 ;  /* 0x00007604252d7816 */ /* 0x000fe4000000002c */
[----:B------:R-:W-:-:S02]  /*9640*/  PRMT R51, R39, 0x7604, R50 ;  /* 0x0000760427337816 */ /* 0x000fc40000000032 */
[----:B------:R-:W-:Y:S02]  /*9650*/  SHF.R.U32.HI R37, RZ, 0x10, R25 ;  /* 0x00000010ff257819 */ /* 0x000fe40000011619 */
[----:B------:R-:W-:Y:S02]  /*9660*/  SHF.R.U32.HI R50, RZ, 0x10, R31 ;  /* 0x00000010ff327819 */ /* 0x000fe4000001161f */
[----:B------:R-:W-:Y:S02]  /*9670*/  LOP3.LUT R14, R24, 0xff, RZ, 0xc0, !PT ;  /* 0x000000ff180e7812 */ /* 0x000fe400078ec0ff */
[----:B------:R-:W-:Y:S02]  /*9680*/  LOP3.LUT R3, R3, 0xff, RZ, 0xc0, !PT ;  /* 0x000000ff03037812 */ /* 0x000fe400078ec0ff */
[----:B------:R-:W-:Y:S02]  /*9690*/  PRMT R38, R15, 0x7604, R38 ;  /* 0x000076040f267816 */ /* 0x000fe40000000026 */
[----:B------:R-:W-:-:S02]  /*96a0*/  SHF.R.U32.HI R15, RZ, 0x10, R30 ;  /* 0x00000010ff0f7819 */ /* 0x000fc4000001161e */
[----:B------:R-:W-:Y:S02]  /*96b0*/  LOP3.LUT R37, R37, 0xff, RZ, 0xc0, !PT ;  /* 0x000000ff25257812 */ /* 0x000fe400078ec0ff */
[----:B------:R-:W-:Y:S02]  /*96c0*/  LOP3.LUT R50, R50, 0xff, RZ, 0xc0, !PT ;  /* 0x000000ff32327812 */ /* 0x000fe400078ec0ff */
[----:B------:R-:W-:Y:S02]  /*96d0*/  PRMT R14, R3, 0x7604, R14 ;  /* 0x00007604030e7816 */ /* 0x000fe4000000000e */
[----:B------:R-:W-:Y:S02]  /*96e0*/  SHF.R.U32.HI R3, RZ, 0x10, R24 ;  /* 0x00000010ff037819 */ /* 0x000fe40000011618 */
[----:B------:R-:W-:Y:S02]  /*96f0*/  LOP3.LUT R44, R15, 0xff, RZ, 0xc0, !PT ;  /* 0x000000ff0f2c7812 */ /* 0x000fe400078ec0ff */
[----:B------:R-:W-:-:S02]  /*9700*/  PRMT R39, R37, 0x7054, R38 ;  /* 0x0000705425277816 */ /* 0x000fc40000000026 */
[----:B------:R-:W-:Y:S02]  /*9710*/  PRMT R51, R50, 0x7054, R51 ;  /* 0x0000705432337816 */ /* 0x000fe40000000033 */
[----:B------:R-:W-:Y:S02]  /*9720*/  LOP3.LUT R3, R3, 0xff, RZ, 0xc0, !PT ;  /* 0x000000ff03037812 */ /* 0x000fe400078ec0ff */
[----:B------:R-:W-:Y:S02]  /*9730*/  PRMT R45, R44, 0x7054, R45 ;  /* 0x000070542c2d7816 */ /* 0x000fe4000000002d */
[----:B------:R-:W-:Y:S02]  /*9740*/  LOP3.LUT R51, R51, 0xff000000, R31, 0xf8, !PT ;  /* 0xff00000033337812 */ /* 0x000fe400078ef81f */
[----:B------:R-:W-:Y:S02]  /*9750*/  LOP3.LUT R39, R39, 0xff000000, R25, 0xf8, !PT ;  /* 0xff00000027277812 */ /* 0x000fe400078ef819 */
[----:B------:R-:W-:-:S02]  /*9760*/  PRMT R15, R3, 0x7054, R14 ;  /* 0x00007054030f7816 */ /* 0x000fc4000000000e */
        /* <DEDUP_REMOVED lines=32> */
[----:B------:R-:W-:Y:S02]  /*9970*/  HADD2.F32 R24, -RZ, R24.H0_H0 ;  /* 0x20000018ff187230 */ /* 0x000fe40000004100 */
[C---:B------:R-:W-:Y:S01]  /*9980*/  FMUL.FTZ R59, R5.reuse, R31 ;  /* 0x0000001f053b7220 */ /* 0x040fe20000410000 */
[----:B------:R-:W-:Y:S02]  /*9990*/  HADD2.F32 R51, -RZ, R51.H1_H1 ;  /* 0x30000033ff337230 */ /* 0x000fe40000004100 */
[-C--:B------:R-:W-:Y:S01]  /*99a0*/  FMUL.FTZ R5, R5, R15.reuse ;  /* 0x0000000f05057220 */ /* 0x080fe20000410000 */
[----:B------:R-:W-:Y:S02]  /*99b0*/  HADD2.F32 R6, -RZ, R25.H1_H1 ;  /* 0x30000019ff067230 */ /* 0x000fe40000004100 */
[----:B------:R-:W-:Y:S01]  /*99c0*/  FFMA.FTZ R59, R24, R15, -R59 ;  /* 0x0000000f183b7223 */ /* 0x000fe2000001083b */
[----:B------:R-:W-:-:S02]  /*99d0*/  HADD2.F32 R39, -RZ, R39.H1_H1 ;  /* 0x30000027ff277230 */ /* 0x000fc40000004100 */
[----:B------:R-:W-:Y:S01]  /*99e0*/  FFMA.FTZ R54, R24, R31, R5 ;  /* 0x0000001f18367223 */ /* 0x000fe20000010005 */
[----:B------:R-:W-:Y:S02]  /*99f0*/  HADD2.F32 R25, -RZ, R25.H0_H0 ;  /* 0x20000019ff197230 */ /* 0x000fe40000004100 */
[C---:B------:R-:W-:Y:S01]  /*9a00*/  FMUL.FTZ R30, R6.reuse, R51 ;  /* 0x00000033061e7220 */ /* 0x040fe20000410000 */
[----:B------:R-:W-:Y:S01]  /*9a10*/  F2FP.F16.E4M3.UNPACK_B R5, R45 ;  /* 0x0000002dff05723e */ /* 0x000fe200020006ff */
[-C--:B------:R-:W-:Y:S01]  /*9a20*/  FMUL.FTZ R24, R6, R39.reuse ;  /* 0x0000002706187220 */ /* 0x080fe20000410000 */
[----:B------:R-:W-:Y:S01]  /*9a30*/  F2FP.F16.E4M3.UNPACK_B R4, R4.H1 ;  /* 0x00000004ff04723e */ /* 0x000fe200030006ff */
[C---:B------:R-:W-:Y:S01]  /*9a40*/  FFMA.FTZ R39, R25.reuse, R39, -R30 ;  /* 0x0000002719277223 */ /* 0x040fe2000001081e */
[----:B------:R-:W-:Y:S01]  /*9a50*/  F2FP.F16.E4M3.UNPACK_B R15, R37 ;  /* 0x00000025ff0f723e */ /* 0x000fe200020006ff */
        /* <DEDUP_REMOVED lines=14> */
[C---:B------:R-:W-:Y:S01]  /*9b40*/  FMUL.FTZ R6, R4.reuse, R25 ;  /* 0x0000001904067220 */ /* 0x040fe20000410000 */
[----:B------:R-:W-:Y:S01]  /*9b50*/  FFMA.FTZ R31, R5, R30, R44 ;  /* 0x0000001e051f7223 */ /* 0x000fe2000001002c */
[-C--:B------:R-:W-:Y:S01]  /*9b60*/  FMUL.FTZ R4, R4, R15.reuse ;  /* 0x0000000f04047220 */ /* 0x080fe20000410000 */
[----:B------:R-:W-:Y:S02]  /*9b70*/  HADD2.F32 R5, -RZ, R37.H1_H1 ;  /* 0x30000025ff057230 */ /* 0x000fe40000004100 */
[C---:B------:R-:W-:Y:S01]  /*9b80*/  FFMA.FTZ R30, R3.reuse, R15, -R6 ;  /* 0x0000000f031e7223 */ /* 0x040fe20000010806 */
[--C-:B------:R-:W-:Y:S02]  /*9b90*/  HADD2.F32 R15, -RZ, R45.reuse.H1_H1 ;  /* 0x3000002dff0f7230 */ /* 0x100fe40000004100 */
[----:B------:R-:W-:Y:S01]  /*9ba0*/  FFMA.FTZ R25, R3, R25, R4 ;  /* 0x0000001903197223 */ /* 0x000fe20000010004 */
[----:B------:R-:W-:Y:S02]  /*9bb0*/  HADD2.F32 R4, -RZ, R14.H1_H1 ;  /* 0x3000000eff047230 */ /* 0x000fe40000004100 */
[----:B------:R-:W-:-:S02]  /*9bc0*/  HADD2.F32 R24, -RZ, R45.H0_H0 ;  /* 0x2000002dff187230 */ /* 0x000fc40000004100 */
[----:B------:R-:W-:Y:S02]  /*9bd0*/  HADD2.F32 R3, -RZ, R7.H1_H1 ;  /* 0x30000007ff037230 */ /* 0x000fe40000004100 */
[C---:B------:R-:W-:Y:S01]  /*9be0*/  FMUL.FTZ R44, R4.reuse, R5 ;  /* 0x00000005042c7220 */ /* 0x040fe20000410000 */
[----:B------:R-:W-:Y:S02]  /*9bf0*/  HADD2.F32 R6, -RZ, R37.H0_H0 ;  /* 0x20000025ff067230 */ /* 0x000fe40000004100 */
[----:B------:R-:W-:Y:S01]  /*9c00*/  FMUL.FTZ R37, R4, R15 ;  /* 0x0000000f04257220 */ /* 0x000fe20000410000 */
        /* <DEDUP_REMOVED lines=17> */
.L_x_1448:
[----:B------:R-:W-:Y:S05]  /*9d20*/  BSYNC B1 ;  /* 0x0000000000017941 */ /* 0x000fea0003800000 */
.L_x_1447:
[----:B------:R-:W-:Y:S01]  /*9d30*/  ISETP.GE.AND P0, PT, R218, R0, PT ;  /* 0x00000000da00720c */ /* 0x000fe20003f06270 */
[----:B------:R-:W-:-:S12]  /*9d40*/  BSSY B1, `(.L_x_1451) ;  /* 0x00000f9000017945 */ /* 0x000fd80003800000 */
[----:B------:R-:W-:Y:S05]  /*9d50*/  @P0 BRA `(.L_x_1452) ;  /* 0x0000000c00dc0947 */ /* 0x000fea0003800000 */
[----:B0-----:R-:W0:Y:S01]  /*9d60*/  LDC R3, c[0x0][0x3f4] ;  /* 0x0000fd00ff037b82 */ /* 0x001e220000000800 */
[----:B------:R-:W-:Y:S01]  /*9d70*/  BSSY B2, `(.L_x_1453) ;  /* 0x000007e000027945 */ /* 0x000fe20003800000 */
[-C--:B0-----:R-:W-:Y:S02]  /*9d80*/  ISETP.GE.AND P0, PT, R18, R3.reuse, PT ;  /* 0x000000031200720c */ /* 0x081fe40003f06270 */
[----:B------:R-:W-:-:S11]  /*9d90*/  ISETP.GE.AND P1, PT, R194, R3, PT ;  /* 0x00000003c200720c */ /* 0x000fd60003f26270 */
[----:B------:R-:W-:Y:S05]  /*9da0*/  @P0 BRA `(.L_x_1454) ;  /* 0x0000000400e80947 */ /* 0x000fea0003800000 */
[----:B-12---:R-:W0:Y:S01]  /*9db0*/  LDS.128 R4, [R212+0x19000] ;  /* 0x01900000d4047984 */ /* 0x006e220000000c00 */
[----:B-----5:R-:W-:Y:S02]  /*9dc0*/  SHF.R.U32.HI R3, RZ, 0x8, R40 ;  /* 0x00000008ff037819 */ /* 0x020fe40000011628 */
[----:B------:R-:W-:Y:S02]  /*9dd0*/  SHF.R.U32.HI R15, RZ, 0x8, R41 ;  /* 0x00000008ff0f7819 */ /* 0x000fe40000011629 */
[----:B------:R-:W-:Y:S02]  /*9de0*/  SHF.R.U32.HI R37, RZ, 0x8, R47 ;  /* 0x00000008ff257819 */ /* 0x000fe4000001162f */
[----:B------:R-:W-:Y:S02]  /*9df0*/  LOP3.LUT R14, R40, 0xff, RZ, 0xc0, !PT ;  /* 0x000000ff280e7812 */ /* 0x000fe400078ec0ff */
[----:B------:R-:W-:Y:S02]  /*9e00*/  SHF.R.U32.HI R25, RZ, 0x8, R46 ;  /* 0x00000008ff197819 */ /* 0x000fe4000001162e */
[----:B------:R-:W-:-:S02]  /*9e10*/  LOP3.LUT R3, R3, 0xff, RZ, 0xc0, !PT ;  /* 0x000000ff03037812 */ /* 0x000fc400078ec0ff */
[----:B------:R-:W-:Y:S02]  /*9e20*/  LOP3.LUT R24, R41, 0xff, RZ, 0xc0, !PT ;  /* 0x000000ff29187812 */ /* 0x000fe400078ec0ff */
[----:B------:R-:W-:Y:S02]  /*9e30*/  LOP3.LUT R38, R47, 0xff, RZ, 0xc0, !PT ;  /* 0x000000ff2f267812 */ /* 0x000fe400078ec0ff */
[----:B------:R-:W-:Y:S02]  /*9e40*/  LOP3.LUT R15, R15, 0xff, RZ, 0xc0, !PT ;  /* 0x000000ff0f0f7812 */ /* 0x000fe400078ec0ff */
[----:B------:R-:W-:Y:S02]  /*9e50*/  LOP3.LUT R37, R37, 0xff, RZ, 0xc0, !PT ;  /* 0x000000ff25257812 */ /* 0x000fe400078ec0ff */
[----:B------:R-:W-:Y:S02]  /*9e60*/  LOP3.LUT R30, R25, 0xff, RZ, 0xc0, !PT ;  /* 0x000000ff191e7812 */ /* 0x000fe400078ec0ff */
[----:B------:R-:W-:-:S02]  /*9e70*/  PRMT R14, R3, 0x7604, R14 ;  /* 0x00007604030e7816 */ /* 0x000fc4000000000e */
[----:B------:R-:W-:Y:S02]  /*9e80*/  PRMT R25, R15, 0x7604, R24 ;  /* 0x000076040f197816 */ /* 0x000fe40000000018 */
[----:B------:R-:W-:Y:S02]  /*9e90*/  PRMT R38, R37, 0x7604, R38 ;  /* 0x0000760425267816 */ /* 0x000fe40000000026 */
[----:B------:R-:W-:Y:S02]  /*9ea0*/  SHF.R.U32.HI R3, RZ, 0x10, R40 ;  /* 0x00000010ff037819 */ /* 0x000fe40000011628 */
[----:B------:R-:W-:Y:S02]  /*9eb0*/  SHF.R.U32.HI R24, RZ, 0x10, R41 ;  /* 0x00000010ff187819 */ /* 0x000fe40000011629 */
[----:B------:R-:W-:Y:S02]  /*9ec0*/  SHF.R.U32.HI R37, RZ, 0x10, R47 ;  /* 0x00000010ff257819 */ /* 0x000fe4000001162f */
[----:B------:R-:W-:-:S02]  /*9ed0*/  LOP3.LUT R31, R46, 0xff, RZ, 0xc0, !PT ;  /* 0x000000ff2e1f7812 */ /* 0x000fc400078ec0ff */
[----:B------:R-:W-:Y:S02]  /*9ee0*/  SHF.R.U32.HI R15, RZ, 0x10, R46 ;  /* 0x00000010ff0f7819 */ /* 0x000fe4000001162e */
[----:B------:R-:W-:Y:S02]  /*9ef0*/  LOP3.LUT R3, R3, 0xff, RZ, 0xc0, !PT ;  /* 0x000000ff03037812 */ /* 0x000fe400078ec0ff */
[----:B------:R-:W-:Y:S02]  /*9f00*/  LOP3.LUT R24, R24, 0xff, RZ, 0xc0, !PT ;  /* 0x000000ff18187812 */ /* 0x000fe400078ec0ff */
[----:B------:R-:W-:Y:S02]  /*9f10*/  LOP3.LUT R37, R37, 0xff, RZ, 0xc0, !PT ;  /* 0x000000ff25257812 */ /* 0x000fe400078ec0ff */
[----:B------:R-:W-:Y:S02]  /*9f20*/  PRMT R31, R30, 0x7604, R31 ;  /* 0x000076041e1f7816 */ /* 0x000fe4000000001f */
[----:B------:R-:W-:-:S02]  /*9f30*/  LOP3.LUT R30, R15, 0xff, RZ, 0xc0, !PT ;  /* 0x000000ff0f1e7812 */ /* 0x000fc400078ec0ff */
[----:B------:R-:W-:Y:S02]  /*9f40*/  PRMT R15, R3, 0x7054, R14 ;  /* 0x00007054030f7816 */ /* 0x000fe4000000000e */
[----:B------:R-:W-:Y:S02]  /*9f50*/  PRMT R25, R24, 0x7054, R25 ;  /* 0x0000705418197816 */ /* 0x000fe40000000019 */
[----:B------:R-:W-:Y:S02]  /*9f60*/  PRMT R37, R37, 0x7054, R38 ;  /* 0x0000705425257816 */ /* 0x000fe40000000026 */
[----:B------:R-:W-:Y:S02]  /*9f70*/  PRMT R31, R30, 0x7054, R31 ;  /* 0x000070541e1f7816 */ /* 0x000fe4000000001f */
[----:B------:R-:W-:Y:S02]  /*9f80*/  LOP3.LUT R30, R15, 0xff000000, R40, 0xf8, !PT ;  /* 0xff0000000f1e7812 */ /* 0x000fe400078ef828 */
[----:B------:R-:W-:-:S02]  /*9f90*/  LOP3.LUT R38, R37, 0xff000000, R47, 0xf8, !PT ;  /* 0xff00000025267812 */ /* 0x000fc400078ef82f */
[----:B------:R-:W-:Y:S02]  /*9fa0*/  LOP3.LUT R40, R25, 0xff000000, R41, 0xf8, !PT ;  /* 0xff00000019287812 */ /* 0x000fe400078ef829 */
[----:B------:R-:W-:Y:S02]  /*9fb0*/  LOP3.LUT R46, R31, 0xff000000, R46, 0xf8, !PT ;  /* 0xff0000001f2e7812 */ /* 0x000fe400078ef82e */
[----:B0-----:R-:W-:Y:S02]  /*9fc0*/  F2FP.F16.E4M3.UNPACK_B R3, R6.H1 ;  /* 0x00000006ff03723e */ /* 0x001fe400030006ff */
[----:B------:R-:W-:Y:S02]  /*9fd0*/  F2FP.F16.E4M3.UNPACK_B R39, R38 ;  /* 0x00000026ff27723e */ /* 0x000fe400020006ff */
[----:B------:R-:W-:Y:S01]  /*9fe0*/  F2FP.F16.E4M3.UNPACK_B R31, R40 ;  /* 0x00000028ff1f723e */ /* 0x000fe200020006ff */
[----:B------:R-:W-:Y:S01]  /*9ff0*/  HADD2.F32 R14, -RZ, R3.H1_H1 ;  /* 0x30000003ff0e7230 */ /* 0x000fe20000004100 */
[----:B------:R-:W-:Y:S01]  /*a000*/  F2FP.F16.E4M3.UNPACK_B R6, R6 ;  /* 0x00000006ff06723e */ /* 0x000fe200020006ff */
[----:B------:R-:W-:Y:S01]  /*a010*/  HADD2.F32 R41, -RZ, R39.H1_H1 ;  /* 0x30000027ff297230 */ /* 0x000fe20000004100 */
[-C--:B------:R-:W-:Y:S01]  /*a020*/  F2FP.F16.E4M3.UNPACK_B R24, R7.reuse ;  /* 0x00000007ff18723e */ /* 0x080fe200020006ff */
[----:B------:R-:W-:Y:S01]  /*a030*/  HADD2.F32 R37, -RZ, R31.H1_H1 ;  /* 0x3000001fff257230 */ /* 0x000fe20000004100 */
[----:B------:R-:W-:Y:S01]  /*a040*/  F2FP.F16.E4M3.UNPACK_B R25, R7.H1 ;  /* 0x00000007ff19723e */ /* 0x000fe200030006ff */
[----:B------:R-:W-:-:S02]  /*a050*/  HADD2.F32 R15, -RZ, R3.H0_H0 ;  /* 0x20000003ff0f7230 */ /* 0x000fc40000004100 */
[C---:B------:R-:W-:Y:S01]  /*a060*/  FMUL.FTZ R44, R14.reuse, R41 ;  /* 0x000000290e2c7220 */ /* 0x040fe20000410000 */
[----:B------:R-:W-:Y:S01]  /*a070*/  F2FP.F16.E4M3.UNPACK_B R7, R5 ;  /* 0x00000005ff07723e */ /* 0x000fe200020006ff */
[----:B------:R-:W-:Y:S01]  /*a080*/  FMUL.FTZ R50, R14, R37 ;  /* 0x000000250e327220 */ /* 0x000fe20000410000 */
[----:B------:R-:W-:Y:S01]  /*a090*/  F2FP.F16.E4M3.UNPACK_B R14, R5.H1 ;  /* 0x00000005ff0e723e */ /* 0x000fe200030006ff */
[----:B------:R-:W-:Y:S02]  /*a0a0*/  HADD2.F32 R39, -RZ, R39.H0_H0 ;  /* 0x20000027ff277230 */ /* 0x000fe40000004100 */
[C---:B------:R-:W-:Y:S01]  /*a0b0*/  FFMA.FTZ R45, R15.reuse, R37, -R44 ;  /* 0x000000250f2d7223 */ /* 0x040fe2000001082c */
[--C-:B------:R-:W-:Y:S02]  /*a0c0*/  HADD2.F32 R5, -RZ, R6.reuse.H1_H1 ;  /* 0x30000006ff057230 */ /* 0x100fe40000004100 */
[----:B------:R-:W-:Y:S01]  /*a0d0*/  FFMA.FTZ R50, R15, R41, R50 ;  /* 0x000000290f327223 */ /* 0x000fe20000010032 */
[----:B------:R-:W-:Y:S01]  /*a0e0*/  HADD2.F32 R31, -RZ, R31.H0_H0 ;  /* 0x2000001fff1f7230 */ /* 0x000fe20000004100 */
[----:B------:R-:W-:Y:S01]  /*a0f0*/  F2FP.F16.E4M3.UNPACK_B R38, R38.H1 ;  /* 0x00000026ff26723e */ /* 0x000fe200030006ff */
[----:B------:R-:W-:Y:S01]  /*a100*/  HADD2.F32 R6, -RZ, R6.H0_H0 ;  /* 0x20000006ff067230 */ /* 0x000fe20000004100 */
[----:B------:R-:W-:Y:S01]  /*a110*/  F2FP.F16.E4M3.UNPACK_B R40, R40.H1 ;  /* 0x00000028ff28723e */ /* 0x000fe200030006ff */
[C---:B------:R-:W-:Y:S01]  /*a120*/  FMUL.FTZ R15, R5.reuse, R39 ;  /* 0x00000027050f7220 */ /* 0x040fe20000410000 */
[----:B------:R-:W-:Y:S01]  /*a130*/  FMUL.FTZ R44, R5, R31 ;  /* 0x0000001f052c7220 */ /* 0x000fe20000410000 */
[----:B------:R-:W-:Y:S01]  /*a140*/  HADD2.F32 R5, -RZ, R24.H1_H1 ;  /* 0x30000018ff057230 */ /* 0x000fe20000004100 */
[----:B------:R-:W-:Y:S01]  /*a150*/  F2FP.F16.E4M3.UNPACK_B R3, R4 ;  /* 0x00000004ff03723e */ /* 0x000fe200020006ff */
[----:B------:R-:W-:-:S02]  /*a160*/  HADD2.F32 R37, -RZ, R38.H0_H0 ;  /* 0x20000026ff257230 */ /* 0x000fc40000004100 */
[C---:B------:R-:W-:Y:S01]  /*a170*/  FFMA.FTZ R41, R6.reuse, R31, -R15 ;  /* 0x0000001f06297223 */ /* 0x040fe2000001080f */
[----:B------:R-:W-:Y:S02]  /*a180*/  HADD2.F32 R15, -RZ, R40.H0_H0 ;  /* 0x20000028ff0f7230 */ /* 0x000fe40000004100 */
[----:B------:R-:W-:Y:S01]  /*a190*/  FFMA.FTZ R44, R6, R39, R44 ;  /* 0x00000027062c7223 */ /* 0x000fe2000001002c */
[----:B------:R-:W-:Y:S02]  /*a1a0*/  HADD2.F32 R24, -RZ, R24.H0_H0 ;  /* 0x20000018ff187230 */ /* 0x000fe40000004100 */
[C---:B------:R-:W-:Y:S01]  /*a1b0*/  FMUL.FTZ R31, R5.reuse, R37 ;  /* 0x00000025051f7220 */ /* 0x040fe20000410000 */
[----:B------:R-:W-:Y:S02]  /*a1c0*/  HADD2.F32 R38, -RZ, R38.H1_H1 ;  /* 0x30000026ff267230 */ /* 0x000fe40000004100 */
[----:B------:R-:W-:Y:S01]  /*a1d0*/  FMUL.FTZ R5, R5, R15 ;  /* 0x0000000f05057220 */ /* 0x000fe20000410000 */
[----:B------:R-:W-:-:S02]  /*a1e0*/  HADD2.F32 R6, -RZ, R25.H1_H1 ;  /* 0x30000019ff067230 */ /* 0x000fc40000004100 */
[C---:B------:R-:W-:Y:S01]  /*a1f0*/  FFMA.FTZ R39, R24.reuse, R15, -R31 ;  /* 0x0000000f18277223 */ /* 0x040fe2000001081f */
[----:B------:R-:W-:Y:S02]  /*a200*/  HADD2.F32 R40, -RZ, R40.H1_H1 ;  /* 0x30000028ff287230 */ /* 0x000fe40000004100 */
[----:B------:R-:W-:Y:S01]  /*a210*/  FFMA.FTZ R52, R24, R37, R5 ;  /* 0x0000002518347223 */ /* 0x000fe20000010005 */
[----:B------:R-:W-:Y:S02]  /*a220*/  HADD2.F32 R25, -RZ, R25.H0_H0 ;  /* 0x20000019ff197230 */ /* 0x000fe40000004100 */
[C---:B------:R-:W-:Y:S01]  /*a230*/  FMUL.FTZ R54, R6.reuse, R38 ;  /* 0x0000002606367220 */ /* 0x040fe20000410000 */
[----:B------:R-:W-:Y:S01]  /*a240*/  F2FP.F16.E4M3.UNPACK_B R5, R46 ;  /* 0x0000002eff05723e */ /* 0x000fe200020006ff */
[----:B------:R-:W-:Y:S01]  /*a250*/  FMUL.FTZ R24, R6, R40 ;  /* 0x0000002806187220 */ /* 0x000fe20000410000 */
        /* <DEDUP_REMOVED lines=8> */
[----:B------:R-:W-:Y:S01]  /*a2e0*/  HADD2.F32 R6, -RZ, R4.H1_H1 ;  /* 0x30000004ff067230 */ /* 0x000fe20000004100 */
[----:B------:R-:W-:Y:S01]  /*a2f0*/  F2FP.SATFINITE.E4M3.F32.PACK_AB_MERGE_C R45, R50, R45, RZ ;  /* 0x0000002d322d723e */ /* 0x000fe200048070ff */
[----:B------:R-:W-:-:S02]  /*a300*/  HADD2.F32 R24, -RZ, R15.H1_H1 ;  /* 0x3000000fff187230 */ /* 0x000fc40000004100 */
[----:B------:R-:W-:Y:S02]  /*a310*/  HADD2.F32 R5, -RZ, R4.H0_H0 ;  /* 0x20000004ff057230 */ /* 0x000fe40000004100 */
[C---:B------:R-:W-:Y:S01]  /*a320*/  FMUL.FTZ R38, R6.reuse, R31 ;  /* 0x0000001f06267220 */ /* 0x040fe20000410000 */
[----:B------:R-:W-:Y:S02]  /*a330*/  HADD2.F32 R4, -RZ, R3.H1_H1 ;  /* 0x30000003ff047230 */ /* 0x000fe40000004100 */
[-C--:B------:R-:W-:Y:S01]  /*a340*/  FMUL.FTZ R40, R6, R24.reuse ;  /* 0x0000001806287220 */ /* 0x080fe20000410000 */
[----:B------:R-:W-:Y:S02]  /*a350*/  HADD2.F32 R15, -RZ, R15.H0_H0 ;  /* 0x2000000fff0f7230 */ /* 0x000fe40000004100 */
[C---:B------:R-:W-:Y:S01]  /*a360*/  FFMA.FTZ R38, R5.reuse, R24, -R38 ;  /* 0x0000001805267223 */ /* 0x040fe20000010826 */
[----:B------:R-:W-:Y:S02]  /*a370*/  HADD2.F32 R3, -RZ, R3.H0_H0 ;  /* 0x20000003ff037230 */ /* 0x000fe40000004100 */
[C---:B------:R-:W-:Y:S01]  /*a380*/  FMUL.FTZ R6, R4.reuse, R25 ;  /* 0x0000001904067220 */ /* 0x040fe20000410000 */
[----:B------:R-:W-:Y:S01]  /*a390*/  FFMA.FTZ R31, R5, R31, R40 ;  /* 0x0000001f051f7223 */ /* 0x000fe20000010028 */
[----:B------:R-:W-:Y:S01]  /*a3a0*/  FMUL.FTZ R4, R4, R15 ;  /* 0x0000000f04047220 */ /* 0x000fe20000410000 */
[----:B------:R-:W-:-:S02]  /*a3b0*/  HADD2.F32 R5, -RZ, R30.H1_H1 ;  /* 0x3000001eff057230 */ /* 0x000fc40000004100 */
[C---:B------:R-:W-:Y:S01]  /*a3c0*/  FFMA.FTZ R24, R3.reuse, R15, -R6 ;  /* 0x0000000f03187223 */ /* 0x040fe20000010806 */
[----:B------:R-:W-:Y:S02]  /*a3d0*/  HADD2.F32 R15, -RZ, R46.H1_H1 ;  /* 0x3000002eff0f7230 */ /* 0x000fe40000004100 */
[----:B------:R-:W-:Y:S01]  /*a3e0*/  FFMA.FTZ R25, R3, R25, R4 ;  /* 0x0000001903197223 */ /* 0x000fe20000010004 */
[----:B------:R-:W-:Y:S02]  /*a3f0*/  HADD2.F32 R4, -RZ, R14.H1_H1 ;  /* 0x3000000eff047230 */ /* 0x000fe40000004100 */
[----:B------:R-:W-:Y:S02]  /*a400*/  HADD2.F32 R46, -RZ, R46.H0_H0 ;  /* 0x2000002eff2e7230 */ /* 0x000fe40000004100 */
[----:B------:R-:W-:Y:S02]  /*a410*/  HADD2.F32 R3, -RZ, R7.H1_H1 ;  /* 0x30000007ff037230 */ /* 0x000fe40000004100 */
[----:B------:R-:W-:Y:S01]  /*a420*/  FMUL.FTZ R37, R4, R15 ;  /* 0x0000000f04257220 */ /* 0x000fe20000410000 */
[----:B------:R-:W-:-:S02]  /*a430*/  HADD2.F32 R30, -RZ, R30.H0_H0 ;  /* 0x2000001eff1e7230 */ /* 0x000fc40000004100 */
[-C--:B------:R-:W-:Y:S01]  /*a440*/  FMUL.FTZ R6, R4, R5.reuse ;  /* 0x0000000504067220 */ /* 0x080fe20000410000 */
        /* <DEDUP_REMOVED lines=11> */
[----:B------:R-:W-:Y:S02]  /*a500*/  F2FP.SATFINITE.E4M3.F32.PACK_AB_MERGE_C R6, R44, R41, R45 ;  /* 0x000000292c06723e */ /* 0x000fe4000480702d */
[----:B------:R-:W-:Y:S02]  /*a510*/  F2FP.SATFINITE.E4M3.F32.PACK_AB_MERGE_C R7, R52, R39, R7 ;  /* 0x000000273407723e */ /* 0x000fe40004807007 */
[----:B------:R-:W-:Y:S02]  /*a520*/  F2FP.SATFINITE.E4M3.F32.PACK_AB_MERGE_C R4, R25, R24, R4 ;  /* 0x000000181904723e */ /* 0x000fe40004807004 */
[----:B------:R-:W-:-:S05]  /*a530*/  F2FP.SATFINITE.E4M3.F32.PACK_AB_MERGE_C R5, R46, R5, R37 ;  /* 0x000000052e05723e */ /* 0x000fca0004807025 */
[----:B------:R0:W-:Y:S02]  /*a540*/  STS.128 [R212+0x19000], R4 ;  /* 0x01900004d4007388 */ /* 0x0001e40000000c00 */
.L_x_1454:
[----:B------:R-:W-:Y:S05]  /*a550*/  BSYNC B2 ;  /* 0x0000000000027941 */ /* 0x000fea0003800000 */
.L_x_1453:
[----:B------:R-:W-:Y:S05]  /*a560*/  @P1 BRA `(.L_x_1452) ;  /* 0x0000000400d81947 */ /* 0x000fea0003800000 */
[----:B012---:R-:W0:Y:S01]  /*a570*/  LDS.128 R4, [R212+0x1d000] ;  /* 0x01d00000d4047984 */ /* 0x007e220000000c00 */
[----:B-----5:R-:W-:Y:S02]  /*a580*/  SHF.R.U32.HI R14, RZ, 0x8, R26 ;  /* 0x00000008ff0e7819 */ /* 0x020fe4000001161a */
[----:B------:R-:W-:Y:S02]  /*a590*/  LOP3.LUT R3, R26, 0xff, RZ, 0xc0, !PT ;  /* 0x000000ff1a037812 */ /* 0x000fe400078ec0ff */
[----:B------:R-:W-:Y:S02]  /*a5a0*/  LOP3.LUT R14, R14, 0xff, RZ, 0xc0, !PT ;  /* 0x000000ff0e0e7812 */ /* 0x000fe400078ec0ff */
[----:B------:R-:W-:Y:S02]  /*a5b0*/  SHF.R.U32.HI R24, RZ, 0x8, R27 ;  /* 0x00000008ff187819 */ /* 0x000fe4000001161b */
[----:B------:R-:W-:Y:S02]  /*a5c0*/  SHF.R.U32.HI R31, RZ, 0x8, R33 ;  /* 0x00000008ff1f7819 */ /* 0x000fe40000011621 */
[----:B------:R-:W-:-:S02]  /*a5d0*/  PRMT R3, R14, 0x7604, R3 ;  /* 0x000076040e037816 */ /* 0x000fc40000000003 */
[----:B------:R-:W-:Y:S02]  /*a5e0*/  LOP3.LUT R15, R27, 0xff, RZ, 0xc0, !PT ;  /* 0x000000ff1b0f7812 */ /* 0x000fe400078ec0ff */
[----:B------:R-:W-:Y:S02]  /*a5f0*/  LOP3.LUT R24, R24, 0xff, RZ, 0xc0, !PT ;  /* 0x000000ff18187812 */ /* 0x000fe400078ec0ff */
[----:B------:R-:W-:Y:S02]  /*a600*/  SHF.R.U32.HI R38, RZ, 0x10, R27 ;  /* 0x00000010ff267819 */ /* 0x000fe4000001161b */
[----:B------:R-:W-:Y:S02]  /*a610*/  SHF.R.U32.HI R14, RZ, 0x8, R32 ;  /* 0x00000008ff0e7819 */ /* 0x000fe40000011620 */
[----:B------:R-:W-:Y:S02]  /*a620*/  LOP3.LUT R30, R33, 0xff, RZ, 0xc0, !PT ;  /* 0x000000ff211e7812 */ /* 0x000fe400078ec0ff */
[----:B------:R-:W-:-:S02]  /*a630*/  LOP3.LUT R31, R31, 0xff, RZ, 0xc0, !PT ;  /* 0x000000ff1f1f7812 */ /* 0x000fc400078ec0ff */
[----:B------:R-:W-:Y:S02]  /*a640*/  SHF.R.U32.HI R37, RZ, 0x10, R33 ;  /* 0x00000010ff257819 */ /* 0x000fe40000011621 */
[----:B------:R-:W-:Y:S02]  /*a650*/  PRMT R15, R24, 0x7604, R15 ;  /* 0x00007604180f7816 */ /* 0x000fe4000000000f */
[----:B------:R-:W-:Y:S01]  /*a660*/  LOP3.LUT R25, R14, 0xff, RZ, 0xc0, !PT ;  /* 0x000000ff0e197812 */ /* 0x000fe200078ec0ff */
[----:B------:R-:W-:Y:S01]  /*a670*/  IMAD.U32 R14, R38, 0x10000, RZ ;  /* 0x00010000260e7824 */ /* 0x000fe200078e00ff */
[----:B------:R-:W-:Y:S02]  /*a680*/  LOP3.LUT R24, R32, 0xff, RZ, 0xc0, !PT ;  /* 0x000000ff20187812 */ /* 0x000fe400078ec0ff */
[----:B------:R-:W-:Y:S02]  /*a690*/  PRMT R30, R31, 0x7604, R30 ;  /* 0x000076041f1e7816 */ /* 0x000fe4000000001e */
[----:B------:R-:W-:-:S02]  /*a6a0*/  SHF.L.U32 R37, R37, 0x10, RZ ;  /* 0x0000001025257819 */ /* 0x000fc400000006ff */
[----:B------:R-:W-:Y:S02]  /*a6b0*/  PRMT R31, R25, 0x7604, R24 ;  /* 0x00007604191f7816 */ /* 0x000fe40000000018 */
[----:B------:R-:W-:Y:S02]  /*a6c0*/  LOP3.LUT R25, R15, 0xff0000, R14, 0xf8, !PT ;  /* 0x00ff00000f197812 */ /* 0x000fe400078ef80e */
[----:B------:R-:W-:Y:S02]  /*a6d0*/  LOP3.LUT R37, R30, 0xff0000, R37, 0xf8, !PT ;  /* 0x00ff00001e257812 */ /* 0x000fe400078ef825 */
[----:B------:R-:W-:Y:S02]  /*a6e0*/  LOP3.LUT R27, R25, 0xff000000, R27, 0xf8, !PT ;  /* 0xff000000191b7812 */ /* 0x000fe400078ef81b */
[----:B------:R-:W-:Y:S02]  /*a6f0*/  LOP3.LUT R37, R37, 0xff000000, R33, 0xf8, !PT ;  /* 0xff00000025257812 */ /* 0x000fe400078ef821 */
[----:B------:R-:W-:-:S02]  /*a700*/  LOP3.LUT R15, R3, 0xff0000, R26, 0xf8, !PT ;  /* 0x00ff0000030f7812 */ /* 0x000fc400078ef81a */
[-C--:B0-----:R-:W-:Y:S02]  /*a710*/  F2FP.F16.E4M3.UNPACK_B R3, R6.reuse.H1 ;  /* 0x00000006ff03723e */ /* 0x081fe400030006ff */
[--C-:B------:R-:W-:Y:S02]  /*a720*/  LOP3.LUT R31, R31, 0xff0000, R32.reuse, 0xf8, !PT ;  /* 0x00ff00001f1f7812 */ /* 0x100fe400078ef820 */
[----:B------:R-:W-:Y:S01]  /*a730*/  F2FP.F16.E4M3.UNPACK_B R33, R37 ;  /* 0x00000025ff21723e */ /* 0x000fe200020006ff */
[----:B------:R-:W-:Y:S01]  /*a740*/  HADD2.F32 R14, -RZ, R3.H1_H1 ;  /* 0x30000003ff0e7230 */ /* 0x000fe20000004100 */
[----:B------:R-:W-:Y:S02]  /*a750*/  F2FP.F16.E4M3.UNPACK_B R30, R27 ;  /* 0x0000001bff1e723e */ /* 0x000fe400020006ff */
[----:B------:R-:W-:Y:S01]  /*a760*/  LOP3.LUT R32, R31, 0xff000000, R32, 0xf8, !PT ;  /* 0xff0000001f207812 */ /* 0x000fe200078ef820 */
[----:B------:R-:W-:Y:S01]  /*a770*/  HADD2.F32 R38, -RZ, R33.H1_H1 ;  /* 0x30000021ff267230 */ /* 0x000fe20000004100 */
[----:B------:R-:W-:Y:S01]  /*a780*/  F2FP.F16.E4M3.UNPACK_B R6, R6 ;  /* 0x00000006ff06723e */ /* 0x000fe200020006ff */
[----:B------:R-:W-:Y:S01]  /*a790*/  HADD2.F32 R31, -RZ, R30.H1_H1 ;  /* 0x3000001eff1f7230 */ /* 0x000fe20000004100 */
[----:B------:R-:W-:Y:S01]  /*a7a0*/  LOP3.LUT R26, R15, 0xff000000, R26, 0xf8, !PT ;  /* 0xff0000000f1a7812 */ /* 0x000fe200078ef81a */
[----:B------:R-:W-:Y:S01]  /*a7b0*/  HADD2.F32 R15, -RZ, R3.H0_H0 ;  /* 0x20000003ff0f7230 */ /* 0x000fe20000004100 */
[-C--:B------:R-:W-:Y:S01]  /*a7c0*/  F2FP.F16.E4M3.UNPACK_B R24, R7.reuse ;  /* 0x00000007ff18723e */ /* 0x080fe200020006ff */
[C---:B------:R-:W-:Y:S01]  /*a7d0*/  FMUL.FTZ R40, R14.reuse, R38 ;  /* 0x000000260e287220 */ /* 0x040fe20000410000 */
[----:B------:R-:W-:Y:S01]  /*a7e0*/  F2FP.F16.E4M3.UNPACK_B R25, R7.H1 ;  /* 0x00000007ff19723e */ /* 0x000fe200030006ff */
        /* <DEDUP_REMOVED lines=78> */
.L_x_1452:
[----:B------:R-:W-:Y:S05]  /*acd0*/  BSYNC B1 ;  /* 0x0000000000017941 */ /* 0x000fea0003800000 */
.L_x_1451:
        /* <DEDUP_REMOVED lines=8> */
[----:B-123--:R-:W0:Y:S01]  /*ad60*/  LDS.128 R4, [R212+0x1a000] ;  /* 0x01a00000d4047984 */ /* 0x00ee220000000c00 */
[----:B-----5:R-:W-:Y:S02]  /*ad70*/  SHF.R.U32.HI R14, RZ, 0x8, R42 ;  /* 0x00000008ff0e7819 */ /* 0x020fe4000001162a */
[----:B------:R-:W-:Y:S02]  /*ad80*/  LOP3.LUT R3, R42, 0xff, RZ, 0xc0, !PT ;  /* 0x000000ff2a037812 */ /* 0x000fe400078ec0ff */
[----:B------:R-:W-:Y:S02]  /*ad90*/  LOP3.LUT R14, R14, 0xff, RZ, 0xc0, !PT ;  /* 0x000000ff0e0e7812 */ /* 0x000fe400078ec0ff */
[----:B------:R-:W-:Y:S02]  /*ada0*/  SHF.R.U32.HI R24, RZ, 0x8, R43 ;  /* 0x00000008ff187819 */ /* 0x000fe4000001162b */
[----:B------:R-:W-:Y:S02]  /*adb0*/  PRMT R3, R14, 0x7604, R3 ;  /* 0x000076040e037816 */ /* 0x000fe40000000003 */
[----:B------:R-:W-:-:S02]  /*adc0*/  LOP3.LUT R15, R43, 0xff, RZ, 0xc0, !PT ;  /* 0x000000ff2b0f7812 */ /* 0x000fc400078ec0ff */
[----:B------:R-:W-:Y:S02]  /*add0*/  LOP3.LUT R24, R24, 0xff, RZ, 0xc0, !PT ;  /* 0x000000ff18187812 */ /* 0x000fe400078ec0ff */
[----:B------:R-:W-:Y:S02]  /*ade0*/  SHF.R.U32.HI R30, RZ, 0x10, R43 ;  /* 0x00000010ff1e7819 */ /* 0x000fe4000001162b */
[--C-:B------:R-:W-:Y:S02]  /*adf0*/  SHF.R.U32.HI R27, RZ, 0x8, R49.reuse ;  /* 0x00000008ff1b7819 */ /* 0x100fe40000011631 */
[----:B------:R-:W-:Y:S02]  /*ae00*/  SHF.R.U32.HI R14, RZ, 0x8, R48 ;  /* 0x00000008ff0e7819 */ /* 0x000fe40000011630 */
[----:B------:R-:W-:Y:S02]  /*ae10*/  SHF.R.U32.HI R31, RZ, 0x10, R49 ;  /* 0x00000010ff1f7819 */ /* 0x000fe40000011631 */
[----:B------:R-:W-:-:S02]  /*ae20*/  PRMT R15, R24, 0x7604, R15 ;  /* 0x00007604180f7816 */ /* 0x000fc4000000000f */
[----:B------:R-:W-:Y:S01]  /*ae30*/  LOP3.LUT R26, R49, 0xff, RZ, 0xc0, !PT ;  /* 0x000000ff311a7812 */ /* 0x000fe200078ec0ff */
[----:B------:R-:W-:Y:S01]  /*ae40*/  IMAD.U32 R31, R31, 0x10000, RZ ;  /* 0x000100001f1f7824 */ /* 0x000fe200078e00ff */
[----:B------:R-:W-:Y:S02]  /*ae50*/  LOP3.LUT R27, R27, 0xff, RZ, 0xc0, !PT ;  /* 0x000000ff1b1b7812 */ /* 0x000fe400078ec0ff */
        /* <DEDUP_REMOVED lines=24> */
[-C--:B------:R-:W-:Y:S01]  /*afe0*/  F2FP.F16.E4M3.UNPACK_B R7, R5.reuse ;  /* 0x00000005ff07723e */ /* 0x080fe200020006ff */
[-C--:B------:R-:W-:Y:S01]  /*aff0*/  FMUL.FTZ R40, R14, R30.reuse ;  /* 0x0000001e0e287220 */ /* 0x080fe20000410000 */
        /* <DEDUP_REMOVED lines=26> */
[CC--:B------:R-:W-:Y:S01]  /*b1a0*/  FMUL.FTZ R32, R6.reuse, R31.reuse ;  /* 0x0000001f06207220 */ /* 0x0c0fe20000410000 */
[----:B------:R-:W-:Y:S01]  /*b1b0*/  F2FP.F16.E4M3.UNPACK_B R5, R48 ;  /* 0x00000030ff05723e */ /* 0x000fe200020006ff */
[----:B------:R-:W-:Y:S01]  /*b1c0*/  FMUL.FTZ R24, R6, R42 ;  /* 0x0000002a06187220 */ /* 0x000fe20000410000 */
        /* <DEDUP_REMOVED lines=47> */
.L_x_1458:
[----:B------:R-:W-:Y:S05]  /*b4c0*/  BSYNC B2 ;  /* 0x0000000000027941 */ /* 0x000fea0003800000 */
.L_x_1457:
[----:B------:R-:W-:Y:S05]  /*b4d0*/  @P1 BRA `(.L_x_1456) ;  /* 0x0000000400e81947 */ /* 0x000fea0003800000 */
[----:B0123--:R-:W0:Y:S01]  /*b4e0*/  LDS.128 R4, [R212+0x1e000] ;  /* 0x01e00000d4047984 */ /* 0x00fe220000000c00 */
        /* <DEDUP_REMOVED lines=42> */
[CC--:B------:R-:W-:Y:S01]  /*b790*/  FMUL.FTZ R38, R14.reuse, R32.reuse ;  /* 0x000000200e267220 */ /* 0x0c0fe20000410000 */
        /* <DEDUP_REMOVED lines=78> */
.L_x_1456:
[----:B------:R-:W-:Y:S05]  /*bc80*/  BSYNC B1 ;  /* 0x0000000000017941 */ /* 0x000fea0003800000 */
.L_x_1455:
[----:B------:R-:W-:-:S13]  /*bc90*/  ISETP.GE.AND P0, PT, R236, R0, PT ;  /* 0x00000000ec00720c */ /* 0x000fda0003f06270 */
[----:B------:R-:W-:Y:S05]  /*bca0*/  @P0 BRA `(.L_x_1459) ;  /* 0x0000005400ec0947 */ /* 0x000fea0003800000 */
[----:B0-----:R-:W0:Y:S01]  /*bcb0*/  LDC R3, c[0x0][0x3f4] ;  /* 0x0000fd00ff037b82 */ /* 0x001e220000000800 */
[----:B------:R-:W-:Y:S01]  /*bcc0*/  BSSY B1, `(.L_x_1460) ;  /* 0x000007e000017945 */ /* 0x000fe20003800000 */
[-C--:B0-----:R-:W-:Y:S02]  /*bcd0*/  ISETP.GE.AND P0, PT, R18, R3.reuse, PT ;  /* 0x000000031200720c */ /* 0x081fe40003f06270 */
[----:B------:R-:W-:-:S11]  /*bce0*/  ISETP.GE.AND P1, PT, R194, R3, PT ;  /* 0x00000003c200720c */ /* 0x000fd60003f26270 */
[----:B------:R-:W-:Y:S05]  /*bcf0*/  @P0 BRA `(.L_x_1461) ;  /* 0x0000000400e80947 */ /* 0x000fea0003800000 */
[----:B-1234-:R-:W0:Y:S01]  /*bd00*/  LDS.128 R4, [R212+0x1b000] ;  /* 0x01b00000d4047984 */ /* 0x01ee220000000c00 */
[----:B-----5:R-:W-:Y:S02]  /*bd10*/  SHF.R.U32.HI R14, RZ, 0x8, R11 ;  /* 0x00000008ff0e7819 */ /* 0x020fe4000001160b */
[----:B------:R-:W-:Y:S02]  /*bd20*/  SHF.R.U32.HI R26, RZ, 0x8, R13 ;  /* 0x00000008ff1a7819 */ /* 0x000fe4000001160d */
[----:B------:R-:W-:Y:S02]  /*bd30*/  LOP3.LUT R15, R11, 0xff, RZ, 0xc0, !PT ;  /* 0x000000ff0b0f7812 */ /* 0x000fe400078ec0ff */
[----:B------:R-:W-:Y:S02]  /*bd40*/  LOP3.LUT R27, R13, 0xff, RZ, 0xc0, !PT ;  /* 0x000000ff0d1b7812 */ /* 0x000fe400078ec0ff */
[----:B------:R-:W-:Y:S02]  /*bd50*/  LOP3.LUT R14, R14, 0xff, RZ, 0xc0, !PT ;  /* 0x000000ff0e0e7812 */ /* 0x000fe400078ec0ff */
[----:B------:R-:W-:-:S02]  /*bd60*/  LOP3.LUT R26, R26, 0xff, RZ, 0xc0, !PT ;  /* 0x000000ff1a1a7812 */ /* 0x000fc400078ec0ff */
[----:B------:R-:W-:Y:S02]  /*bd70*/  SHF.R.U32.HI R0, RZ, 0x8, R10 ;  /* 0x00000008ff007819 */ /* 0x000fe4000001160a */
[----:B------:R-:W-:Y:S02]  /*bd80*/  SHF.R.U32.HI R24, RZ, 0x8, R12 ;  /* 0x00000008ff187819 */ /* 0x000fe4000001160c */
[----:B------:R-:W-:Y:S02]  /*bd90*/  PRMT R15, R14, 0x7604, R15 ;  /* 0x000076040e0f7816 */ /* 0x000fe4000000000f */
[----:B------:R-:W-:Y:S02]  /*bda0*/  PRMT R27, R26, 0x7604, R27 ;  /* 0x000076041a1b7816 */ /* 0x000fe4000000001b */
[----:B------:R-:W-:Y:S02]  /*bdb0*/  SHF.R.U32.HI R14, RZ, 0x10, R11 ;  /* 0x00000010ff0e7819 */ /* 0x000fe4000001160b */
[----:B------:R-:W-:-:S02]  /*bdc0*/  SHF.R.U32.HI R26, RZ, 0x10, R13 ;  /* 0x00000010ff1a7819 */ /* 0x000fc4000001160d */
[----:B------:R-:W-:Y:S02]  /*bdd0*/  LOP3.LUT R3, R10, 0xff, RZ, 0xc0, !PT ;  /* 0x000000ff0a037812 */ /* 0x000fe400078ec0ff */
[----:B------:R-:W-:Y:S02]  /*bde0*/  LOP3.LUT R25, R12, 0xff, RZ, 0xc0, !PT ;  /* 0x000000ff0c197812 */ /* 0x000fe400078ec0ff */
[----:B------:R-:W-:Y:S02]  /*bdf0*/  LOP3.LUT R0, R0, 0xff, RZ, 0xc0, !PT ;  /* 0x000000ff00007812 */ /* 0x000fe400078ec0ff */
[----:B------:R-:W-:Y:S02]  /*be00*/  LOP3.LUT R24, R24, 0xff, RZ, 0xc0, !PT ;  /* 0x000000ff18187812 */ /* 0x000fe400078ec0ff */
[----:B------:R-:W-:Y:S02]  /*be10*/  LOP3.LUT R14, R14, 0xff, RZ, 0xc0, !PT ;  /* 0x000000ff0e0e7812 */ /* 0x000fe400078ec0ff */
[----:B------:R-:W-:-:S02]  /*be20*/  LOP3.LUT R26, R26, 0xff, RZ, 0xc0, !PT ;  /* 0x000000ff1a1a7812 */ /* 0x000fc400078ec0ff */
[----:B------:R-:W-:Y:S02]  /*be30*/  PRMT R3, R0, 0x7604, R3 ;  /* 0x0000760400037816 */ /* 0x000fe40000000003 */
[----:B------:R-:W-:Y:S02]  /*be40*/  PRMT R25, R24, 0x7604, R25 ;  /* 0x0000760418197816 */ /* 0x000fe40000000019 */
[----:B------:R-:W-:Y:S02]  /*be50*/  SHF.R.U32.HI R0, RZ, 0x10, R10 ;  /* 0x00000010ff007819 */ /* 0x000fe4000001160a */
[----:B------:R-:W-:Y:S02]  /*be60*/  SHF.R.U32.HI R24, RZ, 0x10, R12 ;  /* 0x00000010ff187819 */ /* 0x000fe4000001160c */
[----:B------:R-:W-:Y:S02]  /*be70*/  PRMT R15, R14, 0x7054, R15 ;  /* 0x000070540e0f7816 */ /* 0x000fe4000000000f */
[----:B------:R-:W-:-:S02]  /*be80*/  PRMT R27, R26, 0x7054, R27 ;  /* 0x000070541a1b7816 */ /* 0x000fc4000000001b */
[----:B------:R-:W-:Y:S02]  /*be90*/  LOP3.LUT R0, R0, 0xff, RZ, 0xc0, !PT ;  /* 0x000000ff00007812 */ /* 0x000fe400078ec0ff */
[----:B------:R-:W-:Y:S02]  /*bea0*/  LOP3.LUT R24, R24, 0xff, RZ, 0xc0, !PT ;  /* 0x000000ff18187812 */ /* 0x000fe400078ec0ff */
[----:B------:R-:W-:Y:S02]  /*beb0*/  LOP3.LUT R27, R27, 0xff000000, R13, 0xf8, !PT ;  /* 0xff0000001b1b7812 */ /* 0x000fe400078ef80d */
[----:B------:R-:W-:Y:S02]  /*bec0*/  LOP3.LUT R15, R15, 0xff000000, R11, 0xf8, !PT ;  /* 0xff0000000f0f7812 */ /* 0x000fe400078ef80b */
[----:B------:R-:W-:Y:S02]  /*bed0*/  PRMT R3, R0, 0x7054, R3 ;  /* 0x0000705400037816 */ /* 0x000fe40000000003 */
[----:B------:R-:W-:-:S02]  /*bee0*/  PRMT R25, R24, 0x7054, R25 ;  /* 0x0000705418197816 */ /* 0x000fc40000000019 */
[-C--:B0-----:R-:W-:Y:S02]  /*bef0*/  F2FP.F16.E4M3.UNPACK_B R0, R6.reuse.H1 ;  /* 0x00000006ff00723e */ /* 0x081fe400030006ff */
[----:B------:R-:W-:Y:S02]  /*bf00*/  F2FP.F16.E4M3.UNPACK_B R28, R27 ;  /* 0x0000001bff1c723e */ /* 0x000fe400020006ff */
[----:B------:R-:W-:Y:S01]  /*bf10*/  F2FP.F16.E4M3.UNPACK_B R24, R15 ;  /* 0x0000000fff18723e */ /* 0x000fe200020006ff */
[----:B------:R-:W-:Y:S01]  /*bf20*/  HADD2.F32 R11, -RZ, R0.H1_H1 ;  /* 0x30000000ff0b7230 */ /* 0x000fe20000004100 */
[----:B------:R-:W-:Y:S01]  /*bf30*/  LOP3.LUT R14, R3, 0xff000000, R10, 0xf8, !PT ;  /* 0xff000000030e7812 */ /* 0x000fe200078ef80a */
[----:B------:R-:W-:Y:S01]  /*bf40*/  HADD2.F32 R29, -RZ, R28.H1_H1 ;  /* 0x3000001cff1d7230 */ /* 0x000fe20000004100 */
[----:B------:R-:W-:Y:S01]  /*bf50*/  LOP3.LUT R26, R25, 0xff000000, R12, 0xf8, !PT ;  /* 0xff000000191a7812 */ /* 0x000fe200078ef80c */
[----:B------:R-:W-:Y:S01]  /*bf60*/  HADD2.F32 R25, -RZ, R24.H1_H1 ;  /* 0x30000018ff197230 */ /* 0x000fe20000004100 */
[----:B------:R-:W-:Y:S01]  /*bf70*/  F2FP.F16.E4M3.UNPACK_B R3, R6 ;  /* 0x00000006ff03723e */ /* 0x000fe200020006ff */
[----:B------:R-:W-:Y:S01]  /*bf80*/  HADD2.F32 R10, -RZ, R0.H0_H0 ;  /* 0x20000000ff0a7230 */ /* 0x000fe20000004100 */
[----:B------:R-:W-:Y:S01]  /*bf90*/  F2FP.F16.E4M3.UNPACK_B R12, R7 ;  /* 0x00000007ff0c723e */ /* 0x000fe200020006ff */
[C---:B------:R-:W-:Y:S01]  /*bfa0*/  FMUL.FTZ R31, R11.reuse, R29 ;  /* 0x0000001d0b1f7220 */ /* 0x040fe20000410000 */
[----:B------:R-:W-:Y:S01]  /*bfb0*/  F2FP.F16.E4M3.UNPACK_B R13, R7.H1 ;  /* 0x00000007ff0d723e */ /* 0x000fe200030006ff */
[----:B------:R-:W-:Y:S01]  /*bfc0*/  FMUL.FTZ R30, R11, R25 ;  /* 0x000000190b1e7220 */ /* 0x000fe20000410000 */
[-C--:B------:R-:W-:Y:S01]  /*bfd0*/  F2FP.F16.E4M3.UNPACK_B R6, R5.reuse ;  /* 0x00000005ff06723e */ /* 0x080fe200020006ff */
[----:B------:R-:W-:Y:S01]  /*bfe0*/  HADD2.F32 R28, -RZ, R28.H0_H0 ;  /* 0x2000001cff1c7230 */ /* 0x000fe20000004100 */
[----:B------:R-:W-:Y:S01]  /*bff0*/  F2FP.F16.E4M3.UNPACK_B R7, R5.H1 ;  /* 0x00000005ff07723e */ /* 0x000fe200030006ff */
[----:B------:R-:W-:Y:S01]  /*c000*/  HADD2.F32 R5, -RZ, R3.H1_H1 ;  /* 0x30000003ff057230 */ /* 0x000fe20000004100 */
[----:B------:R-:W-:Y:S01]  /*c010*/  F2FP.F16.E4M3.UNPACK_B R27, R27.H1 ;  /* 0x0000001bff1b723e */ /* 0x000fe200030006ff */
[----:B------:R-:W-:-:S02]  /*c020*/  HADD2.F32 R24, -RZ, R24.H0_H0 ;  /* 0x20000018ff187230 */ /* 0x000fc40000004100 */
[C---:B------:R-:W-:Y:S01]  /*c030*/  FFMA.FTZ R31, R10.reuse, R25, -R31 ;  /* 0x000000190a1f7223 */ /* 0x040fe2000001081f */
[----:B------:R-:W-:Y:S01]  /*c040*/  FFMA.FTZ R30, R10, R29, R30 ;  /* 0x0000001d0a1e7223 */ /* 0x000fe2000001001e */
[----:B------:R-:W-:Y:S01]  /*c050*/  HADD2.F32 R3, -RZ, R3.H0_H0 ;  /* 0x20000003ff037230 */ /* 0x000fe20000004100 */
[----:B------:R-:W-:Y:S01]  /*c060*/  F2FP.F16.E4M3.UNPACK_B R15, R15.H1 ;  /* 0x0000000fff0f723e */ /* 0x000fe200030006ff */
[C---:B------:R-:W-:Y:S01]  /*c070*/  FMUL.FTZ R10, R5.reuse, R28 ;  /* 0x0000001c050a7220 */ /* 0x040fe20000410000 */
[----:B------:R-:W-:Y:S01]  /*c080*/  FMUL.FTZ R25, R5, R24 ;  /* 0x0000001805197220 */ /* 0x000fe20000410000 */
[--C-:B------:R-:W-:Y:S01]  /*c090*/  HADD2.F32 R5, -RZ, R12.reuse.H1_H1 ;  /* 0x3000000cff057230 */ /* 0x100fe20000004100 */
[----:B------:R-:W-:Y:S01]  /*c0a0*/  F2FP.F16.E4M3.UNPACK_B R0, R4 ;  /* 0x00000004ff00723e */ /* 0x000fe200020006ff */
[----:B------:R-:W-:Y:S02]  /*c0b0*/  HADD2.F32 R11, -RZ, R27.H0_H0 ;  /* 0x2000001bff0b7230 */ /* 0x000fe40000004100 */
[C---:B------:R-:W-:Y:S01]  /*c0c0*/  FFMA.FTZ R29, R3.reuse, R24, -R10 ;  /* 0x00000018031d7223 */ /* 0x040fe2000001080a */
[----:B------:R-:W-:Y:S01]  /*c0d0*/  FFMA.FTZ R28, R3, R28, R25 ;  /* 0x0000001c031c7223 */ /* 0x000fe20000010019 */
[----:B------:R-:W-:Y:S01]  /*c0e0*/  HADD2.F32 R10, -RZ, R15.H0_H0 ;  /* 0x2000000fff0a7230 */ /* 0x000fe20000004100 */
[----:B------:R-:W-:Y:S01]  /*c0f0*/  F2FP.F16.E4M3.UNPACK_B R4, R4.H1 ;  /* 0x00000004ff04723e */ /* 0x000fe200030006ff */
[----:B------:R-:W-:-:S02]  /*c100*/  HADD2.F32 R12, -RZ, R12.H0_H0 ;  /* 0x2000000cff0c7230 */ /* 0x000fc40000004100 */
[CC--:B------:R-:W-:Y:S01]  /*c110*/  FMUL.FTZ R25, R5.reuse, R11.reuse ;  /* 0x0000000b05197220 */ /* 0x0c0fe20000410000 */
[----:B------:R-:W-:Y:S02]  /*c120*/  HADD2.F32 R24, -RZ, R27.H1_H1 ;  /* 0x3000001bff187230 */ /* 0x000fe40000004100 */
[-C--:B------:R-:W-:Y:S01]  /*c130*/  FMUL.FTZ R5, R5, R10.reuse ;  /* 0x0000000a05057220 */ /* 0x080fe20000410000 */
[----:B------:R-:W-:Y:S02]  /*c140*/  HADD2.F32 R3, -RZ, R13.H1_H1 ;  /* 0x3000000dff037230 */ /* 0x000fe40000004100 */
[C---:B------:R-:W-:Y:S01]  /*c150*/  FFMA.FTZ R27, R12.reuse, R10, -R25 ;  /* 0x0000000a0c1b7223 */ /* 0x040fe20000010819 */
[----:B------:R-:W-:Y:S02]  /*c160*/  HADD2.F32 R10, -RZ, R15.H1_H1 ;  /* 0x3000000fff0a7230 */ /* 0x000fe40000004100 */
[----:B------:R-:W-:Y:S01]  /*c170*/  FFMA.FTZ R32, R12, R11, R5 ;  /* 0x0000000b0c207223 */ /* 0x000fe20000010005 */
[----:B------:R-:W-:-:S02]  /*c180*/  HADD2.F32 R13, -RZ, R13.H0_H0 ;  /* 0x2000000dff0d7230 */ /* 0x000fc40000004100 */
[C---:B------:R-:W-:Y:S01]  /*c190*/  FMUL.FTZ R34, R3.reuse, R24 ;  /* 0x0000001803227220 */ /* 0x040fe20000410000 */
[----:B------:R-:W-:Y:S01]  /*c1a0*/  F2FP.F16.E4M3.UNPACK_B R11, R26 ;  /* 0x0000001aff0b723e */ /* 0x000fe200020006ff */
[-C--:B------:R-:W-:Y:S01]  /*c1b0*/  FMUL.FTZ R12, R3, R10.reuse ;  /* 0x0000000a030c7220 */ /* 0x080fe20000410000 */
[----:B------:R-:W-:Y:S02]  /*c1c0*/  HADD2.F32 R5, -RZ, R4.H1_H1 ;  /* 0x30000004ff057230 */ /* 0x000fe40000004100 */
        /* <DEDUP_REMOVED lines=8> */
[C---:B------:R-:W-:Y:S01]  /*c250*/  FMUL.FTZ R13, R5.reuse, R15 ;  /* 0x0000000f050d7220 */ /* 0x040fe20000410000 */
[----:B------:R-:W-:Y:S02]  /*c260*/  HADD2.F32 R3, -RZ, R0.H1_H1 ;  /* 0x30000000ff037230 */ /* 0x000fe40000004100 */
[----:B------:R-:W-:Y:S02]  /*c270*/  HADD2.F32 R10, -RZ, R10.H0_H0 ;  /* 0x2000000aff0a7230 */ /* 0x000fe40000004100 */
        /* <DEDUP_REMOVED lines=9> */
[----:B------:R-:W-:-:S02]  /*c310*/  HADD2.F32 R4, -RZ, R14.H1_H1 ;  /* 0x3000000eff047230 */ /* 0x000fc40000004100 */
[--C-:B------:R-:W-:Y:S02]  /*c320*/  HADD2.F32 R3, -RZ, R7.reuse.H1_H1 ;  /* 0x30000007ff037230 */ /* 0x100fe40000004100 */
[--C-:B------:R-:W-:Y:S02]  /*c330*/  HADD2.F32 R10, -RZ, R26.reuse.H1_H1 ;  /* 0x3000001aff0a7230 */ /* 0x100fe40000004100 */
[----:B------:R-:W-:Y:S02]  /*c340*/  HADD2.F32 R11, -RZ, R26.H0_H0 ;  /* 0x2000001aff0b7230 */ /* 0x000fe40000004100 */
[C---:B------:R-:W-:Y:S01]  /*c350*/  FMUL.FTZ R15, R3.reuse, R4 ;  /* 0x00000004030f7220 */ /* 0x040fe20000410000 */
[----:B------:R-:W-:Y:S02]  /*c360*/  HADD2.F32 R0, -RZ, R6.H1_H1 ;  /* 0x30000006ff007230 */ /* 0x000fe40000004100 */
[----:B------:R-:W-:Y:S02]  /*c370*/  HADD2.F32 R5, -RZ, R14.H0_H0 ;  /* 0x2000000eff057230 */ /* 0x000fe40000004100 */
[----:B------:R-:W-:Y:S01]  /*c380*/  FMUL.FTZ R14, R3, R10 ;  /* 0x0000000a030e7220 */ /* 0x000fe20000410000 */
[----:B------:R-:W-:-:S02]  /*c390*/  HADD2.F32 R7, -RZ, R7.H0_H0 ;  /* 0x20000007ff077230 */ /* 0x000fc40000004100 */
[C---:B------:R-:W-:Y:S01]  /*c3a0*/  FMUL.FTZ R3, R0.reuse, R11 ;  /* 0x0000000b00037220 */ /* 0x040fe20000410000 */
[----:B------:R-:W-:Y:S02]  /*c3b0*/  HADD2.F32 R6, -RZ, R6.H0_H0 ;  /* 0x20000006ff067230 */ /* 0x000fe40000004100 */
        /* <DEDUP_REMOVED lines=14> */
.L_x_1461:
[----:B------:R-:W-:Y:S05]  /*c4a0*/  BSYNC B1 ;  /* 0x0000000000017941 */ /* 0x000fea0003800000 */
.L_x_1460:
[----:B------:R-:W-:Y:S05]  /*c4b0*/  @P1 BRA `(.L_x_1459) ;  /* 0x0000004c00e81947 */ /* 0x000fea0003800000 */
[----:B01234-:R-:W0:Y:S01]  /*c4c0*/  LDS.128 R4, [R212+0x1f000] ;  /* 0x01f00000d4047984 */ /* 0x01fe220000000c00 */
        /* <DEDUP_REMOVED lines=9> */
[----:B------:R-:W-:Y:S02]  /*c560*/  LOP3.LUT R0, R20, 0xff, RZ, 0xc0, !PT ;  /* 0x000000ff14007812 */ /* 0x000fe400078ec0ff */
[----:B------:R-:W-:Y:S02]  /*c570*/  LOP3.LUT R3, R3, 0xff, RZ, 0xc0, !PT ;  /* 0x000000ff03037812 */ /* 0x000fe400078ec0ff */
[----:B------:R-:W-:-:S02]  /*c580*/  SHF.R.U32.HI R24, RZ, 0x10, R21 ;  /* 0x00000010ff187819 */ /* 0x000fc40000011615 */
[----:B------:R-:W-:Y:S02]  /*c590*/  SHF.R.U32.HI R11, RZ, 0x8, R8 ;  /* 0x00000008ff0b7819 */ /* 0x000fe40000011608 */
[----:B------:R-:W-:Y:S01]  /*c5a0*/  PRMT R12, R15, 0x7604, R12 ;  /* 0x000076040f0c7816 */ /* 0x000fe2000000000c */
[----:B------:R-:W-:Y:S01]  /*c5b0*/  IMAD.U32 R15, R14, 0x10000, RZ ;  /* 0x000100000e0f7824 */ /* 0x000fe200078e00ff */
[----:B------:R-:W-:Y:S02]  /*c5c0*/  PRMT R3, R3, 0x7604, R0 ;  /* 0x0000760403037816 */ /* 0x000fe40000000000 */
[----:B------:R-:W-:Y:S01]  /*c5d0*/  LOP3.LUT R13, R11, 0xff, RZ, 0xc0, !PT ;  /* 0x000000ff0b0d7812 */ /* 0x000fe200078ec0ff */
[----:B------:R-:W-:Y:S01]  /*c5e0*/  IMAD.U32 R11, R24, 0x10000, RZ ;  /* 0x00010000180b7824 */ /* 0x000fe200078e00ff */
[----:B------:R-:W-:Y:S02]  /*c5f0*/  LOP3.LUT R0, R8, 0xff, RZ, 0xc0, !PT ;  /* 0x000000ff08007812 */ /* 0x000fe400078ec0ff */
[----:B------:R-:W-:-:S02]  /*c600*/  LOP3.LUT R3, R3, 0xff0000, R20, 0xf8, !PT ;  /* 0x00ff000003037812 */ /* 0x000fc400078ef814 */
[----:B------:R-:W-:Y:S02]  /*c610*/  PRMT R13, R13, 0x7604, R0 ;  /* 0x000076040d0d7816 */ /* 0x000fe40000000000 */
[----:B------:R-:W-:Y:S02]  /*c620*/  LOP3.LUT R15, R12, 0xff0000, R15, 0xf8, !PT ;  /* 0x00ff00000c0f7812 */ /* 0x000fe400078ef80f */
[----:B------:R-:W-:Y:S02]  /*c630*/  LOP3.LUT R11, R10, 0xff0000, R11, 0xf8, !PT ;  /* 0x00ff00000a0b7812 */ /* 0x000fe400078ef80b */
[----:B------:R-:W-:Y:S02]  /*c640*/  LOP3.LUT R13, R13, 0xff0000, R8, 0xf8, !PT ;  /* 0x00ff00000d0d7812 */ /* 0x000fe400078ef808 */
[----:B------:R-:W-:Y:S02]  /*c650*/  LOP3.LUT R12, R3, 0xff000000, R20, 0xf8, !PT ;  /* 0xff000000030c7812 */ /* 0x000fe400078ef814 */
[----:B------:R-:W-:-:S02]  /*c660*/  LOP3.LUT R24, R15, 0xff000000, R9, 0xf8, !PT ;  /* 0xff0000000f187812 */ /* 0x000fc400078ef809 */
[----:B------:R-:W-:Y:S02]  /*c670*/  LOP3.LUT R20, R11, 0xff000000, R21, 0xf8, !PT ;  /* 0xff0000000b147812 */ /* 0x000fe400078ef815 */
[----:B0-----:R-:W-:Y:S02]  /*c680*/  F2FP.F16.E4M3.UNPACK_B R0, R6.H1 ;  /* 0x00000006ff00723e */ /* 0x001fe400030006ff */
[----:B------:R-:W-:Y:S02]  /*c690*/  LOP3.LUT R15, R13, 0xff000000, R8, 0xf8, !PT ;  /* 0xff0000000d0f7812 */ /* 0x000fe400078ef808 */
[----:B------:R-:W-:Y:S01]  /*c6a0*/  F2FP.F16.E4M3.UNPACK_B R21, R24 ;  /* 0x00000018ff15723e */ /* 0x000fe200020006ff */
[--C-:B------:R-:W-:Y:S01]  /*c6b0*/  HADD2.F32 R9, -RZ, R0.reuse.H1_H1 ;  /* 0x30000000ff097230 */ /* 0x100fe20000004100 */
[----:B------:R-:W-:Y:S01]  /*c6c0*/  F2FP.F16.E4M3.UNPACK_B R13, R20 ;  /* 0x00000014ff0d723e */ /* 0x000fe200020006ff */
[----:B------:R-:W-:Y:S01]  /*c6d0*/  HADD2.F32 R8, -RZ, R0.H0_H0 ;  /* 0x20000000ff087230 */ /* 0x000fe20000004100 */
[----:B------:R-:W-:Y:S01]  /*c6e0*/  F2FP.F16.E4M3.UNPACK_B R3, R6 ;  /* 0x00000006ff03723e */ /* 0x000fe200020006ff */
[----:B------:R-:W-:Y:S01]  /*c6f0*/  HADD2.F32 R25, -RZ, R21.H1_H1 ;  /* 0x30000015ff197230 */ /* 0x000fe20000004100 */
[-C--:B------:R-:W-:Y:S01]  /*c700*/  F2FP.F16.E4M3.UNPACK_B R10, R7.reuse ;  /* 0x00000007ff0a723e */ /* 0x080fe200020006ff */
[----:B------:R-:W-:Y:S01]  /*c710*/  HADD2.F32 R14, -RZ, R13.H1_H1 ;  /* 0x3000000dff0e7230 */ /* 0x000fe20000004100 */
[----:B------:R-:W-:-:S02]  /*c720*/  F2FP.F16.E4M3.UNPACK_B R11, R7.H1 ;  /* 0x00000007ff0b723e */ /* 0x000fc400030006ff */
[C---:B------:R-:W-:Y:S01]  /*c730*/  FMUL.FTZ R27, R9.reuse, R25 ;  /* 0x00000019091b7220 */ /* 0x040fe20000410000 */
[-C--:B------:R-:W-:Y:S01]  /*c740*/  F2FP.F16.E4M3.UNPACK_B R6, R5.reuse ;  /* 0x00000005ff06723e */ /* 0x080fe200020006ff */
[-C--:B------:R-:W-:Y:S01]  /*c750*/  FMUL.FTZ R26, R9, R14.reuse ;  /* 0x0000000e091a7220 */ /* 0x080fe20000410000 */
[----:B------:R-:W-:Y:S01]  /*c760*/  F2FP.F16.E4M3.UNPACK_B R7, R5.H1 ;  /* 0x00000005ff07723e */ /* 0x000fe200030006ff */
[C---:B------:R-:W-:Y:S01]  /*c770*/  FFMA.FTZ R27, R8.reuse, R14, -R27 ;  /* 0x0000000e081b7223 */ /* 0x040fe2000001081b */
[----:B------:R-:W-:Y:S02]  /*c780*/  HADD2.F32 R14, -RZ, R21.H0_H0 ;  /* 0x20000015ff0e7230 */ /* 0x000fe40000004100 */
[----:B------:R-:W-:Y:S01]  /*c790*/  FFMA.FTZ R28, R8, R25, R26 ;  /* 0x00000019081c7223 */ /* 0x000fe2000001001a */
[----:B------:R-:W-:Y:S01]  /*c7a0*/  HADD2.F32 R5, -RZ, R3.H1_H1 ;  /* 0x30000003ff057230 */ /* 0x000fe20000004100 */
[----:B------:R-:W-:Y:S01]  /*c7b0*/  F2FP.F16.E4M3.UNPACK_B R24, R24.H1 ;  /* 0x00000018ff18723e */ /* 0x000fe200030006ff */
[----:B------:R-:W-:Y:S01]  /*c7c0*/  HADD2.F32 R8, -RZ, R13.H0_H0 ;  /* 0x2000000dff087230 */ /* 0x000fe20000004100 */
[----:B------:R-:W-:Y:S01]  /*c7d0*/  F2FP.F16.E4M3.UNPACK_B R20, R20.H1 ;  /* 0x00000014ff14723e */ /* 0x000fe200030006ff */
[----:B------:R-:W-:-:S02]  /*c7e0*/  HADD2.F32 R3, -RZ, R3.H0_H0 ;  /* 0x20000003ff037230 */ /* 0x000fc40000004100 */
[C---:B------:R-:W-:Y:S01]  /*c7f0*/  FMUL.FTZ R26, R5.reuse, R14 ;  /* 0x0000000e051a7220 */ /* 0x040fe20000410000 */
[----:B------:R-:W-:Y:S02]  /*c800*/  HADD2.F32 R9, -RZ, R24.H0_H0 ;  /* 0x20000018ff097230 */ /* 0x000fe40000004100 */
[-C--:B------:R-:W-:Y:S01]  /*c810*/  FMUL.FTZ R13, R5, R8.reuse ;  /* 0x00000008050d7220 */ /* 0x080fe20000410000 */
[----:B------:R-:W-:Y:S02]  /*c820*/  HADD2.F32 R5, -RZ, R10.H1_H1 ;  /* 0x3000000aff057230 */ /* 0x000fe40000004100 */
[C---:B------:R-:W-:Y:S01]  /*c830*/  FFMA.FTZ R26, R3.reuse, R8, -R26 ;  /* 0x00000008031a7223 */ /* 0x040fe2000001081a */
[----:B------:R-:W-:Y:S02]  /*c840*/  HADD2.F32 R8, -RZ, R20.H0_H0 ;  /* 0x20000014ff087230 */ /* 0x000fe40000004100 */
[----:B------:R-:W-:Y:S01]  /*c850*/  FFMA.FTZ R25, R3, R14, R13 ;  /* 0x0000000e03197223 */ /* 0x000fe2000001000d */
[----:B------:R-:W-:-:S02]  /*c860*/  HADD2.F32 R10, -RZ, R10.H0_H0 ;  /* 0x2000000aff0a7230 */ /* 0x000fc40000004100 */
[CC--:B------:R-:W-:Y:S01]  /*c870*/  FMUL.FTZ R13, R5.reuse, R9.reuse ;  /* 0x00000009050d7220 */ /* 0x0c0fe20000410000 */
[----:B------:R-:W-:Y:S02]  /*c880*/  HADD2.F32 R24, -RZ, R24.H1_H1 ;  /* 0x30000018ff187230 */ /* 0x000fe40000004100 */
[-C--:B------:R-:W-:Y:S01]  /*c890*/  FMUL.FTZ R5, R5, R8.reuse ;  /* 0x0000000805057220 */ /* 0x080fe20000410000 */
[--C-:B------:R-:W-:Y:S02]  /*c8a0*/  HADD2.F32 R3, -RZ, R11.reuse.H1_H1 ;  /* 0x3000000bff037230 */ /* 0x100fe40000004100 */
[C---:B------:R-:W-:Y:S01]  /*c8b0*/  FFMA.FTZ R29, R10.reuse, R8, -R13 ;  /* 0x000000080a1d7223 */ /* 0x040fe2000001080d */
[----:B------:R-:W-:Y:S02]  /*c8c0*/  HADD2.F32 R20, -RZ, R20.H1_H1 ;  /* 0x30000014ff147230 */ /* 0x000fe40000004100 */
[----:B------:R-:W-:Y:S01]  /*c8d0*/  FFMA.FTZ R30, R10, R9, R5 ;  /* 0x000000090a1e7223 */ /* 0x000fe20000010005 */
[----:B------:R-:W-:-:S02]  /*c8e0*/  HADD2.F32 R11, -RZ, R11.H0_H0 ;  /* 0x2000000bff0b7230 */ /* 0x000fc40000004100 */
[C---:B------:R-:W-:Y:S01]  /*c8f0*/  FMUL.FTZ R8, R3.reuse, R24 ;  /* 0x0000001803087220 */ /* 0x040fe20000410000 */
[----:B------:R-:W-:Y:S01]  /*c900*/  F2FP.F16.E4M3.UNPACK_B R0, R4 ;  /* 0x00000004ff00723e */ /* 0x000fe200020006ff */
[-C--:B------:R-:W-:Y:S01]  /*c910*/  FMUL.FTZ R10, R3, R20.reuse ;  /* 0x00000014030a7220 */ /* 0x080fe20000410000 */
[-C--:B------:R-:W-:Y:S01]  /*c920*/  F2FP.F16.E4M3.UNPACK_B R9, R15.reuse ;  /* 0x0000000fff09723e */ /* 0x080fe200020006ff */
[C---:B------:R-:W-:Y:S01]  /*c930*/  FFMA.FTZ R20, R11.reuse, R20, -R8 ;  /* 0x000000140b147223 */ /* 0x040fe20000010808 */
[----:B------:R-:W-:Y:S01]  /*c940*/  F2FP.F16.E4M3.UNPACK_B R4, R4.H1 ;  /* 0x00000004ff04723e */ /* 0x000fe200030006ff */
[----:B------:R-:W-:Y:S01]  /*c950*/  FFMA.FTZ R31, R11, R24, R10 ;  /* 0x000000180b1f7223 */ /* 0x000fe2000001000a */
[-C--:B------:R-:W-:Y:S01]  /*c960*/  F2FP.F16.E4M3.UNPACK_B R8, R12.reuse ;  /* 0x0000000cff08723e */ /* 0x080fe200020006ff */
[--C-:B------:R-:W-:Y:S01]  /*c970*/  HADD2.F32 R13, -RZ, R9.reuse.H1_H1 ;  /* 0x30000009ff0d7230 */ /* 0x100fe20000004100 */
[----:B------:R-:W-:Y:S01]  /*c980*/  F2FP.F16.E4M3.UNPACK_B R12, R12.H1 ;  /* 0x0000000cff0c723e */ /* 0x000fe200030006ff */
[----:B------:R-:W-:Y:S01]  /*c990*/  HADD2.F32 R10, -RZ, R9.H0_H0 ;  /* 0x20000009ff0a7230 */ /* 0x000fe20000004100 */
[----:B------:R-:W-:Y:S01]  /*c9a0*/  F2FP.F16.E4M3.UNPACK_B R15, R15.H1 ;  /* 0x0000000fff0f723e */ /* 0x000fe200030006ff */
[----:B------:R-:W-:-:S02]  /*c9b0*/  HADD2.F32 R5, -RZ, R4.H1_H1 ;  /* 0x30000004ff057230 */ /* 0x000fc40000004100 */
[----:B------:R-:W-:Y:S02]  /*c9c0*/  HADD2.F32 R9, -RZ, R8.H1_H1 ;  /* 0x30000008ff097230 */ /* 0x000fe40000004100 */
[----:B------:R-:W-:Y:S02]  /*c9d0*/  HADD2.F32 R3, -RZ, R0.H1_H1 ;  /* 0x30000000ff037230 */ /* 0x000fe40000004100 */
[C---:B------:R-:W-:Y:S01]  /*c9e0*/  FMUL.FTZ R11, R5.reuse, R13 ;  /* 0x0000000d050b7220 */ /* 0x040fe20000410000 */
[----:B------:R-:W-:Y:S02]  /*c9f0*/  HADD2.F32 R8, -RZ, R8.H0_H0 ;  /* 0x20000008ff087230 */ /* 0x000fe40000004100 */
[----:B------:R-:W-:Y:S01]  /*ca00*/  FMUL.FTZ R21, R5, R9 ;  /* 0x0000000905157220 */ /* 0x000fe20000410000 */
[----:B------:R-:W-:Y:S02]  /*ca10*/  HADD2.F32 R4, -RZ, R4.H0_H0 ;  /* 0x20000004ff047230 */ /* 0x000fe40000004100 */
[----:B------:R-:W-:Y:S01]  /*ca20*/  FMUL.FTZ R5, R3, R10 ;  /* 0x0000000a03057220 */ /* 0x000fe20000410000 */
[----:B------:R-:W-:-:S02]  /*ca30*/  HADD2.F32 R0, -RZ, R0.H0_H0 ;  /* 0x20000000ff007230 */ /* 0x000fc40000004100 */
[-C--:B------:R-:W-:Y:S01]  /*ca40*/  FMUL.FTZ R3, R3, R8.reuse ;  /* 0x0000000803037220 */ /* 0x080fe20000410000 */
[C---:B------:R-:W-:Y:S01]  /*ca50*/  FFMA.FTZ R11, R4.reuse, R9, -R11 ;  /* 0x00000009040b7223 */ /* 0x040fe2000001080b */
[----:B------:R-:W-:Y:S01]  /*ca60*/  FFMA.FTZ R14, R4, R13, R21 ;  /* 0x0000000d040e7223 */ /* 0x000fe20000010015 */
[C---:B------:R-:W-:Y:S01]  /*ca70*/  FFMA.FTZ R9, R0.reuse, R8, -R5 ;  /* 0x0000000800097223 */ /* 0x040fe20000010805 */
[----:B------:R-:W-:Y:S01]  /*ca80*/  FFMA.FTZ R10, R0, R10, R3 ;  /* 0x0000000a000a7223 */ /* 0x000fe20000010003 */
[----:B------:R-:W-:Y:S02]  /*ca90*/  HADD2.F32 R4, -RZ, R12.H1_H1 ;  /* 0x3000000cff047230 */ /* 0x000fe40000004100 */
[----:B------:R-:W-:Y:S02]  /*caa0*/  HADD2.F32 R3, -RZ, R7.H1_H1 ;  /* 0x30000007ff037230 */ /* 0x000fe40000004100 */
[--C-:B------:R-:W-:Y:S02]  /*cab0*/  HADD2.F32 R8, -RZ, R15.reuse.H1_H1 ;  /* 0x3000000fff087230 */ /* 0x100fe40000004100 */
[----:B------:R-:W-:-:S02]  /*cac0*/  HADD2.F32 R15, -RZ, R15.H0_H0 ;  /* 0x2000000fff0f7230 */ /* 0x000fc40000004100 */
[C---:B------:R-:W-:Y:S01]  /*cad0*/  FMUL.FTZ R13, R3.reuse, R4 ;  /* 0x00000004030d7220 */ /* 0x040fe20000410000 */
[----:B------:R-:W-:Y:S02]  /*cae0*/  HADD2.F32 R0, -RZ, R6.H1_H1 ;  /* 0x30000006ff007230 */ /* 0x000fe40000004100 */
        /* <DEDUP_REMOVED lines=18> */
[----:B------:R0:W-:Y:S01]  /*cc10*/  STS.128 [R212+0x1f000], R4 ;  /* 0x01f00004d4007388 */ /* 0x0001e20000000c00 */
[----:B------:R-:W-:Y:S05]  /*cc20*/  BRA `(.L_x_1459) ;  /* 0x00000048000c7947 */ /* 0x000fea0003800000 */
.L_x_1432:
[----:B------:R-:W1:Y:S01]  /*cc30*/  LDC R0, c[0x0][0x448] ;  /* 0x00011200ff007b82 */ /* 0x000e620000000800 */
[----:B------:R-:W-:Y:S01]  /*cc40*/  IMAD.MOV.U32 R25, RZ, RZ, R29 ;  /* 0x000000ffff197224 */ /* 0x000fe200078e001d */
[----:B------:R-:W-:Y:S01]  /*cc50*/  ULDC.64 UR4, c[0x0][0x3f8] ;  /* 0x0000fe0000047ab9 */ /* 0x000fe20000000a00 */
[----:B------:R-:W-:Y:S01]  /*cc60*/  IMAD.MOV.U32 R27, RZ, RZ, R31 ;  /* 0x000000ffff1b7224 */ /* 0x000fe200078e001f */
[----:B------:R-:W-:Y:S01]  /*cc70*/  ULDC.64 UR6, c[0x0][0x408] ;  /* 0x0001020000067ab9 */ /* 0x000fe20000000a00 */
[----:B------:R-:W-:Y:S01]  /*cc80*/  ULDC.64 UR8, c[0x0][0x400] ;  /* 0x0001000000087ab9 */ /* 0x000fe20000000a00 */
[----:B-1----:R-:W-:-:S13]  /*cc90*/  ISETP.NE.AND P0, PT, R0, 0x1, PT ;  /* 0x000000010000780c */ /* 0x002fda0003f05270 */
[----:B------:R-:W1:Y:S08]  /*cca0*/  @P0 LDC R4, c[0x0][0x44c] ;  /* 0x00011300ff040b82 */ /* 0x000e700000000800 */
[----:B------:R-:W2:Y:S01]  /*ccb0*/  @P0 LDC R5, c[0x0][0x450] ;  /* 0x00011400ff050b82 */ /* 0x000ea20000000800 */
[----:B-1----:R-:W-:-:S05]  /*ccc0*/  @P0 IMAD.HI.U32 R4, R3, R4, RZ ;  /* 0x0000000403040227 */ /* 0x002fca00078e00ff */
[----:B--2---:R-:W-:-:S04]  /*ccd0*/  @P0 SHF.R.U32.HI R3, RZ, R5, R4 ;  /* 0x00000005ff030219 */ /* 0x004fc80000011604 */
[----:B------:R-:W-:Y:S01]  /*cce0*/  SHF.R.S32.HI R4, RZ, 0x1f, R3 ;  /* 0x0000001fff047819 */ /* 0x000fe20000011403 */
[----:B------:R-:W-:-:S04]  /*ccf0*/  IMAD.WIDE.U32 R24, R3, UR4, R24 ;  /* 0x0000000403187c25 */ /* 0x000fc8000f8e0018 */
[----:B------:R-:W-:Y:S02]  /*cd00*/  IMAD R6, R4, UR4, RZ ;  /* 0x0000000404067c24 */ /* 0x000fe4000f8e02ff */
[----:B------:R-:W-:-:S04]  /*cd10*/  IMAD.WIDE.U32 R26, R3, UR6, R26 ;  /* 0x00000006031a7c25 */ /* 0x000fc8000f8e001a */
[----:B------:R-:W-:Y:S01]  /*cd20*/  IMAD R4, R4, UR6, RZ ;  /* 0x0000000604047c24 */ /* 0x000fe2000f8e02ff */
[----:B------:R-:W-:Y:S01]  /*cd30*/  IADD3 R55, P1, R26, UR8, RZ ;  /* 0x000000081a377c10 */ /* 0x000fe2000ff3e0ff */
[C---:B------:R-:W-:Y:S01]  /*cd40*/  IMAD R5, R3.reuse, UR5, R6 ;  /* 0x0000000503057c24 */ /* 0x040fe2000f8e0206 */
[----:B------:R-:W-:Y:S01]  /*cd50*/  ULDC.64 UR4, c[0x0][0x3e8] ;  /* 0x0000fa0000047ab9 */ /* 0x000fe20000000a00 */
[----:B------:R-:W-:Y:S01]  /*cd60*/  IMAD R53, R3, UR7, R4 ;  /* 0x0000000703357c24 */ /* 0x000fe2000f8e0204 */
[----:B------:R-:W-:Y:S01]  /*cd70*/  IADD3 R37, P0, R24, UR4, RZ ;  /* 0x0000000418257c10 */ /* 0x000fe2000ff1e0ff */
[----:B------:R-:W-:-:S03]  /*cd80*/  UMOV UR4, 0xffffffff ;  /* 0xffffffff00047882 */ /* 0x000fc60000000000 */
[----:B------:R-:W-:Y:S02]  /*cd90*/  IADD3.X R10, R25, UR5, R5, P0, !PT ;  /* 0x00000005190a7c10 */ /* 0x000fe400087fe405 */
[----:B------:R-:W-:Y:S01]  /*cda0*/  IADD3.X R53, R27, UR9, R53, P1, !PT ;  /* 0x000000091b357c10 */ /* 0x000fe20008ffe435 */
[----:B------:R-:W-:Y:S06]  /*cdb0*/  BRA.DIV UR4, `(.L_x_1462) ;  /* 0x0000019604687947 */ /* 0x000fec000b800000 */
[----:B------:R-:W1:Y:S01]  /*cdc0*/  LDC R54, c[0x0][0x3f4] ;  /* 0x0000fd00ff367b82 */ /* 0x000e620000000800 */
[----:B------:R-:W2:Y:S01]  /*cdd0*/  SHFL.IDX PT, R5, R37, RZ, 0x181f ;  /* 0x00181fff25057589 */ /* 0x000ea200000e0000 */
[----:B------:R-:W-:-:S03]  /*cde0*/  IMAD R59, R195, R0, RZ ;  /* 0x00000000c33b7224 */ /* 0x000fc600078e02ff */
[----:B------:R-:W3:Y:S04]  /*cdf0*/  SHFL.IDX PT, R14, R55, RZ, 0x181f ;  /* 0x00181fff370e7589 */ /* 0x000ee800000e0000 */
[----:B------:R-:W4:Y:S04]  /*ce00*/  SHFL.IDX PT, R3, R10, RZ, 0x181f ;  /* 0x00181fff0a037589 */ /* 0x000f2800000e0000 */
[----:B------:R-:W5:Y:S01]  /*ce10*/  SHFL.IDX PT, R7, R53, RZ, 0x181f ;  /* 0x00181fff35077589 */ /* 0x000f6200000e0000 */
[----:B-1----:R-:W-:-:S04]  /*ce20*/  ISETP.GE.AND P0, PT, R22, R54, PT ;  /* 0x000000361600720c */ /* 0x002fc80003f06270 */
[----:B------:R-:W-:-:S13]  /*ce30*/  ISETP.GE.OR P1, PT, R52, R59, P0 ;  /* 0x0000003b3400720c */ /* 0x000fda0000726670 */
[C---:B--2---:R-:W-:Y:S02]  /*ce40*/  @!P1 IADD3 R0, P2, R22.reuse, R5, RZ ;  /* 0x0000000516009210 */ /* 0x044fe40007f5e0ff */
[----:B---3--:R-:W-:-:S03]  /*ce50*/  @!P1 IADD3 R14, P3, R22, R14, RZ ;  /* 0x0000000e160e9210 */ /* 0x008fc60007f7e0ff */
[--C-:B----4-:R-:W-:Y:S02]  /*ce60*/  @!P1 IMAD.X R5, R3, 0x1, R23.reuse, P2 ;  /* 0x0000000103059824 */ /* 0x110fe400010e0617 */
[----:B-----5:R-:W-:Y:S02]  /*ce70*/  @!P1 IMAD.X R3, R7, 0x1, R23, P3 ;  /* 0x0000000107039824 */ /* 0x020fe400018e0617 */
[----:B------:R-:W-:Y:S02]  /*ce80*/  @!P1 IMAD.MOV.U32 R4, RZ, RZ, R0 ;  /* 0x000000ffff049224 */ /* 0x000fe400078e0000 */
[----:B------:R-:W-:Y:S02]  /*ce90*/  @!P1 IMAD.MOV.U32 R24, RZ, RZ, R14 ;  /* 0x000000ffff189224 */ /* 0x000fe400078e000e */
[----:B------:R-:W-:Y:S02]  /*cea0*/  @!P1 IMAD.MOV.U32 R25, RZ, RZ, R3 ;  /* 0x000000ffff199224 */ /* 0x000fe400078e0003 */
[----:B------:R-:W2:Y:S04]  /*ceb0*/  @!P1 LD.E.128 R4, desc[UR46][R4.64] ;  /* 0x0000002e04049980 */ /* 0x000ea8000c101d00 */
[----:B------:R-:W3:Y:S01]  /*cec0*/  @!P1 LD.E.128 R24, desc[UR46][R24.64] ;  /* 0x0000002e18189980 */ /* 0x000ee2000c101d00 */
[----:B------:R-:W-:-:S02]  /*ced0*/  CS2R R50, SRZ ;  /* 0x0000000000327805 */ /* 0x000fc4000001ff00 */
[----:B------:R-:W-:Y:S02]  /*cee0*/  CS2R R40, SRZ ;  /* 0x0000000000287805 */ /* 0x000fe4000001ff00 */
[----:B------:R-:W-:Y:S01]  /*cef0*/  CS2R R38, SRZ ;  /* 0x0000000000267805 */ /* 0x000fe2000001ff00 */
[----:B------:R1:W4:Y:S01]  /*cf00*/  SHFL.IDX PT, R3, R10, 0x1, 0x181f ;  /* 0x00381f000a037f89 */ /* 0x00032200000e0000 */
[----:B------:R-:W-:-:S03]  /*cf10*/  CS2R R20, SRZ ;  /* 0x0000000000147805 */ /* 0x000fc6000001ff00 */
[----:B------:R1:W0:Y:S04]  /*cf20*/  SHFL.IDX PT, R9, R37, 0x1, 0x181f ;  /* 0x00381f0025097f89 */ /* 0x00022800000e0000 */
[----:B------:R1:W0:Y:S04]  /*cf30*/  SHFL.IDX PT, R33, R53, 0x1, 0x181f ;  /* 0x00381f0035217f89 */ /* 0x00022800000e0000 */
[----:B------:R1:W0:Y:S01]  /*cf40*/  SHFL.IDX PT, R14, R55, 0x1, 0x181f ;  /* 0x00381f00370e7f89 */ /* 0x00022200000e0000 */
[----:B--2---:R-:W-:Y:S01]  /*cf50*/  @!P1 IMAD.MOV.U32 R50, RZ, RZ, R4 ;  /* 0x000000ffff329224 */ /* 0x004fe200078e0004 */
[----:B------:R-:W-:Y:S01]  /*cf60*/  @!P1 MOV R40, R6 ;  /* 0x0000000600289202 */ /* 0x000fe20000000f00 */
[----:B------:R-:W-:Y:S01]  /*cf70*/  @!P1 IMAD.MOV.U32 R51, RZ, RZ, R5 ;  /* 0x000000ffff339224 */ /* 0x000fe200078e0005 */
[----:B------:R-:W-:Y:S01]  /*cf80*/  CS2R R4, SRZ ;  /* 0x0000000000047805 */ /* 0x000fe2000001ff00 */
[----:B------:R-:W-:-:S02]  /*cf90*/  @!P1 IMAD.MOV.U32 R41, RZ, RZ, R7 ;  /* 0x000000ffff299224 */ /* 0x000fc400078e0007 */
[----:B---3--:R-:W-:Y:S02]  /*cfa0*/  @!P1 IMAD.MOV.U32 R38, RZ, RZ, R24 ;  /* 0x000000ffff269224 */ /* 0x008fe400078e0018 */
[----:B------:R-:W-:Y:S02]  /*cfb0*/  @!P1 IMAD.MOV.U32 R39, RZ, RZ, R25 ;  /* 0x000000ffff279224 */ /* 0x000fe400078e0019 */
[----:B------:R-:W-:Y:S02]  /*cfc0*/  @!P1 IMAD.MOV.U32 R20, RZ, RZ, R26 ;  /* 0x000000ffff149224 */ /* 0x000fe400078e001a */
[----:B01--4-:R-:W-:-:S07]  /*cfd0*/  @!P1 IMAD.MOV.U32 R21, RZ, RZ, R27 ;  /* 0x000000ffff159224 */ /* 0x013fce00078e001b */
.L_x_1769:
[----:B------:R-:W-:Y:S01]  /*cfe0*/  VIADD R0, R52, 0x20 ;  /* 0x0000002034007836 */ /* 0x000fe20000000000 */
[----:B------:R-:W-:Y:S01]  /*cff0*/  BSSY B1, `(.L_x_1463) ;  /* 0x0000010000017945 */ /* 0x000fe20003800000 */
[----:B------:R-:W-:Y:S02]  /*d000*/  CS2R R6, SRZ ;  /* 0x0000000000067805 */ /* 0x000fe4000001ff00 */
[----:B------:R-:W-:Y:S02]  /*d010*/  CS2R R28, SRZ ;  /* 0x00000000001c7805 */ /* 0x000fe4000001ff00 */
[----:B------:R-:W-:Y:S02]  /*d020*/  CS2R R30, SRZ ;  /* 0x00000000001e7805 */ /* 0x000fe4000001ff00 */
[----:B------:R-:W-:-:S13]  /*d030*/  ISETP.GE.AND P1, PT, R0, R59, PT ;  /* 0x0000003b0000720c */ /* 0x000fda0003f26270 */
[----:B------:R-:W-:Y:S05]  /*d040*/  @P1 BRA `(.L_x_1464) ;  /* 0x0000000000281947 */ /* 0x000fea0003800000 */
[----:B------:R-:W-:Y:S02]  /*d050*/  CS2R R6, SRZ ;  /* 0x0000000000067805 */ /* 0x000fe4000001ff00 */
[----:B------:R-:W-:Y:S02]  /*d060*/  CS2R R28, SRZ ;  /* 0x00000000001c7805 */ /* 0x000fe4000001ff00 */
[----:B------:R-:W-:Y:S01]  /*d070*/  CS2R R30, SRZ ;  /* 0x00000000001e7805 */ /* 0x000fe2000001ff00 */
[----:B------:R-:W-:Y:S06]  /*d080*/  @P0 BRA `(.L_x_1464) ;  /* 0x0000000000180947 */ /* 0x000fec0003800000 */
[C---:B------:R-:W-:Y:S02]  /*d090*/  IADD3 R28, P1, R22.reuse, R9, RZ ;  /* 0x00000009161c7210 */ /* 0x040fe40007f3e0ff */
[----:B------:R-:W-:-:S03]  /*d0a0*/  IADD3 R4, P2, R22, R14, RZ ;  /* 0x0000000e16047210 */ /* 0x000fc60007f5e0ff */
[--C-:B------:R-:W-:Y:S02]  /*d0b0*/  IMAD.X R29, R3, 0x1, R23.reuse, P1 ;  /* 0x00000001031d7824 */ /* 0x100fe400008e0617 */
[----:B------:R-:W-:-:S04]  /*d0c0*/  IMAD.X R5, R33, 0x1, R23, P2 ;  /* 0x0000000121057824 */ /* 0x000fc800010e0617 */
[----:B------:R-:W5:Y:S04]  /*d0d0*/  LD.E.128 R28, desc[UR46][R28.64] ;  /* 0x0000002e1c1c7980 */ /* 0x000f68000c101d00 */
[----:B------:R-:W5:Y:S02]  /*d0e0*/  LD.E.128 R4, desc[UR46][R4.64] ;  /* 0x0000002e04047980 */ /* 0x000f64000c101d00 */
.L_x_1464:
[----:B------:R-:W-:Y:S05]  /*d0f0*/  BSYNC B1 ;  /* 0x0000000000017941 */ /* 0x000fea0003800000 */
.L_x_1463:
[----:B------:R-:W-:-:S03]  /*d100*/  UMOV UR4, 0xffffffff ;  /* 0xffffffff00047882 */ /* 0x000fc60000000000 */
[----:B------:R-:W-:Y:S05]  /*d110*/  BRA.DIV UR4, `(.L_x_1465) ;  /* 0x0000019604b87947 */ /* 0x000fea000b800000 */
[----:B------:R-:W0:Y:S01]  /*d120*/  SHFL.IDX PT, R9, R37, 0x2, 0x181f ;  /* 0x00581f0025097f89 */ /* 0x000e2200000e0000 */
[----:B------:R-:W-:-:S03]  /*d130*/  VIADD R0, R52, 0x40 ;  /* 0x0000004034007836 */ /* 0x000fc60000000000 */
[----:B------:R-:W1:Y:S02]  /*d140*/  SHFL.IDX PT, R14, R55, 0x2, 0x181f ;  /* 0x00581f00370e7f89 */ /* 0x000e6400000e0000 */
[----:B------:R-:W-:Y:S02]  /*d150*/  ISETP.GE.OR P1, PT, R0, R59, P0 ;  /* 0x0000003b0000720c */ /* 0x000fe40000726670 */
[----:B------:R-:W2:Y:S04]  /*d160*/  SHFL.IDX PT, R3, R10, 0x2, 0x181f ;  /* 0x00581f000a037f89 */ /* 0x000ea800000e0000 */
[----:B------:R-:W3:Y:S07]  /*d170*/  SHFL.IDX PT, R25, R53, 0x2, 0x181f ;  /* 0x00581f0035197f89 */ /* 0x000eee00000e0000 */
[----:B0-----:R-:W-:-:S02]  /*d180*/  @!P1 IADD3 R0, P2, R22, R9, RZ ;  /* 0x0000000916009210 */ /* 0x001fc40007f5e0ff */
[----:B-1----:R-:W-:-:S03]  /*d190*/  @!P1 IADD3 R14, P3, R22, R14, RZ ;  /* 0x0000000e160e9210 */ /* 0x002fc60007f7e0ff */
[----:B------:R-:W-:Y:S02]  /*d1a0*/  @!P1 IMAD.MOV.U32 R8, RZ, RZ, R0 ;  /* 0x000000ffff089224 */ /* 0x000fe400078e0000 */
[--C-:B--2---:R-:W-:Y:S02]  /*d1b0*/  @!P1 IMAD.X R9, R3, 0x1, R23.reuse, P2 ;  /* 0x0000000103099824 */ /* 0x104fe400010e0617 */
[----:B---3--:R-:W-:Y:S02]  /*d1c0*/  @!P1 IMAD.X R3, R25, 0x1, R23, P3 ;  /* 0x0000000119039824 */ /* 0x008fe400018e0617 */
[----:B------:R-:W-:Y:S01]  /*d1d0*/  @!P1 IMAD.MOV.U32 R32, RZ, RZ, R14 ;  /* 0x000000ffff209224 */ /* 0x000fe200078e000e */
[----:B------:R0:W2:Y:S02]  /*d1e0*/  @!P1 LD.E.128 R24, desc[UR46][R8.64] ;  /* 0x0000002e08189980 */ /* 0x0000a4000c101d00 */
[----:B------:R-:W-:-:S06]  /*d1f0*/  @!P1 MOV R33, R3 ;  /* 0x0000000300219202 */ /* 0x000fcc0000000f00 */
[----:B------:R-:W3:Y:S01]  /*d200*/  @!P1 LD.E.128 R32, desc[UR46][R32.64] ;  /* 0x0000002e20209980 */ /* 0x000ee2000c101d00 */
[----:B------:R-:W-:Y:S02]  /*d210*/  CS2R R42, SRZ ;  /* 0x00000000002a7805 */ /* 0x000fe4000001ff00 */
[----:B------:R-:W-:Y:S02]  /*d220*/  CS2R R44, SRZ ;  /* 0x00000000002c7805 */ /* 0x000fe4000001ff00 */
[----:B------:R-:W-:Y:S01]  /*d230*/  CS2R R46, SRZ ;  /* 0x00000000002e7805 */ /* 0x000fe2000001ff00 */
[----:B------:R-:W1:Y:S01]  /*d240*/  SHFL.IDX PT, R37, R37, 0x3, 0x181f ;  /* 0x00781f0025257f89 */ /* 0x000e6200000e0000 */
[----:B------:R-:W-:Y:S02]  /*d250*/  CS2R R48, SRZ ;  /* 0x0000000000307805 */ /* 0x000fe4000001ff00 */
[----:B0-----:R-:W-:Y:S01]  /*d260*/  CS2R R8, SRZ ;  /* 0x0000000000087805 */ /* 0x001fe2000001ff00 */
[----:B------:R0:W4:Y:S04]  /*d270*/  SHFL.IDX PT, R3, R10, 0x3, 0x181f ;  /* 0x00781f000a037f89 */ /* 0x00012800000e0000 */
[----:B------:R-:W0:Y:S04]  /*d280*/  SHFL.IDX PT, R55, R55, 0x3, 0x181f ;  /* 0x00781f0037377f89 */ /* 0x000e2800000e0000 */
[----:B------:R-:W0:Y:S01]  /*d290*/  SHFL.IDX PT, R53, R53, 0x3, 0x181f ;  /* 0x00781f0035357f89 */ /* 0x000e2200000e0000 */
[----:B--2---:R-:W-:-:S02]  /*d2a0*/  @!P1 IMAD.MOV.U32 R42, RZ, RZ, R24 ;  /* 0x000000ffff2a9224 */ /* 0x004fc400078e0018 */
[----:B------:R-:W-:Y:S02]  /*d2b0*/  @!P1 IMAD.MOV.U32 R43, RZ, RZ, R25 ;  /* 0x000000ffff2b9224 */ /* 0x000fe400078e0019 */
[----:B------:R-:W-:Y:S02]  /*d2c0*/  @!P1 IMAD.MOV.U32 R44, RZ, RZ, R26 ;  /* 0x000000ffff2c9224 */ /* 0x000fe400078e001a */
[----:B------:R-:W-:Y:S02]  /*d2d0*/  @!P1 IMAD.MOV.U32 R45, RZ, RZ, R27 ;  /* 0x000000ffff2d9224 */ /* 0x000fe400078e001b */
[----:B---3--:R-:W-:Y:S02]  /*d2e0*/  @!P1 IMAD.MOV.U32 R46, RZ, RZ, R32 ;  /* 0x000000ffff2e9224 */ /* 0x008fe400078e0020 */
[----:B------:R-:W-:Y:S02]  /*d2f0*/  @!P1 IMAD.MOV.U32 R47, RZ, RZ, R33 ;  /* 0x000000ffff2f9224 */ /* 0x000fe400078e0021 */
[----:B------:R-:W-:-:S02]  /*d300*/  @!P1 IMAD.MOV.U32 R48, RZ, RZ, R34 ;  /* 0x000000ffff309224 */ /* 0x000fc400078e0022 */
[----:B01--4-:R-:W-:-:S07]  /*d310*/  @!P1 IMAD.MOV.U32 R49, RZ, RZ, R35 ;  /* 0x000000ffff319224 */ /* 0x013fce00078e0023 */
.L_x_1779:
        /* <DEDUP_REMOVED lines=17> */
.L_x_1467:
[----:B------:R-:W-:Y:S05]  /*d430*/  BSYNC B1 ;  /* 0x0000000000017941 */ /* 0x000fea0003800000 */
.L_x_1466:
[----:B------:R-:W-:Y:S01]  /*d440*/  ULEA.HI UR4, UR43, UR43, URZ, 0x1 ;  /* 0x0000002b2b047291 */ /* 0x000fe2000f8f083f */
[----:B------:R-:W-:Y:S01]  /*d450*/  VIADDMNMX R59, R59, -R204, 0x80, PT ;  /* 0x000000803b3b7446 */ /* 0x000fe200038009cc */
[----:B------:R-:W-:Y:S02]  /*d460*/  BSSY B1, `(.L_x_1468) ;  /* 0x000000b000017945 */ /* 0x000fe40003800000 */
[----:B------:R-:W-:Y:S01]  /*d470*/  ULOP3.LUT UR4, UR4, 0xfffffffe, URZ, 0xc0, !UPT ;  /* 0xfffffffe04047892 */ /* 0x000fe2000f8ec03f */
[-C--:B------:R-:W-:Y:S02]  /*d480*/  ISETP.GE.OR P3, PT, R17, R59.reuse, P0 ;  /* 0x0000003b1100720c */ /* 0x080fe40000766670 */
[-C--:B------:R-:W-:Y:S01]  /*d490*/  ISETP.GE.OR P2, PT, R218, R59.reuse, P0 ;  /* 0x0000003bda00720c */ /* 0x080fe20000746670 */
[----:B------:R-:W-:Y:S01]  /*d4a0*/  UIADD3 UR4, UR43, -UR4, URZ ;  /* 0x800000042b047290 */ /* 0x000fe2000fffe03f */
[-C--:B------:R-:W-:Y:S02]  /*d4b0*/  ISETP.GE.OR P1, PT, R237, R59.reuse, P0 ;  /* 0x0000003bed00720c */ /* 0x080fe40000726670 */
[----:B------:R-:W-:-:S03]  /*d4c0*/  ISETP.GE.OR P0, PT, R236, R59, P0 ;  /* 0x0000003bec00720c */ /* 0x000fc60000706670 */
[----:B------:R-:W-:-:S05]  /*d4d0*/  IMAD.U32 R3, RZ, RZ, UR4 ;  /* 0x00000004ff037e24 */ /* 0x000fca000f8e00ff */
[----:B------:R-:W-:-:S04]  /*d4e0*/  SHF.L.U32 R3, R3, 0x1f, RZ ;  /* 0x0000001f03037819 */ /* 0x000fc800000006ff */
[----:B------:R-:W0:Y:S02]  /*d4f0*/  SYNCS.PHASECHK.TRANS64.TRYWAIT P4, [R16+URZ+0x28400], R3 ;  /* 0x02840003100075a7 */ /* 0x000e24000808017f */
[----:B0-----:R-:W-:Y:S05]  /*d500*/  @!P4 BRA `(.L_x_1469) ;  /* 0x0000019400e0c947 */ /* 0x001fea0003800000 */
.L_x_1780:
[----:B------:R-:W-:Y:S05]  /*d510*/  BSYNC B1 ;  /* 0x0000000000017941 */ /* 0x000fea0003800000 */
.L_x_1468:
[----:B------:R-:W-:Y:S04]  /*d520*/  BSSY B1, `(.L_x_1470) ;  /* 0x0000100000017945 */ /* 0x000fe80003800000 */
[----:B------:R-:W-:Y:S05]  /*d530*/  @P3 BRA `(.L_x_1471) ;  /* 0x0000000c00f83947 */ /* 0x000fea0003800000 */
[----:B------:R-:W-:Y:S02]  /*d540*/  SHF.R.U32.HI R0, RZ, 0x8, R50 ;  /* 0x00000008ff007819 */ /* 0x000fe40000011632 */
[----:B------:R-:W-:Y:S02]  /*d550*/  LOP3.LUT R24, R50, 0xff, RZ, 0xc0, !PT ;  /* 0x000000ff32187812 */ /* 0x000fe400078ec0ff */
[----:B0-----:R-:W-:Y:S02]  /*d560*/  LOP3.LUT R3, R0, 0xff, RZ, 0xc0, !PT ;  /* 0x000000ff00037812 */ /* 0x001fe400078ec0ff */
[----:B------:R-:W-:Y:S02]  /*d570*/  LEA.HI R0, R54, R215, RZ, 0x1c ;  /* 0x000000d736007211 */ /* 0x000fe400078fe0ff */
[----:B------:R-:W-:Y:S02]  /*d580*/  PRMT R52, R3, 0x7604, R24 ;  /* 0x0000760403347816 */ /* 0x000fe40000000018 */
[----:B------:R-:W-:-:S02]  /*d590*/  SHF.R.S32.HI R3, RZ, 0x1f, R0 ;  /* 0x0000001fff037819 */ /* 0x000fc40000011400 */
[----:B------:R-:W-:Y:S02]  /*d5a0*/  SHF.R.U32.HI R33, RZ, 0x8, R41 ;  /* 0x00000008ff217819 */ /* 0x000fe40000011629 */
[----:B------:R-:W-:Y:S01]  /*d5b0*/  LEA.HI R24, R3, R0, RZ, 0x3 ;  /* 0x0000000003187211 */ /* 0x000fe200078f18ff */
[----:B------:R-:W-:Y:S01]  /*d5c0*/  IMAD.SHL.U32 R3, R0, 0x10, RZ ;  /* 0x0000001000037824 */ /* 0x000fe200078e00ff */
[----:B------:R-:W-:Y:S02]  /*d5d0*/  SHF.R.U32.HI R25, RZ, 0x8, R51 ;  /* 0x00000008ff197819 */ /* 0x000fe40000011633 */
[----:B------:R-:W-:Y:S02]  /*d5e0*/  SHF.L.U32 R24, R24, 0xb, RZ ;  /* 0x0000000b18187819 */ /* 0x000fe400000006ff */
[----:B------:R-:W-:Y:S02]  /*d5f0*/  LOP3.LUT R0, R208, 0x70, R3, 0xf8, !PT ;  /* 0x00000070d0007812 */ /* 0x000fe400078ef803 */
[----:B------:R-:W-:-:S02]  /*d600*/  LOP3.LUT R32, R41, 0xff, RZ, 0xc0, !PT ;  /* 0x000000ff29207812 */ /* 0x000fc400078ec0ff */
[----:B------:R-:W-:Y:S02]  /*d610*/  LOP3.LUT R3, R33, 0xff, RZ, 0xc0, !PT ;  /* 0x000000ff21037812 */ /* 0x000fe400078ec0ff */
[----:B------:R-:W-:Y:S02]  /*d620*/  SHF.R.U32.HI R27, RZ, 0x8, R38 ;  /* 0x00000008ff1b7819 */ /* 0x000fe40000011626 */
[----:B------:R-:W-:Y:S02]  /*d630*/  LOP3.LUT R0, R0, R235, RZ, 0x3c, !PT ;  /* 0x000000eb00007212 */ /* 0x000fe400078e3cff */
[----:B------:R-:W-:Y:S02]  /*d640*/  LOP3.LUT R24, R24, 0xffffc000, RZ, 0xc0, !PT ;  /* 0xffffc00018187812 */ /* 0x000fe400078ec0ff */
[----:B------:R-:W-:Y:S02]  /*d650*/  LOP3.LUT R26, R51, 0xff, RZ, 0xc0, !PT ;  /* 0x000000ff331a7812 */ /* 0x000fe400078ec0ff */
[----:B------:R-:W-:-:S02]  /*d660*/  LOP3.LUT R25, R25, 0xff, RZ, 0xc0, !PT ;  /* 0x000000ff19197812 */ /* 0x000fc400078ec0ff */
[----:B------:R-:W-:Y:S02]  /*d670*/  PRMT R62, R3, 0x7604, R32 ;  /* 0x00007604033e7816 */ /* 0x000fe40000000020 */
[----:B------:R-:W-:Y:S02]  /*d680*/  LOP3.LUT R34, R38, 0xff, RZ, 0xc0, !PT ;  /* 0x000000ff26227812 */ /* 0x000fe400078ec0ff */
[----:B------:R-:W-:Y:S02]  /*d690*/  LOP3.LUT R27, R27, 0xff, RZ, 0xc0, !PT ;  /* 0x000000ff1b1b7812 */ /* 0x000fe400078ec0ff */
[----:B------:R-:W-:Y:S02]  /*d6a0*/  IADD3 R3, R0, R24, R211 ;  /* 0x0000001800037210 */ /* 0x000fe40007ffe0d3 */
[----:B------:R-:W-:Y:S02]  /*d6b0*/  SHF.R.U32.HI R0, RZ, 0x8, R39 ;  /* 0x00000008ff007819 */ /* 0x000fe40000011627 */
[----:B------:R-:W-:-:S02]  /*d6c0*/  PRMT R58, R25, 0x7604, R26 ;  /* 0x00007604193a7816 */ /* 0x000fc4000000001a */
[----:B------:R-:W-:Y:S02]  /*d6d0*/  SHF.R.U32.HI R25, RZ, 0x8, R40 ;  /* 0x00000008ff197819 */ /* 0x000fe40000011628 */
[----:B------:R-:W-:Y:S02]  /*d6e0*/  PRMT R59, R27, 0x7604, R34 ;  /* 0x000076041b3b7816 */ /* 0x000fe40000000022 */
[----:B------:R-:W-:Y:S02]  /*d6f0*/  LOP3.LUT R33, R39, 0xff, RZ, 0xc0, !PT ;  /* 0x000000ff27217812 */ /* 0x000fe400078ec0ff */
[----:B------:R-:W-:Y:S02]  /*d700*/  SHF.R.U32.HI R32, RZ, 0x8, R20 ;  /* 0x00000008ff207819 */ /* 0x000fe40000011614 */
[----:B------:R-:W-:Y:S02]  /*d710*/  SHF.R.U32.HI R34, RZ, 0x8, R21 ;  /* 0x00000008ff227819 */ /* 0x000fe40000011615 */
[----:B------:R-:W-:-:S02]  /*d720*/  LOP3.LUT R0, R0, 0xff, RZ, 0xc0, !PT ;  /* 0x000000ff00007812 */ /* 0x000fc400078ec0ff */
[----:B------:R-:W-:Y:S02]  /*d730*/  LOP3.LUT R26, R40, 0xff, RZ, 0xc0, !PT ;  /* 0x000000ff281a7812 */ /* 0x000fe400078ec0ff */
[----:B------:R-:W-:Y:S02]  /*d740*/  LOP3.LUT R25, R25, 0xff, RZ, 0xc0, !PT ;  /* 0x000000ff19197812 */ /* 0x000fe400078ec0ff */
[----:B------:R-:W-:Y:S02]  /*d750*/  LOP3.LUT R35, R20, 0xff, RZ, 0xc0, !PT ;  /* 0x000000ff14237812 */ /* 0x000fe400078ec0ff */
[----:B------:R-:W-:Y:S02]  /*d760*/  LOP3.LUT R32, R32, 0xff, RZ, 0xc0, !PT ;  /* 0x000000ff20207812 */ /* 0x000fe400078ec0ff */
[----:B------:R-:W-:Y:S02]  /*d770*/  LOP3.LUT R34, R34, 0xff, RZ, 0xc0, !PT ;  /* 0x000000ff22227812 */ /* 0x000fe400078ec0ff */
[----:B------:R-:W-:Y:S01]  /*d780*/  PRMT R61, R0, 0x7604, R33 ;  /* 0x00007604003d7816 */ /* 0x000fe20000000021 */
[----:B------:R-:W-:Y:S01]  /*d790*/  IMAD.IADD R0, R16, 0x1, R3 ;  /* 0x0000000110007824 */ /* 0x000fe200078e0203 */
[----:B------:R-:W-:-:S02]  /*d7a0*/  LOP3.LUT R37, R21, 0xff, RZ, 0xc0, !PT ;  /* 0x000000ff15257812 */ /* 0x000fc400078ec0ff */
[----:B------:R-:W-:Y:S02]  /*d7b0*/  PRMT R60, R25, 0x7604, R26 ;  /* 0x00007604193c7816 */ /* 0x000fe4000000001a */
[----:B------:R-:W0:Y:S01]  /*d7c0*/  LDS.128 R24, [R212+0x18000] ;  /* 0x01800000d4187984 */ /* 0x000e220000000c00 */
[----:B------:R-:W-:Y:S02]  /*d7d0*/  PRMT R65, R32, 0x7604, R35 ;  /* 0x0000760420417816 */ /* 0x000fe40000000023 */
[----:B------:R-:W-:Y:S02]  /*d7e0*/  PRMT R69, R34, 0x7604, R37 ;  /* 0x0000760422457816 */ /* 0x000fe40000000025 */
[----:B------:R-:W1:Y:S01]  /*d7f0*/  LDS.128 R32, [R0+0x18000] ;  /* 0x0180000000207984 */ /* 0x000e620000000c00 */
[----:B------:R-:W-:Y:S02]  /*d800*/  SHF.R.U32.HI R37, RZ, 0x10, R51 ;  /* 0x00000010ff257819 */ /* 0x000fe40000011633 */
[----:B------:R-:W-:-:S02]  /*d810*/  SHF.R.U32.HI R53, RZ, 0x10, R40 ;  /* 0x00000010ff357819 */ /* 0x000fc40000011628 */
[----:B------:R-:W-:Y:S02]  /*d820*/  LOP3.LUT R37, R37, 0xff, RZ, 0xc0, !PT ;  /* 0x000000ff25257812 */ /* 0x000fe400078ec0ff */
[----:B------:R-:W-:Y:S02]  /*d830*/  SHF.R.U32.HI R55, RZ, 0x10, R41 ;  /* 0x00000010ff377819 */ /* 0x000fe40000011629 */
[----:B------:R-:W-:Y:S02]  /*d840*/  PRMT R37, R37, 0x7054, R58 ;  /* 0x0000705425257816 */ /* 0x000fe4000000003a */
[----:B------:R-:W-:Y:S02]  /*d850*/  LOP3.LUT R53, R53, 0xff, RZ, 0xc0, !PT ;  /* 0x000000ff35357812 */ /* 0x000fe400078ec0ff */
[----:B------:R-:W-:Y:S02]  /*d860*/  SHF.R.U32.HI R58, RZ, 0x10, R39 ;  /* 0x00000010ff3a7819 */ /* 0x000fe40000011627 */
[----:B------:R-:W-:-:S02]  /*d870*/  SHF.R.U32.HI R3, RZ, 0x10, R50 ;  /* 0x00000010ff037819 */ /* 0x000fc40000011632 */
[----:B------:R-:W-:Y:S02]  /*d880*/  LOP3.LUT R55, R55, 0xff, RZ, 0xc0, !PT ;  /* 0x000000ff37377812 */ /* 0x000fe400078ec0ff */
[----:B------:R-:W-:Y:S02]  /*d890*/  PRMT R53, R53, 0x7054, R60 ;  /* 0x0000705435357816 */ /* 0x000fe4000000003c */
[----:B------:R-:W-:Y:S02]  /*d8a0*/  LOP3.LUT R58, R58, 0xff, RZ, 0xc0, !PT ;  /* 0x000000ff3a3a7812 */ /* 0x000fe400078ec0ff */
[----:B------:R-:W-:Y:S02]  /*d8b0*/  SHF.R.U32.HI R60, RZ, 0x10, R20 ;  /* 0x00000010ff3c7819 */ /* 0x000fe40000011614 */
[----:B------:R-:W-:Y:S02]  /*d8c0*/  LOP3.LUT R3, R3, 0xff, RZ, 0xc0, !PT ;  /* 0x000000ff03037812 */ /* 0x000fe400078ec0ff */
[----:B------:R-:W-:-:S02]  /*d8d0*/  PRMT R55, R55, 0x7054, R62 ;  /* 0x0000705437377816 */ /* 0x000fc4000000003e */
[----:B------:R-:W-:Y:S02]  /*d8e0*/  SHF.R.U32.HI R62, RZ, 0x10, R21 ;  /* 0x00000010ff3e7819 */ /* 0x000fe40000011615 */
[----:B------:R-:W-:Y:S02]  /*d8f0*/  PRMT R63, R58, 0x7054, R61 ;  /* 0x000070543a3f7816 */ /* 0x000fe4000000003d */
[----:B------:R-:W-:Y:S02]  /*d900*/  LOP3.LUT R60, R60, 0xff, RZ, 0xc0, !PT ;  /* 0x000000ff3c3c7812 */ /* 0x000fe400078ec0ff */
[----:B------:R-:W-:Y:S02]  /*d910*/  PRMT R3, R3, 0x7054, R52 ;  /* 0x0000705403037816 */ /* 0x000fe40000000034 */
[----:B------:R-:W-:Y:S02]  /*d920*/  SHF.R.U32.HI R52, RZ, 0x10, R38 ;  /* 0x00000010ff347819 */ /* 0x000fe40000011626 */
[----:B------:R-:W-:-:S02]  /*d930*/  LOP3.LUT R62, R62, 0xff, RZ, 0xc0, !PT ;  /* 0x000000ff3e3e7812 */ /* 0x000fc400078ec0ff */
[----:B------:R-:W-:Y:S02]  /*d940*/  LOP3.LUT R61, R37, 0xff000000, R51, 0xf8, !PT ;  /* 0xff000000253d7812 */ /* 0x000fe400078ef833 */
[----:B------:R-:W-:Y:S02]  /*d950*/  LOP3.LUT R63, R63, 0xff000000, R39, 0xf8, !PT ;  /* 0xff0000003f3f7812 */ /* 0x000fe400078ef827 */
[----:B------:R-:W-:Y:S02]  /*d960*/  PRMT R67, R60, 0x7054, R65 ;  /* 0x000070543c437816 */ /* 0x000fe40000000041 */
[----:B------:R-:W-:Y:S02]  /*d970*/  LOP3.LUT R60, R3, 0xff000000, R50, 0xf8, !PT ;  /* 0xff000000033c7812 */ /* 0x000fe400078ef832 */
[----:B------:R-:W-:Y:S02]  /*d980*/  LOP3.LUT R64, R55, 0xff000000, R41, 0xf8, !PT ;  /* 0xff00000037407812 */ /* 0x000fe400078ef829 */
[----:B------:R-:W-:-:S02]  /*d990*/  LOP3.LUT R52, R52, 0xff, RZ, 0xc0, !PT ;  /* 0x000000ff34347812 */ /* 0x000fc400078ec0ff */
[----:B------:R-:W-:Y:S02]  /*d9a0*/  PRMT R69, R62, 0x7054, R69 ;  /* 0x000070543e457816 */ /* 0x000fe40000000045 */
[-C--:B0-----:R-:W-:Y:S02]  /*d9b0*/  F2FP.F16.E4M3.UNPACK_B R3, R26.reuse ;  /* 0x0000001aff03723e */ /* 0x081fe400020006ff */
[----:B------:R-:W-:Y:S02]  /*d9c0*/  F2FP.F16.E4M3.UNPACK_B R41, R26.H1 ;  /* 0x0000001aff29723e */ /* 0x000fe400030006ff */
[----:B------:R-:W-:Y:S02]  /*d9d0*/  F2FP.F16.E4M3.UNPACK_B R62, R61 ;  /* 0x0000003dff3e723e */ /* 0x000fe400020006ff */
[----:B------:R-:W-:Y:S02]  /*d9e0*/  F2FP.F16.E4M3.UNPACK_B R66, R63 ;  /* 0x0000003fff42723e */ /* 0x000fe400020006ff */
[----:B-1----:R-:W-:-:S02]  /*d9f0*/  F2FP.F16.E4M3.UNPACK_B R26, R33 ;  /* 0x00000021ff1a723e */ /* 0x002fc400020006ff */
[----:B------:R-:W-:Y:S02]  /*da00*/  PRMT R59, R52, 0x7054, R59 ;  /* 0x00007054343b7816 */ /* 0x000fe4000000003b */
[----:B------:R-:W-:Y:S02]  /*da10*/  LOP3.LUT R37, R53, 0xff000000, R40, 0xf8, !PT ;  /* 0xff00000035257812 */ /* 0x000fe400078ef828 */
[----:B------:R-:W-:Y:S01]  /*da20*/  LOP3.LUT R20, R67, 0xff000000, R20, 0xf8, !PT ;  /* 0xff00000043147812 */ /* 0x000fe200078ef814 */
[----:B------:R-:W-:Y:S01]  /*da30*/  HADD2.F32 R67, -RZ, R66.H0_H0 ;  /* 0x20000042ff437230 */ /* 0x000fe20000004100 */
[----:B------:R-:W-:Y:S01]  /*da40*/  LOP3.LUT R69, R69, 0xff000000, R21, 0xf8, !PT ;  /* 0xff00000045457812 */ /* 0x000fe200078ef815 */
[--C-:B------:R-:W-:Y:S01]  /*da50*/  HADD2.F32 R21, -RZ, R26.reuse.H0_H0 ;  /* 0x2000001aff157230 */ /* 0x100fe20000004100 */
[-C--:B------:R-:W-:Y:S01]  /*da60*/  F2FP.F16.E4M3.UNPACK_B R39, R25.reuse ;  /* 0x00000019ff27723e */ /* 0x080fe200020006ff */
[----:B------:R-:W-:Y:S01]  /*da70*/  HADD2.F32 R26, -RZ, R26.H1_H1 ;  /* 0x3000001aff1a7230 */ /* 0x000fe20000004100 */
[----:B------:R-:W-:Y:S01]  /*da80*/  F2FP.F16.E4M3.UNPACK_B R40, R25.H1 ;  /* 0x00000019ff28723e */ /* 0x000fe200030006ff */
[--C-:B------:R-:W-:Y:S01]  /*da90*/  HADD2.F32 R25, -RZ, R62.reuse.H0_H0 ;  /* 0x2000003eff197230 */ /* 0x100fe20000004100 */
[----:B------:R-:W-:Y:S01]  /*daa0*/  LOP3.LUT R65, R59, 0xff000000, R38, 0xf8, !PT ;  /* 0xff0000003b417812 */ /* 0x000fe200078ef826 */
[----:B------:R-:W-:Y:S01]  /*dab0*/  HADD2.F32 R62, -RZ, R62.H1_H1 ;  /* 0x3000003eff3e7230 */ /* 0x000fe20000004100 */
[-C--:B------:R-:W-:Y:S01]  /*dac0*/  F2FP.F16.E4M3.UNPACK_B R50, R27.reuse ;  /* 0x0000001bff32723e */ /* 0x080fe200020006ff */
[----:B------:R-:W-:Y:S01]  /*dad0*/  HADD2.F32 R66, -RZ, R66.H1_H1 ;  /* 0x30000042ff427230 */ /* 0x000fe20000004100 */
[----:B------:R-:W-:-:S02]  /*dae0*/  F2FP.F16.E4M3.UNPACK_B R51, R27.H1 ;  /* 0x0000001bff33723e */ /* 0x000fc400030006ff */
[-C--:B------:R-:W-:Y:S01]  /*daf0*/  F2FP.F16.E4M3.UNPACK_B R58, R35.reuse ;  /* 0x00000023ff3a723e */ /* 0x080fe200020006ff */
[C---:B------:R-:W-:Y:S01]  /*db00*/  FMUL.FTZ R71, R26.reuse, R62 ;  /* 0x0000003e1a477220 */ /* 0x040fe20000410000 */
[----:B------:R-:W-:Y:S01]  /*db10*/  F2FP.F16.E4M3.UNPACK_B R59, R35.H1 ;  /* 0x00000023ff3b723e */ /* 0x000fe200030006ff */
[----:B------:R-:W-:Y:S01]  /*db20*/  FMUL.FTZ R68, R26, R66 ;  /* 0x000000421a447220 */ /* 0x000fe20000410000 */
[-C--:B------:R-:W-:Y:S02]  /*db30*/  F2FP.F16.E4M3.UNPACK_B R27, R24.reuse ;  /* 0x00000018ff1b723e */ /* 0x080fe400020006ff */
[----:B------:R-:W-:Y:S01]  /*db40*/  F2FP.F16.E4M3.UNPACK_B R38, R24.H1 ;  /* 0x00000018ff26723e */ /* 0x000fe200030006ff */
[--C-:B------:R-:W-:Y:S01]  /*db50*/  HADD2.F32 R24, -RZ, R39.reuse.H0_H0 ;  /* 0x20000027ff187230 */ /* 0x100fe20000004100 */
[----:B------:R-:W-:Y:S01]  /*db60*/  F2FP.F16.E4M3.UNPACK_B R53, R33.H1 ;  /* 0x00000021ff35723e */ /* 0x000fe200030006ff */
[C---:B------:R-:W-:Y:S01]  /*db70*/  FMUL.FTZ R33, R21.reuse, R67 ;  /* 0x0000004315217220 */ /* 0x040fe20000410000 */
[-C--:B------:R-:W-:Y:S01]  /*db80*/  F2FP.F16.E4M3.UNPACK_B R35, R32.reuse ;  /* 0x00000020ff23723e */ /* 0x080fe200020006ff */
[----:B------:R-:W-:Y:S01]  /*db90*/  HADD2.F32 R39, -RZ, R39.H1_H1 ;  /* 0x30000027ff277230 */ /* 0x000fe20000004100 */
[----:B------:R-:W-:Y:S01]  /*dba0*/  F2FP.F16.E4M3.UNPACK_B R52, R32.H1 ;  /* 0x00000020ff34723e */ /* 0x000fe200030006ff */
[-C--:B------:R-:W-:Y:S01]  /*dbb0*/  FMUL.FTZ R32, R21, R25.reuse ;  /* 0x0000001915207220 */ /* 0x080fe20000410000 */
[-C--:B------:R-:W-:Y:S01]  /*dbc0*/  F2FP.F16.E4M3.UNPACK_B R21, R34.reuse ;  /* 0x00000022ff15723e */ /* 0x080fe200020006ff */
[C---:B------:R-:W-:Y:S01]  /*dbd0*/  FFMA.FTZ R25, R24.reuse, R25, -R33 ;  /* 0x0000001918197223 */ /* 0x040fe20000010821 */
[----:B------:R-:W-:Y:S01]  /*dbe0*/  F2FP.F16.E4M3.UNPACK_B R55, R34.H1 ;  /* 0x00000022ff37723e */ /* 0x000fe200030006ff */
[----:B------:R-:W-:Y:S01]  /*dbf0*/  FFMA.FTZ R33, R24, R67, R32 ;  /* 0x0000004318217223 */ /* 0x000fe20000010020 */
[----:B------:R-:W-:Y:S01]  /*dc00*/  F2FP.F16.E4M3.UNPACK_B R34, R63.H1 ;  /* 0x0000003fff22723e */ /* 0x000fe200030006ff */
[----:B------:R-:W-:Y:S01]  /*dc10*/  HADD2.F32 R24, -RZ, R53.H0_H0 ;  /* 0x20000035ff187230 */ /* 0x000fe20000004100 */
[----:B------:R-:W-:Y:S01]  /*dc20*/  F2FP.F16.E4M3.UNPACK_B R61, R61.H1 ;  /* 0x0000003dff3d723e */ /* 0x000fe200030006ff */
[----:B------:R-:W-:-:S02]  /*dc30*/  HADD2.F32 R32, -RZ, R40.H0_H0 ;  /* 0x20000028ff207230 */ /* 0x000fc40000004100 */
[C---:B------:R-:W-:Y:S01]  /*dc40*/  FFMA.FTZ R26, R39.reuse, R66, R71 ;  /* 0x00000042271a7223 */ /* 0x040fe20000010047 */
[--C-:B------:R-:W-:Y:S01]  /*dc50*/  HADD2.F32 R67, -RZ, R34.reuse.H0_H0 ;  /* 0x20000022ff437230 */ /* 0x100fe20000004100 */
[-C--:B------:R-:W-:Y:S01]  /*dc60*/  F2FP.F16.E4M3.UNPACK_B R66, R69.reuse ;  /* 0x00000045ff42723e */ /* 0x080fe200020006ff */
[----:B------:R-:W-:Y:S01]  /*dc70*/  HADD2.F32 R63, -RZ, R61.H0_H0 ;  /* 0x2000003dff3f7230 */ /* 0x000fe20000004100 */
[----:B------:R-:W-:Y:S01]  /*dc80*/  F2FP.F16.E4M3.UNPACK_B R69, R69.H1 ;  /* 0x00000045ff45723e */ /* 0x000fe200030006ff */
[----:B------:R-:W-:Y:S02]  /*dc90*/  HADD2.F32 R53, -RZ, R53.H1_H1 ;  /* 0x30000035ff357230 */ /* 0x000fe40000004100 */
[C---:B------:R-:W-:Y:S01]  /*dca0*/  FMUL.FTZ R73, R24.reuse, R67 ;  /* 0x0000004318497220 */ /* 0x040fe20000410000 */
[----:B------:R-:W-:Y:S02]  /*dcb0*/  HADD2.F32 R61, -RZ, R61.H1_H1 ;  /* 0x3000003dff3d7230 */ /* 0x000fe40000004100 */
[----:B------:R-:W-:Y:S01]  /*dcc0*/  FMUL.FTZ R70, R24, R63 ;  /* 0x0000003f18467220 */ /* 0x000fe20000410000 */
[----:B------:R-:W-:Y:S01]  /*dcd0*/  FFMA.FTZ R24, R39, R62, -R68 ;  /* 0x0000003e27187223 */ /* 0x000fe20000010844 */
[----:B------:R-:W-:Y:S01]  /*dce0*/  F2FP.F16.E4M3.UNPACK_B R39, R64 ;  /* 0x00000040ff27723e */ /* 0x000fe200020006ff */
[----:B------:R-:W-:-:S02]  /*dcf0*/  HADD2.F32 R62, -RZ, R34.H1_H1 ;  /* 0x30000022ff3e7230 */ /* 0x000fc40000004100 */
[C---:B------:R-:W-:Y:S01]  /*dd00*/  FFMA.FTZ R70, R32.reuse, R67, R70 ;  /* 0x0000004320467223 */ /* 0x040fe20000010046 */
[----:B------:R-:W-:Y:S01]  /*dd10*/  FFMA.FTZ R73, R32, R63, -R73 ;  /* 0x0000003f20497223 */ /* 0x000fe20000010849 */
[----:B------:R-:W-:Y:S01]  /*dd20*/  HADD2.F32 R67, -RZ, R66.H0_H0 ;  /* 0x20000042ff437230 */ /* 0x000fe20000004100 */
[----:B------:R-:W-:Y:S01]  /*dd30*/  F2FP.F16.E4M3.UNPACK_B R64, R64.H1 ;  /* 0x00000040ff40723e */ /* 0x000fe200030006ff */
[----:B------:R-:W-:Y:S02]  /*dd40*/  HADD2.F32 R34, -RZ, R58.H0_H0 ;  /* 0x2000003aff227230 */ /* 0x000fe40000004100 */
[C---:B------:R-:W-:Y:S01]  /*dd50*/  FMUL.FTZ R71, R53.reuse, R62 ;  /* 0x0000003e35477220 */ /* 0x040fe20000410000 */
[----:B------:R-:W-:Y:S02]  /*dd60*/  HADD2.F32 R63, -RZ, R39.H0_H0 ;  /* 0x20000027ff3f7230 */ /* 0x000fe40000004100 */
[----:B------:R-:W-:Y:S01]  /*dd70*/  FMUL.FTZ R53, R53, R61 ;  /* 0x0000003d35357220 */ /* 0x000fe20000410000 */
[----:B------:R-:W-:-:S02]  /*dd80*/  HADD2.F32 R40, -RZ, R40.H1_H1 ;  /* 0x30000028ff287230 */ /* 0x000fc40000004100 */
[C---:B------:R-:W-:Y:S01]  /*dd90*/  FMUL.FTZ R75, R34.reuse, R67 ;  /* 0x00000043224b7220 */ /* 0x040fe20000410000 */
[----:B------:R-:W-:Y:S02]  /*dda0*/  HADD2.F32 R32, -RZ, R50.H0_H0 ;  /* 0x20000032ff207230 */ /* 0x000fe40000004100 */
[----:B------:R-:W-:Y:S01]  /*ddb0*/  FMUL.FTZ R34, R34, R63 ;  /* 0x0000003f22227220 */ /* 0x000fe20000410000 */
[----:B------:R-:W-:Y:S02]  /*ddc0*/  HADD2.F32 R58, -RZ, R58.H1_H1 ;  /* 0x3000003aff3a7230 */ /* 0x000fe40000004100 */
[----:B------:R-:W-:Y:S01]  /*ddd0*/  FFMA.FTZ R68, R40, R61, -R71 ;  /* 0x0000003d28447223 */ /* 0x000fe20000010847 */
[----:B------:R-:W-:Y:S02]  /*dde0*/  HADD2.F32 R61, -RZ, R66.H1_H1 ;  /* 0x30000042ff3d7230 */ /* 0x000fe40000004100 */
[C---:B------:R-:W-:Y:S01]  /*ddf0*/  FFMA.FTZ R75, R32.reuse, R63, -R75 ;  /* 0x0000003f204b7223 */ /* 0x040fe2000001084b */
[----:B------:R-:W-:Y:S01]  /*de00*/  FFMA.FTZ R67, R32, R67, R34 ;  /* 0x0000004320437223 */ /* 0x000fe20000010022 */
[----:B------:R-:W-:Y:S01]  /*de10*/  FFMA.FTZ R71, R40, R62, R53 ;  /* 0x0000003e28477223 */ /* 0x000fe20000010035 */
[----:B------:R-:W-:-:S02]  /*de20*/  HADD2.F32 R39, -RZ, R39.H1_H1 ;  /* 0x30000027ff277230 */ /* 0x000fc40000004100 */
[C---:B------:R-:W-:Y:S01]  /*de30*/  FMUL.FTZ R77, R58.reuse, R61 ;  /* 0x0000003d3a4d7220 */ /* 0x040fe20000410000 */
[----:B------:R-:W-:Y:S01]  /*de40*/  HADD2.F32 R63, -RZ, R69.H0_H0 ;  /* 0x20000045ff3f7230 */ /* 0x000fe20000004100 */
[----:B------:R-:W-:Y:S01]  /*de50*/  F2FP.F16.E4M3.UNPACK_B R40, R65.H1 ;  /* 0x00000041ff28723e */ /* 0x000fe200030006ff */
[----:B------:R-:W-:Y:S02]  /*de60*/  HADD2.F32 R34, -RZ, R59.H0_H0 ;  /* 0x2000003bff227230 */ /* 0x000fe40000004100 */
[----:B------:R-:W-:Y:S01]  /*de70*/  FMUL.FTZ R58, R58, R39 ;  /* 0x000000273a3a7220 */ /* 0x000fe20000410000 */
[----:B------:R-:W-:Y:S01]  /*de80*/  HADD2.F32 R53, -RZ, R64.H0_H0 ;  /* 0x20000040ff357230 */ /* 0x000fe20000004100 */
[----:B------:R-:W-:Y:S01]  /*de90*/  F2FP.F16.E4M3.UNPACK_B R65, R65 ;  /* 0x00000041ff41723e */ /* 0x000fe200020006ff */
[----:B------:R-:W-:Y:S02]  /*dea0*/  HADD2.F32 R50, -RZ, R50.H1_H1 ;  /* 0x30000032ff327230 */ /* 0x000fe40000004100 */
[----:B------:R-:W-:Y:S01]  /*deb0*/  FMUL.FTZ R79, R34, R63 ;  /* 0x0000003f224f7220 */ /* 0x000fe20000410000 */
[----:B------:R-:W-:-:S02]  /*dec0*/  HADD2.F32 R32, -RZ, R51.H0_H0 ;  /* 0x20000033ff207230 */ /* 0x000fc40000004100 */
[----:B------:R-:W-:Y:S01]  /*ded0*/  FMUL.FTZ R34, R34, R53 ;  /* 0x0000003522227220 */ /* 0x000fe20000410000 */
[----:B------:R-:W-:Y:S02]  /*dee0*/  HADD2.F32 R64, -RZ, R64.H1_H1 ;  /* 0x30000040ff407230 */ /* 0x000fe40000004100 */
[C---:B------:R-:W-:Y:S01]  /*def0*/  FFMA.FTZ R72, R50.reuse, R39, -R77 ;  /* 0x0000002732487223 */ /* 0x040fe2000001084d */
[----:B------:R-:W-:Y:S01]  /*df00*/  FFMA.FTZ R74, R50, R61, R58 ;  /* 0x0000003d324a7223 */ /* 0x000fe2000001003a */
[C---:B------:R-:W-:Y:S01]  /*df10*/  FFMA.FTZ R76, R32.reuse, R63, R34 ;  /* 0x0000003f204c7223 */ /* 0x040fe20000010022 */
[----:B------:R-:W-:Y:S01]  /*df20*/  HADD2.F32 R50, -RZ, R69.H1_H1 ;  /* 0x30000045ff327230 */ /* 0x000fe20000004100 */
[-C--:B------:R-:W-:Y:S01]  /*df30*/  F2FP.F16.E4M3.UNPACK_B R39, R60.reuse.H1 ;  /* 0x0000003cff27723e */ /* 0x080fe200030006ff */
[----:B------:R-:W-:Y:S02]  /*df40*/  HADD2.F32 R59, -RZ, R59.H1_H1 ;  /* 0x3000003bff3b7230 */ /* 0x000fe40000004100 */
[----:B------:R-:W-:Y:S01]  /*df50*/  FFMA.FTZ R79, R32, R53, -R79 ;  /* 0x00000035204f7223 */ /* 0x000fe2000001084f */
[----:B------:R-:W-:Y:S01]  /*df60*/  HADD2.F32 R61, -RZ, R40.H0_H0 ;  /* 0x20000028ff3d7230 */ /* 0x000fe20000004100 */
[----:B------:R-:W-:Y:S01]  /*df70*/  F2FP.F16.E4M3.UNPACK_B R60, R60 ;  /* 0x0000003cff3c723e */ /* 0x000fe200020006ff */
[----:B------:R-:W-:-:S02]  /*df80*/  HADD2.F32 R34, -RZ, R52.H0_H0 ;  /* 0x20000034ff227230 */ /* 0x000fc40000004100 */
[C---:B------:R-:W-:Y:S01]  /*df90*/  FMUL.FTZ R58, R59.reuse, R50 ;  /* 0x000000323b3a7220 */ /* 0x040fe20000410000 */
[----:B------:R-:W-:Y:S02]  /*dfa0*/  HADD2.F32 R51, -RZ, R51.H1_H1 ;  /* 0x30000033ff337230 */ /* 0x000fe40000004100 */
[-C--:B------:R-:W-:Y:S01]  /*dfb0*/  FMUL.FTZ R63, R59, R64.reuse ;  /* 0x000000403b3f7220 */ /* 0x080fe20000410000 */
[----:B------:R-:W-:Y:S02]  /*dfc0*/  HADD2.F32 R53, -RZ, R39.H0_H0 ;  /* 0x20000027ff357230 */ /* 0x000fe40000004100 */
[----:B------:R-:W-:Y:S01]  /*dfd0*/  FMUL.FTZ R59, R34, R61 ;  /* 0x0000003d223b7220 */ /* 0x000fe20000410000 */
[----:B------:R-:W-:Y:S02]  /*dfe0*/  HADD2.F32 R32, -RZ, R38.H0_H0 ;  /* 0x20000026ff207230 */ /* 0x000fe40000004100 */
[----:B------:R-:W-:Y:S01]  /*dff0*/  FFMA.FTZ R78, R51, R64, -R58 ;  /* 0x00000040334e7223 */ /* 0x000fe2000001083a */
[----:B------:R-:W-:-:S02]  /*e000*/  HADD2.F32 R52, -RZ, R52.H1_H1 ;  /* 0x30000034ff347230 */ /* 0x000fc40000004100 */
[-C--:B------:R-:W-:Y:S01]  /*e010*/  FMUL.FTZ R34, R34, R53.reuse ;  /* 0x0000003522227220 */ /* 0x080fe20000410000 */
[----:B------:R-:W-:Y:S02]  /*e020*/  HADD2.F32 R39, -RZ, R39.H1_H1 ;  /* 0x30000027ff277230 */ /* 0x000fe40000004100 */
[C---:B------:R-:W-:Y:S01]  /*e030*/  FFMA.FTZ R58, R32.reuse, R53, -R59 ;  /* 0x00000035203a7223 */ /* 0x040fe2000001083b */
[----:B------:R-:W-:Y:S02]  /*e040*/  HADD2.F32 R53, -RZ, R40.H1_H1 ;  /* 0x30000028ff357230 */ /* 0x000fe40000004100 */
[----:B------:R-:W-:Y:S01]  /*e050*/  FFMA.FTZ R69, R51, R50, R63 ;  /* 0x0000003233457223 */ /* 0x000fe2000001003f */
[----:B------:R-:W-:Y:S02]  /*e060*/  HADD2.F32 R38, -RZ, R38.H1_H1 ;  /* 0x30000026ff267230 */ /* 0x000fe40000004100 */
[----:B------:R-:W-:Y:S01]  /*e070*/  FFMA.FTZ R61, R32, R61, R34 ;  /* 0x0000003d203d7223 */ /* 0x000fe20000010022 */
[----:B------:R-:W-:-:S02]  /*e080*/  HADD2.F32 R51, -RZ, R65.H0_H0 ;  /* 0x20000041ff337230 */ /* 0x000fc40000004100 */
[C---:B------:R-:W-:Y:S01]  /*e090*/  FMUL.FTZ R59, R52.reuse, R53 ;  /* 0x00000035343b7220 */ /* 0x040fe20000410000 */
[----:B------:R-:W-:Y:S01]  /*e0a0*/  FMUL.FTZ R52, R52, R39 ;  /* 0x0000002734347220 */ /* 0x000fe20000410000 */
[----:B------:R-:W-:Y:S01]  /*e0b0*/  HADD2.F32 R34, -RZ, R35.H0_H0 ;  /* 0x20000023ff227230 */ /* 0x000fe20000004100 */
[----:B------:R-:W-:Y:S01]  /*e0c0*/  F2FP.SATFINITE.E4M3.F32.PACK_AB_MERGE_C R68, R68, R73, RZ ;  /* 0x000000494444723e */ /* 0x000fe200048070ff */
[C---:B------:R-:W-:Y:S01]  /*e0d0*/  FFMA.FTZ R63, R38.reuse, R39, -R59 ;  /* 0x00000027263f7223 */ /* 0x040fe2000001083b */
[----:B------:R-:W-:Y:S01]  /*e0e0*/  FFMA.FTZ R52, R38, R53, R52 ;  /* 0x0000003526347223 */ /* 0x000fe20000010034 */
[----:B------:R-:W-:Y:S02]  /*e0f0*/  HADD2.F32 R39, -RZ, R60.H0_H0 ;  /* 0x2000003cff277230 */ /* 0x000fe40000004100 */
[----:B------:R-:W-:Y:S01]  /*e100*/  FMUL.FTZ R53, R34, R51 ;  /* 0x0000003322357220 */ /* 0x000fe20000410000 */
[----:B------:R-:W-:Y:S01]  /*e110*/  HADD2.F32 R32, -RZ, R27.H0_H0 ;  /* 0x2000001bff207230 */ /* 0x000fe20000004100 */
[----:B------:R-:W-:Y:S01]  /*e120*/  F2FP.SATFINITE.E4M3.F32.PACK_AB_MERGE_C R70, R71, R70, RZ ;  /* 0x000000464746723e */ /* 0x000fe200048070ff */
[----:B------:R-:W-:-:S02]  /*e130*/  HADD2.F32 R38, -RZ, R65.H1_H1 ;  /* 0x30000041ff267230 */ /* 0x000fc40000004100 */
[-C--:B------:R-:W-:Y:S01]  /*e140*/  FMUL.FTZ R59, R34, R39.reuse ;  /* 0x00000027223b7220 */ /* 0x080fe20000410000 */
[----:B------:R-:W-:Y:S02]  /*e150*/  HADD2.F32 R35, -RZ, R35.H1_H1 ;  /* 0x30000023ff237230 */ /* 0x000fe40000004100 */
[C---:B------:R-:W-:Y:S01]  /*e160*/  FFMA.FTZ R53, R32.reuse, R39, -R53 ;  /* 0x0000002720357223 */ /* 0x040fe20000010835 */
[----:B------:R-:W-:Y:S01]  /*e170*/  HADD2.F32 R60, -RZ, R60.H1_H1 ;  /* 0x3000003cff3c7230 */ /* 0x000fe20000004100 */
[----:B------:R-:W-:Y:S01]  /*e180*/  F2FP.F16.E4M3.UNPACK_B R39, R20.H1 ;  /* 0x00000014ff27723e */ /* 0x000fe200030006ff */
[----:B------:R-:W-:Y:S02]  /*e190*/  HADD2.F32 R27, -RZ, R27.H1_H1 ;  /* 0x3000001bff1b7230 */ /* 0x000fe40000004100 */
[C---:B------:R-:W-:Y:S01]  /*e1a0*/  FMUL.FTZ R40, R35.reuse, R38 ;  /* 0x0000002623287220 */ /* 0x040fe20000410000 */
[----:B------:R-:W-:Y:S01]  /*e1b0*/  FFMA.FTZ R59, R32, R51, R59 ;  /* 0x00000033203b7223 */ /* 0x000fe2000001003b */
[-C--:B------:R-:W-:Y:S01]  /*e1c0*/  FMUL.FTZ R35, R35, R60.reuse ;  /* 0x0000003c23237220 */ /* 0x080fe20000410000 */
[----:B------:R-:W-:Y:S01]  /*e1d0*/  F2FP.F16.E4M3.UNPACK_B R34, R37.H1 ;  /* 0x00000025ff22723e */ /* 0x000fe200030006ff */
[----:B------:R-:W-:Y:S01]  /*e1e0*/  FFMA.FTZ R60, R27, R60, -R40 ;  /* 0x0000003c1b3c7223 */ /* 0x000fe20000010828 */
[----:B------:R-:W-:-:S02]  /*e1f0*/  HADD2.F32 R40, -RZ, R39.H0_H0 ;  /* 0x20000027ff287230 */ /* 0x000fc40000004100 */
[----:B------:R-:W-:Y:S01]  /*e200*/  FFMA.FTZ R50, R27, R38, R35 ;  /* 0x000000261b327223 */ /* 0x000fe20000010023 */
[----:B------:R-:W-:Y:S01]  /*e210*/  HADD2.F32 R32, -RZ, R55.H0_H0 ;  /* 0x20000037ff207230 */ /* 0x000fe20000004100 */
[----:B------:R-:W-:Y:S01]  /*e220*/  F2FP.F16.E4M3.UNPACK_B R20, R20 ;  /* 0x00000014ff14723e */ /* 0x000fe200020006ff */
[----:B------:R-:W-:Y:S01]  /*e230*/  HADD2.F32 R35, -RZ, R34.H0_H0 ;  /* 0x20000022ff237230 */ /* 0x000fe20000004100 */
[----:B------:R-:W-:Y:S01]  /*e240*/  F2FP.F16.E4M3.UNPACK_B R37, R37 ;  /* 0x00000025ff25723e */ /* 0x000fe200020006ff */
        /* <DEDUP_REMOVED lines=8> */
[----:B------:R-:W-:Y:S02]  /*e2d0*/  HADD2.F32 R41, -RZ, R41.H1_H1 ;  /* 0x30000029ff297230 */ /* 0x000fe40000004100 */
[C---:B------:R-:W-:Y:S01]  /*e2e0*/  FMUL.FTZ R62, R55.reuse, R38 ;  /* 0x00000026373e7220 */ /* 0x040fe20000410000 */
[----:B------:R-:W-:Y:S02]  /*e2f0*/  HADD2.F32 R27, -RZ, R21.H0_H0 ;  /* 0x20000015ff1b7230 */ /* 0x000fe40000004100 */
[----:B------:R-:W-:Y:S01]  /*e300*/  FMUL.FTZ R55, R55, R34 ;  /* 0x0000002237377220 */ /* 0x000fe20000410000 */
[----:B------:R-:W-:-:S02]  /*e310*/  HADD2.F32 R35, -RZ, R20.H0_H0 ;  /* 0x20000014ff237230 */ /* 0x000fc40000004100 */
[C---:B------:R-:W-:Y:S01]  /*e320*/  FFMA.FTZ R64, R41.reuse, R34, -R62 ;  /* 0x0000002229407223 */ /* 0x040fe2000001083e */
[----:B------:R-:W-:Y:S02]  /*e330*/  HADD2.F32 R21, -RZ, R21.H1_H1 ;  /* 0x30000015ff157230 */ /* 0x000fe40000004100 */
[----:B------:R-:W-:Y:S01]  /*e340*/  FFMA.FTZ R66, R41, R38, R55 ;  /* 0x0000002629427223 */ /* 0x000fe20000010037 */
[----:B------:R-:W-:Y:S01]  /*e350*/  HADD2.F32 R38, -RZ, R20.H1_H1 ;  /* 0x30000014ff267230 */ /* 0x000fe20000004100 */
[----:B------:R-:W-:Y:S01]  /*e360*/  F2FP.SATFINITE.E4M3.F32.PACK_AB_MERGE_C R58, R63, R58, RZ ;  /* 0x0000003a3f3a723e */ /* 0x000fe200048070ff */
[--C-:B------:R-:W-:Y:S01]  /*e370*/  HADD2.F32 R32, -RZ, R37.reuse.H0_H0 ;  /* 0x20000025ff207230 */ /* 0x100fe20000004100 */
[----:B------:R-:W-:Y:S01]  /*e380*/  F2FP.SATFINITE.E4M3.F32.PACK_AB_MERGE_C R39, R64, R39, RZ ;  /* 0x000000274027723e */ /* 0x000fe200048070ff */
[----:B------:R-:W-:Y:S02]  /*e390*/  HADD2.F32 R34, -RZ, R37.H1_H1 ;  /* 0x30000025ff227230 */ /* 0x000fe40000004100 */
[----:B------:R-:W-:Y:S01]  /*e3a0*/  FMUL.FTZ R37, R27, R35 ;  /* 0x000000231b257220 */ /* 0x000fe20000410000 */
[----:B------:R-:W-:-:S02]  /*e3b0*/  HADD2.F32 R20, -RZ, R3.H0_H0 ;  /* 0x20000003ff147230 */ /* 0x000fc40000004100 */
[----:B------:R-:W-:Y:S01]  /*e3c0*/  FMUL.FTZ R62, R21, R38 ;  /* 0x00000026153e7220 */ /* 0x000fe20000410000 */
[----:B------:R-:W-:Y:S02]  /*e3d0*/  HADD2.F32 R3, -RZ, R3.H1_H1 ;  /* 0x30000003ff037230 */ /* 0x000fe40000004100 */
[----:B------:R-:W-:Y:S01]  /*e3e0*/  FMUL.FTZ R40, R27, R32 ;  /* 0x000000201b287220 */ /* 0x000fe20000410000 */
[----:B------:R-:W-:Y:S01]  /*e3f0*/  FMUL.FTZ R21, R21, R34 ;  /* 0x0000002215157220 */ /* 0x000fe20000410000 */
[----:B------:R-:W-:Y:S01]  /*e400*/  FFMA.FTZ R37, R20, R32, -R37 ;  /* 0x0000002014257223 */ /* 0x000fe20000010825 */
[----:B------:R-:W-:Y:S01]  /*e410*/  F2FP.SATFINITE.E4M3.F32.PACK_AB_MERGE_C R27, R78, R79, RZ ;  /* 0x0000004f4e1b723e */ /* 0x000fe200048070ff */
[C---:B------:R-:W-:Y:S01]  /*e420*/  FFMA.FTZ R62, R3.reuse, R34, -R62 ;  /* 0x00000022033e7223 */ /* 0x040fe2000001083e */
[----:B------:R-:W-:Y:S01]  /*e430*/  FFMA.FTZ R40, R20, R35, R40 ;  /* 0x0000002314287223 */ /* 0x000fe20000010028 */
[----:B------:R-:W-:Y:S01]  /*e440*/  FFMA.FTZ R21, R3, R38, R21 ;  /* 0x0000002603157223 */ /* 0x000fe20000010015 */
[----:B------:R-:W-:-:S02]  /*e450*/  F2FP.SATFINITE.E4M3.F32.PACK_AB_MERGE_C R35, R69, R76, RZ ;  /* 0x0000004c4523723e */ /* 0x000fc400048070ff */
[----:B------:R-:W-:Y:S02]  /*e460*/  F2FP.SATFINITE.E4M3.F32.PACK_AB_MERGE_C R32, R52, R61, RZ ;  /* 0x0000003d3420723e */ /* 0x000fe400048070ff */
[----:B------:R-:W-:Y:S02]  /*e470*/  F2FP.SATFINITE.E4M3.F32.PACK_AB_MERGE_C R34, R66, R51, RZ ;  /* 0x000000334222723e */ /* 0x000fe400048070ff */
[----:B------:R-:W-:Y:S02]  /*e480*/  F2FP.SATFINITE.E4M3.F32.PACK_AB_MERGE_C R25, R24, R25, R68 ;  /* 0x000000191819723e */ /* 0x000fe40004807044 */
[----:B------:R-:W-:Y:S02]  /*e490*/  F2FP.SATFINITE.E4M3.F32.PACK_AB_MERGE_C R33, R26, R33, R70 ;  /* 0x000000211a21723e */ /* 0x000fe40004807046 */
[----:B------:R-:W-:Y:S02]  /*e4a0*/  F2FP.SATFINITE.E4M3.F32.PACK_AB_MERGE_C R27, R72, R75, R27 ;  /* 0x0000004b481b723e */ /* 0x000fe4000480701b */
[----:B------:R-:W-:-:S02]  /*e4b0*/  F2FP.SATFINITE.E4M3.F32.PACK_AB_MERGE_C R24, R60, R53, R58 ;  /* 0x000000353c18723e */ /* 0x000fc4000480703a */
[----:B------:R-:W-:Y:S02]  /*e4c0*/  F2FP.SATFINITE.E4M3.F32.PACK_AB_MERGE_C R26, R62, R37, R39 ;  /* 0x000000253e1a723e */ /* 0x000fe40004807027 */
[----:B------:R-:W-:Y:S02]  /*e4d0*/  F2FP.SATFINITE.E4M3.F32.PACK_AB_MERGE_C R35, R74, R67, R35 ;  /* 0x000000434a23723e */ /* 0x000fe40004807023 */
[----:B------:R-:W-:Y:S01]  /*e4e0*/  F2FP.SATFINITE.E4M3.F32.PACK_AB_MERGE_C R32, R50, R59, R32 ;  /* 0x0000003b3220723e */ /* 0x000fe20004807020 */
[----:B------:R1:W-:Y:S01]  /*e4f0*/  STS.128 [R212+0x18000], R24 ;  /* 0x01800018d4007388 */ /* 0x0003e20000000c00 */
[----:B------:R-:W-:-:S05]  /*e500*/  F2FP.SATFINITE.E4M3.F32.PACK_AB_MERGE_C R34, R21, R40, R34 ;  /* 0x000000281522723e */ /* 0x000fca0004807022 */
[----:B------:R1:W-:Y:S02]  /*e510*/  STS.128 [R0+0x18000], R32 ;  /* 0x0180002000007388 */ /* 0x0003e40000000c00 */
.L_x_1471:
[----:B------:R-:W-:Y:S05]  /*e520*/  BSYNC B1 ;  /* 0x0000000000017941 */ /* 0x000fea0003800000 */
.L_x_1470:
[----:B------:R-:W-:Y:S04]  /*e530*/  BSSY B1, `(.L_x_1472) ;  /* 0x00000f8000017945 */ /* 0x000fe80003800000 */
[----:B------:R-:W-:Y:S05]  /*e540*/  @P2 BRA `(.L_x_1473) ;  /* 0x0000000c00d82947 */ /* 0x000fea0003800000 */
[----:B0----5:R-:W-:Y:S02]  /*e550*/  SHF.R.U32.HI R3, RZ, 0x8, R28 ;  /* 0x00000008ff037819 */ /* 0x021fe4000001161c */
[----:B------:R-:W-:Y:S02]  /*e560*/  SHF.R.U32.HI R21, RZ, 0x8, R30 ;  /* 0x00000008ff157819 */ /* 0x000fe4000001161e */
[----:B-1----:R-:W-:Y:S02]  /*e570*/  LOP3.LUT R0, R28, 0xff, RZ, 0xc0, !PT ;  /* 0x000000ff1c007812 */ /* 0x002fe400078ec0ff */
[----:B------:R-:W-:Y:S02]  /*e580*/  LOP3.LUT R3, R3, 0xff, RZ, 0xc0, !PT ;  /* 0x000000ff03037812 */ /* 0x000fe400078ec0ff */
[----:B------:R-:W-:Y:S02]  /*e590*/  LEA.HI R26, R54, R215, RZ, 0x1c ;  /* 0x000000d7361a7211 */ /* 0x000fe400078fe0ff */
[----:B------:R-:W-:-:S02]  /*e5a0*/  LOP3.LUT R27, R21, 0xff, RZ, 0xc0, !PT ;  /* 0x000000ff151b7812 */ /* 0x000fc400078ec0ff */
[----:B------:R-:W-:Y:S02]  /*e5b0*/  LOP3.LUT R24, R30, 0xff, RZ, 0xc0, !PT ;  /* 0x000000ff1e187812 */ /* 0x000fe400078ec0ff */
[----:B------:R-:W-:Y:S02]  /*e5c0*/  PRMT R21, R3, 0x7604, R0 ;  /* 0x0000760403157816 */ /* 0x000fe40000000000 */
[----:B------:R-:W-:Y:S02]  /*e5d0*/  SHF.R.S32.HI R3, RZ, 0x1f, R26 ;  /* 0x0000001fff037819 */ /* 0x000fe4000001141a */
[----:B------:R-:W-:Y:S02]  /*e5e0*/  PRMT R37, R27, 0x7604, R24 ;  /* 0x000076041b257816 */ /* 0x000fe40000000018 */
[----:B------:R-:W-:Y:S01]  /*e5f0*/  LEA.HI R27, R3, R26, RZ, 0x3 ;  /* 0x0000001a031b7211 */ /* 0x000fe200078f18ff */
[----:B------:R-:W-:Y:S01]  /*e600*/  IMAD.SHL.U32 R3, R26, 0x10, RZ ;  /* 0x000000101a037824 */ /* 0x000fe200078e00ff */
[----:B------:R-:W-:-:S02]  /*e610*/  SHF.R.U32.HI R25, RZ, 0x8, R29 ;  /* 0x00000008ff197819 */ /* 0x000fc4000001161d */
[----:B------:R-:W-:Y:S01]  /*e620*/  LOP3.LUT R20, R29, 0xff, RZ, 0xc0, !PT ;  /* 0x000000ff1d147812 */ /* 0x000fe200078ec0ff */
[----:B------:R-:W-:Y:S01]  /*e630*/  IMAD.SHL.U32 R32, R27, 0x800, RZ ;  /* 0x000008001b207824 */ /* 0x000fe200078e00ff */
[----:B------:R-:W-:Y:S02]  /*e640*/  LOP3.LUT R25, R25, 0xff, RZ, 0xc0, !PT ;  /* 0x000000ff19197812 */ /* 0x000fe400078ec0ff */
[----:B------:R-:W-:Y:S02]  /*e650*/  LOP3.LUT R3, R206, 0x70, R3, 0xf8, !PT ;  /* 0x00000070ce037812 */ /* 0x000fe400078ef803 */
[----:B------:R-:W-:Y:S02]  /*e660*/  PRMT R20, R25, 0x7604, R20 ;  /* 0x0000760419147816 */ /* 0x000fe40000000014 */
[----:B------:R-:W-:Y:S02]  /*e670*/  SHF.R.U32.HI R25, RZ, 0x8, R31 ;  /* 0x00000008ff197819 */ /* 0x000fe4000001161f */
[----:B------:R-:W-:-:S02]  /*e680*/  LOP3.LUT R3, R3, R234, RZ, 0x3c, !PT ;  /* 0x000000ea03037212 */ /* 0x000fc400078e3cff */
[----:B------:R-:W-:Y:S02]  /*e690*/  LOP3.LUT R32, R32, 0xffffc000, RZ, 0xc0, !PT ;  /* 0xffffc00020207812 */ /* 0x000fe400078ec0ff */
[----:B------:R-:W-:Y:S02]  /*e6a0*/  SHF.R.U32.HI R26, RZ, 0x8, R4 ;  /* 0x00000008ff1a7819 */ /* 0x000fe40000011604 */
[----:B------:R-:W-:Y:S02]  /*e6b0*/  LOP3.LUT R0, R31, 0xff, RZ, 0xc0, !PT ;  /* 0x000000ff1f007812 */ /* 0x000fe400078ec0ff */
[----:B------:R-:W-:Y:S02]  /*e6c0*/  LOP3.LUT R25, R25, 0xff, RZ, 0xc0, !PT ;  /* 0x000000ff19197812 */ /* 0x000fe400078ec0ff */
[----:B------:R-:W-:Y:S02]  /*e6d0*/  IADD3 R3, R3, R32, R210 ;  /* 0x0000002003037210 */ /* 0x000fe40007ffe0d2 */
[----:B------:R-:W-:-:S02]  /*e6e0*/  LOP3.LUT R24, R4, 0xff, RZ, 0xc0, !PT ;  /* 0x000000ff04187812 */ /* 0x000fc400078ec0ff */
[----:B------:R-:W-:Y:S02]  /*e6f0*/  LOP3.LUT R27, R26, 0xff, RZ, 0xc0, !PT ;  /* 0x000000ff1a1b7812 */ /* 0x000fe400078ec0ff */
[----:B------:R-:W-:Y:S01]  /*e700*/  PRMT R38, R25, 0x7604, R0 ;  /* 0x0000760419267816 */ /* 0x000fe20000000000 */
[----:B------:R-:W-:Y:S01]  /*e710*/  IMAD.IADD R0, R16, 0x1, R3 ;  /* 0x0000000110007824 */ /* 0x000fe200078e0203 */
[----:B------:R-:W-:Y:S02]  /*e720*/  PRMT R51, R27, 0x7604, R24 ;  /* 0x000076041b337816 */ /* 0x000fe40000000018 */
[----:B------:R-:W0:Y:S01]  /*e730*/  LDS.128 R24, [R225+0x18000] ;  /* 0x01800000e1187984 */ /* 0x000e220000000c00 */
[----:B------:R-:W-:Y:S02]  /*e740*/  SHF.R.U32.HI R41, RZ, 0x8, R6 ;  /* 0x00000008ff297819 */ /* 0x000fe40000011606 */
[----:B------:R-:W-:Y:S01]  /*e750*/  SHF.R.U32.HI R53, RZ, 0x8, R7 ;  /* 0x00000008ff357819 */ /* 0x000fe20000011607 */
[----:B------:R-:W1:Y:S01]  /*e760*/  LDS.128 R32, [R0+0x18000] ;  /* 0x0180000000207984 */ /* 0x000e620000000c00 */
[----:B------:R-:W-:-:S02]  /*e770*/  LOP3.LUT R50, R41, 0xff, RZ, 0xc0, !PT ;  /* 0x000000ff29327812 */ /* 0x000fc400078ec0ff */
[----:B------:R-:W-:Y:S02]  /*e780*/  LOP3.LUT R52, R7, 0xff, RZ, 0xc0, !PT ;  /* 0x000000ff07347812 */ /* 0x000fe400078ec0ff */
[----:B------:R-:W-:Y:S02]  /*e790*/  LOP3.LUT R41, R53, 0xff, RZ, 0xc0, !PT ;  /* 0x000000ff35297812 */ /* 0x000fe400078ec0ff */
[----:B------:R-:W-:Y:S02]  /*e7a0*/  LOP3.LUT R3, R6, 0xff, RZ, 0xc0, !PT ;  /* 0x000000ff06037812 */ /* 0x000fe400078ec0ff */
[----:B------:R-:W-:Y:S02]  /*e7b0*/  SHF.R.U32.HI R53, RZ, 0x10, R29 ;  /* 0x00000010ff357819 */ /* 0x000fe4000001161d */
[----:B------:R-:W-:Y:S02]  /*e7c0*/  SHF.R.U32.HI R40, RZ, 0x8, R5 ;  /* 0x00000008ff287819 */ /* 0x000fe40000011605 */
[----:B------:R-:W-:-:S02]  /*e7d0*/  PRMT R52, R41, 0x7604, R52 ;  /* 0x0000760429347816 */ /* 0x000fc40000000034 */
[----:B------:R-:W-:Y:S02]  /*e7e0*/  SHF.R.U32.HI R41, RZ, 0x10, R5 ;  /* 0x00000010ff297819 */ /* 0x000fe40000011605 */
[----:B------:R-:W-:Y:S01]  /*e7f0*/  PRMT R55, R50, 0x7604, R3 ;  /* 0x0000760432377816 */ /* 0x000fe20000000003 */
[----:B------:R-:W-:Y:S01]  /*e800*/  IMAD.U32 R3, R53, 0x10000, RZ ;  /* 0x0001000035037824 */ /* 0x000fe200078e00ff */
[----:B------:R-:W-:Y:S01]  /*e810*/  LOP3.LUT R39, R5, 0xff, RZ, 0xc0, !PT ;  /* 0x000000ff05277812 */ /* 0x000fe200078ec0ff */
[----:B------:R-:W-:Y:S01]  /*e820*/  IMAD.U32 R41, R41, 0x10000, RZ ;  /* 0x0001000029297824 */ /* 0x000fe200078e00ff */
[----:B------:R-:W-:Y:S02]  /*e830*/  LOP3.LUT R40, R40, 0xff, RZ, 0xc0, !PT ;  /* 0x000000ff28287812 */ /* 0x000fe400078ec0ff */
[----:B------:R-:W-:Y:S02]  /*e840*/  SHF.R.U32.HI R59, RZ, 0x10, R7 ;  /* 0x00000010ff3b7819 */ /* 0x000fe40000011607 */
[----:B------:R-:W-:-:S02]  /*e850*/  PRMT R40, R40, 0x7604, R39 ;  /* 0x0000760428287816 */ /* 0x000fc40000000027 */
[----:B------:R-:W-:Y:S01]  /*e860*/  LOP3.LUT R3, R20, 0xff0000, R3, 0xf8, !PT ;  /* 0x00ff000014037812 */ /* 0x000fe200078ef803 */
[----:B------:R-:W-:Y:S01]  /*e870*/  IMAD.U32 R59, R59, 0x10000, RZ ;  /* 0x000100003b3b7824 */ /* 0x000fe200078e00ff */
[----:B------:R-:W-:Y:S02]  /*e880*/  LOP3.LUT R53, R40, 0xff0000, R41, 0xf8, !PT ;  /* 0x00ff000028357812 */ /* 0x000fe400078ef829 */
[----:B------:R-:W-:Y:S02]  /*e890*/  LOP3.LUT R37, R37, 0xff0000, R30, 0xf8, !PT ;  /* 0x00ff000025257812 */ /* 0x000fe400078ef81e */
[----:B------:R-:W-:Y:S02]  /*e8a0*/  LOP3.LUT R41, R3, 0xff000000, R29, 0xf8, !PT ;  /* 0xff00000003297812 */ /* 0x000fe400078ef81d */
[----:B------:R-:W-:Y:S02]  /*e8b0*/  LOP3.LUT R51, R51, 0xff0000, R4, 0xf8, !PT ;  /* 0x00ff000033337812 */ /* 0x000fe400078ef804 */
[----:B------:R-:W-:-:S02]  /*e8c0*/  LOP3.LUT R3, R55, 0xff0000, R6, 0xf8, !PT ;  /* 0x00ff000037037812 */ /* 0x000fc400078ef806 */
[----:B------:R-:W-:Y:S02]  /*e8d0*/  LOP3.LUT R21, R21, 0xff0000, R28, 0xf8, !PT ;  /* 0x00ff000015157812 */ /* 0x000fe400078ef81c */
[----:B------:R-:W-:Y:S02]  /*e8e0*/  LOP3.LUT R59, R52, 0xff0000, R59, 0xf8, !PT ;  /* 0x00ff0000343b7812 */ /* 0x000fe400078ef83b */
[----:B------:R-:W-:Y:S02]  /*e8f0*/  LOP3.LUT R53, R53, 0xff000000, R5, 0xf8, !PT ;  /* 0xff00000035357812 */ /* 0x000fe400078ef805 */
[----:B------:R-:W-:Y:S02]  /*e900*/  LOP3.LUT R20, R37, 0xff000000, R30, 0xf8, !PT ;  /* 0xff00000025147812 */ /* 0x000fe400078ef81e */
[----:B------:R-:W-:Y:S02]  /*e910*/  LOP3.LUT R55, R51, 0xff000000, R4, 0xf8, !PT ;  /* 0xff00000033377812 */ /* 0x000fe400078ef804 */
[----:B------:R-:W-:-:S02]  /*e920*/  LOP3.LUT R4, R3, 0xff000000, R6, 0xf8, !PT ;  /* 0xff00000003047812 */ /* 0x000fc400078ef806 */
[-C--:B0-----:R-:W-:Y:S02]  /*e930*/  F2FP.F16.E4M3.UNPACK_B R29, R27.reuse ;  /* 0x0000001bff1d723e */ /* 0x081fe400020006ff */
[----:B------:R-:W-:Y:S02]  /*e940*/  F2FP.F16.E4M3.UNPACK_B R30, R27.H1 ;  /* 0x0000001bff1e723e */ /* 0x000fe400030006ff */
[-C--:B------:R-:W-:Y:S02]  /*e950*/  F2FP.F16.E4M3.UNPACK_B R3, R26.reuse ;  /* 0x0000001aff03723e */ /* 0x080fe400020006ff */
[----:B------:R-:W-:Y:S02]  /*e960*/  F2FP.F16.E4M3.UNPACK_B R27, R26.H1 ;  /* 0x0000001aff1b723e */ /* 0x000fe400030006ff */
[----:B------:R-:W-:Y:S02]  /*e970*/  LOP3.LUT R40, R21, 0xff000000, R28, 0xf8, !PT ;  /* 0xff00000015287812 */ /* 0x000fe400078ef81c */
[----:B------:R-:W-:-:S02]  /*e980*/  LOP3.LUT R62, R59, 0xff000000, R7, 0xf8, !PT ;  /* 0xff0000003b3e7812 */ /* 0x000fc400078ef807 */
[----:B------:R-:W-:Y:S02]  /*e990*/  F2FP.F16.E4M3.UNPACK_B R58, R53 ;  /* 0x00000035ff3a723e */ /* 0x000fe400020006ff */
[----:B-1----:R-:W-:Y:S02]  /*e9a0*/  F2FP.F16.E4M3.UNPACK_B R26, R33 ;  /* 0x00000021ff1a723e */ /* 0x002fe400020006ff */
[-C--:B------:R-:W-:Y:S01]  /*e9b0*/  F2FP.F16.E4M3.UNPACK_B R7, R24.reuse ;  /* 0x00000018ff07723e */ /* 0x080fe200020006ff */
[----:B------:R-:W-:Y:S01]  /*e9c0*/  HADD2.F32 R60, -RZ, R58.H0_H0 ;  /* 0x2000003aff3c7230 */ /* 0x000fe20000004100 */
[----:B------:R-:W-:Y:S01]  /*e9d0*/  F2FP.F16.E4M3.UNPACK_B R21, R24.H1 ;  /* 0x00000018ff15723e */ /* 0x000fe200030006ff */
[----:B------:R-:W-:Y:S01]  /*e9e0*/  HADD2.F32 R5, -RZ, R26.H0_H0 ;  /* 0x2000001aff057230 */ /* 0x000fe20000004100 */
[----:B------:R-:W-:Y:S01]  /*e9f0*/  F2FP.F16.E4M3.UNPACK_B R24, R41 ;  /* 0x00000029ff18723e */ /* 0x000fe200020006ff */
[----:B------:R-:W-:Y:S01]  /*ea00*/  HADD2.F32 R59, -RZ, R58.H1_H1 ;  /* 0x3000003aff3b7230 */ /* 0x000fe20000004100 */
[----:B------:R-:W-:-:S02]  /*ea10*/  SHF.R.U32.HI R39, RZ, 0x10, R31 ;  /* 0x00000010ff277819 */ /* 0x000fc4000001161f */
[-C--:B------:R-:W-:Y:S01]  /*ea20*/  F2FP.F16.E4M3.UNPACK_B R6, R25.reuse ;  /* 0x00000019ff06723e */ /* 0x080fe200020006ff */
[----:B------:R-:W-:Y:S01]  /*ea30*/  HADD2.F32 R50, -RZ, R24.H0_H0 ;  /* 0x20000018ff327230 */ /* 0x000fe20000004100 */
[----:B------:R-:W-:Y:S01]  /*ea40*/  F2FP.F16.E4M3.UNPACK_B R28, R25.H1 ;  /* 0x00000019ff1c723e */ /* 0x000fe200030006ff */
[----:B------:R-:W-:Y:S02]  /*ea50*/  IMAD.U32 R39, R39, 0x10000, RZ ;  /* 0x0001000027277824 */ /* 0x000fe400078e00ff */
[C---:B------:R-:W-:Y:S01]  /*ea60*/  FMUL.FTZ R64, R5.reuse, R60 ;  /* 0x0000003c05407220 */ /* 0x040fe20000410000 */
[----:B------:R-:W-:Y:S02]  /*ea70*/  HADD2.F32 R25, -RZ, R6.H0_H0 ;  /* 0x20000006ff197230 */ /* 0x000fe40000004100 */
[-C--:B------:R-:W-:Y:S01]  /*ea80*/  FMUL.FTZ R51, R5, R50.reuse ;  /* 0x0000003205337220 */ /* 0x080fe20000410000 */
[----:B------:R-:W-:Y:S02]  /*ea90*/  F2FP.F16.E4M3.UNPACK_B R33, R33.H1 ;  /* 0x00000021ff21723e */ /* 0x000fe400030006ff */
[----:B------:R-:W-:Y:S01]  /*eaa0*/  LOP3.LUT R39, R38, 0xff0000, R39, 0xf8, !PT ;  /* 0x00ff000026277812 */ /* 0x000fe200078ef827 */
[C---:B------:R-:W-:Y:S01]  /*eab0*/  FFMA.FTZ R5, R25.reuse, R50, -R64 ;  /* 0x0000003219057223 */ /* 0x040fe20000010840 */
[----:B------:R-:W-:Y:S01]  /*eac0*/  F2FP.F16.E4M3.UNPACK_B R50, R53.H1 ;  /* 0x00000035ff32723e */ /* 0x000fe200030006ff */
[----:B------:R-:W-:Y:S01]  /*ead0*/  FFMA.FTZ R25, R25, R60, R51 ;  /* 0x0000003c19197223 */ /* 0x000fe20000010033 */
[----:B------:R-:W-:Y:S01]  /*eae0*/  LOP3.LUT R52, R39, 0xff000000, R31, 0xf8, !PT ;  /* 0xff00000027347812 */ /* 0x000fe200078ef81f */
[----:B------:R-:W-:Y:S01]  /*eaf0*/  HADD2.F32 R51, -RZ, R24.H1_H1 ;  /* 0x30000018ff337230 */ /* 0x000fe20000004100 */
[-C--:B------:R-:W-:Y:S01]  /*eb00*/  F2FP.F16.E4M3.UNPACK_B R38, R35.reuse ;  /* 0x00000023ff26723e */ /* 0x080fe200020006ff */
[----:B------:R-:W-:Y:S01]  /*eb10*/  HADD2.F32 R24, -RZ, R6.H1_H1 ;  /* 0x30000006ff187230 */ /* 0x000fe20000004100 */
[----:B------:R-:W-:Y:S01]  /*eb20*/  F2FP.F16.E4M3.UNPACK_B R39, R35.H1 ;  /* 0x00000023ff27723e */ /* 0x000fe200030006ff */
[----:B------:R-:W-:Y:S01]  /*eb30*/  HADD2.F32 R6, -RZ, R26.H1_H1 ;  /* 0x3000001aff067230 */ /* 0x000fe20000004100 */
[-C--:B------:R-:W-:Y:S01]  /*eb40*/  F2FP.F16.E4M3.UNPACK_B R35, R34.reuse ;  /* 0x00000022ff23723e */ /* 0x080fe200020006ff */
[----:B------:R-:W-:Y:S01]  /*eb50*/  HADD2.F32 R61, -RZ, R50.H0_H0 ;  /* 0x20000032ff3d7230 */ /* 0x000fe20000004100 */
[----:B------:R-:W-:Y:S01]  /*eb60*/  F2FP.F16.E4M3.UNPACK_B R37, R34.H1 ;  /* 0x00000022ff25723e */ /* 0x000fe200030006ff */
[----:B------:R-:W-:Y:S01]  /*eb70*/  HADD2.F32 R34, -RZ, R33.H0_H0 ;  /* 0x20000021ff227230 */ /* 0x000fe20000004100 */
[----:B------:R-:W-:Y:S01]  /*eb80*/  F2FP.F16.E4M3.UNPACK_B R41, R41.H1 ;  /* 0x00000029ff29723e */ /* 0x000fe200030006ff */
[----:B------:R-:W-:-:S02]  /*eb90*/  HADD2.F32 R26, -RZ, R28.H0_H0 ;  /* 0x2000001cff1a7230 */ /* 0x000fc40000004100 */
[C---:B------:R-:W-:Y:S01]  /*eba0*/  FMUL.FTZ R63, R6.reuse, R59 ;  /* 0x0000003b063f7220 */ /* 0x040fe20000410000 */
[----:B------:R-:W-:Y:S01]  /*ebb0*/  FMUL.FTZ R58, R6, R51 ;  /* 0x00000033063a7220 */ /* 0x000fe20000410000 */
[----:B------:R-:W-:Y:S01]  /*ebc0*/  FMUL.FTZ R65, R34, R61 ;  /* 0x0000003d22417220 */ /* 0x000fe20000410000 */
[--C-:B------:R-:W-:Y:S02]  /*ebd0*/  HADD2.F32 R53, -RZ, R41.reuse.H0_H0 ;  /* 0x20000029ff357230 */ /* 0x100fe40000004100 */
[C---:B------:R-:W-:Y:S01]  /*ebe0*/  FFMA.FTZ R6, R24.reuse, R51, -R63 ;  /* 0x0000003318067223 */ /* 0x040fe2000001083f */
[----:B------:R-:W-:Y:S01]  /*ebf0*/  FFMA.FTZ R24, R24, R59, R58 ;  /* 0x0000003b18187223 */ /* 0x000fe2000001003a */
[----:B------:R-:W-:Y:S01]  /*ec00*/  F2FP.F16.E4M3.UNPACK_B R58, R62 ;  /* 0x0000003eff3a723e */ /* 0x000fe200020006ff */
[----:B------:R-:W-:Y:S02]  /*ec10*/  HADD2.F32 R41, -RZ, R41.H1_H1 ;  /* 0x30000029ff297230 */ /* 0x000fe40000004100 */
[-C--:B------:R-:W-:Y:S01]  /*ec20*/  FMUL.FTZ R34, R34, R53.reuse ;  /* 0x0000003522227220 */ /* 0x080fe20000410000 */
[C---:B------:R-:W-:Y:S01]  /*ec30*/  FFMA.FTZ R65, R26.reuse, R53, -R65 ;  /* 0x000000351a417223 */ /* 0x040fe20000010841 */
[----:B------:R-:W-:Y:S01]  /*ec40*/  HADD2.F32 R53, -RZ, R50.H1_H1 ;  /* 0x30000032ff357230 */ /* 0x000fe20000004100 */
[----:B------:R-:W-:Y:S01]  /*ec50*/  F2FP.F16.E4M3.UNPACK_B R50, R52 ;  /* 0x00000034ff32723e */ /* 0x000fe200020006ff */
        /* <DEDUP_REMOVED lines=8> */
[----:B------:R-:W-:Y:S01]  /*ece0*/  FMUL.FTZ R64, R33, R41 ;  /* 0x0000002921407220 */ /* 0x000fe20000410000 */
[----:B------:R-:W-:Y:S02]  /*ecf0*/  HADD2.F32 R28, -RZ, R28.H1_H1 ;  /* 0x3000001cff1c7230 */ /* 0x000fe40000004100 */
[C---:B------:R-:W-:Y:S01]  /*ed00*/  FMUL.FTZ R33, R34.reuse, R59 ;  /* 0x0000003b22217220 */ /* 0x040fe20000410000 */
[----:B------:R-:W-:Y:S02]  /*ed10*/  HADD2.F32 R26, -RZ, R29.H0_H0 ;  /* 0x2000001dff1a7230 */ /* 0x000fe40000004100 */
[----:B------:R-:W-:Y:S01]  /*ed20*/  FMUL.FTZ R34, R34, R51 ;  /* 0x0000003322227220 */ /* 0x000fe20000410000 */
[----:B------:R-:W-:-:S02]  /*ed30*/  HADD2.F32 R58, -RZ, R58.H1_H1 ;  /* 0x3000003aff3a7230 */ /* 0x000fc40000004100 */
[C---:B------:R-:W-:Y:S01]  /*ed40*/  FFMA.FTZ R60, R28.reuse, R41, -R63 ;  /* 0x000000291c3c7223 */ /* 0x040fe2000001083f */
[----:B------:R-:W-:Y:S02]  /*ed50*/  HADD2.F32 R38, -RZ, R38.H1_H1 ;  /* 0x30000026ff267230 */ /* 0x000fe40000004100 */
[----:B------:R-:W-:Y:S01]  /*ed60*/  FFMA.FTZ R64, R28, R53, R64 ;  /* 0x000000351c407223 */ /* 0x000fe20000010040 */
[----:B------:R-:W-:Y:S02]  /*ed70*/  HADD2.F32 R50, -RZ, R50.H1_H1 ;  /* 0x30000032ff327230 */ /* 0x000fe40000004100 */
[C---:B------:R-:W-:Y:S01]  /*ed80*/  FFMA.FTZ R53, R26.reuse, R51, -R33 ;  /* 0x000000331a357223 */ /* 0x040fe20000010821 */
[----:B------:R-:W-:Y:S01]  /*ed90*/  FFMA.FTZ R59, R26, R59, R34 ;  /* 0x0000003b1a3b7223 */ /* 0x000fe20000010022 */
[----:B------:R-:W-:Y:S02]  /*eda0*/  HADD2.F32 R29, -RZ, R29.H1_H1 ;  /* 0x3000001dff1d7230 */ /* 0x000fe40000004100 */
[----:B------:R-:W-:Y:S01]  /*edb0*/  FMUL.FTZ R34, R38, R58 ;  /* 0x0000003a26227220 */ /* 0x000fe20000410000 */
[----:B------:R-:W-:-:S02]  /*edc0*/  HADD2.F32 R41, -RZ, R62.H0_H0 ;  /* 0x2000003eff297230 */ /* 0x000fc40000004100 */
[----:B------:R-:W-:Y:S01]  /*edd0*/  FMUL.FTZ R51, R38, R50 ;  /* 0x0000003226337220 */ /* 0x000fe20000410000 */
[----:B------:R-:W-:Y:S01]  /*ede0*/  HADD2.F32 R28, -RZ, R39.H0_H0 ;  /* 0x20000027ff1c7230 */ /* 0x000fe20000004100 */
[----:B------:R-:W-:Y:S01]  /*edf0*/  F2FP.F16.E4M3.UNPACK_B R31, R32 ;  /* 0x00000020ff1f723e */ /* 0x000fe200020006ff */
[----:B------:R-:W-:Y:S02]  /*ee00*/  HADD2.F32 R33, -RZ, R52.H0_H0 ;  /* 0x20000034ff217230 */ /* 0x000fe40000004100 */
[C---:B------:R-:W-:Y:S01]  /*ee10*/  FFMA.FTZ R66, R29.reuse, R50, -R34 ;  /* 0x000000321d427223 */ /* 0x040fe20000010822 */
[----:B------:R-:W-:Y:S02]  /*ee20*/  HADD2.F32 R26, -RZ, R30.H0_H0 ;  /* 0x2000001eff1a7230 */ /* 0x000fe40000004100 */
[C---:B------:R-:W-:Y:S01]  /*ee30*/  FMUL.FTZ R63, R28.reuse, R41 ;  /* 0x000000291c3f7220 */ /* 0x040fe20000410000 */
[----:B------:R-:W-:Y:S01]  /*ee40*/  F2FP.F16.E4M3.UNPACK_B R32, R32.H1 ;  /* 0x00000020ff20723e */ /* 0x000fe200030006ff */
[----:B------:R-:W-:Y:S01]  /*ee50*/  FMUL.FTZ R28, R28, R33 ;  /* 0x000000211c1c7220 */ /* 0x000fe20000410000 */
[----:B------:R-:W-:Y:S01]  /*ee60*/  FFMA.FTZ R68, R29, R58, R51 ;  /* 0x0000003a1d447223 */ /* 0x000fe20000010033 */
[----:B------:R-:W-:Y:S01]  /*ee70*/  F2FP.F16.E4M3.UNPACK_B R34, R55.H1 ;  /* 0x00000037ff22723e */ /* 0x000fe200030006ff */
[----:B------:R-:W-:Y:S01]  /*ee80*/  HADD2.F32 R52, -RZ, R52.H1_H1 ;  /* 0x30000034ff347230 */ /* 0x000fe20000004100 */
[----:B------:R-:W-:Y:S01]  /*ee90*/  F2FP.F16.E4M3.UNPACK_B R29, R40.H1 ;  /* 0x00000028ff1d723e */ /* 0x000fe200030006ff */
[----:B------:R-:W-:Y:S01]  /*eea0*/  FFMA.FTZ R67, R26, R41, R28 ;  /* 0x000000291a437223 */ /* 0x000fe2000001001c */
[----:B------:R-:W-:-:S02]  /*eeb0*/  HADD2.F32 R62, -RZ, R62.H1_H1 ;  /* 0x3000003eff3e7230 */ /* 0x000fc40000004100 */
[----:B------:R-:W-:Y:S01]  /*eec0*/  FFMA.FTZ R63, R26, R33, -R63 ;  /* 0x000000211a3f7223 */ /* 0x000fe2000001083f */
[----:B------:R-:W-:Y:S01]  /*eed0*/  HADD2.F32 R39, -RZ, R39.H1_H1 ;  /* 0x30000027ff277230 */ /* 0x000fe20000004100 */
[----:B------:R-:W-:Y:S01]  /*eee0*/  F2FP.F16.E4M3.UNPACK_B R55, R55 ;  /* 0x00000037ff37723e */ /* 0x000fe200020006ff */
[----:B------:R-:W-:Y:S01]  /*eef0*/  HADD2.F32 R41, -RZ, R34.H0_H0 ;  /* 0x20000022ff297230 */ /* 0x000fe20000004100 */
[----:B------:R-:W-:Y:S01]  /*ef00*/  F2FP.F16.E4M3.UNPACK_B R40, R40 ;  /* 0x00000028ff28723e */ /* 0x000fe200020006ff */
[----:B------:R-:W-:Y:S02]  /*ef10*/  HADD2.F32 R28, -RZ, R32.H0_H0 ;  /* 0x20000020ff1c7230 */ /* 0x000fe40000004100 */
[C---:B------:R-:W-:Y:S01]  /*ef20*/  FMUL.FTZ R51, R39.reuse, R62 ;  /* 0x0000003e27337220 */ /* 0x040fe20000410000 */
[----:B------:R-:W-:Y:S02]  /*ef30*/  HADD2.F32 R33, -RZ, R29.H0_H0 ;  /* 0x2000001dff217230 */ /* 0x000fe40000004100 */
[----:B------:R-:W-:Y:S01]  /*ef40*/  FMUL.FTZ R69, R39, R52 ;  /* 0x0000003427457220 */ /* 0x000fe20000410000 */
[----:B------:R-:W-:-:S02]  /*ef50*/  HADD2.F32 R26, -RZ, R21.H0_H0 ;  /* 0x20000015ff1a7230 */ /* 0x000fc40000004100 */
[C---:B------:R-:W-:Y:S01]  /*ef60*/  FMUL.FTZ R39, R28.reuse, R41 ;  /* 0x000000291c277220 */ /* 0x040fe20000410000 */
[----:B------:R-:W-:Y:S02]  /*ef70*/  HADD2.F32 R34, -RZ, R34.H1_H1 ;  /* 0x30000022ff227230 */ /* 0x000fe40000004100 */
[-C--:B------:R-:W-:Y:S01]  /*ef80*/  FMUL.FTZ R28, R28, R33.reuse ;  /* 0x000000211c1c7220 */ /* 0x080fe20000410000 */
[----:B------:R-:W-:Y:S02]  /*ef90*/  HADD2.F32 R32, -RZ, R32.H1_H1 ;  /* 0x30000020ff207230 */ /* 0x000fe40000004100 */
[C---:B------:R-:W-:Y:S01]  /*efa0*/  FFMA.FTZ R50, R26.reuse, R33, -R39 ;  /* 0x000000211a327223 */ /* 0x040fe20000010827 */
[----:B------:R-:W-:Y:S02]  /*efb0*/  HADD2.F32 R30, -RZ, R30.H1_H1 ;  /* 0x3000001eff1e7230 */ /* 0x000fe40000004100 */
[----:B------:R-:W-:Y:S01]  /*efc0*/  FFMA.FTZ R41, R26, R41, R28 ;  /* 0x000000291a297223 */ /* 0x000fe2000001001c */
[----:B------:R-:W-:-:S02]  /*efd0*/  HADD2.F32 R29, -RZ, R29.H1_H1 ;  /* 0x3000001dff1d7230 */ /* 0x000fc40000004100 */
[----:B------:R-:W-:Y:S01]  /*efe0*/  FMUL.FTZ R28, R32, R34 ;  /* 0x00000022201c7220 */ /* 0x000fe20000410000 */
[----:B------:R-:W-:Y:S02]  /*eff0*/  HADD2.F32 R21, -RZ, R21.H1_H1 ;  /* 0x30000015ff157230 */ /* 0x000fe40000004100 */
[C---:B------:R-:W-:Y:S01]  /*f000*/  FFMA.FTZ R70, R30.reuse, R52, -R51 ;  /* 0x000000341e467223 */ /* 0x040fe20000010833 */
[----:B------:R-:W-:Y:S01]  /*f010*/  FFMA.FTZ R62, R30, R62, R69 ;  /* 0x0000003e1e3e7223 */ /* 0x000fe20000010045 */
[-C--:B------:R-:W-:Y:S01]  /*f020*/  FMUL.FTZ R33, R32, R29.reuse ;  /* 0x0000001d20217220 */ /* 0x080fe20000410000 */
[----:B------:R-:W-:Y:S02]  /*f030*/  HADD2.F32 R30, -RZ, R55.H0_H0 ;  /* 0x20000037ff1e7230 */ /* 0x000fe40000004100 */
[C---:B------:R-:W-:Y:S01]  /*f040*/  FFMA.FTZ R51, R21.reuse, R29, -R28 ;  /* 0x0000001d15337223 */ /* 0x040fe2000001081c */
[----:B------:R-:W-:Y:S02]  /*f050*/  HADD2.F32 R26, -RZ, R31.H0_H0 ;  /* 0x2000001fff1a7230 */ /* 0x000fe40000004100 */
[----:B------:R-:W-:Y:S01]  /*f060*/  FFMA.FTZ R52, R21, R34, R33 ;  /* 0x0000002215347223 */ /* 0x000fe20000010021 */
[----:B------:R-:W-:Y:S01]  /*f070*/  HADD2.F32 R28, -RZ, R40.H0_H0 ;  /* 0x20000028ff1c7230 */ /* 0x000fe20000004100 */
[----:B------:R-:W-:Y:S01]  /*f080*/  F2FP.F16.E4M3.UNPACK_B R29, R4.H1 ;  /* 0x00000004ff1d723e */ /* 0x000fe200030006ff */
        /* <DEDUP_REMOVED lines=9> */
[C---:B------:R-:W-:Y:S01]  /*f120*/  FMUL.FTZ R28, R31.reuse, R32 ;  /* 0x000000201f1c7220 */ /* 0x040fe20000410000 */
[----:B------:R-:W-:Y:S01]  /*f130*/  F2FP.F16.E4M3.UNPACK_B R26, R20.H1 ;  /* 0x00000014ff1a723e */ /* 0x000fe200030006ff */
[-C--:B------:R-:W-:Y:S01]  /*f140*/  FMUL.FTZ R39, R31, R40.reuse ;  /* 0x000000281f277220 */ /* 0x080fe20000410000 */
[----:B------:R-:W-:Y:S02]  /*f150*/  HADD2.F32 R30, -RZ, R29.H0_H0 ;  /* 0x2000001dff1e7230 */ /* 0x000fe40000004100 */
[C---:B------:R-:W-:Y:S01]  /*f160*/  FFMA.FTZ R31, R7.reuse, R40, -R28 ;  /* 0x00000028071f7223 */ /* 0x040fe2000001081c */
[----:B------:R-:W-:Y:S02]  /*f170*/  HADD2.F32 R21, -RZ, R37.H0_H0 ;  /* 0x20000025ff157230 */ /* 0x000fe40000004100 */
[----:B------:R-:W-:Y:S01]  /*f180*/  FFMA.FTZ R38, R7, R32, R39 ;  /* 0x0000002007267223 */ /* 0x000fe20000010027 */
[----:B------:R-:W-:Y:S01]  /*f190*/  HADD2.F32 R28, -RZ, R26.H0_H0 ;  /* 0x2000001aff1c7230 */ /* 0x000fe20000004100 */
[----:B------:R-:W-:Y:S01]  /*f1a0*/  F2FP.F16.E4M3.UNPACK_B R4, R4 ;  /* 0x00000004ff04723e */ /* 0x000fe200020006ff */
[----:B------:R-:W-:-:S02]  /*f1b0*/  HADD2.F32 R7, -RZ, R27.H0_H0 ;  /* 0x2000001bff077230 */ /* 0x000fc40000004100 */
[C---:B------:R-:W-:Y:S01]  /*f1c0*/  FMUL.FTZ R40, R21.reuse, R30 ;  /* 0x0000001e15287220 */ /* 0x040fe20000410000 */
[----:B------:R-:W-:Y:S02]  /*f1d0*/  HADD2.F32 R32, -RZ, R29.H1_H1 ;  /* 0x3000001dff207230 */ /* 0x000fe40000004100 */
[-C--:B------:R-:W-:Y:S01]  /*f1e0*/  FMUL.FTZ R58, R21, R28.reuse ;  /* 0x0000001c153a7220 */ /* 0x080fe20000410000 */
[----:B------:R-:W-:Y:S02]  /*f1f0*/  HADD2.F32 R37, -RZ, R37.H1_H1 ;  /* 0x30000025ff257230 */ /* 0x000fe40000004100 */
[----:B------:R-:W-:Y:S01]  /*f200*/  FFMA.FTZ R40, R7, R28, -R40 ;  /* 0x0000001c07287223 */ /* 0x000fe20000010828 */
[----:B------:R-:W-:Y:S01]  /*f210*/  HADD2.F32 R26, -RZ, R26.H1_H1 ;  /* 0x3000001aff1a7230 */ /* 0x000fe20000004100 */
[----:B------:R-:W-:Y:S01]  /*f220*/  F2FP.F16.E4M3.UNPACK_B R20, R20 ;  /* 0x00000014ff14723e */ /* 0x000fe200020006ff */
[----:B------:R-:W-:Y:S02]  /*f230*/  HADD2.F32 R27, -RZ, R27.H1_H1 ;  /* 0x3000001bff1b7230 */ /* 0x000fe40000004100 */
[----:B------:R-:W-:Y:S01]  /*f240*/  FMUL.FTZ R28, R37, R32 ;  /* 0x00000020251c7220 */ /* 0x000fe20000410000 */
[----:B------:R-:W-:Y:S01]  /*f250*/  FFMA.FTZ R58, R7, R30, R58 ;  /* 0x0000001e073a7223 */ /* 0x000fe2000001003a */
[----:B------:R-:W-:Y:S01]  /*f260*/  FMUL.FTZ R37, R37, R26 ;  /* 0x0000001a25257220 */ /* 0x000fe20000410000 */
[----:B------:R-:W-:-:S02]  /*f270*/  HADD2.F32 R7, -RZ, R35.H0_H0 ;  /* 0x20000023ff077230 */ /* 0x000fc40000004100 */
[C---:B------:R-:W-:Y:S01]  /*f280*/  FFMA.FTZ R29, R27.reuse, R26, -R28 ;  /* 0x0000001a1b1d7223 */ /* 0x040fe2000001081c */
[----:B------:R-:W-:Y:S02]  /*f290*/  HADD2.F32 R26, -RZ, R4.H0_H0 ;  /* 0x20000004ff1a7230 */ /* 0x000fe40000004100 */
[----:B------:R-:W-:Y:S01]  /*f2a0*/  FFMA.FTZ R37, R27, R32, R37 ;  /* 0x000000201b257223 */ /* 0x000fe20000010025 */
[----:B------:R-:W-:Y:S01]  /*f2b0*/  HADD2.F32 R21, -RZ, R20.H0_H0 ;  /* 0x20000014ff157230 */ /* 0x000fe20000004100 */
[----:B------:R-:W-:Y:S01]  /*f2c0*/  F2FP.SATFINITE.E4M3.F32.PACK_AB_MERGE_C R60, R60, R65, RZ ;  /* 0x000000413c3c723e */ /* 0x000fe200048070ff */
[----:B------:R-:W-:Y:S02]  /*f2d0*/  HADD2.F32 R28, -RZ, R4.H1_H1 ;  /* 0x30000004ff1c7230 */ /* 0x000fe40000004100 */
[C---:B------:R-:W-:Y:S01]  /*f2e0*/  FMUL.FTZ R27, R7.reuse, R26 ;  /* 0x0000001a071b7220 */ /* 0x040fe20000410000 */
[----:B------:R-:W-:Y:S02]  /*f2f0*/  HADD2.F32 R35, -RZ, R35.H1_H1 ;  /* 0x30000023ff237230 */ /* 0x000fe40000004100 */
[----:B------:R-:W-:Y:S01]  /*f300*/  FMUL.FTZ R7, R7, R21 ;  /* 0x0000001507077220 */ /* 0x000fe20000410000 */
[----:B------:R-:W-:Y:S01]  /*f310*/  HADD2.F32 R20, -RZ, R20.H1_H1 ;  /* 0x30000014ff147230 */ /* 0x000fe20000004100 */
[----:B------:R-:W-:Y:S01]  /*f320*/  F2FP.SATFINITE.E4M3.F32.PACK_AB_MERGE_C R61, R64, R61, RZ ;  /* 0x0000003d403d723e */ /* 0x000fe200048070ff */
[----:B------:R-:W-:-:S02]  /*f330*/  HADD2.F32 R4, -RZ, R3.H0_H0 ;  /* 0x20000003ff047230 */ /* 0x000fc40000004100 */
[C---:B------:R-:W-:Y:S01]  /*f340*/  FMUL.FTZ R30, R35.reuse, R28 ;  /* 0x0000001c231e7220 */ /* 0x040fe20000410000 */
[----:B------:R-:W-:Y:S02]  /*f350*/  HADD2.F32 R3, -RZ, R3.H1_H1 ;  /* 0x30000003ff037230 */ /* 0x000fe40000004100 */
[----:B------:R-:W-:Y:S01]  /*f360*/  FMUL.FTZ R35, R35, R20 ;  /* 0x0000001423237220 */ /* 0x000fe20000410000 */
[----:B------:R-:W-:Y:S01]  /*f370*/  F2FP.SATFINITE.E4M3.F32.PACK_AB_MERGE_C R29, R29, R40, RZ ;  /* 0x000000281d1d723e */ /* 0x000fe200048070ff */
        /* <DEDUP_REMOVED lines=9> */
[----:B------:R-:W-:Y:S02]  /*f410*/  F2FP.SATFINITE.E4M3.F32.PACK_AB_MERGE_C R5, R6, R5, R60 ;  /* 0x000000050605723e */ /* 0x000fe4000480703c */
[----:B------:R-:W-:Y:S02]  /*f420*/  F2FP.SATFINITE.E4M3.F32.PACK_AB_MERGE_C R7, R66, R53, R7 ;  /* 0x000000354207723e */ /* 0x000fe40004807007 */
[----:B------:R-:W-:-:S02]  /*f430*/  F2FP.SATFINITE.E4M3.F32.PACK_AB_MERGE_C R25, R24, R25, R61 ;  /* 0x000000191819723e */ /* 0x000fc4000480703d */
[----:B------:R-:W-:Y:S02]  /*f440*/  F2FP.SATFINITE.E4M3.F32.PACK_AB_MERGE_C R4, R31, R34, R4 ;  /* 0x000000221f04723e */ /* 0x000fe40004807004 */
[----:B------:R-:W-:Y:S02]  /*f450*/  F2FP.SATFINITE.E4M3.F32.PACK_AB_MERGE_C R6, R30, R21, R29 ;  /* 0x000000151e06723e */ /* 0x000fe4000480701d */
[----:B------:R-:W-:Y:S02]  /*f460*/  F2FP.SATFINITE.E4M3.F32.PACK_AB_MERGE_C R27, R68, R59, R27 ;  /* 0x0000003b441b723e */ /* 0x000fe4000480701b */
[----:B------:R-:W-:Y:S01]  /*f470*/  F2FP.SATFINITE.E4M3.F32.PACK_AB_MERGE_C R24, R38, R33, R41 ;  /* 0x000000212618723e */ /* 0x000fe20004807029 */
[----:B------:R2:W-:Y:S01]  /*f480*/  STS.128 [R225+0x18000], R4 ;  /* 0x01800004e1007388 */ /* 0x0005e20000000c00 */
[----:B------:R-:W-:-:S05]  /*f490*/  F2FP.SATFINITE.E4M3.F32.PACK_AB_MERGE_C R26, R35, R26, R37 ;  /* 0x0000001a231a723e */ /* 0x000fca0004807025 */
[----:B------:R2:W-:Y:S02]  /*f4a0*/  STS.128 [R0+0x18000], R24 ;  /* 0x0180001800007388 */ /* 0x0005e40000000c00 */
.L_x_1473:
[----:B------:R-:W-:Y:S05]  /*f4b0*/  BSYNC B1 ;  /* 0x0000000000017941 */ /* 0x000fea0003800000 */
.L_x_1472:
[----:B------:R-:W-:Y:S04]  /*f4c0*/  BSSY B1, `(.L_x_1474) ;  /* 0x0000101000017945 */ /* 0x000fe80003800000 */
[----:B------:R-:W-:Y:S05]  /*f4d0*/  @P1 BRA `(.L_x_1475) ;  /* 0x0000000c00fc1947 */ /* 0x000fea0003800000 */
[----:B-12---:R-:W-:Y:S02]  /*f4e0*/  SHF.R.U32.HI R0, RZ, 0x8, R42 ;  /* 0x00000008ff007819 */ /* 0x006fe4000001162a */
[----:B-----5:R-:W-:Y:S02]  /*f4f0*/  LEA.HI R7, R54, R215, RZ, 0x1c ;  /* 0x000000d736077211 */ /* 0x020fe400078fe0ff */
[----:B0-----:R-:W-:Y:S02]  /*f500*/  LOP3.LUT R3, R42, 0xff, RZ, 0xc0, !PT ;  /* 0x000000ff2a037812 */ /* 0x001fe400078ec0ff */
[----:B------:R-:W-:Y:S01]  /*f510*/  LOP3.LUT R0, R0, 0xff, RZ, 0xc0, !PT ;  /* 0x000000ff00007812 */ /* 0x000fe200078ec0ff */
[----:B------:R-:W-:Y:S01]  /*f520*/  IMAD.SHL.U32 R21, R7, 0x10, RZ ;  /* 0x0000001007157824 */ /* 0x000fe200078e00ff */
[----:B------:R-:W-:Y:S02]  /*f530*/  SHF.R.S32.HI R24, RZ, 0x1f, R7 ;  /* 0x0000001fff187819 */ /* 0x000fe40000011407 */
[----:B------:R-:W-:-:S02]  /*f540*/  SHF.R.U32.HI R4, RZ, 0x8, R43 ;  /* 0x00000008ff047819 */ /* 0x000fc4000001162b */
[----:B------:R-:W-:Y:S02]  /*f550*/  PRMT R20, R0, 0x7604, R3 ;  /* 0x0000760400147816 */ /* 0x000fe40000000003 */
[----:B------:R-:W-:Y:S02]  /*f560*/  LEA.HI R25, R24, R7, RZ, 0x3 ;  /* 0x0000000718197211 */ /* 0x000fe400078f18ff */
[----:B------:R-:W-:Y:S02]  /*f570*/  SHF.R.U32.HI R0, RZ, 0x8, R44 ;  /* 0x00000008ff007819 */ /* 0x000fe4000001162c */
[----:B------:R-:W-:Y:S01]  /*f580*/  LOP3.LUT R5, R43, 0xff, RZ, 0xc0, !PT ;  /* 0x000000ff2b057812 */ /* 0x000fe200078ec0ff */
[----:B------:R-:W-:Y:S01]  /*f590*/  IMAD.SHL.U32 R25, R25, 0x800, RZ ;  /* 0x0000080019197824 */ /* 0x000fe200078e00ff */
[----:B------:R-:W-:Y:S02]  /*f5a0*/  LOP3.LUT R4, R4, 0xff, RZ, 0xc0, !PT ;  /* 0x000000ff04047812 */ /* 0x000fe400078ec0ff */
[----:B------:R-:W-:-:S02]  /*f5b0*/  LOP3.LUT R3, R0, 0xff, RZ, 0xc0, !PT ;  /* 0x000000ff00037812 */ /* 0x000fc400078ec0ff */
[----:B------:R-:W-:Y:S02]  /*f5c0*/  LOP3.LUT R0, R228, 0x70, R21, 0xf8, !PT ;  /* 0x00000070e4007812 */ /* 0x000fe400078ef815 */
[----:B------:R-:W-:Y:S02]  /*f5d0*/  SHF.R.U32.HI R26, RZ, 0x3, R228 ;  /* 0x00000003ff1a7819 */ /* 0x000fe400000116e4 */
[----:B------:R-:W-:Y:S02]  /*f5e0*/  PRMT R28, R4, 0x7604, R5 ;  /* 0x00007604041c7816 */ /* 0x000fe40000000005 */
[----:B------:R-:W-:Y:S02]  /*f5f0*/  LOP3.LUT R4, R44, 0xff, RZ, 0xc0, !PT ;  /* 0x000000ff2c047812 */ /* 0x000fe400078ec0ff */
[----:B------:R-:W-:Y:S02]  /*f600*/  SHF.R.U32.HI R7, RZ, 0x8, R46 ;  /* 0x00000008ff077819 */ /* 0x000fe4000001162e */
[----:B------:R-:W-:-:S02]  /*f610*/  LOP3.LUT R0, R0, R26, RZ, 0x3c, !PT ;  /* 0x0000001a00007212 */ /* 0x000fc400078e3cff */
[----:B------:R-:W-:Y:S02]  /*f620*/  LOP3.LUT R25, R25, 0xffffc000, RZ, 0xc0, !PT ;  /* 0xffffc00019197812 */ /* 0x000fe400078ec0ff */
[----:B------:R-:W-:Y:S02]  /*f630*/  PRMT R30, R3, 0x7604, R4 ;  /* 0x00007604031e7816 */ /* 0x000fe40000000004 */
[----:B------:R-:W-:Y:S02]  /*f640*/  LOP3.LUT R24, R46, 0xff, RZ, 0xc0, !PT ;  /* 0x000000ff2e187812 */ /* 0x000fe400078ec0ff */
[----:B------:R-:W-:Y:S02]  /*f650*/  LOP3.LUT R7, R7, 0xff, RZ, 0xc0, !PT ;  /* 0x000000ff07077812 */ /* 0x000fe400078ec0ff */
[----:B------:R-:W-:Y:S02]  /*f660*/  IADD3 R3, R0, R25, R231 ;  /* 0x0000001900037210 */ /* 0x000fe40007ffe0e7 */
[----:B------:R-:W-:-:S02]  /*f670*/  SHF.R.U32.HI R0, RZ, 0x8, R47 ;  /* 0x00000008ff007819 */ /* 0x000fc4000001162f */
[----:B------:R-:W-:Y:S02]  /*f680*/  PRMT R33, R7, 0x7604, R24 ;  /* 0x0000760407217816 */ /* 0x000fe40000000018 */
[----:B------:R-:W-:Y:S02]  /*f690*/  LOP3.LUT R21, R47, 0xff, RZ, 0xc0, !PT ;  /* 0x000000ff2f157812 */ /* 0x000fe400078ec0ff */
[----:B------:R-:W-:Y:S02]  /*f6a0*/  SHF.R.U32.HI R24, RZ, 0x8, R48 ;  /* 0x00000008ff187819 */ /* 0x000fe40000011630 */
[----:B------:R-:W-:Y:S02]  /*f6b0*/  SHF.R.U32.HI R26, RZ, 0x8, R49 ;  /* 0x00000008ff1a7819 */ /* 0x000fe40000011631 */
[----:B------:R-:W-:Y:S02]  /*f6c0*/  LOP3.LUT R0, R0, 0xff, RZ, 0xc0, !PT ;  /* 0x000000ff00007812 */ /* 0x000fe400078ec0ff */
[----:B------:R-:W-:-:S02]  /*f6d0*/  SHF.R.U32.HI R5, RZ, 0x8, R45 ;  /* 0x00000008ff057819 */ /* 0x000fc4000001162d */
[----:B------:R-:W-:Y:S02]  /*f6e0*/  LOP3.LUT R25, R48, 0xff, RZ, 0xc0, !PT ;  /* 0x000000ff30197812 */ /* 0x000fe400078ec0ff */
[----:B------:R-:W-:Y:S02]  /*f6f0*/  LOP3.LUT R24, R24, 0xff, RZ, 0xc0, !PT ;  /* 0x000000ff18187812 */ /* 0x000fe400078ec0ff */
[----:B------:R-:W-:Y:S02]  /*f700*/  LOP3.LUT R27, R49, 0xff, RZ, 0xc0, !PT ;  /* 0x000000ff311b7812 */ /* 0x000fe400078ec0ff */
[----:B------:R-:W-:Y:S02]  /*f710*/  LOP3.LUT R26, R26, 0xff, RZ, 0xc0, !PT ;  /* 0x000000ff1a1a7812 */ /* 0x000fe400078ec0ff */
[----:B------:R-:W-:Y:S01]  /*f720*/  PRMT R35, R0, 0x7604, R21 ;  /* 0x0000760400237816 */ /* 0x000fe20000000015 */
[----:B------:R-:W-:Y:S01]  /*f730*/  IMAD.IADD R0, R16, 0x1, R3 ;  /* 0x0000000110007824 */ /* 0x000fe200078e0203 */
[----:B------:R-:W-:-:S02]  /*f740*/  LOP3.LUT R6, R45, 0xff, RZ, 0xc0, !PT ;  /* 0x000000ff2d067812 */ /* 0x000fc400078ec0ff */
[----:B------:R-:W-:Y:S02]  /*f750*/  LOP3.LUT R5, R5, 0xff, RZ, 0xc0, !PT ;  /* 0x000000ff05057812 */ /* 0x000fe400078ec0ff */
[----:B------:R-:W-:Y:S02]  /*f760*/  PRMT R37, R24, 0x7604, R25 ;  /* 0x0000760418257816 */ /* 0x000fe40000000019 */
[----:B------:R-:W-:Y:S02]  /*f770*/  PRMT R39, R26, 0x7604, R27 ;  /* 0x000076041a277816 */ /* 0x000fe4000000001b */
[----:B------:R-:W0:Y:S01]  /*f780*/  LDS.128 R24, [R0+0x18000] ;  /* 0x0180000000187984 */ /* 0x000e220000000c00 */
[----:B------:R-:W-:Y:S02]  /*f790*/  PRMT R32, R5, 0x7604, R6 ;  /* 0x0000760405207816 */ /* 0x000fe40000000006 */
[----:B------:R-:W-:Y:S01]  /*f7a0*/  SHF.R.U32.HI R3, RZ, 0x10, R42 ;  /* 0x00000010ff037819 */ /* 0x000fe2000001162a */
[----:B------:R-:W1:Y:S01]  /*f7b0*/  LDS.128 R4, [R224+0x18000] ;  /* 0x01800000e0047984 */ /* 0x000e620000000c00 */
[----:B------:R-:W-:-:S02]  /*f7c0*/  SHF.R.U32.HI R21, RZ, 0x10, R43 ;  /* 0x00000010ff157819 */ /* 0x000fc4000001162b */
[----:B------:R-:W-:Y:S02]  /*f7d0*/  LOP3.LUT R3, R3, 0xff, RZ, 0xc0, !PT ;  /* 0x000000ff03037812 */ /* 0x000fe400078ec0ff */
[----:B------:R-:W-:Y:S02]  /*f7e0*/  SHF.R.U32.HI R31, RZ, 0x10, R45 ;  /* 0x00000010ff1f7819 */ /* 0x000fe4000001162d */
[----:B------:R-:W-:Y:S02]  /*f7f0*/  LOP3.LUT R21, R21, 0xff, RZ, 0xc0, !PT ;  /* 0x000000ff15157812 */ /* 0x000fe400078ec0ff */
[----:B------:R-:W-:Y:S02]  /*f800*/  SHF.R.U32.HI R29, RZ, 0x10, R44 ;  /* 0x00000010ff1d7819 */ /* 0x000fe4000001162c */
[----:B------:R-:W-:Y:S02]  /*f810*/  PRMT R3, R3, 0x7054, R20 ;  /* 0x0000705403037816 */ /* 0x000fe40000000014 */
[----:B------:R-:W-:-:S02]  /*f820*/  LOP3.LUT R31, R31, 0xff, RZ, 0xc0, !PT ;  /* 0x000000ff1f1f7812 */ /* 0x000fc400078ec0ff */
[----:B------:R-:W-:Y:S02]  /*f830*/  PRMT R21, R21, 0x7054, R28 ;  /* 0x0000705415157816 */ /* 0x000fe4000000001c */
[----:B------:R-:W-:Y:S02]  /*f840*/  SHF.R.U32.HI R20, RZ, 0x10, R46 ;  /* 0x00000010ff147819 */ /* 0x000fe4000001162e */
[----:B------:R-:W-:Y:S02]  /*f850*/  SHF.R.U32.HI R28, RZ, 0x10, R47 ;  /* 0x00000010ff1c7819 */ /* 0x000fe4000001162f */
[----:B------:R-:W-:Y:S02]  /*f860*/  LOP3.LUT R29, R29, 0xff, RZ, 0xc0, !PT ;  /* 0x000000ff1d1d7812 */ /* 0x000fe400078ec0ff */
[----:B------:R-:W-:Y:S02]  /*f870*/  PRMT R31, R31, 0x7054, R32 ;  /* 0x000070541f1f7816 */ /* 0x000fe40000000020 */
[----:B------:R-:W-:-:S02]  /*f880*/  LOP3.LUT R20, R20, 0xff, RZ, 0xc0, !PT ;  /* 0x000000ff14147812 */ /* 0x000fc400078ec0ff */
[----:B------:R-:W-:Y:S02]  /*f890*/  SHF.R.U32.HI R32, RZ, 0x10, R49 ;  /* 0x00000010ff207819 */ /* 0x000fe40000011631 */
[----:B------:R-:W-:Y:S02]  /*f8a0*/  LOP3.LUT R28, R28, 0xff, RZ, 0xc0, !PT ;  /* 0x000000ff1c1c7812 */ /* 0x000fe400078ec0ff */
[----:B------:R-:W-:Y:S02]  /*f8b0*/  PRMT R29, R29, 0x7054, R30 ;  /* 0x000070541d1d7816 */ /* 0x000fe4000000001e */
[----:B------:R-:W-:Y:S02]  /*f8c0*/  PRMT R33, R20, 0x7054, R33 ;  /* 0x0000705414217816 */ /* 0x000fe40000000021 */
[----:B------:R-:W-:Y:S02]  /*f8d0*/  LOP3.LUT R38, R3, 0xff000000, R42, 0xf8, !PT ;  /* 0xff00000003267812 */ /* 0x000fe400078ef82a */
[----:B------:R-:W-:-:S02]  /*f8e0*/  LOP3.LUT R32, R32, 0xff, RZ, 0xc0, !PT ;  /* 0x000000ff20207812 */ /* 0x000fc400078ec0ff */
[----:B------:R-:W-:Y:S02]  /*f8f0*/  PRMT R35, R28, 0x7054, R35 ;  /* 0x000070541c237816 */ /* 0x000fe40000000023 */
[----:B------:R-:W-:Y:S02]  /*f900*/  LOP3.LUT R42, R21, 0xff000000, R43, 0xf8, !PT ;  /* 0xff000000152a7812 */ /* 0x000fe400078ef82b */
[----:B------:R-:W-:Y:S02]  /*f910*/  LOP3.LUT R43, R29, 0xff000000, R44, 0xf8, !PT ;  /* 0xff0000001d2b7812 */ /* 0x000fe400078ef82c */
[----:B------:R-:W-:Y:S02]  /*f920*/  LOP3.LUT R44, R31, 0xff000000, R45, 0xf8, !PT ;  /* 0xff0000001f2c7812 */ /* 0x000fe400078ef82d */
[----:B------:R-:W-:Y:S02]  /*f930*/  LOP3.LUT R45, R33, 0xff000000, R46, 0xf8, !PT ;  /* 0xff000000212d7812 */ /* 0x000fe400078ef82e */
[----:B------:R-:W-:-:S02]  /*f940*/  PRMT R39, R32, 0x7054, R39 ;  /* 0x0000705420277816 */ /* 0x000fc40000000027 */
[----:B------:R-:W-:Y:S02]  /*f950*/  LOP3.LUT R46, R35, 0xff000000, R47, 0xf8, !PT ;  /* 0xff000000232e7812 */ /* 0x000fe400078ef82f */
[----:B------:R-:W-:Y:S02]  /*f960*/  SHF.R.U32.HI R30, RZ, 0x10, R48 ;  /* 0x00000010ff1e7819 */ /* 0x000fe40000011630 */
[----:B------:R-:W-:Y:S02]  /*f970*/  LOP3.LUT R49, R39, 0xff000000, R49, 0xf8, !PT ;  /* 0xff00000027317812 */ /* 0x000fe400078ef831 */
[----:B------:R-:W-:Y:S02]  /*f980*/  F2FP.F16.E4M3.UNPACK_B R41, R46 ;  /* 0x0000002eff29723e */ /* 0x000fe400020006ff */
[----:B0-----:R-:W-:Y:S02]  /*f990*/  F2FP.F16.E4M3.UNPACK_B R31, R25 ;  /* 0x00000019ff1f723e */ /* 0x001fe400020006ff */
[----:B------:R-:W-:Y:S01]  /*f9a0*/  F2FP.F16.E4M3.UNPACK_B R39, R42 ;  /* 0x0000002aff27723e */ /* 0x000fe200020006ff */
[----:B------:R-:W-:Y:S01]  /*f9b0*/  HADD2.F32 R47, -RZ, R41.H0_H0 ;  /* 0x20000029ff2f7230 */ /* 0x000fe20000004100 */
[----:B------:R-:W-:-:S02]  /*f9c0*/  LOP3.LUT R30, R30, 0xff, RZ, 0xc0, !PT ;  /* 0x000000ff1e1e7812 */ /* 0x000fc400078ec0ff */
[-C--:B-1----:R-:W-:Y:S01]  /*f9d0*/  F2FP.F16.E4M3.UNPACK_B R20, R5.reuse ;  /* 0x00000005ff14723e */ /* 0x082fe200020006ff */
[----:B------:R-:W-:Y:S01]  /*f9e0*/  HADD2.F32 R40, -RZ, R39.H0_H0 ;  /* 0x20000027ff287230 */ /* 0x000fe20000004100 */
[----:B------:R-:W-:Y:S01]  /*f9f0*/  F2FP.F16.E4M3.UNPACK_B R21, R5.H1 ;  /* 0x00000005ff15723e */ /* 0x000fe200030006ff */
[--C-:B------:R-:W-:Y:S01]  /*fa00*/  HADD2.F32 R5, -RZ, R31.reuse.H0_H0 ;  /* 0x2000001fff057230 */ /* 0x100fe20000004100 */
[----:B------:R-:W-:Y:S01]  /*fa10*/  PRMT R37, R30, 0x7054, R37 ;  /* 0x000070541e257816 */ /* 0x000fe20000000025 */
[----:B------:R-:W-:Y:S01]  /*fa20*/  HADD2.F32 R31, -RZ, R31.H1_H1 ;  /* 0x3000001fff1f7230 */ /* 0x000fe20000004100 */
[-C--:B------:R-:W-:Y:S01]  /*fa30*/  F2FP.F16.E4M3.UNPACK_B R29, R7.reuse ;  /* 0x00000007ff1d723e */ /* 0x080fe200020006ff */
[----:B------:R-:W-:Y:S01]  /*fa40*/  HADD2.F32 R39, -RZ, R39.H1_H1 ;  /* 0x30000027ff277230 */ /* 0x000fe20000004100 */
[----:B------:R-:W-:Y:S01]  /*fa50*/  F2FP.F16.E4M3.UNPACK_B R30, R7.H1 ;  /* 0x00000007ff1e723e */ /* 0x000fe200030006ff */
[----:B------:R-:W-:Y:S01]  /*fa60*/  FMUL.FTZ R50, R5, R40 ;  /* 0x0000002805327220 */ /* 0x000fe20000410000 */
[----:B------:R-:W-:-:S02]  /*fa70*/  F2FP.F16.E4M3.UNPACK_B R7, R6 ;  /* 0x00000006ff07723e */ /* 0x000fc400020006ff */
[----:B------:R-:W-:Y:S01]  /*fa80*/  F2FP.F16.E4M3.UNPACK_B R28, R6.H1 ;  /* 0x00000006ff1c723e */ /* 0x000fe200030006ff */
[--C-:B------:R-:W-:Y:S01]  /*fa90*/  HADD2.F32 R6, -RZ, R20.reuse.H0_H0 ;  /* 0x20000014ff067230 */ /* 0x100fe20000004100 */
[----:B------:R-:W-:Y:S01]  /*faa0*/  F2FP.F16.E4M3.UNPACK_B R32, R25.H1 ;  /* 0x00000019ff20723e */ /* 0x000fe200030006ff */
[-C--:B------:R-:W-:Y:S01]  /*fab0*/  FMUL.FTZ R25, R5, R47.reuse ;  /* 0x0000002f05197220 */ /* 0x080fe20000410000 */
[----:B------:R-:W-:Y:S01]  /*fac0*/  F2FP.F16.E4M3.UNPACK_B R46, R46.H1 ;  /* 0x0000002eff2e723e */ /* 0x000fe200030006ff */
[----:B------:R-:W-:Y:S01]  /*fad0*/  HADD2.F32 R20, -RZ, R20.H1_H1 ;  /* 0x30000014ff147230 */ /* 0x000fe20000004100 */
[----:B------:R-:W-:Y:S01]  /*fae0*/  F2FP.F16.E4M3.UNPACK_B R42, R42.H1 ;  /* 0x0000002aff2a723e */ /* 0x000fe200030006ff */
[C---:B------:R-:W-:Y:S01]  /*faf0*/  FFMA.FTZ R5, R6.reuse, R40, -R25 ;  /* 0x0000002806057223 */ /* 0x040fe20000010819 */
[-C--:B------:R-:W-:Y:S01]  /*fb00*/  F2FP.F16.E4M3.UNPACK_B R33, R26.reuse ;  /* 0x0000001aff21723e */ /* 0x080fe200020006ff */
[----:B------:R-:W-:Y:S01]  /*fb10*/  FFMA.FTZ R25, R6, R47, R50 ;  /* 0x0000002f06197223 */ /* 0x000fe20000010032 */
[----:B------:R-:W-:Y:S01]  /*fb20*/  F2FP.F16.E4M3.UNPACK_B R34, R26.H1 ;  /* 0x0000001aff22723e */ /* 0x000fe200030006ff */
[----:B------:R-:W-:Y:S01]  /*fb30*/  HADD2.F32 R40, -RZ, R41.H1_H1 ;  /* 0x30000029ff287230 */ /* 0x000fe20000004100 */
[----:B------:R-:W-:Y:S01]  /*fb40*/  F2FP.F16.E4M3.UNPACK_B R35, R27 ;  /* 0x0000001bff23723e */ /* 0x000fe200020006ff */
[----:B------:R-:W-:Y:S01]  /*fb50*/  HADD2.F32 R47, -RZ, R46.H0_H0 ;  /* 0x2000002eff2f7230 */ /* 0x000fe20000004100 */
[----:B------:R-:W-:Y:S01]  /*fb60*/  LOP3.LUT R48, R37, 0xff000000, R48, 0xf8, !PT ;  /* 0xff00000025307812 */ /* 0x000fe200078ef830 */
[----:B------:R-:W-:-:S02]  /*fb70*/  HADD2.F32 R26, -RZ, R32.H0_H0 ;  /* 0x20000020ff1a7230 */ /* 0x000fc40000004100 */
[CC--:B------:R-:W-:Y:S01]  /*fb80*/  FMUL.FTZ R51, R31.reuse, R40.reuse ;  /* 0x000000281f337220 */ /* 0x0c0fe20000410000 */
[--C-:B------:R-:W-:Y:S02]  /*fb90*/  HADD2.F32 R41, -RZ, R42.reuse.H0_H0 ;  /* 0x2000002aff297230 */ /* 0x100fe40000004100 */
[----:B------:R-:W-:Y:S01]  /*fba0*/  FMUL.FTZ R31, R31, R39 ;  /* 0x000000271f1f7220 */ /* 0x000fe20000410000 */
[----:B------:R-:W-:Y:S02]  /*fbb0*/  HADD2.F32 R6, -RZ, R21.H0_H0 ;  /* 0x20000015ff067230 */ /* 0x000fe40000004100 */
[----:B------:R-:W-:Y:S01]  /*fbc0*/  FMUL.FTZ R53, R26, R47 ;  /* 0x0000002f1a357220 */ /* 0x000fe20000410000 */
[----:B------:R-:W-:Y:S01]  /*fbd0*/  FFMA.FTZ R50, R20, R39, -R51 ;  /* 0x0000002714327223 */ /* 0x000fe20000010833 */
[----:B------:R-:W-:Y:S01]  /*fbe0*/  FMUL.FTZ R26, R26, R41 ;  /* 0x000000291a1a7220 */ /* 0x000fe20000410000 */
[----:B------:R-:W-:Y:S01]  /*fbf0*/  F2FP.F16.E4M3.UNPACK_B R39, R49 ;  /* 0x00000031ff27723e */ /* 0x000fe200020006ff */
[----:B------:R-:W-:Y:S01]  /*fc00*/  FFMA.FTZ R52, R20, R40, R31 ;  /* 0x0000002814347223 */ /* 0x000fe2000001001f */
[C---:B------:R-:W-:Y:S01]  /*fc10*/  FFMA.FTZ R53, R6.reuse, R41, -R53 ;  /* 0x0000002906357223 */ /* 0x040fe20000010835 */
[----:B------:R-:W-:Y:S01]  /*fc20*/  FFMA.FTZ R47, R6, R47, R26 ;  /* 0x0000002f062f7223 */ /* 0x000fe2000001001a */
[-C--:B------:R-:W-:Y:S01]  /*fc30*/  F2FP.F16.E4M3.UNPACK_B R26, R44.reuse ;  /* 0x0000002cff1a723e */ /* 0x080fe200020006ff */
[----:B------:R-:W-:Y:S01]  /*fc40*/  HADD2.F32 R42, -RZ, R42.H1_H1 ;  /* 0x3000002aff2a7230 */ /* 0x000fe20000004100 */
[----:B------:R-:W-:Y:S01]  /*fc50*/  F2FP.F16.E4M3.UNPACK_B R37, R27.H1 ;  /* 0x0000001bff25723e */ /* 0x000fe200030006ff */
[----:B------:R-:W-:Y:S01]  /*fc60*/  HADD2.F32 R32, -RZ, R32.H1_H1 ;  /* 0x30000020ff207230 */ /* 0x000fe20000004100 */
[----:B------:R-:W-:Y:S01]  /*fc70*/  F2FP.F16.E4M3.UNPACK_B R49, R49.H1 ;  /* 0x00000031ff31723e */ /* 0x000fe200030006ff */
[----:B------:R-:W-:Y:S01]  /*fc80*/  HADD2.F32 R41, -RZ, R39.H0_H0 ;  /* 0x20000027ff297230 */ /* 0x000fe20000004100 */
[----:B------:R-:W-:Y:S01]  /*fc90*/  F2FP.F16.E4M3.UNPACK_B R44, R44.H1 ;  /* 0x0000002cff2c723e */ /* 0x000fe200030006ff */
[----:B------:R-:W-:-:S02]  /*fca0*/  HADD2.F32 R20, -RZ, R35.H0_H0 ;  /* 0x20000023ff147230 */ /* 0x000fc40000004100 */
[----:B------:R-:W-:Y:S01]  /*fcb0*/  FMUL.FTZ R51, R32, R42 ;  /* 0x0000002a20337220 */ /* 0x000fe20000410000 */
[----:B------:R-:W-:Y:S01]  /*fcc0*/  HADD2.F32 R31, -RZ, R26.H0_H0 ;  /* 0x2000001aff1f7230 */ /* 0x000fe20000004100 */
[----:B------:R-:W-:Y:S01]  /*fcd0*/  F2FP.F16.E4M3.UNPACK_B R27, R24 ;  /* 0x00000018ff1b723e */ /* 0x000fe200020006ff */
[----:B------:R-:W-:Y:S02]  /*fce0*/  HADD2.F32 R46, -RZ, R46.H1_H1 ;  /* 0x3000002eff2e7230 */ /* 0x000fe40000004100 */
[C---:B------:R-:W-:Y:S01]  /*fcf0*/  FMUL.FTZ R55, R20.reuse, R41 ;  /* 0x0000002914377220 */ /* 0x040fe20000410000 */
[----:B------:R-:W-:Y:S02]  /*fd00*/  HADD2.F32 R21, -RZ, R21.H1_H1 ;  /* 0x30000015ff157230 */ /* 0x000fe40000004100 */
[----:B------:R-:W-:Y:S01]  /*fd10*/  FMUL.FTZ R20, R20, R31 ;  /* 0x0000001f14147220 */ /* 0x000fe20000410000 */
[----:B------:R-:W-:Y:S02]  /*fd20*/  HADD2.F32 R6, -RZ, R29.H0_H0 ;  /* 0x2000001dff067230 */ /* 0x000fe40000004100 */
[----:B------:R-:W-:Y:S01]  /*fd30*/  FMUL.FTZ R40, R32, R46 ;  /* 0x0000002e20287220 */ /* 0x000fe20000410000 */
[----:B------:R-:W-:-:S02]  /*fd40*/  HADD2.F32 R32, -RZ, R39.H1_H1 ;  /* 0x30000027ff207230 */ /* 0x000fc40000004100 */
[C---:B------:R-:W-:Y:S01]  /*fd50*/  FFMA.FTZ R46, R21.reuse, R46, R51 ;  /* 0x0000002e152e7223 */ /* 0x040fe20000010033 */
[----:B------:R-:W-:Y:S02]  /*fd60*/  HADD2.F32 R35, -RZ, R35.H1_H1 ;  /* 0x30000023ff237230 */ /* 0x000fe40000004100 */
[C---:B------:R-:W-:Y:S01]  /*fd70*/  FFMA.FTZ R55, R6.reuse, R31, -R55 ;  /* 0x0000001f06377223 */ /* 0x040fe20000010837 */
[----:B------:R-:W-:Y:S01]  /*fd80*/  FFMA.FTZ R51, R6, R41, R20 ;  /* 0x0000002906337223 */ /* 0x000fe20000010014 */
[----:B------:R-:W-:Y:S02]  /*fd90*/  HADD2.F32 R31, -RZ, R49.H0_H0 ;  /* 0x20000031ff1f7230 */ /* 0x000fe40000004100 */
[----:B------:R-:W-:Y:S01]  /*fda0*/  FFMA.FTZ R42, R21, R42, -R40 ;  /* 0x0000002a152a7223 */ /* 0x000fe20000010828 */
[----:B------:R-:W-:Y:S02]  /*fdb0*/  HADD2.F32 R20, -RZ, R37.H0_H0 ;  /* 0x20000025ff147230 */ /* 0x000fe40000004100 */
[----:B------:R-:W-:Y:S01]  /*fdc0*/  FMUL.FTZ R40, R35, R32 ;  /* 0x0000002023287220 */ /* 0x000fe20000410000 */
[----:B------:R-:W-:Y:S01]  /*fdd0*/  HADD2.F32 R26, -RZ, R26.H1_H1 ;  /* 0x3000001aff1a7230 */ /* 0x000fe20000004100 */
[----:B------:R-:W-:Y:S01]  /*fde0*/  F2FP.F16.E4M3.UNPACK_B R24, R24.H1 ;  /* 0x00000018ff18723e */ /* 0x000fe200030006ff */
[----:B------:R-:W-:-:S02]  /*fdf0*/  HADD2.F32 R29, -RZ, R29.H1_H1 ;  /* 0x3000001dff1d7230 */ /* 0x000fc40000004100 */
[C---:B------:R-:W-:Y:S01]  /*fe00*/  FMUL.FTZ R39, R20.reuse, R31 ;  /* 0x0000001f14277220 */ /* 0x040fe20000410000 */
[----:B------:R-:W-:Y:S02]  /*fe10*/  HADD2.F32 R21, -RZ, R44.H0_H0 ;  /* 0x2000002cff157230 */ /* 0x000fe40000004100 */
[-C--:B------:R-:W-:Y:S01]  /*fe20*/  FMUL.FTZ R35, R35, R26.reuse ;  /* 0x0000001a23237220 */ /* 0x080fe20000410000 */
[----:B------:R-:W-:Y:S02]  /*fe30*/  HADD2.F32 R6, -RZ, R30.H0_H0 ;  /* 0x2000001eff067230 */ /* 0x000fe40000004100 */
[C---:B------:R-:W-:Y:S01]  /*fe40*/  FFMA.FTZ R58, R29.reuse, R26, -R40 ;  /* 0x0000001a1d3a7223 */ /* 0x040fe20000010828 */
[----:B------:R-:W-:Y:S01]  /*fe50*/  F2FP.F16.E4M3.UNPACK_B R26, R45.H1 ;  /* 0x0000002dff1a723e */ /* 0x000fe200030006ff */
[-C--:B------:R-:W-:Y:S01]  /*fe60*/  FMUL.FTZ R20, R20, R21.reuse ;  /* 0x0000001514147220 */ /* 0x080fe20000410000 */
[----:B------:R-:W-:Y:S01]  /*fe70*/  F2FP.F16.E4M3.UNPACK_B R3, R4 ;  /* 0x00000004ff03723e */ /* 0x000fe200020006ff */
[C---:B------:R-:W-:Y:S01]  /*fe80*/  FFMA.FTZ R59, R6.reuse, R21, -R39 ;  /* 0x00000015063b7223 */ /* 0x040fe20000010827 */
[----:B------:R-:W-:Y:S01]  /*fe90*/  F2FP.F16.E4M3.UNPACK_B R21, R38.H1 ;  /* 0x00000026ff15723e */ /* 0x000fe200030006ff */
[----:B------:R-:W-:Y:S01]  /*fea0*/  FFMA.FTZ R61, R6, R31, R20 ;  /* 0x0000001f063d7223 */ /* 0x000fe20000010014 */
[----:B------:R-:W-:Y:S01]  /*feb0*/  F2FP.F16.E4M3.UNPACK_B R4, R4.H1 ;  /* 0x00000004ff04723e */ /* 0x000fe200030006ff */
[----:B------:R-:W-:Y:S01]  /*fec0*/  FFMA.FTZ R60, R29, R32, R35 ;  /* 0x000000201d3c7223 */ /* 0x000fe20000010023 */
[----:B------:R-:W-:Y:S01]  /*fed0*/  HADD2.F32 R31, -RZ, R26.H0_H0 ;  /* 0x2000001aff1f7230 */ /* 0x000fe20000004100 */
[----:B------:R-:W-:Y:S01]  /*fee0*/  F2FP.F16.E4M3.UNPACK_B R45, R45 ;  /* 0x0000002dff2d723e */ /* 0x000fe200020006ff */
[----:B------:R-:W-:Y:S01]  /*fef0*/  HADD2.F32 R20, -RZ, R24.H0_H0 ;  /* 0x20000018ff147230 */ /* 0x000fe20000004100 */
[----:B------:R-:W-:Y:S01]  /*ff00*/  F2FP.F16.E4M3.UNPACK_B R38, R38 ;  /* 0x00000026ff26723e */ /* 0x000fe200020006ff */
[----:B------:R-:W-:Y:S01]  /*ff10*/  HADD2.F32 R29, -RZ, R21.H0_H0 ;  /* 0x20000015ff1d7230 */ /* 0x000fe20000004100 */
[----:B------:R-:W-:Y:S01]  /*ff20*/  F2FP.SATFINITE.E4M3.F32.PACK_AB_MERGE_C R42, R42, R53, RZ ;  /* 0x000000352a2a723e */ /* 0x000fe200048070ff */
[----:B------:R-:W-:-:S02]  /*ff30*/  HADD2.F32 R44, -RZ, R44.H1_H1 ;  /* 0x3000002cff2c7230 */ /* 0x000fc40000004100 */
[C---:B------:R-:W-:Y:S01]  /*ff40*/  FMUL.FTZ R35, R20.reuse, R31 ;  /* 0x0000001f14237220 */ /* 0x040fe20000410000 */
[----:B------:R-:W-:Y:S02]  /*ff50*/  HADD2.F32 R49, -RZ, R49.H1_H1 ;  /* 0x30000031ff317230 */ /* 0x000fe40000004100 */
[----:B------:R-:W-:Y:S01]  /*ff60*/  FMUL.FTZ R20, R20, R29 ;  /* 0x0000001d14147220 */ /* 0x000fe20000410000 */
[----:B------:R-:W-:Y:S01]  /*ff70*/  HADD2.F32 R37, -RZ, R37.H1_H1 ;  /* 0x30000025ff257230 */ /* 0x000fe20000004100 */
[----:B------:R-:W-:Y:S01]  /*ff80*/  F2FP.SATFINITE.E4M3.F32.PACK_AB_MERGE_C R46, R46, R47, RZ ;  /* 0x0000002f2e2e723e */ /* 0x000fe200048070ff */
[----:B------:R-:W-:Y:S01]  /*ff90*/  HADD2.F32 R6, -RZ, R4.H0_H0 ;  /* 0x20000004ff067230 */ /* 0x000fe20000004100 */
[----:B------:R-:W-:Y:S01]  /*ffa0*/  F2FP.SATFINITE.E4M3.F32.PACK_AB_MERGE_C R5, R50, R5, R42 ;  /* 0x000000053205723e */ /* 0x000fe2000480702a */
[----:B------:R-:W-:Y:S02]  /*ffb0*/  HADD2.F32 R30, -RZ, R30.H1_H1 ;  /* 0x3000001eff1e7230 */ /* 0x000fe40000004100 */
[C---:B------:R-:W-:Y:S01]  /*ffc0*/  FMUL.FTZ R39, R37.reuse, R49 ;  /* 0x0000003125277220 */ /* 0x040fe20000410000 */
[----:B------:R-:W-:Y:S01]  /*ffd0*/  FMUL.FTZ R32, R37, R44 ;  /* 0x0000002c25207220 */ /* 0x000fe20000410000 */
[----:B------:R-:W-:Y:S01]  /*ffe0*/  FFMA.FTZ R37, R6, R31, R20 ;  /* 0x0000001f06257223 */ /* 0x000fe20000010014 */
[----:B------:R-:W-:-:S02]  /*fff0*/  HADD2.F32 R31, -RZ, R26.H1_H1 ;  /* 0x3000001aff1f7230 */ /* 0x000fc40000004100 */
[C---:B------:R-:W-:Y:S01]  /*10000*/  FFMA.FTZ R62, R30.reuse, R44, -R39 ;  /* 0x0000002c1e3e7223 */ /* 0x040fe20000010827 */
[----:B------:R-:W-:Y:S02]  /*10010*/  HADD2.F32 R24, -RZ, R24.H1_H1 ;  /* 0x30000018ff187230 */ /* 0x000fe40000004100 */
[----:B------:R-:W-:Y:S01]  /*10020*/  FFMA.FTZ R64, R30, R49, R32 ;  /* 0x000000311e407223 */ /* 0x000fe20000010020 */
[----:B------:R-:W-:Y:S02]  /*10030*/  HADD2.F32 R21, -RZ, R21.H1_H1 ;  /* 0x30000015ff157230 */ /* 0x000fe40000004100 */
[----:B------:R-:W-:Y:S01]  /*10040*/  FFMA.FTZ R32, R6, R29, -R35 ;  /* 0x0000001d06207223 */ /* 0x000fe20000010823 */
[----:B------:R-:W-:Y:S02]  /*10050*/  HADD2.F32 R4, -RZ, R4.H1_H1 ;  /* 0x30000004ff047230 */ /* 0x000fe40000004100 */
[----:B------:R-:W-:Y:S01]  /*10060*/  FMUL.FTZ R35, R24, R31 ;  /* 0x0000001f18237220 */ /* 0x000fe20000410000 */
[----:B------:R-:W-:-:S02]  /*10070*/  HADD2.F32 R6, -RZ, R27.H0_H0 ;  /* 0x2000001bff067230 */ /* 0x000fc40000004100 */
[-C--:B------:R-:W-:Y:S01]  /*10080*/  FMUL.FTZ R24, R24, R21.reuse ;  /* 0x0000001518187220 */ /* 0x080fe20000410000 */
[--C-:B------:R-:W-:Y:S02]  /*10090*/  HADD2.F32 R29, -RZ, R45.reuse.H0_H0 ;  /* 0x2000002dff1d7230 */ /* 0x100fe40000004100 */
[C---:B------:R-:W-:Y:S01]  /*100a0*/  FFMA.FTZ R39, R4.reuse, R21, -R35 ;  /* 0x0000001504277223 */ /* 0x040fe20000010823 */
[----:B------:R-:W-:Y:S02]  /*100b0*/  HADD2.F32 R21, -RZ, R38.H0_H0 ;  /* 0x20000026ff157230 */ /* 0x000fe40000004100 */
[----:B------:R-:W-:Y:S01]  /*100c0*/  FFMA.FTZ R40, R4, R31, R24 ;  /* 0x0000001f04287223 */ /* 0x000fe20000010018 */
[----:B------:R-:W-:Y:S02]  /*100d0*/  HADD2.F32 R20, -RZ, R45.H1_H1 ;  /* 0x3000002dff147230 */ /* 0x000fe40000004100 */
[----:B------:R-:W-:Y:S01]  /*100e0*/  FMUL.FTZ R31, R6, R29 ;  /* 0x0000001d061f7220 */ /* 0x000fe20000410000 */
[----:B------:R-:W-:-:S02]  /*100f0*/  HADD2.F32 R27, -RZ, R27.H1_H1 ;  /* 0x3000001bff1b7230 */ /* 0x000fc40000004100 */
[-C--:B------:R-:W-:Y:S01]  /*10100*/  FMUL.FTZ R35, R6, R21.reuse ;  /* 0x0000001506237220 */ /* 0x080fe20000410000 */
[--C-:B------:R-:W-:Y:S01]  /*10110*/  HADD2.F32 R4, -RZ, R3.reuse.H0_H0 ;  /* 0x20000003ff047230 */ /* 0x100fe20000004100 */
[----:B------:R-:W-:Y:S01]  /*10120*/  F2FP.F16.E4M3.UNPACK_B R24, R48.H1 ;  /* 0x00000030ff18723e */ /* 0x000fe200030006ff */
[----:B------:R-:W-:Y:S02]  /*10130*/  HADD2.F32 R38, -RZ, R38.H1_H1 ;  /* 0x30000026ff267230 */ /* 0x000fe40000004100 */
[C---:B------:R-:W-:Y:S01]  /*10140*/  FMUL.FTZ R26, R27.reuse, R20 ;  /* 0x000000141b1a7220 */ /* 0x040fe20000410000 */
[----:B------:R-:W-:Y:S02]  /*10150*/  HADD2.F32 R3, -RZ, R3.H1_H1 ;  /* 0x30000003ff037230 */ /* 0x000fe40000004100 */
[C---:B------:R-:W-:Y:S01]  /*10160*/  FFMA.FTZ R31, R4.reuse, R21, -R31 ;  /* 0x00000015041f7223 */ /* 0x040fe2000001081f */
        /* <DEDUP_REMOVED lines=8> */
[--C-:B------:R-:W-:Y:S01]  /*101f0*/  HADD2.F32 R20, -RZ, R6.reuse.H0_H0 ;  /* 0x20000006ff147230 */ /* 0x100fe20000004100 */
[----:B------:R-:W-:Y:S01]  /*10200*/  F2FP.F16.E4M3.UNPACK_B R43, R43 ;  /* 0x0000002bff2b723e */ /* 0x000fe200020006ff */
[----:B------:R-:W-:Y:S02]  /*10210*/  HADD2.F32 R21, -RZ, R6.H1_H1 ;  /* 0x30000006ff157230 */ /* 0x000fe40000004100 */
[C---:B------:R-:W-:Y:S01]  /*10220*/  FMUL.FTZ R6, R4.reuse, R26 ;  /* 0x0000001a04067220 */ /* 0x040fe20000410000 */
[----:B------:R-:W-:Y:S02]  /*10230*/  HADD2.F32 R3, -RZ, R28.H0_H0 ;  /* 0x2000001cff037230 */ /* 0x000fe40000004100 */
[----:B------:R-:W-:Y:S01]  /*10240*/  FMUL.FTZ R4, R4, R20 ;  /* 0x0000001404047220 */ /* 0x000fe20000410000 */
[----:B------:R-:W-:Y:S01]  /*10250*/  HADD2.F32 R27, -RZ, R24.H1_H1 ;  /* 0x30000018ff1b7230 */ /* 0x000fe20000004100 */
[----:B------:R-:W-:Y:S01]  /*10260*/  F2FP.SATFINITE.E4M3.F32.PACK_AB_MERGE_C R61, R64, R61, RZ ;  /* 0x0000003d403d723e */ /* 0x000fe200048070ff */
[----:B------:R-:W-:-:S02]  /*10270*/  HADD2.F32 R34, -RZ, R34.H1_H1 ;  /* 0x30000022ff227230 */ /* 0x000fc40000004100 */
[C---:B------:R-:W-:Y:S01]  /*10280*/  FFMA.FTZ R29, R3.reuse, R20, -R6 ;  /* 0x00000014031d7223 */ /* 0x040fe20000010806 */
[----:B------:R-:W-:Y:S01]  /*10290*/  HADD2.F32 R28, -RZ, R28.H1_H1 ;  /* 0x3000001cff1c7230 */ /* 0x000fe20000004100 */
[----:B------:R-:W-:Y:S01]  /*102a0*/  F2FP.SATFINITE.E4M3.F32.PACK_AB_MERGE_C R25, R52, R25, R46 ;  /* 0x000000193419723e */ /* 0x000fe2000480702e */
[----:B------:R-:W-:Y:S02]  /*102b0*/  HADD2.F32 R20, -RZ, R43.H1_H1 ;  /* 0x3000002bff147230 */ /* 0x000fe40000004100 */
[C---:B------:R-:W-:Y:S01]  /*102c0*/  FMUL.FTZ R41, R34.reuse, R27 ;  /* 0x0000001b22297220 */ /* 0x040fe20000410000 */
[-C--:B------:R-:W-:Y:S01]  /*102d0*/  FMUL.FTZ R6, R34, R21.reuse ;  /* 0x0000001522067220 */ /* 0x080fe20000410000 */
[----:B------:R-:W-:Y:S01]  /*102e0*/  FFMA.FTZ R34, R3, R26, R4 ;  /* 0x0000001a03227223 */ /* 0x000fe20000010004 */
[----:B------:R-:W-:Y:S02]  /*102f0*/  HADD2.F32 R4, -RZ, R33.H0_H0 ;  /* 0x20000021ff047230 */ /* 0x000fe40000004100 */
[C---:B------:R-:W-:Y:S01]  /*10300*/  FFMA.FTZ R44, R28.reuse, R21, -R41 ;  /* 0x000000151c2c7223 */ /* 0x040fe20000010829 */
[----:B------:R-:W-:Y:S01]  /*10310*/  FFMA.FTZ R27, R28, R27, R6 ;  /* 0x0000001b1c1b7223 */ /* 0x000fe20000010006 */
[----:B------:R-:W-:-:S02]  /*10320*/  HADD2.F32 R21, -RZ, R48.H0_H0 ;  /* 0x20000030ff157230 */ /* 0x000fc40000004100 */
[----:B------:R-:W-:Y:S01]  /*10330*/  HADD2.F32 R6, -RZ, R43.H0_H0 ;  /* 0x2000002bff067230 */ /* 0x000fe20000004100 */
[----:B------:R-:W-:Y:S01]  /*10340*/  F2FP.SATFINITE.E4M3.F32.PACK_AB_MERGE_C R29, R44, R29, RZ ;  /* 0x0000001d2c1d723e */ /* 0x000fe200048070ff */
[----:B------:R-:W-:Y:S02]  /*10350*/  HADD2.F32 R48, -RZ, R48.H1_H1 ;  /* 0x30000030ff307230 */ /* 0x000fe40000004100 */
[C---:B------:R-:W-:Y:S01]  /*10360*/  FMUL.FTZ R24, R4.reuse, R21 ;  /* 0x0000001504187220 */ /* 0x040fe20000410000 */
[----:B------:R-:W-:Y:S02]  /*10370*/  HADD2.F32 R33, -RZ, R33.H1_H1 ;  /* 0x30000021ff217230 */ /* 0x000fe40000004100 */
[----:B------:R-:W-:Y:S01]  /*10380*/  FMUL.FTZ R4, R4, R6 ;  /* 0x0000000604047220 */ /* 0x000fe20000410000 */
[--C-:B------:R-:W-:Y:S01]  /*10390*/  HADD2.F32 R3, -RZ, R7.reuse.H0_H0 ;  /* 0x20000007ff037230 */ /* 0x100fe20000004100 */
[----:B------:R-:W-:Y:S01]  /*103a0*/  F2FP.SATFINITE.E4M3.F32.PACK_AB_MERGE_C R34, R27, R34, RZ ;  /* 0x000000221b22723e */ /* 0x000fe200048070ff */
[----:B------:R-:W-:-:S02]  /*103b0*/  HADD2.F32 R7, -RZ, R7.H1_H1 ;  /* 0x30000007ff077230 */ /* 0x000fc40000004100 */
[C---:B------:R-:W-:Y:S01]  /*103c0*/  FMUL.FTZ R28, R33.reuse, R48 ;  /* 0x00000030211c7220 */ /* 0x040fe20000410000 */
        /* <DEDUP_REMOVED lines=16> */
.L_x_1475:
[----:B------:R-:W-:Y:S05]  /*104d0*/  BSYNC B1 ;  /* 0x0000000000017941 */ /* 0x000fea0003800000 */
.L_x_1474:
[----:B------:R-:W-:Y:S05]  /*104e0*/  @P0 BRA `(.L_x_1459) ;  /* 0x0000000c00dc0947 */ /* 0x000fea0003800000 */
[----:B0----5:R-:W-:Y:S02]  /*104f0*/  SHF.R.U32.HI R3, RZ, 0x8, R12 ;  /* 0x00000008ff037819 */ /* 0x021fe4000001160c */
[----:B-123--:R-:W-:Y:S02]  /*10500*/  LOP3.LUT R0, R12, 0xff, RZ, 0xc0, !PT ;  /* 0x000000ff0c007812 */ /* 0x00efe400078ec0ff */
[----:B------:R-:W-:Y:S02]  /*10510*/  SHF.R.U32.HI R7, RZ, 0x8, R14 ;  /* 0x00000008ff077819 */ /* 0x000fe4000001160e */
[----:B------:R-:W-:Y:S02]  /*10520*/  LOP3.LUT R3, R3, 0xff, RZ, 0xc0, !PT ;  /* 0x000000ff03037812 */ /* 0x000fe400078ec0ff */
[----:B------:R-:W-:Y:S02]  /*10530*/  LEA.HI R54, R54, R215, RZ, 0x1c ;  /* 0x000000d736367211 */ /* 0x000fe400078fe0ff */
[----:B------:R-:W-:-:S02]  /*10540*/  LOP3.LUT R6, R14, 0xff, RZ, 0xc0, !PT ;  /* 0x000000ff0e067812 */ /* 0x000fc400078ec0ff */
[----:B------:R-:W-:Y:S02]  /*10550*/  LOP3.LUT R7, R7, 0xff, RZ, 0xc0, !PT ;  /* 0x000000ff07077812 */ /* 0x000fe400078ec0ff */
[----:B------:R-:W-:Y:S01]  /*10560*/  PRMT R21, R3, 0x7604, R0 ;  /* 0x0000760403157816 */ /* 0x000fe20000000000 */
[----:B------:R-:W-:Y:S01]  /*10570*/  IMAD.SHL.U32 R0, R54, 0x10, RZ ;  /* 0x0000001036007824 */ /* 0x000fe200078e00ff */
[----:B------:R-:W-:Y:S02]  /*10580*/  SHF.R.S32.HI R3, RZ, 0x1f, R54 ;  /* 0x0000001fff037819 */ /* 0x000fe40000011436 */
[----:B------:R-:W-:Y:S02]  /*10590*/  PRMT R29, R7, 0x7604, R6 ;  /* 0x00007604071d7816 */ /* 0x000fe40000000006 */
[----:B------:R-:W-:Y:S02]  /*105a0*/  LEA.HI R7, R3, R54, RZ, 0x3 ;  /* 0x0000003603077211 */ /* 0x000fe400078f18ff */
[----:B------:R-:W-:-:S02]  /*105b0*/  SHF.R.U32.HI R3, RZ, 0x8, R8 ;  /* 0x00000008ff037819 */ /* 0x000fc40000011608 */
[----:B------:R-:W-:Y:S01]  /*105c0*/  LOP3.LUT R0, R227, 0x70, R0, 0xf8, !PT ;  /* 0x00000070e3007812 */ /* 0x000fe200078ef800 */
[----:B------:R-:W-:Y:S01]  /*105d0*/  IMAD.SHL.U32 R24, R7, 0x800, RZ ;  /* 0x0000080007187824 */ /* 0x000fe200078e00ff */
[----:B------:R-:W-:Y:S02]  /*105e0*/  SHF.R.U32.HI R25, RZ, 0x3, R227 ;  /* 0x00000003ff197819 */ /* 0x000fe400000116e3 */
[----:B------:R-:W-:Y:S02]  /*105f0*/  SHF.R.U32.HI R5, RZ, 0x8, R13 ;  /* 0x00000008ff057819 */ /* 0x000fe4000001160d */
[----:B------:R-:W-:Y:S02]  /*10600*/  LOP3.LUT R7, R3, 0xff, RZ, 0xc0, !PT ;  /* 0x000000ff03077812 */ /* 0x000fe400078ec0ff */
[----:B------:R-:W-:Y:S02]  /*10610*/  LOP3.LUT R3, R0, R25, RZ, 0x3c, !PT ;  /* 0x0000001900037212 */ /* 0x000fe400078e3cff */
[----:B------:R-:W-:-:S02]  /*10620*/  LOP3.LUT R24, R24, 0xffffc000, RZ, 0xc0, !PT ;  /* 0xffffc00018187812 */ /* 0x000fc400078ec0ff */
[----:B------:R-:W-:Y:S02]  /*10630*/  LOP3.LUT R4, R13, 0xff, RZ, 0xc0, !PT ;  /* 0x000000ff0d047812 */ /* 0x000fe400078ec0ff */
[----:B------:R-:W-:Y:S02]  /*10640*/  LOP3.LUT R5, R5, 0xff, RZ, 0xc0, !PT ;  /* 0x000000ff05057812 */ /* 0x000fe400078ec0ff */
[----:B------:R-:W-:Y:S02]  /*10650*/  IADD3 R3, R3, R24, R230 ;  /* 0x0000001803037210 */ /* 0x000fe40007ffe0e6 */
[----:B------:R-:W-:Y:S02]  /*10660*/  PRMT R20, R5, 0x7604, R4 ;  /* 0x0000760405147816 */ /* 0x000fe40000000004 */
[----:B------:R-:W-:Y:S02]  /*10670*/  SHF.R.U32.HI R24, RZ, 0x8, R9 ;  /* 0x00000008ff187819 */ /* 0x000fe40000011609 */
[----:B------:R-:W-:-:S02]  /*10680*/  SHF.R.U32.HI R5, RZ, 0x8, R15 ;  /* 0x00000008ff057819 */ /* 0x000fc4000001160f */
[----:B------:R-:W-:Y:S02]  /*10690*/  IADD3 R0, R16, R3, RZ ;  /* 0x0000000310007210 */ /* 0x000fe40007ffe0ff */
[----:B------:R-:W-:Y:S02]  /*106a0*/  LOP3.LUT R4, R15, 0xff, RZ, 0xc0, !PT ;  /* 0x000000ff0f047812 */ /* 0x000fe400078ec0ff */
[----:B------:R-:W-:Y:S02]  /*106b0*/  LOP3.LUT R6, R8, 0xff, RZ, 0xc0, !PT ;  /* 0x000000ff08067812 */ /* 0x000fe400078ec0ff */
[----:B------:R-:W-:Y:S02]  /*106c0*/  LOP3.LUT R5, R5, 0xff, RZ, 0xc0, !PT ;  /* 0x000000ff05057812 */ /* 0x000fe400078ec0ff */
[----:B------:R-:W-:Y:S02]  /*106d0*/  LOP3.LUT R3, R24, 0xff, RZ, 0xc0, !PT ;  /* 0x000000ff18037812 */ /* 0x000fe400078ec0ff */
[----:B------:R-:W0:Y:S01]  /*106e0*/  LDS.128 R24, [R0+0x18000] ;  /* 0x0180000000187984 */ /* 0x000e220000000c00 */
[----:B------:R-:W-:-:S02]  /*106f0*/  PRMT R28, R5, 0x7604, R4 ;  /* 0x00007604051c7816 */ /* 0x000fc40000000004 */
[----:B------:R-:W-:Y:S02]  /*10700*/  PRMT R33, R7, 0x7604, R6 ;  /* 0x0000760407217816 */ /* 0x000fe40000000006 */
[----:B------:R-:W1:Y:S01]  /*10710*/  LDS.128 R4, [R223+0x18000] ;  /* 0x01800000df047984 */ /* 0x000e620000000c00 */
[----:B------:R-:W-:Y:S02]  /*10720*/  SHF.R.U32.HI R35, RZ, 0x8, R11 ;  /* 0x00000008ff237819 */ /* 0x000fe4000001160b */
[----:B------:R-:W-:Y:S02]  /*10730*/  SHF.R.U32.HI R32, RZ, 0x8, R10 ;  /* 0x00000008ff207819 */ /* 0x000fe4000001160a */
[----:B------:R-:W-:Y:S02]  /*10740*/  LOP3.LUT R34, R11, 0xff, RZ, 0xc0, !PT ;  /* 0x000000ff0b227812 */ /* 0x000fe400078ec0ff */
[----:B------:R-:W-:Y:S02]  /*10750*/  LOP3.LUT R35, R35, 0xff, RZ, 0xc0, !PT ;  /* 0x000000ff23237812 */ /* 0x000fe400078ec0ff */
[----:B------:R-:W-:-:S02]  /*10760*/  LOP3.LUT R30, R9, 0xff, RZ, 0xc0, !PT ;  /* 0x000000ff091e7812 */ /* 0x000fc400078ec0ff */
[----:B------:R-:W-:Y:S02]  /*10770*/  LOP3.LUT R31, R10, 0xff, RZ, 0xc0, !PT ;  /* 0x000000ff0a1f7812 */ /* 0x000fe400078ec0ff */
[----:B------:R-:W-:Y:S02]  /*10780*/  LOP3.LUT R32, R32, 0xff, RZ, 0xc0, !PT ;  /* 0x000000ff20207812 */ /* 0x000fe400078ec0ff */
[----:B------:R-:W-:Y:S02]  /*10790*/  PRMT R34, R35, 0x7604, R34 ;  /* 0x0000760423227816 */ /* 0x000fe40000000022 */
[----:B------:R-:W-:Y:S02]  /*107a0*/  PRMT R30, R3, 0x7604, R30 ;  /* 0x00007604031e7816 */ /* 0x000fe4000000001e */
[----:B------:R-:W-:Y:S02]  /*107b0*/  SHF.R.U32.HI R35, RZ, 0x10, R9 ;  /* 0x00000010ff237819 */ /* 0x000fe40000011609 */
[----:B------:R-:W-:-:S02]  /*107c0*/  SHF.R.U32.HI R3, RZ, 0x10, R13 ;  /* 0x00000010ff037819 */ /* 0x000fc4000001160d */
[----:B------:R-:W-:Y:S01]  /*107d0*/  PRMT R37, R32, 0x7604, R31 ;  /* 0x0000760420257816 */ /* 0x000fe2000000001f */
[----:B------:R-:W-:Y:S01]  /*107e0*/  IMAD.U32 R35, R35, 0x10000, RZ ;  /* 0x0001000023237824 */ /* 0x000fe200078e00ff */
[----:B------:R-:W-:Y:S01]  /*107f0*/  SHF.R.U32.HI R31, RZ, 0x10, R15 ;  /* 0x00000010ff1f7819 */ /* 0x000fe2000001160f */
[----:B------:R-:W-:Y:S01]  /*10800*/  IMAD.U32 R3, R3, 0x10000, RZ ;  /* 0x0001000003037824 */ /* 0x000fe200078e00ff */
[----:B------:R-:W-:Y:S02]  /*10810*/  SHF.R.U32.HI R39, RZ, 0x10, R11 ;  /* 0x00000010ff277819 */ /* 0x000fe4000001160b */
[----:B------:R-:W-:Y:S01]  /*10820*/  LOP3.LUT R35, R30, 0xff0000, R35, 0xf8, !PT ;  /* 0x00ff00001e237812 */ /* 0x000fe200078ef823 */
[----:B------:R-:W-:Y:S01]  /*10830*/  IMAD.U32 R31, R31, 0x10000, RZ ;  /* 0x000100001f1f7824 */ /* 0x000fe200078e00ff */
[----:B------:R-:W-:Y:S01]  /*10840*/  LOP3.LUT R3, R20, 0xff0000, R3, 0xf8, !PT ;  /* 0x00ff000014037812 */ /* 0x000fe200078ef803 */
[----:B------:R-:W-:Y:S01]  /*10850*/  IMAD.U32 R39, R39, 0x10000, RZ ;  /* 0x0001000027277824 */ /* 0x000fe200078e00ff */
[----:B------:R-:W-:-:S02]  /*10860*/  LOP3.LUT R29, R29, 0xff0000, R14, 0xf8, !PT ;  /* 0x00ff00001d1d7812 */ /* 0x000fc400078ef80e */
[----:B------:R-:W-:Y:S02]  /*10870*/  LOP3.LUT R31, R28, 0xff0000, R31, 0xf8, !PT ;  /* 0x00ff00001c1f7812 */ /* 0x000fe400078ef81f */
[----:B------:R-:W-:Y:S02]  /*10880*/  LOP3.LUT R35, R35, 0xff000000, R9, 0xf8, !PT ;  /* 0xff00000023237812 */ /* 0x000fe400078ef809 */
[----:B------:R-:W-:Y:S02]  /*10890*/  LOP3.LUT R28, R3, 0xff000000, R13, 0xf8, !PT ;  /* 0xff000000031c7812 */ /* 0x000fe400078ef80d */
[----:B------:R-:W-:Y:S02]  /*108a0*/  LOP3.LUT R39, R34, 0xff0000, R39, 0xf8, !PT ;  /* 0x00ff000022277812 */ /* 0x000fe400078ef827 */
[----:B------:R-:W-:Y:S02]  /*108b0*/  LOP3.LUT R33, R33, 0xff0000, R8, 0xf8, !PT ;  /* 0x00ff000021217812 */ /* 0x000fe400078ef808 */
[----:B------:R-:W-:-:S02]  /*108c0*/  LOP3.LUT R37, R37, 0xff0000, R10, 0xf8, !PT ;  /* 0x00ff000025257812 */ /* 0x000fc400078ef80a */
[----:B------:R-:W-:Y:S02]  /*108d0*/  LOP3.LUT R30, R29, 0xff000000, R14, 0xf8, !PT ;  /* 0xff0000001d1e7812 */ /* 0x000fe400078ef80e */
[----:B------:R-:W-:Y:S02]  /*108e0*/  F2FP.F16.E4M3.UNPACK_B R34, R35 ;  /* 0x00000023ff22723e */ /* 0x000fe400020006ff */
[----:B0-----:R-:W-:Y:S02]  /*108f0*/  F2FP.F16.E4M3.UNPACK_B R13, R25 ;  /* 0x00000019ff0d723e */ /* 0x001fe400020006ff */
[----:B------:R-:W-:Y:S02]  /*10900*/  F2FP.F16.E4M3.UNPACK_B R29, R28 ;  /* 0x0000001cff1d723e */ /* 0x000fe400020006ff */
[----:B------:R-:W-:Y:S01]  /*10910*/  LOP3.LUT R33, R33, 0xff000000, R8, 0xf8, !PT ;  /* 0xff00000021217812 */ /* 0x000fe200078ef808 */
[----:B------:R-:W-:Y:S01]  /*10920*/  HADD2.F32 R14, -RZ, R13.H0_H0 ;  /* 0x2000000dff0e7230 */ /* 0x000fe20000004100 */
[----:B------:R-:W-:Y:S01]  /*10930*/  LOP3.LUT R38, R37, 0xff000000, R10, 0xf8, !PT ;  /* 0xff00000025267812 */ /* 0x000fe200078ef80a */
[--C-:B------:R-:W-:Y:S01]  /*10940*/  HADD2.F32 R37, -RZ, R34.reuse.H0_H0 ;  /* 0x20000022ff257230 */ /* 0x100fe20000004100 */
[----:B------:R-:W-:Y:S01]  /*10950*/  LOP3.LUT R32, R31, 0xff000000, R15, 0xf8, !PT ;  /* 0xff0000001f207812 */ /* 0x000fe200078ef80f */
[----:B------:R-:W-:Y:S01]  /*10960*/  HADD2.F32 R31, -RZ, R29.H0_H0 ;  /* 0x2000001dff1f7230 */ /* 0x000fe20000004100 */
[----:B-1----:R-:W-:Y:S01]  /*10970*/  F2FP.F16.E4M3.UNPACK_B R8, R5 ;  /* 0x00000005ff08723e */ /* 0x002fe200020006ff */
[----:B------:R-:W-:Y:S01]  /*10980*/  HADD2.F32 R34, -RZ, R34.H1_H1 ;  /* 0x30000022ff227230 */ /* 0x000fe20000004100 */
[----:B------:R-:W-:Y:S01]  /*10990*/  LOP3.LUT R39, R39, 0xff000000, R11, 0xf8, !PT ;  /* 0xff00000027277812 */ /* 0x000fe200078ef80b */
[C---:B------:R-:W-:Y:S01]  /*109a0*/  FMUL.FTZ R41, R14.reuse, R37 ;  /* 0x000000250e297220 */ /* 0x040fe20000410000 */
[----:B------:R-:W-:Y:S01]  /*109b0*/  F2FP.F16.E4M3.UNPACK_B R10, R7 ;  /* 0x00000007ff0a723e */ /* 0x000fe200020006ff */
[----:B------:R-:W-:Y:S01]  /*109c0*/  FMUL.FTZ R14, R14, R31 ;  /* 0x0000001f0e0e7220 */ /* 0x000fe20000410000 */
[----:B------:R-:W-:Y:S01]  /*109d0*/  F2FP.F16.E4M3.UNPACK_B R11, R7.H1 ;  /* 0x00000007ff0b723e */ /* 0x000fe200030006ff */
[----:B------:R-:W-:Y:S01]  /*109e0*/  HADD2.F32 R13, -RZ, R13.H1_H1 ;  /* 0x3000000dff0d7230 */ /* 0x000fe20000004100 */
[-C--:B------:R-:W-:Y:S01]  /*109f0*/  F2FP.F16.E4M3.UNPACK_B R7, R6.reuse ;  /* 0x00000006ff07723e */ /* 0x080fe200020006ff */
[----:B------:R-:W-:Y:S01]  /*10a00*/  HADD2.F32 R29, -RZ, R29.H1_H1 ;  /* 0x3000001dff1d7230 */ /* 0x000fe20000004100 */
[----:B------:R-:W-:Y:S01]  /*10a10*/  F2FP.F16.E4M3.UNPACK_B R9, R6.H1 ;  /* 0x00000006ff09723e */ /* 0x000fe200030006ff */
[--C-:B------:R-:W-:Y:S01]  /*10a20*/  HADD2.F32 R6, -RZ, R8.reuse.H0_H0 ;  /* 0x20000008ff067230 */ /* 0x100fe20000004100 */
[----:B------:R-:W-:Y:S01]  /*10a30*/  F2FP.F16.E4M3.UNPACK_B R25, R25.H1 ;  /* 0x00000019ff19723e */ /* 0x000fe200030006ff */
[----:B------:R-:W-:Y:S01]  /*10a40*/  HADD2.F32 R8, -RZ, R8.H1_H1 ;  /* 0x30000008ff087230 */ /* 0x000fe20000004100 */
[----:B------:R-:W-:Y:S01]  /*10a50*/  F2FP.F16.E4M3.UNPACK_B R35, R35.H1 ;  /* 0x00000023ff23723e */ /* 0x000fe200030006ff */
[----:B------:R-:W-:Y:S01]  /*10a60*/  FMUL.FTZ R43, R13, R34 ;  /* 0x000000220d2b7220 */ /* 0x000fe20000410000 */
[----:B------:R-:W-:Y:S01]  /*10a70*/  F2FP.F16.E4M3.UNPACK_B R5, R5.H1 ;  /* 0x00000005ff05723e */ /* 0x000fe200030006ff */
[----:B------:R-:W-:Y:S01]  /*10a80*/  FFMA.FTZ R40, R6, R37, R14 ;  /* 0x0000002506287223 */ /* 0x000fe2000001000e */
[----:B------:R-:W-:Y:S01]  /*10a90*/  F2FP.F16.E4M3.UNPACK_B R28, R28.H1 ;  /* 0x0000001cff1c723e */ /* 0x000fe200030006ff */
[----:B------:R-:W-:-:S02]  /*10aa0*/  HADD2.F32 R37, -RZ, R35.H0_H0 ;  /* 0x20000023ff257230 */ /* 0x000fc40000004100 */
[----:B------:R-:W-:Y:S01]  /*10ab0*/  FFMA.FTZ R41, R6, R31, -R41 ;  /* 0x0000001f06297223 */ /* 0x000fe20000010829 */
[----:B------:R-:W-:Y:S02]  /*10ac0*/  HADD2.F32 R14, -RZ, R25.H0_H0 ;  /* 0x20000019ff0e7230 */ /* 0x000fe40000004100 */
[-C--:B------:R-:W-:Y:S01]  /*10ad0*/  FMUL.FTZ R13, R13, R29.reuse ;  /* 0x0000001d0d0d7220 */ /* 0x080fe20000410000 */
[----:B------:R-:W-:Y:S02]  /*10ae0*/  HADD2.F32 R31, -RZ, R28.H0_H0 ;  /* 0x2000001cff1f7230 */ /* 0x000fe40000004100 */
[----:B------:R-:W-:Y:S01]  /*10af0*/  FFMA.FTZ R42, R8, R29, -R43 ;  /* 0x0000001d082a7223 */ /* 0x000fe2000001082b */
[----:B------:R-:W-:Y:S02]  /*10b00*/  HADD2.F32 R6, -RZ, R5.H0_H0 ;  /* 0x20000005ff067230 */ /* 0x000fe40000004100 */
[C---:B------:R-:W-:Y:S01]  /*10b10*/  FMUL.FTZ R45, R14.reuse, R37 ;  /* 0x000000250e2d7220 */ /* 0x040fe20000410000 */
[----:B------:R-:W-:Y:S01]  /*10b20*/  F2FP.F16.E4M3.UNPACK_B R20, R27 ;  /* 0x0000001bff14723e */ /* 0x000fe200020006ff */
[-C--:B------:R-:W-:Y:S01]  /*10b30*/  FMUL.FTZ R14, R14, R31.reuse ;  /* 0x0000001f0e0e7220 */ /* 0x080fe20000410000 */
[----:B------:R-:W-:Y:S01]  /*10b40*/  FFMA.FTZ R43, R8, R34, R13 ;  /* 0x00000022082b7223 */ /* 0x000fe2000001000d */
[C---:B------:R-:W-:Y:S01]  /*10b50*/  FFMA.FTZ R45, R6.reuse, R31, -R45 ;  /* 0x0000001f062d7223 */ /* 0x040fe2000001082d */
[----:B------:R-:W-:Y:S01]  /*10b60*/  F2FP.F16.E4M3.UNPACK_B R31, R39 ;  /* 0x00000027ff1f723e */ /* 0x000fe200020006ff */
        /* <DEDUP_REMOVED lines=10> */
[----:B------:R-:W-:Y:S01]  /*10c10*/  HADD2.F32 R28, -RZ, R28.H1_H1 ;  /* 0x3000001cff1c7230 */ /* 0x000fe20000004100 */
[----:B------:R-:W-:Y:S01]  /*10c20*/  LOP3.LUT R21, R21, 0xff0000, R12, 0xf8, !PT ;  /* 0x00ff000015157812 */ /* 0x000fe200078ef80c */
[----:B------:R-:W-:Y:S02]  /*10c30*/  HADD2.F32 R29, -RZ, R13.H0_H0 ;  /* 0x2000000dff1d7230 */ /* 0x000fe40000004100 */
        /* <DEDUP_REMOVED lines=10> */
[----:B------:R-:W-:Y:S02]  /*10ce0*/  HADD2.F32 R13, -RZ, R13.H1_H1 ;  /* 0x3000000dff0d7230 */ /* 0x000fe40000004100 */
[----:B------:R-:W-:Y:S01]  /*10cf0*/  FFMA.FTZ R34, R5, R28, -R34 ;  /* 0x0000001c05227223 */ /* 0x000fe20000010822 */
[----:B------:R-:W-:Y:S02]  /*10d00*/  HADD2.F32 R14, -RZ, R39.H0_H0 ;  /* 0x20000027ff0e7230 */ /* 0x000fe40000004100 */
[----:B------:R-:W-:Y:S01]  /*10d10*/  FMUL.FTZ R25, R20, R31 ;  /* 0x0000001f14197220 */ /* 0x000fe20000410000 */
[----:B------:R-:W-:-:S02]  /*10d20*/  HADD2.F32 R6, -RZ, R27.H0_H0 ;  /* 0x2000001bff067230 */ /* 0x000fc40000004100 */
[----:B------:R-:W-:Y:S01]  /*10d30*/  FMUL.FTZ R20, R20, R13 ;  /* 0x0000000d14147220 */ /* 0x000fe20000410000 */
[----:B------:R-:W-:Y:S01]  /*10d40*/  HADD2.F32 R10, -RZ, R10.H1_H1 ;  /* 0x3000000aff0a7230 */ /* 0x000fe20000004100 */
[----:B------:R-:W-:Y:S01]  /*10d50*/  LOP3.LUT R21, R21, 0xff000000, R12, 0xf8, !PT ;  /* 0xff00000015157812 */ /* 0x000fe200078ef80c */
[--C-:B------:R-:W-:Y:S02]  /*10d60*/  HADD2.F32 R8, -RZ, R32.reuse.H0_H0 ;  /* 0x20000020ff087230 */ /* 0x100fe40000004100 */
[----:B------:R-:W-:Y:S01]  /*10d70*/  FMUL.FTZ R28, R6, R14 ;  /* 0x0000000e061c7220 */ /* 0x000fe20000410000 */
[----:B------:R-:W-:Y:S02]  /*10d80*/  HADD2.F32 R5, -RZ, R11.H0_H0 ;  /* 0x2000000bff057230 */ /* 0x000fe40000004100 */
[----:B------:R-:W-:Y:S01]  /*10d90*/  FFMA.FTZ R48, R10, R31, R20 ;  /* 0x0000001f0a307223 */ /* 0x000fe20000010014 */
[----:B------:R-:W-:Y:S01]  /*10da0*/  F2FP.F16.E4M3.UNPACK_B R12, R24 ;  /* 0x00000018ff0c723e */ /* 0x000fe200020006ff */
[-C--:B------:R-:W-:Y:S01]  /*10db0*/  FMUL.FTZ R29, R6, R8.reuse ;  /* 0x00000008061d7220 */ /* 0x080fe20000410000 */
[----:B------:R-:W-:Y:S01]  /*10dc0*/  FFMA.FTZ R46, R10, R13, -R25 ;  /* 0x0000000d0a2e7223 */ /* 0x000fe20000010819 */
[C---:B------:R-:W-:Y:S01]  /*10dd0*/  FFMA.FTZ R31, R5.reuse, R8, -R28 ;  /* 0x00000008051f7223 */ /* 0x040fe2000001081c */
[----:B------:R-:W-:Y:S01]  /*10de0*/  HADD2.F32 R20, -RZ, R39.H1_H1 ;  /* 0x30000027ff147230 */ /* 0x000fe20000004100 */
[----:B------:R-:W-:Y:S01]  /*10df0*/  F2FP.F16.E4M3.UNPACK_B R24, R24.H1 ;  /* 0x00000018ff18723e */ /* 0x000fe200030006ff */
[----:B------:R-:W-:Y:S01]  /*10e00*/  HADD2.F32 R27, -RZ, R27.H1_H1 ;  /* 0x3000001bff1b7230 */ /* 0x000fe20000004100 */
[----:B------:R-:W-:Y:S01]  /*10e10*/  F2FP.F16.E4M3.UNPACK_B R13, R33.H1 ;  /* 0x00000021ff0d723e */ /* 0x000fe200030006ff */
[----:B------:R-:W-:Y:S01]  /*10e20*/  HADD2.F32 R32, -RZ, R32.H1_H1 ;  /* 0x30000020ff207230 */ /* 0x000fe20000004100 */
[----:B------:R-:W-:Y:S01]  /*10e30*/  F2FP.F16.E4M3.UNPACK_B R8, R21.H1 ;  /* 0x00000015ff08723e */ /* 0x000fe200030006ff */
[----:B------:R-:W-:Y:S01]  /*10e40*/  HADD2.F32 R11, -RZ, R11.H1_H1 ;  /* 0x3000000bff0b7230 */ /* 0x000fe20000004100 */
[----:B------:R-:W-:Y:S01]  /*10e50*/  F2FP.F16.E4M3.UNPACK_B R3, R4 ;  /* 0x00000004ff03723e */ /* 0x000fe200020006ff */
[----:B------:R-:W-:Y:S01]  /*10e60*/  FFMA.FTZ R49, R5, R14, R29 ;  /* 0x0000000e05317223 */ /* 0x000fe2000001001d */
[----:B------:R-:W-:Y:S01]  /*10e70*/  F2FP.F16.E4M3.UNPACK_B R4, R4.H1 ;  /* 0x00000004ff04723e */ /* 0x000fe200030006ff */
[----:B------:R-:W-:Y:S01]  /*10e80*/  FMUL.FTZ R50, R27, R20 ;  /* 0x000000141b327220 */ /* 0x000fe20000410000 */
[----:B------:R-:W-:-:S02]  /*10e90*/  HADD2.F32 R14, -RZ, R13.H0_H0 ;  /* 0x2000000dff0e7230 */ /* 0x000fc40000004100 */
[-C--:B------:R-:W-:Y:S01]  /*10ea0*/  FMUL.FTZ R27, R27, R32.reuse ;  /* 0x000000201b1b7220 */ /* 0x080fe20000410000 */
[----:B------:R-:W-:Y:S02]  /*10eb0*/  HADD2.F32 R6, -RZ, R24.H0_H0 ;  /* 0x20000018ff067230 */ /* 0x000fe40000004100 */
[C---:B------:R-:W-:Y:S01]  /*10ec0*/  FFMA.FTZ R50, R11.reuse, R32, -R50 ;  /* 0x000000200b327223 */ /* 0x040fe20000010832 */
[----:B------:R-:W-:Y:S02]  /*10ed0*/  HADD2.F32 R10, -RZ, R8.H0_H0 ;  /* 0x20000008ff0a7230 */ /* 0x000fe40000004100 */
[----:B------:R-:W-:Y:S01]  /*10ee0*/  FFMA.FTZ R32, R11, R20, R27 ;  /* 0x000000140b207223 */ /* 0x000fe2000001001b */
[----:B------:R-:W-:Y:S02]  /*10ef0*/  HADD2.F32 R5, -RZ, R4.H0_H0 ;  /* 0x20000004ff057230 */ /* 0x000fe40000004100 */
[----:B------:R-:W-:Y:S01]  /*10f00*/  FMUL.FTZ R28, R6, R14 ;  /* 0x0000000e061c7220 */ /* 0x000fe20000410000 */
[----:B------:R-:W-:-:S02]  /*10f10*/  HADD2.F32 R13, -RZ, R13.H1_H1 ;  /* 0x3000000dff0d7230 */ /* 0x000fc40000004100 */
[-C--:B------:R-:W-:Y:S01]  /*10f20*/  FMUL.FTZ R25, R6, R10.reuse ;  /* 0x0000000a06197220 */ /* 0x080fe20000410000 */
[----:B------:R-:W-:Y:S01]  /*10f30*/  HADD2.F32 R24, -RZ, R24.H1_H1 ;  /* 0x30000018ff187230 */ /* 0x000fe20000004100 */
[----:B------:R-:W-:Y:S01]  /*10f40*/  F2FP.F16.E4M3.UNPACK_B R33, R33 ;  /* 0x00000021ff21723e */ /* 0x000fe200020006ff */
[----:B------:R-:W-:Y:S01]  /*10f50*/  HADD2.F32 R11, -RZ, R8.H1_H1 ;  /* 0x30000008ff0b7230 */ /* 0x000fe20000004100 */
[----:B------:R-:W-:Y:S01]  /*10f60*/  F2FP.F16.E4M3.UNPACK_B R21, R21 ;  /* 0x00000015ff15723e */ /* 0x000fe200020006ff */
[C---:B------:R-:W-:Y:S01]  /*10f70*/  FFMA.FTZ R28, R5.reuse, R10, -R28 ;  /* 0x0000000a051c7223 */ /* 0x040fe2000001081c */
[----:B------:R-:W-:Y:S01]  /*10f80*/  FFMA.FTZ R25, R5, R14, R25 ;  /* 0x0000000e05197223 */ /* 0x000fe20000010019 */
[----:B------:R-:W-:Y:S02]  /*10f90*/  HADD2.F32 R4, -RZ, R4.H1_H1 ;  /* 0x30000004ff047230 */ /* 0x000fe40000004100 */
[C---:B------:R-:W-:Y:S01]  /*10fa0*/  FMUL.FTZ R27, R24.reuse, R13 ;  /* 0x0000000d181b7220 */ /* 0x040fe20000410000 */
[----:B------:R-:W-:Y:S01]  /*10fb0*/  FMUL.FTZ R24, R24, R11 ;  /* 0x0000000b18187220 */ /* 0x000fe20000410000 */
[----:B------:R-:W-:Y:S01]  /*10fc0*/  HADD2.F32 R8, -RZ, R33.H0_H0 ;  /* 0x20000021ff087230 */ /* 0x000fe20000004100 */
        /* <DEDUP_REMOVED lines=9> */
[----:B------:R-:W-:Y:S01]  /*11060*/  HADD2.F32 R12, -RZ, R12.H1_H1 ;  /* 0x3000000cff0c7230 */ /* 0x000fe20000004100 */
[----:B------:R-:W-:Y:S01]  /*11070*/  F2FP.F16.E4M3.UNPACK_B R26, R26.H1 ;  /* 0x0000001aff1a723e */ /* 0x000fe200030006ff */
[----:B------:R-:W-:Y:S01]  /*11080*/  HADD2.F32 R21, -RZ, R21.H1_H1 ;  /* 0x30000015ff157230 */ /* 0x000fe20000004100 */
[----:B------:R-:W-:Y:S01]  /*11090*/  F2FP.F16.E4M3.UNPACK_B R10, R38.H1 ;  /* 0x00000026ff0a723e */ /* 0x000fe200030006ff */
[----:B------:R-:W-:Y:S01]  /*110a0*/  FFMA.FTZ R13, R4, R6, -R11 ;  /* 0x00000006040d7223 */ /* 0x000fe2000001080b */
[----:B------:R-:W-:-:S02]  /*110b0*/  HADD2.F32 R3, -RZ, R3.H1_H1 ;  /* 0x30000003ff037230 */ /* 0x000fc40000004100 */
[----:B------:R-:W-:Y:S01]  /*110c0*/  FFMA.FTZ R14, R4, R8, R5 ;  /* 0x00000008040e7223 */ /* 0x000fe20000010005 */
[C---:B------:R-:W-:Y:S01]  /*110d0*/  FMUL.FTZ R6, R12.reuse, R33 ;  /* 0x000000210c067220 */ /* 0x040fe20000410000 */
[-C--:B------:R-:W-:Y:S01]  /*110e0*/  F2FP.F16.E4M3.UNPACK_B R5, R30.reuse.H1 ;  /* 0x0000001eff05723e */ /* 0x080fe200030006ff */
        /* <DEDUP_REMOVED lines=12> */
[C---:B------:R-:W-:Y:S01]  /*111b0*/  FFMA.FTZ R20, R3.reuse, R6, -R20 ;  /* 0x0000000603147223 */ /* 0x040fe20000010814 */
[----:B------:R-:W-:Y:S01]  /*111c0*/  HADD2.F32 R5, -RZ, R5.H1_H1 ;  /* 0x30000005ff057230 */ /* 0x000fe20000004100 */
[----:B------:R-:W-:Y:S01]  /*111d0*/  F2FP.F16.E4M3.UNPACK_B R38, R38 ;  /* 0x00000026ff26723e */ /* 0x000fe200020006ff */
[----:B------:R-:W-:Y:S02]  /*111e0*/  HADD2.F32 R9, -RZ, R9.H1_H1 ;  /* 0x30000009ff097230 */ /* 0x000fe40000004100 */
[C---:B------:R-:W-:Y:S01]  /*111f0*/  FMUL.FTZ R6, R26.reuse, R10 ;  /* 0x0000000a1a067220 */ /* 0x040fe20000410000 */
[----:B------:R-:W-:Y:S01]  /*11200*/  FFMA.FTZ R21, R3, R8, R4 ;  /* 0x0000000803157223 */ /* 0x000fe20000010004 */
[----:B------:R-:W-:Y:S01]  /*11210*/  FMUL.FTZ R11, R26, R5 ;  /* 0x000000051a0b7220 */ /* 0x000fe20000410000 */
[----:B------:R-:W-:-:S02]  /*11220*/  HADD2.F32 R4, -RZ, R15.H0_H0 ;  /* 0x2000000fff047230 */ /* 0x000fc40000004100 */
[C---:B------:R-:W-:Y:S01]  /*11230*/  FFMA.FTZ R29, R9.reuse, R5, -R6 ;  /* 0x00000005091d7223 */ /* 0x040fe20000010806 */
[----:B------:R-:W-:Y:S02]  /*11240*/  HADD2.F32 R5, -RZ, R30.H0_H0 ;  /* 0x2000001eff057230 */ /* 0x000fe40000004100 */
[----:B------:R-:W-:Y:S01]  /*11250*/  FFMA.FTZ R26, R9, R10, R11 ;  /* 0x0000000a091a7223 */ /* 0x000fe2000001000b */
[----:B------:R-:W-:Y:S02]  /*11260*/  HADD2.F32 R6, -RZ, R38.H0_H0 ;  /* 0x20000026ff067230 */ /* 0x000fe40000004100 */
[----:B------:R-:W-:Y:S02]  /*11270*/  HADD2.F32 R30, -RZ, R30.H1_H1 ;  /* 0x3000001eff1e7230 */ /* 0x000fe40000004100 */
[C---:B------:R-:W-:Y:S01]  /*11280*/  FMUL.FTZ R9, R4.reuse, R5 ;  /* 0x0000000504097220 */ /* 0x040fe20000410000 */
[----:B------:R-:W-:Y:S02]  /*11290*/  HADD2.F32 R38, -RZ, R38.H1_H1 ;  /* 0x30000026ff267230 */ /* 0x000fe40000004100 */
[----:B------:R-:W-:Y:S01]  /*112a0*/  FMUL.FTZ R8, R4, R6 ;  /* 0x0000000604087220 */ /* 0x000fe20000410000 */
[----:B------:R-:W-:Y:S01]  /*112b0*/  HADD2.F32 R15, -RZ, R15.H1_H1 ;  /* 0x3000000fff0f7230 */ /* 0x000fe20000004100 */
[----:B------:R-:W-:Y:S01]  /*112c0*/  F2FP.SATFINITE.E4M3.F32.PACK_AB_MERGE_C R21, R26, R21, RZ ;  /* 0x000000151a15723e */ /* 0x000fe200048070ff */
[----:B------:R-:W-:-:S02]  /*112d0*/  HADD2.F32 R3, -RZ, R7.H0_H0 ;  /* 0x20000007ff037230 */ /* 0x000fc40000004100 */
[----:B------:R-:W-:Y:S02]  /*112e0*/  HADD2.F32 R7, -RZ, R7.H1_H1 ;  /* 0x30000007ff077230 */ /* 0x000fe40000004100 */
[C---:B------:R-:W-:Y:S01]  /*112f0*/  FMUL.FTZ R4, R15.reuse, R38 ;  /* 0x000000260f047220 */ /* 0x040fe20000410000 */
[----:B------:R-:W-:Y:S01]  /*11300*/  FMUL.FTZ R11, R15, R30 ;  /* 0x0000001e0f0b7220 */ /* 0x000fe20000410000 */
        /* <DEDUP_REMOVED lines=21> */
.L_x_1459:
[----:B------:R-:W-:Y:S05]  /*11460*/  BSYNC B0 ;  /* 0x0000000000007941 */ /* 0x000fea0003800000 */
.L_x_1431:
[----:B------:R-:W-:Y:S01]  /*11470*/  @!PT LDS RZ, [RZ] ;  /* 0x00000000fffff984 */ /* 0x000fe20000000800 */
[----:B------:R-:W-:Y:S01]  /*11480*/  @!PT LDS RZ, [RZ] ;  /* 0x00000000fffff984 */ /* 0x000fe20000000800 */
[----:B------:R-:W-:Y:S01]  /*11490*/  @!PT LDS RZ, [RZ] ;  /* 0x00000000fffff984 */ /* 0x000fe20000000800 */
[----:B------:R-:W-:Y:S01]  /*114a0*/  @!PT LDS RZ, [RZ] ;  /* 0x00000000fffff984 */ /* 0x000fe20000000800 */
[----:B------:R1:W-:Y:S06]  /*114b0*/  MEMBAR.ALL.CTA ;  /* 0x0000000000007992 */ /* 0x0003ec0000008000 */
[----:B-1----:R-:W1:Y:S01]  /*114c0*/  FENCE.VIEW.ASYNC.S ;  /* 0x00000000000073c6 */ /* 0x002e620000000000 */
[----:B------:R-:W-:Y:S05]  /*114d0*/  WARPSYNC.ALL ;  /* 0x0000000000007948 */ /* 0x000fea0003800000 */
[----:B-1----:R-:W-:Y:S06]  /*114e0*/  BAR.SYNC.DEFER_BLOCKING 0xd, 0x100 ;  /* 0x0344000000007b1d */ /* 0x002fec0000010000 */
.L_x_1429:
[----:B--234-:R-:W-:-:S05]  /*114f0*/  IMAD.U32 R0, RZ, RZ, UR45 ;  /* 0x0000002dff007e24 */ /* 0x01cfca000f8e00ff */
[----:B------:R-:W-:-:S13]  /*11500*/  ISETP.NE.AND P0, PT, R0, 0x3, PT ;  /* 0x000000030000780c */ /* 0x000fda0003f05270 */
[----:B------:R-:W-:Y:S05]  /*11510*/  @!P0 BRA `(.L_x_1476) ;  /* 0x0000000000048947 */ /* 0x000fea0003800000 */
[----:B------:R-:W-:Y:S01]  /*11520*/  BPT.TRAP 0x1 ;  /* 0x000000040000795c */ /* 0x000fe20000300000 */
.L_x_1476:
[----:B-----5:R-:W-:Y:S01]  /*11530*/  IMAD R9, R199, 0x8, R16 ;  /* 0x00000008c7097824 */ /* 0x020fe200078e0210 */
[----:B------:R-:W-:-:S04]  /*11540*/  SHF.L.U32 R0, R193, 0x1f, RZ ;  /* 0x0000001fc1007819 */ /* 0x000fc800000006ff */
[----:B------:R2:W3:Y:S01]  /*11550*/  SYNCS.PHASECHK.TRANS64.TRYWAIT P2, [R9+URZ+0x28430], R0 ;  /* 0x02843000090075a7 */ /* 0x0004e2000804017f */
[----:B------:R-:W-:Y:S05]  /*11560*/  @!P0 BRA `(.L_x_1477) ;  /* 0x0000000000048947 */ /* 0x000fea0003800000 */
[----:B------:R-:W-:Y:S01]  /*11570*/  BPT.TRAP 0x1 ;  /* 0x000000040000795c */ /* 0x000fe20000300000 */
.L_x_1477:
[----:B01----:R-:W0:Y:S02]  /*11580*/  S2R R3, SR_TID.X ;  /* 0x0000000000037919 */ /* 0x003e240000002100 */
[----:B0-----:R-:W-:-:S04]  /*11590*/  LOP3.LUT R3, R3, 0x7f, RZ, 0xc0, !PT ;  /* 0x0000007f03037812 */ /* 0x001fc800078ec0ff */
[----:B------:R-:W-:Y:S01]  /*115a0*/  ISETP.NE.AND P1, PT, R3, RZ, PT ;  /* 0x000000ff0300720c */ /* 0x000fe20003f25270 */
[----:B---3--:R-:W-:-:S12]  /*115b0*/  @P2 BRA `(.L_x_1478) ;  /* 0x0000000000082947 */ /* 0x008fd80003800000 */
[----:B------:R-:W0:Y:S02]  /*115c0*/  SYNCS.PHASECHK.TRANS64.TRYWAIT P2, [R9+URZ+0x28430], R0 ;  /* 0x02843000090075a7 */ /* 0x000e24000804017f */
[----:B0-----:R-:W-:Y:S05]  /*115d0*/  @!P2 BRA `(.L_x_1479) ;  /* 0x0000015400c0a947 */ /* 0x001fea0003800000 */
.L_x_1478:
[----:B------:R-:W-:Y:S05]  /*115e0*/  WARPSYNC.ALL ;  /* 0x0000000000007948 */ /* 0x000fea0003800000 */
[----:B0-2---:R-:W-:Y:S01]  /*115f0*/  VIADD R0, R16, 0x20000 ;  /* 0x0002000010007836 */ /* 0x005fe20000000000 */
[----:B------:R-:W-:Y:S01]  /*11600*/  R2UR UR12, R36 ;  /* 0x00000000240c72ca */ /* 0x000fe200000e0000 */
[----:B------:R-:W-:Y:S01]  /*11610*/  IMAD.MOV.U32 R7, RZ, RZ, 0x40000040 ;  /* 0x40000040ff077424 */ /* 0x000fe200078e00ff */
[----:B------:R-:W-:Y:S01]  /*11620*/  WARPGROUP.ARRIVE ;  /* 0x00000000000079c5 */ /* 0x000fe20000000000 */
[----:B------:R-:W-:Y:S01]  /*11630*/  UMOV UR13, 0x40000040 ;  /* 0x40000040000d7882 */ /* 0x000fe20000000000 */
[----:B------:R-:W-:Y:S01]  /*11640*/  SHF.R.U32.HI R0, RZ, 0x4, R0 ;  /* 0x00000004ff007819 */ /* 0x000fe20000011600 */
[----:B------:R-:W-:Y:S01]  /*11650*/  IMAD.MOV.U32 R11, RZ, RZ, 0x40000040 ;  /* 0x40000040ff0b7424 */ /* 0x000fe200078e00ff */
[----:B------:R-:W-:Y:S01]  /*11660*/  R2UR UR15, R7 ;  /* 0x00000000070f72ca */ /* 0x000fe200000e0000 */
[----:B------:R-:W-:Y:S01]  /*11670*/  UMOV UR9, 0x40000040 ;  /* 0x4000004000097882 */ /* 0x000fe20000000000 */
[----:B------:R-:W-:Y:S01]  /*11680*/  LOP3.LUT R0, R0, 0x3fff, RZ, 0xc0, !PT ;  /* 0x00003fff00007812 */ /* 0x000fe200078ec0ff */
[----:B------:R-:W-:Y:S01]  /*11690*/  UMOV UR5, 0x40000040 ;  /* 0x4000004000057882 */ /* 0x000fe20000000000 */
[----:B------:R-:W-:Y:S01]  /*116a0*/  R2UR UR11, R11 ;  /* 0x000000000b0b72ca */ /* 0x000fe200000e0000 */
[----:B------:R-:W-:Y:S01]  /*116b0*/  IMAD.MOV.U32 R11, RZ, RZ, 0x40000040 ;  /* 0x40000040ff0b7424 */ /* 0x000fe200078e00ff */
[----:B------:R-:W-:Y:S01]  /*116c0*/  LOP3.LUT R4, R0, 0x10000, RZ, 0xfc, !PT ;  /* 0x0001000000047812 */ /* 0x000fe200078efcff */
[----:B------:R-:W-:Y:S01]  /*116d0*/  ULOP3.LUT UR12, UR12, 0x10000, URZ, 0xfc, !UPT ;  /* 0x000100000c0c7892 */ /* 0x000fe2000f8efc3f */
[----:B------:R-:W-:Y:S01]  /*116e0*/  IMAD.MOV.U32 R7, RZ, RZ, 0x40000040 ;  /* 0x40000040ff077424 */ /* 0x000fe200078e00ff */
[----:B------:R-:W-:Y:S01]  /*116f0*/  UMOV UR17, 0x40000040 ;  /* 0x4000004000117882 */ /* 0x000fe20000000000 */
[----:B------:R-:W-:Y:S01]  /*11700*/  R2UR UR7, R11 ;  /* 0x000000000b0772ca */ /* 0x000fe200000e0000 */
[----:B------:R-:W-:Y:S01]  /*11710*/  IMAD R6, R199, 0x400, R4 ;  /* 0x00000400c7067824 */ /* 0x000fe200078e0204 */
[----:B------:R-:W-:Y:S01]  /*11720*/  UIADD3 UR8, UR12, 0x2, URZ ;  /* 0x000000020c087890 */ /* 0x000fe2000fffe03f */
[----:B------:R-:W-:Y:S01]  /*11730*/  IMAD.MOV.U32 R11, RZ, RZ, 0x40000040 ;  /* 0x40000040ff0b7424 */ /* 0x000fe200078e00ff */
[----:B------:R-:W-:Y:S01]  /*11740*/  UIADD3 UR4, UR12, 0x4, URZ ;  /* 0x000000040c047890 */ /* 0x000fe2000fffe03f */
[C---:B------:R-:W-:Y:S01]  /*11750*/  VIADD R10, R6.reuse, 0x2 ;  /* 0x00000002060a7836 */ /* 0x040fe20000000000 */
[----:B------:R-:W-:Y:S01]  /*11760*/  R2UR UR14, R6 ;  /* 0x00000000060e72ca */ /* 0x000fe200000e0000 */
[----:B------:R-:W-:Y:S01]  /*11770*/  UIADD3 UR16, UR12, 0x6, URZ ;  /* 0x000000060c107890 */ /* 0x000fe2000fffe03f */
[----:B------:R-:W-:Y:S01]  /*11780*/  R2UR UR19, R11 ;  /* 0x000000000b1372ca */ /* 0x000fe200000e0000 */
[----:B------:R-:W-:Y:S01]  /*11790*/  IMAD.MOV.U32 R11, RZ, RZ, 0x40000040 ;  /* 0x40000040ff0b7424 */ /* 0x000fe200078e00ff */
[----:B------:R-:W-:Y:S01]  /*117a0*/  R2UR UR10, R10 ;  /* 0x000000000a0a72ca */ /* 0x000fe200000e0000 */
[----:B------:R-:W-:Y:S01]  /*117b0*/  VIADD R10, R6, 0x4 ;  /* 0x00000004060a7836 */ /* 0x000fe20000000000 */
[----:B------:R-:W-:Y:S01]  /*117c0*/  UIADD3 UR20, UR12, 0x400, URZ ;  /* 0x000004000c147890 */ /* 0x000fe2000fffe03f */
[----:B------:R-:W-:Y:S01]  /*117d0*/  R2UR UR35, R7 ;  /* 0x00000000072372ca */ /* 0x000fe200000e0000 */
[----:B------:R-:W-:Y:S01]  /*117e0*/  UMOV UR21, 0x40000040 ;  /* 0x4000004000157882 */ /* 0x000fe20000000000 */
[----:B------:R-:W-:Y:S01]  /*117f0*/  R2UR UR23, R11 ;  /* 0x000000000b1772ca */ /* 0x000fe200000e0000 */
[----:B------:R-:W-:Y:S01]  /*11800*/  IMAD.MOV.U32 R11, RZ, RZ, 0x40000040 ;  /* 0x40000040ff0b7424 */ /* 0x000fe200078e00ff */
[----:B------:R-:W-:Y:S01]  /*11810*/  R2UR UR6, R10 ;  /* 0x000000000a0672ca */ /* 0x000fe200000e0000 */
[----:B------:R-:W-:-:S02]  /*11820*/  UIADD3 UR24, UR12, 0x402, URZ ;  /* 0x000004020c187890 */ /* 0x000fc4000fffe03f */
[----:B------:R-:W-:Y:S01]  /*11830*/  QGMMA.64x64x32.F32.E4M3.E4M3 R24, gdesc[UR12], RZ, !UPT, gsb0 ;  /* 0x00e000000c1879f3 */ /* 0x000fe2000c0008ff */
[----:B------:R-:W-:Y:S01]  /*11840*/  IADD3 R10, R6, 0x6, RZ ;  /* 0x00000006060a7810 */ /* 0x000fe20007ffe0ff */
[----:B------:R-:W-:Y:S01]  /*11850*/  UMOV UR25, 0x40000040 ;  /* 0x4000004000197882 */ /* 0x000fe20000000000 */
[----:B------:R-:W-:Y:S01]  /*11860*/  R2UR UR27, R11 ;  /* 0x000000000b1b72ca */ /* 0x000fe200000e0000 */
[----:B------:R-:W-:Y:S01]  /*11870*/  IMAD.MOV.U32 R11, RZ, RZ, 0x40000040 ;  /* 0x40000040ff0b7424 */ /* 0x000fe200078e00ff */
[----:B------:R-:W-:Y:S01]  /*11880*/  R2UR UR18, R10 ;  /* 0x000000000a1272ca */ /* 0x000fe200000e0000 */
[----:B------:R-:W-:Y:S01]  /*11890*/  VIADD R10, R6, 0x200 ;  /* 0x00000200060a7836 */ /* 0x000fe20000000000 */
[----:B------:R-:W-:Y:S01]  /*118a0*/  UIADD3 UR28, UR12, 0x404, URZ ;  /* 0x000004040c1c7890 */ /* 0x000fe2000fffe03f */
[----:B------:R-:W0:Y:S01]  /*118b0*/  LDC R0, c[0x0][0x448] ;  /* 0x00011200ff007b82 */ /* 0x000e220000000800 */
[----:B------:R-:W-:Y:S01]  /*118c0*/  R2UR UR31, R11 ;  /* 0x000000000b1f72ca */ /* 0x000fe200000e0000 */
[----:B------:R-:W-:Y:S01]  /*118d0*/  UMOV UR29, 0x40000040 ;  /* 0x40000040001d7882 */ /* 0x000fe20000000000 */
[----:B------:R-:W-:Y:S01]  /*118e0*/  R2UR UR22, R10 ;  /* 0x000000000a1672ca */ /* 0x000fe200000e0000 */
[----:B------:R-:W-:Y:S01]  /*118f0*/  VIADD R10, R6, 0x202 ;  /* 0x00000202060a7836 */ /* 0x000fe20000000000 */
[----:B------:R-:W-:Y:S01]  /*11900*/  UIADD3 UR32, UR12, 0x406, URZ ;  /* 0x000004060c207890 */ /* 0x000fe2000fffe03f */
[----:B------:R-:W-:Y:S01]  /*11910*/  IMAD.IADD R3, R205, 0x1, R204 ;  /* 0x00000001cd037824 */ /* 0x000fe200078e02cc */
[----:B------:R-:W-:-:S02]  /*11920*/  UMOV UR33, 0x40000040 ;  /* 0x4000004000217882 */ /* 0x000fc40000000000 */
[----:B------:R-:W-:Y:S01]  /*11930*/  R2UR UR26, R10 ;  /* 0x000000000a1a72ca */ /* 0x000fe200000e0000 */
[C---:B------:R-:W-:Y:S02]  /*11940*/  VIADD R10, R6.reuse, 0x204 ;  /* 0x00000204060a7836 */ /* 0x040fe40000000000 */
[----:B------:R-:W-:-:S03]  /*11950*/  VIADD R6, R6, 0x206 ;  /* 0x0000020606067836 */ /* 0x000fc60000000000 */
[----:B------:R-:W-:Y:S02]  /*11960*/  R2UR UR30, R10 ;  /* 0x000000000a1e72ca */ /* 0x000fe400000e0000 */
[----:B------:R-:W-:Y:S01]  /*11970*/  R2UR UR34, R6 ;  /* 0x00000000062272ca */ /* 0x000fe200000e0000 */
[----:B------:R-:W1:Y:S01]  /*11980*/  LDC.64 R10, c[0x0][0x9e0] ;  /* 0x00027800ff0a7b82 */ /* 0x000e620000000a00 */
[----:B0-----:R-:W-:-:S13]  /*11990*/  ISETP.NE.AND P2, PT, R0, 0x1, PT ;  /* 0x000000010000780c */ /* 0x001fda0003f45270 */
[----:B------:R-:W0:Y:S01]  /*119a0*/  @P2 LDC R0, c[0x0][0x44c] ;  /* 0x00011300ff002b82 */ /* 0x000e220000000800 */
[----:B-1----:R-:W-:-:S07]  /*119b0*/  ISETP.GE.AND P3, PT, R11, 0x1, PT ;  /* 0x000000010b00780c */ /* 0x002fce0003f66270 */
[----:B------:R-:W1:Y:S01]  /*119c0*/  @P2 LDC R5, c[0x0][0x450] ;  /* 0x00011400ff052b82 */ /* 0x000e620000000800 */
[----:B0-----:R-:W-:Y:S01]  /*119d0*/  @P2 IMAD.HI.U32 R0, R3, R0, RZ ;  /* 0x0000000003002227 */ /* 0x001fe200078e00ff */
[----:B------:R-:W-:Y:S02]  /*119e0*/  WARPGROUP.DEPBAR.LE gsb0, 0x0 ;  /* 0x00008000000079c5 */ /* 0x000fe40000010000 */
[----:B------:R-:W-:Y:S02]  /*119f0*/  WARPGROUP.ARRIVE ;  /* 0x00000000000079c5 */ /* 0x000fe40000000000 */
[----:B-1----:R-:W-:Y:S01]  /*11a00*/  @P2 SHF.R.U32.HI R3, RZ, R5, R0 ;  /* 0x00000005ff032219 */ /* 0x002fe20000011600 */
[----:B------:R-:W-:Y:S02]  /*11a10*/  IMAD.MOV.U32 R5, RZ, RZ, -0x40 ;  /* 0xffffffc0ff057424 */ /* 0x000fe400078e00ff */
[----:B------:R-:W-:Y:S01]  /*11a20*/  @!P1 VIADD R0, R9, 0x28440 ;  /* 0x0002844009009836 */ /* 0x000fe20000000000 */
[----:B------:R-:W-:Y:S01]  /*11a30*/  QGMMA.64x64x32.F32.E4M3.E4M3 R24, gdesc[UR8], R24, gsb0 ;  /* 0x00e00000081879f3 */ /* 0x000fe20008000818 */
[----:B------:R-:W0:Y:S01]  /*11a40*/  SHFL.IDX PT, R20, R3, RZ, 0x1c1f ;  /* 0x001c1fff03147589 */ /* 0x000e2200000e0000 */
[----:B------:R-:W-:-:S02]  /*11a50*/  IMAD R9, R56, R5, 0x40 ;  /* 0x0000004038097424 */ /* 0x000fc400078e0205 */
[----:B------:R-:W-:Y:S02]  /*11a60*/  @!P1 PRMT R0, RZ, 0x654, R0 ;  /* 0x00000654ff009816 */ /* 0x000fe40000000000 */
[----:B------:R-:W-:-:S04]  /*11a70*/  VIADD R8, R9, 0x1 ;  /* 0x0000000109087836 */ /* 0x000fc80000000000 */
[----:B------:R-:W-:-:S05]  /*11a80*/  IMAD R8, R197, -0x2, R8 ;  /* 0xfffffffec5087824 */ /* 0x000fca00078e0208 */
[----:B------:R-:W-:-:S05]  /*11a90*/  IADD3 R5, -R195, R8, R196 ;  /* 0x00000008c3057210 */ /* 0x000fca0007ffe1c4 */
[----:B------:R-:W-:Y:S01]  /*11aa0*/  IMAD.IADD R14, R5, 0x1, R10 ;  /* 0x00000001050e7824 */ /* 0x000fe200078e020a */
[----:B------:R-:W-:Y:S02]  /*11ab0*/  WARPGROUP.DEPBAR.LE gsb0, 0x0 ;  /* 0x00008000000079c5 */ /* 0x000fe40000010000 */
[----:B------:R-:W-:-:S06]  /*11ac0*/  WARPGROUP.ARRIVE ;  /* 0x00000000000079c5 */ /* 0x000fcc0000000000 */
[----:B------:R-:W-:Y:S01]  /*11ad0*/  QGMMA.64x64x32.F32.E4M3.E4M3 R24, gdesc[UR4], R24, gsb0 ;  /* 0x00e00000041879f3 */ /* 0x000fe20008000818 */
[----:B------:R-:W-:Y:S02]  /*11ae0*/  ULDC UR6, c[0x0][0x9dc] ;  /* 0x0002770000067ab9 */ /* 0x000fe40000000800 */
[----:B------:R-:W-:-:S04]  /*11af0*/  MOV R6, UR6 ;  /* 0x0000000600067c02 */ /* 0x000fc80008000f00 */
[----:B------:R-:W-:-:S05]  /*11b00*/  LOP3.LUT R12, RZ, R6, RZ, 0x33, !PT ;  /* 0x00000006ff0c7212 */ /* 0x000fca00078e33ff */
[----:B------:R-:W-:Y:S01]  /*11b10*/  IMAD.IADD R15, R5, 0x1, R12 ;  /* 0x00000001050f7824 */ /* 0x000fe200078e020c */
[----:B------:R-:W-:-:S03]  /*11b20*/  LEA R12, R56, 0xffffffc0, 0x6 ;  /* 0xffffffc0380c7811 */ /* 0x000fc600078e30ff */
[----:B0-----:R-:W-:Y:S01]  /*11b30*/  IMAD.IADD R5, R15, 0x1, R20 ;  /* 0x000000010f057824 */ /* 0x001fe200078e0214 */
        /* <DEDUP_REMOVED lines=17> */
[----:B0-----:R-:W-:-:S04]  /*11c50*/  IMAD.IADD R0, R196, 0x1, R9 ;  /* 0x00000001c4007824 */ /* 0x001fc800078e0209 */
[----:B------:R-:W-:-:S05]  /*11c60*/  IMAD R13, R197, -0x2, R0 ;  /* 0xfffffffec50d7824 */ /* 0x000fca00078e0200 */
[----:B------:R-:W-:Y:S01]  /*11c70*/  VIADDMNMX R0, R20, R14, R13, PT ;  /* 0x0000000e14007246 */ /* 0x000fe2000380010d */
[----:B------:R-:W-:Y:S06]  /*11c80*/  @!P3 BRA `(.L_x_1480) ;  /* 0x000000000050b947 */ /* 0x000fec0003800000 */
[----:B------:R-:W-:Y:S01]  /*11c90*/  IADD3 R7, -R195, R196, R20 ;  /* 0x000000c4c3077210 */ /* 0x000fe20007ffe114 */
[----:B------:R-:W-:Y:S03]  /*11ca0*/  BSSY B0, `(.L_x_1481) ;  /* 0x000000e000007945 */ /* 0x000fe60003800000 */
        /* <DEDUP_REMOVED lines=9> */
.L_x_1482:
[----:B------:R-:W-:-:S13]  /*11d40*/  ISETP.NE.AND P4, PT, R11, 0x1, PT ;  /* 0x000000010b00780c */ /* 0x000fda0003f85270 */
[----:B------:R-:W0:Y:S02]  /*11d50*/  @P4 LDC.64 R20, c[0x0][0x9e8] ;  /* 0x00027a00ff144b82 */ /* 0x000e240000000a00 */
[----:B0-----:R-:W-:-:S05]  /*11d60*/  @P4 IMAD.HI.U32 R8, R7, R20, RZ ;  /* 0x0000001407084227 */ /* 0x001fca00078e00ff */
[----:B------:R-:W-:-:S07]  /*11d70*/  @P4 SHF.R.U32.HI R7, RZ, R21, R8 ;  /* 0x00000015ff074219 */ /* 0x000fce0000011608 */
.L_x_1483:
[----:B------:R-:W-:Y:S05]  /*11d80*/  BSYNC B0 ;  /* 0x0000000000007941 */ /* 0x000fea0003800000 */
.L_x_1481:
[----:B------:R-:W-:-:S04]  /*11d90*/  IMAD R8, R7, R11, -R12 ;  /* 0x0000000b07087224 */ /* 0x000fc800078e0a0c */
[----:B------:R-:W-:-:S05]  /*11da0*/  IMAD R8, R197, -0x2, R8 ;  /* 0xfffffffec5087824 */ /* 0x000fca00078e0208 */
[----:B------:R-:W-:Y:S02]  /*11db0*/  VIMNMX R5, R5, R8, !PT ;  /* 0x0000000805057248 */ /* 0x000fe40007fe0100 */
[----:B------:R-:W-:-:S07]  /*11dc0*/  VIADDMNMX R0, R8, R11, R0, PT ;  /* 0x0000000b08007246 */ /* 0x000fce0003800100 */
.L_x_1480:
[C---:B------:R-:W-:Y:S01]  /*11dd0*/  ISETP.GE.AND P4, PT, R9.reuse, 0x2, PT ;  /* 0x000000020900780c */ /* 0x040fe20003f86270 */
[----:B------:R-:W0:Y:S01]  /*11de0*/  SHFL.IDX PT, R8, R3, 0x1, 0x1c1f ;  /* 0x003c1f0003087f89 */ /* 0x000e2200000e0000 */
[----:B------:R-:W-:Y:S02]  /*11df0*/  ISETP.GE.AND P6, PT, R9, 0x9, PT ;  /* 0x000000090900780c */ /* 0x000fe40003fc6270 */
[----:B------:R-:W-:Y:S02]  /*11e00*/  ISETP.GT.AND P5, PT, R5, 0x1, !P4 ;  /* 0x000000010500780c */ /* 0x000fe400067a4270 */
[----:B------:R-:W-:Y:S02]  /*11e10*/  P2R R21, PR, RZ, 0x40 ;  /* 0x00000040ff157803 */ /* 0x000fe40000000000 */
[----:B------:R-:W-:-:S04]  /*11e20*/  ISETP.LT.OR P5, PT, R0, 0x2, P5 ;  /* 0x000000020000780c */ /* 0x000fc80002fa1670 */
[----:B------:R-:W-:Y:S02]  /*11e30*/  FSEL R59, R25, -INF , !P5 ;  /* 0xff800000193b7808 */ /* 0x000fe40006800000 */
[----:B------:R-:W-:Y:S02]  /*11e40*/  ISETP.GT.AND P5, PT, R5, 0x8, !P6 ;  /* 0x000000080500780c */ /* 0x000fe400077a4270 */
[----:B------:R-:W-:Y:S02]  /*11e50*/  ISETP.GE.AND P6, PT, R9, 0xa, PT ;  /* 0x0000000a0900780c */ /* 0x000fe40003fc6270 */
[----:B------:R-:W-:Y:S02]  /*11e60*/  ISETP.LT.OR P5, PT, R0, 0x9, P5 ;  /* 0x000000090000780c */ /* 0x000fe40002fa1670 */
[----:B------:R-:W-:Y:S02]  /*11e70*/  P2R R25, PR, RZ, 0x40 ;  /* 0x00000040ff197803 */ /* 0x000fe40000000000 */
[----:B------:R-:W-:-:S02]  /*11e80*/  FSEL R28, R28, -INF , !P5 ;  /* 0xff8000001c1c7808 */ /* 0x000fc40006800000 */
[----:B------:R-:W-:Y:S01]  /*11e90*/  ISETP.GT.AND P5, PT, R5, 0x9, !P6 ;  /* 0x000000090500780c */ /* 0x000fe200077a4270 */
[----:B0-----:R-:W-:Y:S01]  /*11ea0*/  IMAD.IADD R7, R15, 0x1, R8 ;  /* 0x000000010f077824 */ /* 0x001fe200078e0208 */
[----:B------:R-:W-:Y:S02]  /*11eb0*/  ISETP.GE.AND P6, PT, R9, 0x11, PT ;  /* 0x000000110900780c */ /* 0x000fe40003fc6270 */
[----:B------:R-:W-:-:S04]  /*11ec0*/  ISETP.LT.OR P5, PT, R0, 0xa, P5 ;  /* 0x0000000a0000780c */ /* 0x000fc80002fa1670 */
        /* <DEDUP_REMOVED lines=61> */
[----:B------:R-:W-:-:S04]  /*122a0*/  ISETP.GT.AND P6, PT, R5, 0x39, !P6 ;  /* 0x000000390500780c */ /* 0x000fc800077c4270 */
[----:B------:R-:W-:Y:S02]  /*122b0*/  ISETP.LT.OR P6, PT, R0, 0x3a, P6 ;  /* 0x0000003a0000780c */ /* 0x000fe400037c1670 */
[----:B------:R-:W-:Y:S02]  /*122c0*/  VIADDMNMX R0, R8, R14, R13, PT ;  /* 0x0000000e08007246 */ /* 0x000fe4000380010d */
[----:B------:R-:W-:Y:S01]  /*122d0*/  FSEL R70, R53, -INF , !P6 ;  /* 0xff80000035467808 */ /* 0x000fe20007000000 */
[----:B------:R-:W-:Y:S08]  /*122e0*/  @!P3 BRA `(.L_x_1484) ;  /* 0x000000000050b947 */ /* 0x000ff00003800000 */
        /* <DEDUP_REMOVED lines=11> */
.L_x_1486:
[----:B------:R-:W-:-:S13]  /*123a0*/  ISETP.NE.AND P6, PT, R11, 0x1, PT ;  /* 0x000000010b00780c */ /* 0x000fda0003fc5270 */
[----:B------:R-:W0:Y:S02]  /*123b0*/  @P6 LDC.64 R8, c[0x0][0x9e8] ;  /* 0x00027a00ff086b82 */ /* 0x000e240000000a00 */
[----:B0-----:R-:W-:-:S05]  /*123c0*/  @P6 IMAD.HI.U32 R8, R3, R8, RZ ;  /* 0x0000000803086227 */ /* 0x001fca00078e00ff */
[----:B------:R-:W-:-:S07]  /*123d0*/  @P6 SHF.R.U32.HI R3, RZ, R9, R8 ;  /* 0x00000009ff036219 */ /* 0x000fce0000011608 */
.L_x_1487:
[----:B------:R-:W-:Y:S05]  /*123e0*/  BSYNC B0 ;  /* 0x0000000000007941 */ /* 0x000fea0003800000 */
.L_x_1485:
[----:B------:R-:W-:-:S04]  /*123f0*/  IMAD R8, R3, R11, -R12 ;  /* 0x0000000b03087224 */ /* 0x000fc800078e0a0c */
[----:B------:R-:W-:-:S05]  /*12400*/  IMAD R8, R197, -0x2, R8 ;  /* 0xfffffffec5087824 */ /* 0x000fca00078e0208 */
[----:B------:R-:W-:Y:S02]  /*12410*/  VIMNMX R7, R7, R8, !PT ;  /* 0x0000000807077248 */ /* 0x000fe40007fe0100 */
[----:B------:R-:W-:-:S07]  /*12420*/  VIADDMNMX R0, R8, R11, R0, PT ;  /* 0x0000000b08007246 */ /* 0x000fce0003800100 */
.L_x_1484:
[----:B------:R-:W-:Y:S02]  /*12430*/  ISETP.GT.AND P4, PT, R7, 0x1, !P4 ;  /* 0x000000010700780c */ /* 0x000fe40006784270 */
[----:B------:R-:W-:Y:S02]  /*12440*/  ISETP.NE.AND P6, PT, R25, RZ, PT ;  /* 0x000000ff1900720c */ /* 0x000fe40003fc5270 */
[----:B------:R-:W-:Y:S02]  /*12450*/  ISETP.LT.OR P4, PT, R0, 0x2, P4 ;  /* 0x000000020000780c */ /* 0x000fe40002781670 */
        /* <DEDUP_REMOVED lines=9> */
[----:B------:R-:W-:Y:S02]  /*124f0*/  ISETP.GT.AND P4, PT, R7, 0x9, !P6 ;  /* 0x000000090700780c */ /* 0x000fe40007784270 */
[----:B------:R-:W-:Y:S02]  /*12500*/  FMNMX.FTZ R5, R60, R5, !PT ;  /* 0x000000053c057209 */ /* 0x000fe40007810000 */
        /* <DEDUP_REMOVED lines=24> */
[----:B------:R-:W-:Y:S01]  /*12690*/  ISETP.NE.AND P4, PT, R63, RZ, PT ;  /* 0x000000ff3f00720c */ /* 0x000fe20003f85270 */
[----:B------:R-:W0:Y:S01]  /*126a0*/  SHFL.BFLY PT, R5, R12, 0x2, 0x1f ;  /* 0x0c401f000c057f89 */ /* 0x000e2200000e0000 */
[----:B------:R-:W-:Y:S02]  /*126b0*/  ISETP.NE.AND P6, PT, R20, RZ, PT ;  /* 0x000000ff1400720c */ /* 0x000fe40003fc5270 */
[C---:B------:R-:W-:Y:S02]  /*126c0*/  ISETP.GT.AND P4, PT, R7.reuse, 0x19, !P4 ;  /* 0x000000190700780c */ /* 0x040fe40006784270 */
[----:B------:R-:W-:-:S02]  /*126d0*/  ISETP.GT.AND P5, PT, R7, 0x38, !P5 ;  /* 0x000000380700780c */ /* 0x000fc40006fa4270 */
[C---:B------:R-:W-:Y:S02]  /*126e0*/  ISETP.LT.OR P4, PT, R0.reuse, 0x1a, P4 ;  /* 0x0000001a0000780c */ /* 0x040fe40002781670 */
[----:B------:R-:W-:Y:S02]  /*126f0*/  ISETP.LT.OR P5, PT, R0, 0x39, P5 ;  /* 0x000000390000780c */ /* 0x000fe40002fa1670 */
[----:B------:R-:W-:Y:S02]  /*12700*/  FSEL R39, R39, -INF , !P4 ;  /* 0xff80000027277808 */ /* 0x000fe40006000000 */
[----:B------:R-:W-:Y:S02]  /*12710*/  ISETP.NE.AND P4, PT, R37, RZ, PT ;  /* 0x000000ff2500720c */ /* 0x000fe40003f85270 */
[----:B------:R-:W-:Y:S02]  /*12720*/  FSEL R33, R54, -INF , !P5 ;  /* 0xff80000036217808 */ /* 0x000fe40006800000 */
[----:B------:R-:W-:-:S04]  /*12730*/  ISETP.GT.AND P4, PT, R7, 0x20, !P4 ;  /* 0x000000200700780c */ /* 0x000fc80006784270 */
[----:B------:R-:W-:Y:S02]  /*12740*/  ISETP.LT.OR P4, PT, R0, 0x21, P4 ;  /* 0x000000210000780c */ /* 0x000fe40002781670 */
[----:B0-----:R-:W-:Y:S02]  /*12750*/  FMNMX.FTZ R14, R12, R5, !PT ;  /* 0x000000050c0e7209 */ /* 0x001fe40007810000 */
[----:B------:R-:W-:Y:S02]  /*12760*/  FSEL R21, R42, -INF , !P4 ;  /* 0xff8000002a157808 */ /* 0x000fe40006000000 */
[----:B------:R-:W-:Y:S01]  /*12770*/  ISETP.NE.AND P4, PT, R65, RZ, PT ;  /* 0x000000ff4100720c */ /* 0x000fe20003f85270 */
[----:B------:R-:W0:Y:S03]  /*12780*/  SHFL.BFLY PT, R5, R14, 0x1, 0x1f ;  /* 0x0c201f000e057f89 */ /* 0x000e2600000e0000 */
[----:B------:R-:W-:-:S04]  /*12790*/  ISETP.GT.AND P4, PT, R7, 0x21, !P4 ;  /* 0x000000210700780c */ /* 0x000fc80006784270 */
[----:B------:R-:W-:-:S04]  /*127a0*/  ISETP.LT.OR P4, PT, R0, 0x22, P4 ;  /* 0x000000220000780c */ /* 0x000fc80002781670 */
[----:B------:R-:W-:Y:S02]  /*127b0*/  FSEL R43, R43, -INF , !P4 ;  /* 0xff8000002b2b7808 */ /* 0x000fe40006000000 */
[----:B------:R-:W-:-:S04]  /*127c0*/  ISETP.NE.AND P4, PT, R41, RZ, PT ;  /* 0x000000ff2900720c */ /* 0x000fc80003f85270 */
[----:B------:R-:W-:-:S04]  /*127d0*/  ISETP.GT.AND P4, PT, R7, 0x28, !P4 ;  /* 0x000000280700780c */ /* 0x000fc80006784270 */
[----:B------:R-:W-:Y:S02]  /*127e0*/  ISETP.LT.OR P4, PT, R0, 0x29, P4 ;  /* 0x000000290000780c */ /* 0x000fe40002781670 */
[----:B0-----:R-:W-:Y:S02]  /*127f0*/  FMNMX.FTZ R5, R14, R5, !PT ;  /* 0x000000050e057209 */ /* 0x001fe40007810000 */
[----:B------:R-:W-:Y:S02]  /*12800*/  FSEL R25, R46, -INF , !P4 ;  /* 0xff8000002e197808 */ /* 0x000fe40006000000 */
[----:B------:R-:W-:Y:S01]  /*12810*/  ISETP.NE.AND P4, PT, R67, RZ, PT ;  /* 0x000000ff4300720c */ /* 0x000fe20003f85270 */
[----:B------:R-:W-:-:S03]  /*12820*/  FFMA.FTZ R8, R2, R5, -8 ;  /* 0xc100000002087423 */ /* 0x000fc60000010005 */
[----:B------:R-:W-:-:S04]  /*12830*/  ISETP.GT.AND P4, PT, R7, 0x29, !P4 ;  /* 0x000000290700780c */ /* 0x000fc80006784270 */
[----:B------:R-:W-:-:S04]  /*12840*/  ISETP.LT.OR P4, PT, R0, 0x2a, P4 ;  /* 0x0000002a0000780c */ /* 0x000fc80002781670 */
[----:B------:R-:W-:Y:S02]  /*12850*/  FSEL R47, R47, -INF , !P4 ;  /* 0xff8000002f2f7808 */ /* 0x000fe40006000000 */
[----:B------:R-:W-:-:S04]  /*12860*/  ISETP.NE.AND P4, PT, R45, RZ, PT ;  /* 0x000000ff2d00720c */ /* 0x000fc80003f85270 */
[----:B------:R-:W-:-:S04]  /*12870*/  ISETP.GT.AND P4, PT, R7, 0x30, !P4 ;  /* 0x000000300700780c */ /* 0x000fc80006784270 */
[----:B------:R-:W-:-:S04]  /*12880*/  ISETP.LT.OR P4, PT, R0, 0x31, P4 ;  /* 0x000000310000780c */ /* 0x000fc80002781670 */
[----:B------:R-:W-:Y:S02]  /*12890*/  FSEL R29, R50, -INF , !P4 ;  /* 0xff800000321d7808 */ /* 0x000fe40006000000 */
[----:B------:R-:W-:-:S04]  /*128a0*/  ISETP.NE.AND P4, PT, R69, RZ, PT ;  /* 0x000000ff4500720c */ /* 0x000fc80003f85270 */
[----:B------:R-:W-:-:S04]  /*128b0*/  ISETP.GT.AND P4, PT, R7, 0x31, !P4 ;  /* 0x000000310700780c */ /* 0x000fc80006784270 */
[----:B------:R-:W-:-:S04]  /*128c0*/  ISETP.LT.OR P4, PT, R0, 0x32, P4 ;  /* 0x000000320000780c */ /* 0x000fc80002781670 */
[----:B------:R-:W-:Y:S02]  /*128d0*/  FSEL R51, R51, -INF , !P4 ;  /* 0xff80000033337808 */ /* 0x000fe40006000000 */
[----:B------:R-:W-:Y:S02]  /*128e0*/  ISETP.GT.AND P4, PT, R7, RZ, !P6 ;  /* 0x000000ff0700720c */ /* 0x000fe40007784270 */
[----:B------:R-:W-:Y:S02]  /*128f0*/  ISETP.NE.AND P6, PT, R49, RZ, PT ;  /* 0x000000ff3100720c */ /* 0x000fe40003fc5270 */
[----:B------:R-:W-:-:S04]  /*12900*/  ISETP.LT.OR P4, PT, R0, 0x1, P4 ;  /* 0x000000010000780c */ /* 0x000fc80002781670 */
[----:B------:R-:W-:Y:S02]  /*12910*/  FSEL R3, R26, -INF , !P4 ;  /* 0xff8000001a037808 */ /* 0x000fe40006000000 */
[----:B------:R-:W-:-:S04]  /*12920*/  FSETP.NEU.FTZ.AND P4, PT, R5, -INF , PT ;  /* 0xff8000000500780b */ /* 0x000fc80003f9d000 */
[----:B------:R-:W-:Y:S02]  /*12930*/  FSEL R37, R8, RZ, P4 ;  /* 0x000000ff08257208 */ /* 0x000fe40002000000 */
[----:B------:R-:W-:Y:S02]  /*12940*/  FMNMX.FTZ R8, R3, R27, !PT ;  /* 0x0000001b03087209 */ /* 0x000fe40007810000 */
[----:B------:R-:W-:Y:S01]  /*12950*/  ISETP.GT.AND P4, PT, R7, 0x39, !P6 ;  /* 0x000000390700780c */ /* 0x000fe20007784270 */
[----:B------:R-:W-:-:S01]  /*12960*/  FFMA.FTZ R14, R2, R59, -R37 ;  /* 0x0000003b020e7223 */ /* 0x000fc20000010825 */
[----:B------:R-:W-:Y:S01]  /*12970*/  FMNMX.FTZ R8, R9, R8, !PT ;  /* 0x0000000809087209 */ /* 0x000fe20007810000 */
[----:B------:R-:W-:-:S01]  /*12980*/  FFMA.FTZ R12, R2, R24, -R37 ;  /* 0x00000018020c7223 */ /* 0x000fc20000010825 */
[----:B------:R-:W-:Y:S01]  /*12990*/  ISETP.LT.OR P4, PT, R0, 0x3a, P4 ;  /* 0x0000003a0000780c */ /* 0x000fe20002781670 */
[----:B------:R-:W-:-:S01]  /*129a0*/  FFMA.FTZ R0, R2, R28, -R37 ;  /* 0x0000001c02007223 */ /* 0x000fc20000010825 */
[----:B------:R-:W-:Y:S01]  /*129b0*/  FMNMX.FTZ R8, R31, R8, !PT ;  /* 0x000000081f087209 */ /* 0x000fe20007810000 */
[----:B------:R-:W-:-:S01]  /*129c0*/  FFMA.FTZ R24, R2, R58, -R37 ;  /* 0x0000003a02187223 */ /* 0x000fc20000010825 */
[----:B------:R-:W-:Y:S01]  /*129d0*/  FSEL R55, R55, -INF , !P4 ;  /* 0xff80000037377808 */ /* 0x000fe20006000000 */
        /* <DEDUP_REMOVED lines=8> */
[----:B------:R0:W-:Y:S01]  /*12a60*/  MUFU.EX2 R45, R24 ;  /* 0x00000018002d7308 */ /* 0x0001e20000000800 */
[----:B------:R-:W-:-:S04]  /*12a70*/  FMNMX.FTZ R8, R15, R8, !PT ;  /* 0x000000080f087209 */ /* 0x000fc80007810000 */
[----:B------:R-:W-:-:S03]  /*12a80*/  FMNMX.FTZ R8, R39, R8, !PT ;  /* 0x0000000827087209 */ /* 0x000fc60007810000 */
[----:B------:R-:W-:Y:S01]  /*12a90*/  MUFU.EX2 R12, R12 ;  /* 0x0000000c000c7308 */ /* 0x000fe20000000800 */
[----:B------:R-:W-:Y:S01]  /*12aa0*/  FMNMX.FTZ R8, R21, R8, !PT ;  /* 0x0000000815087209 */ /* 0x000fe20007810000 */
[----:B0-----:R-:W-:-:S03]  /*12ab0*/  FFMA.FTZ R24, R2, R66, -R37 ;  /* 0x0000004202187223 */ /* 0x001fc60000010825 */
[----:B------:R-:W-:-:S03]  /*12ac0*/  FMNMX.FTZ R8, R43, R8, !PT ;  /* 0x000000082b087209 */ /* 0x000fc60007810000 */
[----:B------:R0:W1:Y:S01]  /*12ad0*/  MUFU.EX2 R41, R14 ;  /* 0x0000000e00297308 */ /* 0x0000620000000800 */
[----:B------:R-:W-:-:S04]  /*12ae0*/  FMNMX.FTZ R8, R25, R8, !PT ;  /* 0x0000000819087209 */ /* 0x000fc80007810000 */
[----:B------:R-:W-:-:S03]  /*12af0*/  FMNMX.FTZ R8, R47, R8, !PT ;  /* 0x000000082f087209 */ /* 0x000fc60007810000 */
[----:B------:R-:W-:Y:S01]  /*12b00*/  MUFU.EX2 R61, R24 ;  /* 0x00000018003d7308 */ /* 0x000fe20000000800 */
[----:B------:R-:W-:Y:S01]  /*12b10*/  FMNMX.FTZ R8, R29, R8, !PT ;  /* 0x000000081d087209 */ /* 0x000fe20007810000 */
[----:B0-----:R-:W-:-:S03]  /*12b20*/  FFMA.FTZ R14, R2, R60, -R37 ;  /* 0x0000003c020e7223 */ /* 0x001fc60000010825 */
[----:B------:R-:W-:-:S03]  /*12b30*/  FMNMX.FTZ R8, R51, R8, !PT ;  /* 0x0000000833087209 */ /* 0x000fc60007810000 */
[----:B------:R-:W-:Y:S01]  /*12b40*/  MUFU.EX2 R63, R34 ;  /* 0x00000022003f7308 */ /* 0x000fe20000000800 */
[----:B------:R-:W-:-:S04]  /*12b50*/  FMNMX.FTZ R8, R33, R8, !PT ;  /* 0x0000000821087209 */ /* 0x000fc80007810000 */
[----:B------:R-:W-:-:S03]  /*12b60*/  FMNMX.FTZ R8, R55, R8, !PT ;  /* 0x0000000837087209 */ /* 0x000fc60007810000 */
[----:B------:R-:W-:Y:S02]  /*12b70*/  MUFU.EX2 R26, R26 ;  /* 0x0000001a001a7308 */ /* 0x000fe40000000800 */
[----:B------:R-:W0:Y:S06]  /*12b80*/  SHFL.BFLY PT, R7, R8, 0x2, 0x1f ;  /* 0x0c401f0008077f89 */ /* 0x000e2c00000e0000 */
[----:B------:R-:W-:Y:S08]  /*12b90*/  MUFU.EX2 R28, R28 ;  /* 0x0000001c001c7308 */ /* 0x000ff00000000800 */
[----:B------:R2:W-:Y:S08]  /*12ba0*/  MUFU.EX2 R53, R30 ;  /* 0x0000001e00357308 */ /* 0x0005f00000000800 */
[----:B------:R3:W-:Y:S01]  /*12bb0*/  MUFU.EX2 R49, R14 ;  /* 0x0000000e00317308 */ /* 0x0007e20000000800 */
[----:B--2---:R-:W-:-:S01]  /*12bc0*/  FFMA.FTZ R30, R2, R48, -R37 ;  /* 0x00000030021e7223 */ /* 0x004fc20000010825 */
[----:B0-----:R-:W-:Y:S01]  /*12bd0*/  FMNMX.FTZ R0, R8, R7, !PT ;  /* 0x0000000708007209 */ /* 0x001fe20007810000 */
[----:B------:R-:W-:-:S04]  /*12be0*/  FFMA.FTZ R8, R2, R64, -R37 ;  /* 0x0000004002087223 */ /* 0x000fc80000010825 */
[----:B------:R-:W0:Y:S01]  /*12bf0*/  SHFL.BFLY PT, R7, R0, 0x1, 0x1f ;  /* 0x0c201f0000077f89 */ /* 0x000e2200000e0000 */
[----:B------:R2:W-:Y:S01]  /*12c00*/  MUFU.EX2 R59, R8 ;  /* 0x00000008003b7308 */ /* 0x0005e20000000800 */
[----:B---3--:R-:W-:-:S07]  /*12c10*/  FFMA.FTZ R14, R2, R44, -R37 ;  /* 0x0000002c020e7223 */ /* 0x008fce0000010825 */
[----:B------:R-:W-:Y:S08]  /*12c20*/  MUFU.EX2 R14, R14 ;  /* 0x0000000e000e7308 */ /* 0x000ff00000000800 */
[----:B------:R-:W-:Y:S01]  /*12c30*/  MUFU.EX2 R32, R32 ;  /* 0x0000002000207308 */ /* 0x000fe20000000800 */
[----:B0-----:R-:W-:Y:S01]  /*12c40*/  FMNMX.FTZ R7, R0, R7, !PT ;  /* 0x0000000700077209 */ /* 0x001fe20007810000 */
[C-C-:B------:R-:W-:Y:S01]  /*12c50*/  FFMA.FTZ R0, R2.reuse, R52, -R37.reuse ;  /* 0x0000003402007223 */ /* 0x140fe20000010825 */
[----:B------:R-:W-:-:S05]  /*12c60*/  FFMA.FTZ R37, R2, R70, -R37 ;  /* 0x0000004602257223 */ /* 0x000fca0000010825 */
[----:B------:R-:W-:Y:S01]  /*12c70*/  MUFU.EX2 R30, R30 ;  /* 0x0000001e001e7308 */ /* 0x000fe20000000800 */
[----:B------:R-:W-:Y:S01]  /*12c80*/  FSETP.NEU.FTZ.AND P4, PT, R7, -INF , PT ;  /* 0xff8000000700780b */ /* 0x000fe20003f9d000 */
[----:B--2---:R-:W-:-:S05]  /*12c90*/  FFMA.FTZ R8, R2, R7, -8 ;  /* 0xc100000002087423 */ /* 0x004fca0000010007 */
[----:B------:R-:W-:Y:S01]  /*12ca0*/  FSEL R8, R8, RZ, P4 ;  /* 0x000000ff08087208 */ /* 0x000fe20002000000 */
[----:B------:R-:W-:Y:S04]  /*12cb0*/  MUFU.EX2 R0, R0 ;  /* 0x0000000000007308 */ /* 0x000fe80000000800 */
[----:B------:R-:W-:-:S01]  /*12cc0*/  FFMA.FTZ R3, R2, R3, -R8 ;  /* 0x0000000302037223 */ /* 0x000fc20000010808 */
[C-C-:B------:R-:W-:Y:S01]  /*12cd0*/  FFMA.FTZ R27, R2.reuse, R27, -R8.reuse ;  /* 0x0000001b021b7223 */ /* 0x140fe20000010808 */
[----:B------:R-:W-:-:S01]  /*12ce0*/  FFMA.FTZ R9, R2, R9, -R8 ;  /* 0x0000000902097223 */ /* 0x000fc20000010808 */
[C-C-:B------:R-:W-:Y:S01]  /*12cf0*/  FFMA.FTZ R31, R2.reuse, R31, -R8.reuse ;  /* 0x0000001f021f7223 */ /* 0x140fe20000010808 */
[----:B------:R-:W-:-:S01]  /*12d00*/  FFMA.FTZ R13, R2, R13, -R8 ;  /* 0x0000000d020d7223 */ /* 0x000fc20000010808 */
[----:B------:R1:W-:Y:S01]  /*12d10*/  MUFU.EX2 R24, R27 ;  /* 0x0000001b00187308 */ /* 0x0003e20000000800 */
[----:B------:R-:W-:-:S01]  /*12d20*/  FFMA.FTZ R35, R2, R35, -R8 ;  /* 0x0000002302237223 */ /* 0x000fc20000010808 */
[C-C-:B------:R-:W-:Y:S01]  /*12d30*/  FFMA.FTZ R15, R2.reuse, R15, -R8.reuse ;  /* 0x0000000f020f7223 */ /* 0x140fe20000010808 */
[----:B------:R-:W-:-:S01]  /*12d40*/  FFMA.FTZ R39, R2, R39, -R8 ;  /* 0x0000002702277223 */ /* 0x000fc20000010808 */
[C-C-:B------:R-:W-:Y:S01]  /*12d50*/  FFMA.FTZ R21, R2.reuse, R21, -R8.reuse ;  /* 0x0000001502157223 */ /* 0x140fe20000010808 */
[----:B------:R-:W-:-:S01]  /*12d60*/  FFMA.FTZ R43, R2, R43, -R8 ;  /* 0x0000002b022b7223 */ /* 0x000fc20000010808 */
[C-C-:B------:R-:W-:Y:S01]  /*12d70*/  FFMA.FTZ R25, R2.reuse, R25, -R8.reuse ;  /* 0x0000001902197223 */ /* 0x140fe20000010808 */
[----:B------:R-:W-:-:S01]  /*12d80*/  FFMA.FTZ R47, R2, R47, -R8 ;  /* 0x0000002f022f7223 */ /* 0x000fc20000010808 */
[----:B------:R-:W0:Y:S01]  /*12d90*/  MUFU.EX2 R3, R3 ;  /* 0x0000000300037308 */ /* 0x000e220000000800 */
[----:B-1----:R-:W-:-:S01]  /*12da0*/  FADD.FTZ R27, R12, R41 ;  /* 0x000000290c1b7221 */ /* 0x002fc20000010000 */
[C-C-:B------:R-:W-:Y:S01]  /*12db0*/  FFMA.FTZ R29, R2.reuse, R29, -R8.reuse ;  /* 0x0000001d021d7223 */ /* 0x140fe20000010808 */
[----:B------:R-:W-:-:S01]  /*12dc0*/  FFMA.FTZ R51, R2, R51, -R8 ;  /* 0x0000003302337223 */ /* 0x000fc20000010808 */
[----:B------:R-:W-:Y:S01]  /*12dd0*/  FFMA.FTZ R33, R2, R33, -R8 ;  /* 0x0000002102217223 */ /* 0x000fe20000010808 */
[----:B------:R-:W-:-:S01]  /*12de0*/  FADD.FTZ R44, R20, R27 ;  /* 0x0000001b142c7221 */ /* 0x000fc20000010000 */
[----:B------:R-:W-:Y:S01]  /*12df0*/  F2FP.SATFINITE.E4M3.F32.PACK_AB_MERGE_C R27, R45, R20, RZ ;  /* 0x000000142d1b723e */ /* 0x000fe200048070ff */
[----:B------:R-:W-:-:S01]  /*12e00*/  FFMA.FTZ R8, R2, R55, -R8 ;  /* 0x0000003702087223 */ /* 0x000fc20000010808 */
[----:B------:R-:W1:Y:S01]  /*12e10*/  MUFU.EX2 R9, R9 ;  /* 0x0000000900097308 */ /* 0x000e620000000800 */
[----:B------:R-:W-:-:S01]  /*12e20*/  FADD.FTZ R45, R45, R44 ;  /* 0x0000002c2d2d7221 */ /* 0x000fc20000010000 */
[----:B------:R-:W-:-:S06]  /*12e30*/  F2FP.SATFINITE.E4M3.F32.PACK_AB_MERGE_C R188, R41, R12, R27 ;  /* 0x0000000c29bc723e */ /* 0x000fcc000480701b */
[----:B------:R2:W3:Y:S01]  /*12e40*/  MUFU.EX2 R34, R31 ;  /* 0x0000001f00227308 */ /* 0x0004e20000000800 */
[----:B0-----:R-:W-:-:S07]  /*12e50*/  FADD.FTZ R42, R3, R24 ;  /* 0x00000018032a7221 */ /* 0x001fce0000010000 */
[----:B------:R-:W0:Y:S01]  /*12e60*/  MUFU.EX2 R13, R13 ;  /* 0x0000000d000d7308 */ /* 0x000e220000000800 */
[----:B-1----:R-:W-:-:S01]  /*12e70*/  FADD.FTZ R27, R9, R42 ;  /* 0x0000002a091b7221 */ /* 0x002fc20000010000 */
[----:B------:R-:W-:-:S04]  /*12e80*/  FADD.FTZ R42, R26, R45 ;  /* 0x0000002d1a2a7221 */ /* 0x000fc80000010000 */
[----:B--2---:R-:W-:Y:S02]  /*12e90*/  FADD.FTZ R31, R49, R42 ;  /* 0x0000002a311f7221 */ /* 0x004fe40000010000 */
[----:B------:R1:W2:Y:S01]  /*12ea0*/  MUFU.EX2 R36, R35 ;  /* 0x0000002300247308 */ /* 0x0002a20000000800 */
[----:B---3--:R-:W-:-:S01]  /*12eb0*/  FADD.FTZ R12, R34, R27 ;  /* 0x0000001b220c7221 */ /* 0x008fc20000010000 */
[----:B------:R-:W-:-:S04]  /*12ec0*/  F2FP.SATFINITE.E4M3.F32.PACK_AB_MERGE_C R34, R34, R9, RZ ;  /* 0x000000092222723e */ /* 0x000fc800048070ff */
[----:B------:R-:W-:Y:S02]  /*12ed0*/  F2FP.SATFINITE.E4M3.F32.PACK_AB_MERGE_C R189, R24, R3, R34 ;  /* 0x0000000318bd723e */ /* 0x000fe40004807022 */
[----:B------:R-:W3:Y:S01]  /*12ee0*/  MUFU.EX2 R15, R15 ;  /* 0x0000000f000f7308 */ /* 0x000ee20000000800 */
[----:B-1----:R-:W-:Y:S01]  /*12ef0*/  F2FP.SATFINITE.E4M3.F32.PACK_AB_MERGE_C R35, R53, R28, RZ ;  /* 0x0000001c3523723e */ /* 0x002fe200048070ff */
[----:B0-----:R-:W-:Y:S01]  /*12f00*/  FADD.FTZ R27, R13, R12 ;  /* 0x0000000c0d1b7221 */ /* 0x001fe20000010000 */
[----:B------:R-:W-:-:S01]  /*12f10*/  FADD.FTZ R28, R28, R31 ;  /* 0x0000001f1c1c7221 */ /* 0x000fc20000010000 */
[----:B------:R-:W-:Y:S02]  /*12f20*/  F2FP.SATFINITE.E4M3.F32.PACK_AB_MERGE_C R31, R61, R14, RZ ;  /* 0x0000000e3d1f723e */ /* 0x000fe400048070ff */
[----:B------:R-:W-:Y:S01]  /*12f30*/  F2FP.SATFINITE.E4M3.F32.PACK_AB_MERGE_C R190, R49, R26, R35 ;  /* 0x0000001a31be723e */ /* 0x000fe20004807023 */
[----:B------:R-:W-:Y:S01]  /*12f40*/  FADD.FTZ R53, R53, R28 ;  /* 0x0000001c35357221 */ /* 0x000fe20000010000 */
[----:B------:R-:W0:Y:S01]  /*12f50*/  MUFU.EX2 R38, R39 ;  /* 0x0000002700267308 */ /* 0x000e220000000800 */
[----:B--2---:R-:W-:-:S01]  /*12f60*/  FADD.FTZ R26, R36, R27 ;  /* 0x0000001b241a7221 */ /* 0x004fc20000010000 */
[----:B------:R-:W1:Y:S01]  /*12f70*/  @P2 LDC R35, c[0x0][0x44c] ;  /* 0x00011300ff232b82 */ /* 0x000e620000000800 */
[----:B------:R-:W-:Y:S01]  /*12f80*/  F2FP.SATFINITE.E4M3.F32.PACK_AB_MERGE_C R184, R59, R32, R31 ;  /* 0x000000203bb8723e */ /* 0x000fe2000480701f */
[----:B------:R-:W-:-:S04]  /*12f90*/  FADD.FTZ R32, R32, R53 ;  /* 0x0000003520207221 */ /* 0x000fc80000010000 */
[----:B------:R-:W2:Y:S01]  /*12fa0*/  MUFU.EX2 R21, R21 ;  /* 0x0000001500157308 */ /* 0x000ea20000000800 */
[----:B---3--:R-:W-:-:S01]  /*12fb0*/  FADD.FTZ R27, R15, R26 ;  /* 0x0000001a0f1b7221 */ /* 0x008fc20000010000 */
[----:B------:R-:W3:Y:S01]  /*12fc0*/  @P2 LDC R28, c[0x0][0x450] ;  /* 0x00011400ff1c2b82 */ /* 0x000ee20000000800 */
[----:B------:R-:W-:-:S04]  /*12fd0*/  FADD.FTZ R59, R59, R32 ;  /* 0x000000203b3b7221 */ /* 0x000fc80000010000 */
[----:B------:R-:W-:Y:S01]  /*12fe0*/  FADD.FTZ R14, R14, R59 ;  /* 0x0000003b0e0e7221 */ /* 0x000fe20000010000 */
[----:B------:R-:W4:Y:S01]  /*12ff0*/  MUFU.EX2 R40, R43 ;  /* 0x0000002b00287308 */ /* 0x000f220000000800 */
[----:B0-----:R-:W-:-:S01]  /*13000*/  FADD.FTZ R26, R38, R27 ;  /* 0x0000001b261a7221 */ /* 0x001fc20000010000 */
[----:B------:R-:W-:Y:S01]  /*13010*/  F2FP.SATFINITE.E4M3.F32.PACK_AB_MERGE_C R15, R38, R15, RZ ;  /* 0x0000000f260f723e */ /* 0x000fe200048070ff */
[----:B------:R-:W-:-:S03]  /*13020*/  FADD.FTZ R61, R61, R14 ;  /* 0x0000000e3d3d7221 */ /* 0x000fc60000010000 */
[----:B------:R-:W-:Y:S02]  /*13030*/  F2FP.SATFINITE.E4M3.F32.PACK_AB_MERGE_C R191, R36, R13, R15 ;  /* 0x0000000d24bf723e */ /* 0x000fe4000480700f */
[----:B------:R-:W0:Y:S01]  /*13040*/  MUFU.EX2 R25, R25 ;  /* 0x0000001900197308 */ /* 0x000e220000000800 */
[----:B--2---:R-:W-:-:S01]  /*13050*/  FADD.FTZ R9, R21, R26 ;  /* 0x0000001a15097221 */ /* 0x004fc20000010000 */
[----:B-1----:R-:W-:-:S06]  /*13060*/  @P2 IMAD.HI.U32 R35, R204, R35, RZ ;  /* 0x00000023cc232227 */ /* 0x002fcc00078e00ff */
[----:B------:R-:W1:Y:S01]  /*13070*/  MUFU.EX2 R37, R37 ;  /* 0x0000002500257308 */ /* 0x000e620000000800 */
[----:B----4-:R-:W-:-:S07]  /*13080*/  FADD.FTZ R26, R40, R9 ;  /* 0x00000009281a7221 */ /* 0x010fce0000010000 */
[----:B------:R-:W2:Y:S01]  /*13090*/  MUFU.EX2 R20, R47 ;  /* 0x0000002f00147308 */ /* 0x000ea20000000800 */
[----:B0-----:R-:W-:-:S07]  /*130a0*/  FADD.FTZ R3, R25, R26 ;  /* 0x0000001a19037221 */ /* 0x001fce0000010000 */
[----:B------:R-:W0:Y:S01]  /*130b0*/  MUFU.EX2 R29, R29 ;  /* 0x0000001d001d7308 */ /* 0x000e220000000800 */
[----:B-1----:R-:W-:-:S04]  /*130c0*/  F2FP.SATFINITE.E4M3.F32.PACK_AB_MERGE_C R9, R37, R0, RZ ;  /* 0x000000002509723e */ /* 0x002fc800048070ff */
[----:B------:R-:W-:Y:S01]  /*130d0*/  F2FP.SATFINITE.E4M3.F32.PACK_AB_MERGE_C R186, R63, R30, R9 ;  /* 0x0000001e3fba723e */ /* 0x000fe20004807009 */
[----:B------:R-:W-:-:S02]  /*130e0*/  FADD.FTZ R30, R30, R61 ;  /* 0x0000003d1e1e7221 */ /* 0x000fc40000010000 */
[----:B------:R-:W1:Y:S01]  /*130f0*/  MUFU.EX2 R12, R51 ;  /* 0x00000033000c7308 */ /* 0x000e620000000800 */
[C---:B--2---:R-:W-:Y:S01]  /*13100*/  F2FP.SATFINITE.E4M3.F32.PACK_AB_MERGE_C R25, R20.reuse, R25, RZ ;  /* 0x000000191419723e */ /* 0x044fe200048070ff */
[----:B------:R-:W-:Y:S01]  /*13110*/  FADD.FTZ R20, R20, R3 ;  /* 0x0000000314147221 */ /* 0x000fe20000010000 */
[----:B------:R-:W-:-:S02]  /*13120*/  FADD.FTZ R63, R63, R30 ;  /* 0x0000001e3f3f7221 */ /* 0x000fc40000010000 */
[----:B------:R-:W-:Y:S02]  /*13130*/  F2FP.SATFINITE.E4M3.F32.PACK_AB_MERGE_C R185, R40, R21, R25 ;  /* 0x0000001528b9723e */ /* 0x000fe40004807019 */
[----:B------:R-:W-:-:S01]  /*13140*/  FADD.FTZ R0, R0, R63 ;  /* 0x0000003f00007221 */ /* 0x000fc20000010000 */
[----:B------:R-:W-:Y:S01]  /*13150*/  MUFU.EX2 R33, R33 ;  /* 0x0000002100217308 */ /* 0x000fe20000000800 */
[----:B0-----:R-:W-:-:S01]  /*13160*/  FADD.FTZ R3, R29, R20 ;  /* 0x000000141d037221 */ /* 0x001fc20000010000 */
[----:B------:R-:W-:Y:S01]  /*13170*/  IMAD.MOV.U32 R20, RZ, RZ, R204 ;  /* 0x000000ffff147224 */ /* 0x000fe200078e00cc */
[----:B---3--:R-:W-:-:S05]  /*13180*/  @P2 SHF.R.U32.HI R20, RZ, R28, R35 ;  /* 0x0000001cff142219 */ /* 0x008fca0000011623 */
[----:B------:R-:W0:Y:S01]  /*13190*/  MUFU.EX2 R8, R8 ;  /* 0x0000000800087308 */ /* 0x000e220000000800 */
[----:B-1----:R-:W-:-:S01]  /*131a0*/  FADD.FTZ R14, R12, R3 ;  /* 0x000000030c0e7221 */ /* 0x002fc20000010000 */
[----:B------:R-:W-:-:S04]  /*131b0*/  IMAD.IADD R57, R57, 0x1, R20 ;  /* 0x0000000139397824 */ /* 0x000fc800078e0214 */
[----:B------:R-:W-:Y:S01]  /*131c0*/  IMAD.IADD R10, R57, 0x1, R10 ;  /* 0x00000001390a7824 */ /* 0x000fe200078e020a */
[----:B0-----:R-:W-:Y:S01]  /*131d0*/  F2FP.SATFINITE.E4M3.F32.PACK_AB_MERGE_C R3, R8, R33, RZ ;  /* 0x000000210803723e */ /* 0x001fe200048070ff */
[----:B------:R-:W-:-:S03]  /*131e0*/  FADD.FTZ R33, R33, R14 ;  /* 0x0000000e21217221 */ /* 0x000fc60000010000 */
[----:B------:R-:W-:Y:S01]  /*131f0*/  F2FP.SATFINITE.E4M3.F32.PACK_AB_MERGE_C R187, R12, R29, R3 ;  /* 0x0000001d0cbb723e */ /* 0x000fe20004807003 */
[----:B------:R-:W-:-:S01]  /*13200*/  FADD.FTZ R3, R37, R0 ;  /* 0x0000000025037221 */ /* 0x000fc20000010000 */
[----:B------:R-:W-:Y:S01]  /*13210*/  FADD.FTZ R0, R8, R33 ;  /* 0x0000002108007221 */ /* 0x000fe20000010000 */
[----:B------:R-:W-:Y:S01]  /*13220*/  VIADD R8, R56, 0xfffffffe ;  /* 0xfffffffe38087836 */ /* 0x000fe20000000000 */
        /* <DEDUP_REMOVED lines=12> */
.L_x_1490:
[----:B------:R-:W-:-:S13]  /*132f0*/  ISETP.NE.AND P4, PT, R11, 0x1, PT ;  /* 0x000000010b00780c */ /* 0x000fda0003f85270 */
[----:B------:R-:W0:Y:S02]  /*13300*/  @P4 LDC.64 R12, c[0x0][0x9e8] ;  /* 0x00027a00ff0c4b82 */ /* 0x000e240000000a00 */
[----:B0-----:R-:W-:-:S05]  /*13310*/  @P4 IMAD.HI.U32 R12, R9, R12, RZ ;  /* 0x0000000c090c4227 */ /* 0x001fca00078e00ff */
[----:B------:R-:W-:-:S07]  /*13320*/  @P4 SHF.R.U32.HI R9, RZ, R13, R12 ;  /* 0x0000000dff094219 */ /* 0x000fce000001160c */
.L_x_1491:
[----:B------:R-:W-:Y:S05]  /*13330*/  BSYNC B0 ;  /* 0x0000000000007941 */ /* 0x000fea0003800000 */
.L_x_1489:
[----:B------:R-:W-:-:S05]  /*13340*/  IMAD R9, R9, R11, R11 ;  /* 0x0000000b09097224 */ /* 0x000fca00078e020b */
[----:B------:R-:W-:-:S07]  /*13350*/  VIMNMX R10, R10, R9, PT ;  /* 0x000000090a0a7248 */ /* 0x000fce0003fe0100 */
.L_x_1488:
[----:B------:R-:W-:Y:S01]  /*13360*/  SHF.R.S32.HI R9, RZ, 0x1f, R10 ;  /* 0x0000001fff097819 */ /* 0x000fe2000001140a */
[----:B------:R-:W-:Y:S01]  /*13370*/  ULDC UR49, c[0x0][0x9e4] ;  /* 0x0002790000317ab9 */ /* 0x000fe20000000800 */
[----:B------:R-:W-:Y:S01]  /*13380*/  ULDC UR48, c[0x0][0x9e4] ;  /* 0x0002790000307ab9 */ /* 0x000fe20000000800 */
[----:B------:R-:W-:Y:S01]  /*13390*/  ULDC UR50, c[0x0][0x9dc] ;  /* 0x0002770000327ab9 */ /* 0x000fe20000000800 */
[----:B------:R-:W-:Y:S01]  /*133a0*/  LEA.HI R9, R9, R10, RZ, 0x6 ;  /* 0x0000000a09097211 */ /* 0x000fe200078f30ff */
[----:B------:R-:W-:Y:S01]  /*133b0*/  ULDC UR52, c[0x0][0x9dc] ;  /* 0x0002770000347ab9 */ /* 0x000fe20000000800 */
[----:B------:R-:W-:Y:S01]  /*133c0*/  ULDC UR53, c[0x0][0x9e0] ;  /* 0x0002780000357ab9 */ /* 0x000fe20000000800 */
[----:B------:R-:W-:Y:S01]  /*133d0*/  ULDC UR51, c[0x0][0x9e0] ;  /* 0x0002780000337ab9 */ /* 0x000fe20000000800 */
[----:B------:R-:W-:Y:S02]  /*133e0*/  SHF.R.S32.HI R10, RZ, 0x6, R9 ;  /* 0x00000006ff0a7819 */ /* 0x000fe40000011409 */
[----:B------:R-:W-:-:S02]  /*133f0*/  CS2R R150, SRZ ;  /* 0x0000000000967805 */ /* 0x000fc4000001ff00 */
[----:B------:R-:W-:Y:S02]  /*13400*/  CS2R R148, SRZ ;  /* 0x0000000000947805 */ /* 0x000fe4000001ff00 */
[----:B------:R-:W-:Y:S02]  /*13410*/  CS2R R146, SRZ ;  /* 0x0000000000927805 */ /* 0x000fe4000001ff00 */
[----:B------:R-:W-:Y:S02]  /*13420*/  VIMNMX R9, R201, R10, !PT ;  /* 0x0000000ac9097248 */ /* 0x000fe40007fe0100 */
[----:B------:R-:W-:Y:S02]  /*13430*/  CS2R R144, SRZ ;  /* 0x0000000000907805 */ /* 0x000fe4000001ff00 */
[----:B------:R-:W-:Y:S02]  /*13440*/  CS2R R142, SRZ ;  /* 0x00000000008e7805 */ /* 0x000fe4000001ff00 */
[----:B------:R-:W-:-:S02]  /*13450*/  CS2R R140, SRZ ;  /* 0x00000000008c7805 */ /* 0x000fc4000001ff00 */
[----:B------:R-:W-:Y:S02]  /*13460*/  ISETP.GE.AND P4, PT, R8, R9, PT ;  /* 0x000000090800720c */ /* 0x000fe40003f86270 */
        /* <DEDUP_REMOVED lines=58> */
[----:B------:R-:W-:Y:S06]  /*13810*/  @!P4 BRA `(.L_x_1492) ;  /* 0x000000240038c947 */ /* 0x000fec0003800000 */
[----:B------:R-:W-:-:S07]  /*13820*/  IMAD.MOV.U32 R151, RZ, RZ, RZ ;  /* 0x000000ffff977224 */ /* 0x000fce00078e00ff */
.L_x_1511:
[----:B------:R-:W-:Y:S01]  /*13830*/  VIADD R12, R199, 0x1 ;  /* 0x00000001c70c7836 */ /* 0x000fe20000000000 */
[----:B------:R-:W-:Y:S05]  /*13840*/  YIELD ;  /* 0x0000000000007946 */ /* 0x000fea0003800000 */
[----:B------:R-:W-:-:S04]  /*13850*/  ISETP.NE.AND P4, PT, R12, 0x2, PT ;  /* 0x000000020c00780c */ /* 0x000fc80003f85270 */
[----:B------:R-:W-:Y:S02]  /*13860*/  SEL R6, RZ, 0x1, P4 ;  /* 0x00000001ff067807 */ /* 0x000fe40002000000 */
[----:B------:R-:W-:Y:S02]  /*13870*/  SEL R12, R12, RZ, P4 ;  /* 0x000000ff0c0c7207 */ /* 0x000fe40002000000 */
[----:B------:R-:W-:Y:S02]  /*13880*/  ISETP.NE.AND P4, PT, R200, RZ, PT ;  /* 0x000000ffc800720c */ /* 0x000fe40003f85270 */
[----:B------:R-:W-:-:S11]  /*13890*/  LOP3.LUT R13, R193, R6, RZ, 0x3c, !PT ;  /* 0x00000006c10d7212 */ /* 0x000fd600078e3cff */
[----:B------:R-:W-:Y:S05]  /*138a0*/  @P4 BRA `(.L_x_1493) ;  /* 0x0000000000304947 */ /* 0x000fea0003800000 */
[----:B------:R-:W-:Y:S05]  /*138b0*/  @!P0 BRA `(.L_x_1494) ;  /* 0x0000000000048947 */ /* 0x000fea0003800000 */
[----:B------:R-:W-:Y:S01]  /*138c0*/  BPT.TRAP 0x1 ;  /* 0x000000040000795c */ /* 0x000fe20000300000 */
.L_x_1494:
[----:B------:R-:W-:Y:S02]  /*138d0*/  LEA R11, R12, R16, 0x3 ;  /* 0x000000100c0b7211 */ /* 0x000fe400078e18ff */
[----:B------:R-:W-:-:S04]  /*138e0*/  SHF.L.U32 R6, R13, 0x1f, RZ ;  /* 0x0000001f0d067819 */ /* 0x000fc800000006ff */
[----:B------:R0:W1:Y:S01]  /*138f0*/  SYNCS.PHASECHK.TRANS64.TRYWAIT P5, [R11+URZ+0x28430], R6 ;  /* 0x028430060b0075a7 */ /* 0x00006200080a017f */
[----:B------:R-:W-:Y:S05]  /*13900*/  @!P0 BRA `(.L_x_1495) ;  /* 0x0000000000048947 */ /* 0x000fea0003800000 */
[----:B------:R-:W-:Y:S01]  /*13910*/  BPT.TRAP 0x1 ;  /* 0x000000040000795c */ /* 0x000fe20000300000 */
.L_x_1495:
[----:B------:R-:W-:Y:S04]  /*13920*/  BSSY B0, `(.L_x_1493) ;  /* 0x0000004000007945 */ /* 0x000fe80003800000 */
[----:B-1----:R-:W-:Y:S05]  /*13930*/  @P5 BRA `(.L_x_1496) ;  /* 0x0000000000085947 */ /* 0x002fea0003800000 */
[----:B------:R-:W1:Y:S02]  /*13940*/  SYNCS.PHASECHK.TRANS64.TRYWAIT P5, [R11+URZ+0x28430], R6 ;  /* 0x028430060b0075a7 */ /* 0x000e6400080a017f */
[----:B-1----:R-:W-:Y:S05]  /*13950*/  @!P5 BRA `(.L_x_1497) ;  /* 0x0000013000f4d947 */ /* 0x002fea0003800000 */
.L_x_1496:
[----:B------:R-:W-:Y:S05]  /*13960*/  BSYNC B0 ;  /* 0x0000000000007941 */ /* 0x000fea0003800000 */
.L_x_1493:
[----:B01----:R-:W0:Y:S01]  /*13970*/  S2R R6, SR_TID.X ;  /* 0x0000000000067919 */ /* 0x003e220000002100 */
[----:B------:R-:W-:Y:S05]  /*13980*/  WARPSYNC.ALL ;  /* 0x0000000000007948 */ /* 0x000fea0003800000 */
[----:B------:R-:W-:Y:S02]  /*13990*/  IMAD R10, R12, 0x400, R4 ;  /* 0x000004000c0a7824 */ /* 0x000fe400078e0204 */
[----:B------:R-:W-:Y:S02]  /*139a0*/  IMAD.MOV.U32 R11, RZ, RZ, 0x40000040 ;  /* 0x40000040ff0b7424 */ /* 0x000fe400078e00ff */
[C---:B------:R-:W-:Y:S01]  /*139b0*/  VIADD R152, R10.reuse, 0x4 ;  /* 0x000000040a987836 */ /* 0x040fe20000000000 */
[C---:B------:R-:W-:Y:S01]  /*139c0*/  R2UR UR14, R10.reuse ;  /* 0x000000000a0e72ca */ /* 0x040fe200000e0000 */
[----:B------:R-:W-:Y:S01]  /*139d0*/  IMAD.MOV.U32 R153, RZ, RZ, 0x40000040 ;  /* 0x40000040ff997424 */ /* 0x000fe200078e00ff */
[----:B------:R-:W-:Y:S01]  /*139e0*/  R2UR UR15, R11 ;  /* 0x000000000b0f72ca */ /* 0x000fe200000e0000 */
[----:B------:R-:W-:Y:S01]  /*139f0*/  VIADD R20, R10, 0x2 ;  /* 0x000000020a147836 */ /* 0x000fe20000000000 */
[----:B------:R-:W-:Y:S01]  /*13a00*/  R2UR UR6, R152 ;  /* 0x00000000980672ca */ /* 0x000fe200000e0000 */
[C---:B------:R-:W-:Y:S01]  /*13a10*/  VIADD R152, R10.reuse, 0x204 ;  /* 0x000002040a987836 */ /* 0x040fe20000000000 */
[C---:B------:R-:W-:Y:S01]  /*13a20*/  R2UR UR7, R153.reuse ;  /* 0x00000000990772ca */ /* 0x040fe200000e0000 */
[----:B------:R-:W-:Y:S01]  /*13a30*/  IMAD.MOV.U32 R21, RZ, RZ, 0x40000040 ;  /* 0x40000040ff157424 */ /* 0x000fe200078e00ff */
[----:B------:R-:W-:Y:S01]  /*13a40*/  R2UR UR31, R153 ;  /* 0x00000000991f72ca */ /* 0x000fe200000e0000 */
[----:B------:R-:W-:Y:S01]  /*13a50*/  VIADD R14, R10, 0x6 ;  /* 0x000000060a0e7836 */ /* 0x000fe20000000000 */
[----:B------:R-:W-:Y:S01]  /*13a60*/  R2UR UR30, R152 ;  /* 0x00000000981e72ca */ /* 0x000fe200000e0000 */
[----:B------:R-:W-:Y:S01]  /*13a70*/  IMAD.MOV.U32 R15, RZ, RZ, 0x40000040 ;  /* 0x40000040ff0f7424 */ /* 0x000fe200078e00ff */
[----:B------:R-:W-:Y:S01]  /*13a80*/  R2UR UR10, R20 ;  /* 0x00000000140a72ca */ /* 0x000fe200000e0000 */
[----:B------:R-:W-:Y:S01]  /*13a90*/  VIADD R20, R10, 0x200 ;  /* 0x000002000a147836 */ /* 0x000fe20000000000 */
[----:B------:R-:W-:-:S02]  /*13aa0*/  R2UR UR11, R21 ;  /* 0x00000000150b72ca */ /* 0x000fc400000e0000 */
[----:B------:R-:W-:Y:S01]  /*13ab0*/  R2UR UR18, R14 ;  /* 0x000000000e1272ca */ /* 0x000fe200000e0000 */
[C---:B------:R-:W-:Y:S01]  /*13ac0*/  VIADD R14, R10.reuse, 0x202 ;  /* 0x000002020a0e7836 */ /* 0x040fe20000000000 */
[----:B------:R-:W-:Y:S01]  /*13ad0*/  R2UR UR19, R15 ;  /* 0x000000000f1372ca */ /* 0x000fe200000e0000 */
[----:B------:R-:W-:Y:S01]  /*13ae0*/  VIADD R10, R10, 0x206 ;  /* 0x000002060a0a7836 */ /* 0x000fe20000000000 */
[----:B------:R-:W-:Y:S02]  /*13af0*/  R2UR UR22, R20 ;  /* 0x00000000141672ca */ /* 0x000fe400000e0000 */
[----:B0-----:R-:W-:Y:S02]  /*13b00*/  SHF.R.U32.HI R6, RZ, 0x7, R6 ;  /* 0x00000007ff067819 */ /* 0x001fe40000011606 */
[----:B------:R-:W-:Y:S02]  /*13b10*/  R2UR UR23, R21 ;  /* 0x00000000151772ca */ /* 0x000fe400000e0000 */
[----:B------:R-:W-:Y:S01]  /*13b20*/  R2UR UR26, R14 ;  /* 0x000000000e1a72ca */ /* 0x000fe200000e0000 */
[----:B------:R-:W-:Y:S01]  /*13b30*/  VIADD R6, R6, 0x8 ;  /* 0x0000000806067836 */ /* 0x000fe20000000000 */
[----:B------:R-:W-:-:S02]  /*13b40*/  R2UR UR27, R15 ;  /* 0x000000000f1b72ca */ /* 0x000fc400000e0000 */
[----:B------:R-:W-:Y:S02]  /*13b50*/  R2UR UR34, R10 ;  /* 0x000000000a2272ca */ /* 0x000fe400000e0000 */
[----:B------:R0:W-:Y:S01]  /*13b60*/  BAR.SYNC.DEFER_BLOCKING R6, 0x100 ;  /* 0x000400060000751d */ /* 0x0001e20000010000 */
[----:B------:R-:W-:-:S05]  /*13b70*/  R2UR UR35, R11 ;  /* 0x000000000b2372ca */ /* 0x000fca00000e0000 */
        /* <DEDUP_REMOVED lines=27> */
.L_x_1499:
[----:B------:R-:W-:Y:S02]  /*13d30*/  SHF.L.U32 R6, R193, 0x1f, RZ ;  /* 0x0000001fc1067819 */ /* 0x000fe400000006ff */
[----:B------:R-:W-:-:S04]  /*13d40*/  LEA R11, R199, R16, 0x3 ;  /* 0x00000010c70b7211 */ /* 0x000fc800078e18ff */
[----:B------:R0:W1:Y:S01]  /*13d50*/  SYNCS.PHASECHK.TRANS64.TRYWAIT P4, [R11+URZ+0x28450], R6 ;  /* 0x028450060b0075a7 */ /* 0x000062000808017f */
[----:B------:R-:W-:Y:S05]  /*13d60*/  @!P0 BRA `(.L_x_1500) ;  /* 0x0000000000048947 */ /* 0x000fea0003800000 */
[----:B------:R-:W-:Y:S01]  /*13d70*/  BPT.TRAP 0x1 ;  /* 0x000000040000795c */ /* 0x000fe20000300000 */
.L_x_1500:
[----:B-1----:R-:W-:Y:S05]  /*13d80*/  @P4 BRA `(.L_x_1498) ;  /* 0x0000000000084947 */ /* 0x002fea0003800000 */
[----:B------:R-:W1:Y:S02]  /*13d90*/  SYNCS.PHASECHK.TRANS64.TRYWAIT P4, [R11+URZ+0x28450], R6 ;  /* 0x028450060b0075a7 */ /* 0x000e64000808017f */
[----:B-1----:R-:W-:Y:S05]  /*13da0*/  @!P4 BRA `(.L_x_1501) ;  /* 0x0000012c00f4c947 */ /* 0x002fea0003800000 */
.L_x_1498:
[----:B01----:R-:W-:Y:S01]  /*13db0*/  VIADD R6, R16, 0x8000 ;  /* 0x0000800010067836 */ /* 0x003fe20000000000 */
[----:B------:R-:W-:Y:S05]  /*13dc0*/  WARPSYNC.ALL ;  /* 0x0000000000007948 */ /* 0x000fea0003800000 */
[----:B------:R-:W-:Y:S01]  /*13dd0*/  SHF.R.U32.HI R6, RZ, 0x4, R6 ;  /* 0x00000004ff067819 */ /* 0x000fe20000011606 */
[----:B------:R-:W-:Y:S01]  /*13de0*/  IMAD.MOV.U32 R11, RZ, RZ, -0x7fffffe0 ;  /* 0x80000020ff0b7424 */ /* 0x000fe200078e00ff */
[----:B------:R-:W-:-:S06]  /*13df0*/  WARPGROUP.ARRIVE ;  /* 0x00000000000079c5 */ /* 0x000fcc0000000000 */
[----:B------:R-:W0:Y:S01]  /*13e00*/  S2R R14, SR_TID.X ;  /* 0x00000000000e7919 */ /* 0x000e220000002100 */
[----:B------:R-:W-:Y:S01]  /*13e10*/  LOP3.LUT R6, R6, 0x3fff, RZ, 0xc0, !PT ;  /* 0x00003fff06067812 */ /* 0x000fe200078ec0ff */
[----:B------:R-:W-:Y:S01]  /*13e20*/  IMAD.IADD R15, R205, 0x1, R204 ;  /* 0x00000001cd0f7824 */ /* 0x000fe200078e02cc */
[----:B------:R-:W-:Y:S01]  /*13e30*/  R2UR UR7, R11 ;  /* 0x000000000b0772ca */ /* 0x000fe200000e0000 */
[----:B------:R-:W-:Y:S01]  /*13e40*/  IMAD.MOV.U32 R11, RZ, RZ, -0x7fffffe0 ;  /* 0x80000020ff0b7424 */ /* 0x000fe200078e00ff */
[----:B------:R-:W-:-:S05]  /*13e50*/  LOP3.LUT R6, R6, 0x10000, RZ, 0xfc, !PT ;  /* 0x0001000006067812 */ /* 0x000fca00078efcff */
[----:B------:R-:W-:Y:S02]  /*13e60*/  IMAD R10, R199, 0x400, R6 ;  /* 0x00000400c70a7824 */ /* 0x000fe400078e0206 */
[----:B------:R-:W1:Y:S03]  /*13e70*/  @P2 LDC R6, c[0x0][0x44c] ;  /* 0x00011300ff062b82 */ /* 0x000e660000000800 */
[C---:B------:R-:W-:Y:S01]  /*13e80*/  R2UR UR6, R10.reuse ;  /* 0x000000000a0672ca */ /* 0x040fe200000e0000 */
[----:B------:R-:W-:-:S12]  /*13e90*/  VIADD R10, R10, 0x2 ;  /* 0x000000020a0a7836 */ /* 0x000fd80000000000 */
[----:B------:R-:W-:Y:S01]  /*13ea0*/  QGMMA.64x256x32.F32.E4M3.E4M3 R24, R188, gdesc[UR4], R24, gsb0 ;  /* 0x03e00004bc187df3 */ /* 0x000fe20008000818 */
[----:B------:R-:W-:Y:S02]  /*13eb0*/  R2UR UR6, R10 ;  /* 0x000000000a0672ca */ /* 0x000fe400000e0000 */
[----:B------:R-:W-:Y:S02]  /*13ec0*/  R2UR UR7, R11 ;  /* 0x000000000b0772ca */ /* 0x000fe400000e0000 */
[----:B------:R-:W2:Y:S01]  /*13ed0*/  @P2 LDC R11, c[0x0][0x450] ;  /* 0x00011400ff0b2b82 */ /* 0x000ea20000000800 */
[----:B0-----:R-:W-:Y:S01]  /*13ee0*/  SHF.R.U32.HI R14, RZ, 0x7, R14 ;  /* 0x00000007ff0e7819 */ /* 0x001fe2000001160e */
[----:B-1----:R-:W-:-:S03]  /*13ef0*/  @P2 IMAD.HI.U32 R6, R15, R6, RZ ;  /* 0x000000060f062227 */ /* 0x002fc600078e00ff */
[----:B------:R-:W-:Y:S01]  /*13f00*/  IADD3 R10, -R14, 0xb, RZ ;  /* 0x0000000b0e0a7810 */ /* 0x000fe20007ffe1ff */
[----:B------:R-:W-:Y:S01]  /*13f10*/  IMAD.SHL.U32 R14, R8, 0x40, RZ ;  /* 0x00000040080e7824 */ /* 0x000fe200078e00ff */
[----:B--2---:R-:W-:Y:S01]  /*13f20*/  @P2 SHF.R.U32.HI R15, RZ, R11, R6 ;  /* 0x0000000bff0f2219 */ /* 0x004fe20000011606 */
[----:B------:R-:W-:-:S04]  /*13f30*/  @!P1 IMAD R6, R12, 0x8, R16 ;  /* 0x000000080c069824 */ /* 0x000fc800078e0210 */
[----:B------:R-:W-:-:S05]  /*13f40*/  @!P1 VIADD R6, R6, 0x28440 ;  /* 0x0002844006069836 */ /* 0x000fca0000000000 */
[----:B------:R-:W-:Y:S01]  /*13f50*/  @!P1 PRMT R6, RZ, 0x654, R6 ;  /* 0x00000654ff069816 */ /* 0x000fe20000000006 */
[----:B------:R-:W-:Y:S02]  /*13f60*/  WARPGROUP.DEPBAR.LE gsb0, 0x0 ;  /* 0x00008000000079c5 */ /* 0x000fe40000010000 */
[----:B------:R-:W-:-:S06]  /*13f70*/  WARPGROUP.ARRIVE ;  /* 0x00000000000079c5 */ /* 0x000fcc0000000000 */
[----:B------:R-:W-:Y:S03]  /*13f80*/  QGMMA.64x256x32.F32.E4M3.E4M3 R24, R184, gdesc[UR4], R24, gsb0 ;  /* 0x03e00004b8187df3 */ /* 0x000fe60008000818 */
[----:B------:R-:W-:Y:S02]  /*13f90*/  WARPGROUP.DEPBAR.LE gsb0, 0x0 ;  /* 0x00008000000079c5 */ /* 0x000fe40000010000 */
[----:B------:R-:W0:Y:S01]  /*13fa0*/  SHFL.IDX PT, R186, R15, RZ, 0x1c1f ;  /* 0x001c1fff0fba7589 */ /* 0x000e2200000e0000 */
[----:B------:R1:W-:Y:S06]  /*13fb0*/  BAR.ARV R10, 0x100 ;  /* 0x0004000a0000751d */ /* 0x0003ec0000002000 */
[----:B------:R2:W-:Y:S02]  /*13fc0*/  @!P1 SYNCS.ARRIVE.TRANS64.RED.A1T0 RZ, [R6+URZ], RZ ;  /* 0x000000ff06ff99a7 */ /* 0x0005e4000810043f */
[----:B--2---:R-:W-:-:S05]  /*13fd0*/  IADD3 R6, -R14, 0x1, RZ ;  /* 0x000000010e067810 */ /* 0x004fca0007ffe1ff */
[----:B------:R-:W-:Y:S02]  /*13fe0*/  IMAD R11, R197, -0x2, R6 ;  /* 0xfffffffec50b7824 */ /* 0x000fe400078e0206 */
[----:B------:R-:W-:-:S03]  /*13ff0*/  IMAD.U32 R6, RZ, RZ, UR50 ;  /* 0x00000032ff067e24 */ /* 0x000fc6000f8e00ff */
[----:B------:R-:W-:Y:S02]  /*14000*/  IADD3 R11, -R195, R11, R196 ;  /* 0x0000000bc30b7210 */ /* 0x000fe40007ffe1c4 */
[----:B------:R-:W-:-:S03]  /*14010*/  LOP3.LUT R20, RZ, R6, RZ, 0x33, !PT ;  /* 0x00000006ff147212 */ /* 0x000fc600078e33ff */
[----:B------:R-:W-:Y:S02]  /*14020*/  VIADD R21, R11, UR53 ;  /* 0x000000350b157c36 */ /* 0x000fe40008000000 */
[----:B------:R-:W-:Y:S02]  /*14030*/  IMAD.IADD R20, R20, 0x1, R11 ;  /* 0x0000000114147824 */ /* 0x000fe400078e020b */
[----:B0-----:R-:W-:-:S03]  /*14040*/  IMAD.IADD R184, R21, 0x1, R186 ;  /* 0x0000000115b87824 */ /* 0x001fc600078e02ba */
[----:B------:R-:W-:Y:S01]  /*14050*/  IADD3 R185, R20, R186, RZ ;  /* 0x000000ba14b97210 */ /* 0x000fe20007ffe0ff */
[----:B-1----:R-:W-:Y:S06]  /*14060*/  @!P3 BRA `(.L_x_1502) ;  /* 0x000000000058b947 */ /* 0x002fec0003800000 */
[----:B------:R-:W-:Y:S01]  /*14070*/  IADD3 R186, -R195, R196, R186 ;  /* 0x000000c4c3ba7210 */ /* 0x000fe20007ffe1ba */
[----:B------:R-:W-:Y:S03]  /*14080*/  BSSY B0, `(.L_x_1503) ;  /* 0x0000010000007945 */ /* 0x000fe60003800000 */
        /* <DEDUP_REMOVED lines=10> */
.L_x_1504:
[----:B------:R-:W-:-:S05]  /*14130*/  IMAD.U32 R187, RZ, RZ, UR49 ;  /* 0x00000031ffbb7e24 */ /* 0x000fca000f8e00ff */
[----:B------:R-:W-:-:S13]  /*14140*/  ISETP.NE.AND P4, PT, R187, 0x1, PT ;  /* 0x00000001bb00780c */ /* 0x000fda0003f85270 */
[----:B------:R-:W0:Y:S02]  /*14150*/  @P4 LDC.64 R10, c[0x0][0x9e8] ;  /* 0x00027a00ff0a4b82 */ /* 0x000e240000000a00 */
[----:B0-----:R-:W-:-:S05]  /*14160*/  @P4 IMAD.HI.U32 R10, R186, R10, RZ ;  /* 0x0000000aba0a4227 */ /* 0x001fca00078e00ff */
[----:B------:R-:W-:-:S07]  /*14170*/  @P4 SHF.R.U32.HI R186, RZ, R11, R10 ;  /* 0x0000000bffba4219 */ /* 0x000fce000001160a */
.L_x_1505:
[----:B------:R-:W-:Y:S05]  /*14180*/  BSYNC B0 ;  /* 0x0000000000007941 */ /* 0x000fea0003800000 */
.L_x_1503:
[----:B------:R-:W-:-:S04]  /*14190*/  IMAD R186, R186, R187, -R14 ;  /* 0x000000bbbaba7224 */ /* 0x000fc800078e0a0e */
[----:B------:R-:W-:-:S05]  /*141a0*/  IMAD R186, R197, -0x2, R186 ;  /* 0xfffffffec5ba7824 */ /* 0x000fca00078e02ba */
[----:B------:R-:W-:Y:S02]  /*141b0*/  VIADDMNMX R184, R186, R187, R184, PT ;  /* 0x000000bbbab87246 */ /* 0x000fe400038001b8 */
[----:B------:R-:W-:-:S07]  /*141c0*/  VIMNMX R185, R185, R186, !PT ;  /* 0x000000bab9b97248 */ /* 0x000fce0007fe0100 */
.L_x_1502:
[----:B------:R-:W-:Y:S01]  /*141d0*/  ISETP.GT.AND P4, PT, R8, -0x1, PT ;  /* 0xffffffff0800780c */ /* 0x000fe20003f84270 */
[----:B------:R-:W0:Y:S03]  /*141e0*/  SHFL.IDX PT, R15, R15, 0x1, 0x1c1f ;  /* 0x003c1f000f0f7f89 */ /* 0x000e2600000e0000 */
[----:B------:R-:W-:-:S04]  /*141f0*/  ISETP.GT.AND P5, PT, R185, RZ, P4 ;  /* 0x000000ffb900720c */ /* 0x000fc800027a4270 */
[----:B------:R-:W-:-:S04]  /*14200*/  ISETP.LT.OR P5, PT, R184, 0x1, P5 ;  /* 0x00000001b800780c */ /* 0x000fc80002fa1670 */
[----:B------:R-:W-:Y:S02]  /*14210*/  FSEL R152, R152, -INF , !P5 ;  /* 0xff80000098987808 */ /* 0x000fe40006800000 */
[----:B------:R-:W-:-:S04]  /*14220*/  ISETP.GT.AND P5, PT, R185, 0x1, P4 ;  /* 0x00000001b900780c */ /* 0x000fc800027a4270 */
[----:B------:R-:W-:-:S04]  /*14230*/  ISETP.LT.OR P5, PT, R184, 0x2, P5 ;  /* 0x00000002b800780c */ /* 0x000fc80002fa1670 */
[----:B------:R-:W-:Y:S02]  /*14240*/  FSEL R153, R153, -INF , !P5 ;  /* 0xff80000099997808 */ /* 0x000fe40006800000 */
[----:B------:R-:W-:Y:S01]  /*14250*/  ISETP.GT.AND P5, PT, R185, 0x8, P4 ;  /* 0x00000008b900780c */ /* 0x000fe200027a4270 */
[--C-:B0-----:R-:W-:Y:S02]  /*14260*/  IMAD.IADD R21, R21, 0x1, R15.reuse ;  /* 0x0000000115157824 */ /* 0x101fe400078e020f */
[----:B------:R-:W-:Y:S01]  /*14270*/  IMAD.IADD R20, R20, 0x1, R15 ;  /* 0x0000000114147824 */ /* 0x000fe200078e020f */
[----:B------:R-:W-:-:S04]  /*14280*/  ISETP.LT.OR P5, PT, R184, 0x9, P5 ;  /* 0x00000009b800780c */ /* 0x000fc80002fa1670 */
[----:B------:R-:W-:Y:S02]  /*14290*/  FSEL R187, R156, -INF , !P5 ;  /* 0xff8000009cbb7808 */ /* 0x000fe40006800000 */
[----:B------:R-:W-:-:S04]  /*142a0*/  ISETP.GT.AND P5, PT, R185, 0x9, P4 ;  /* 0x00000009b900780c */ /* 0x000fc800027a4270 */
        /* <DEDUP_REMOVED lines=37> */
[----:B------:R-:W-:Y:S01]  /*14500*/  FSEL R181, R181, -INF , !P5 ;  /* 0xff800000b5b57808 */ /* 0x000fe20006800000 */
[----:B------:R-:W-:Y:S08]  /*14510*/  @!P3 BRA `(.L_x_1506) ;  /* 0x000000000058b947 */ /* 0x000ff00003800000 */
        /* <DEDUP_REMOVED lines=12> */
.L_x_1508:
[----:B------:R-:W-:-:S05]  /*145e0*/  IMAD.U32 R15, RZ, RZ, UR49 ;  /* 0x00000031ff0f7e24 */ /* 0x000fca000f8e00ff */
[----:B------:R-:W-:-:S13]  /*145f0*/  ISETP.NE.AND P5, PT, R15, 0x1, PT ;  /* 0x000000010f00780c */ /* 0x000fda0003fa5270 */
[----:B------:R-:W0:Y:S02]  /*14600*/  @P5 LDC.64 R10, c[0x0][0x9e8] ;  /* 0x00027a00ff0a5b82 */ /* 0x000e240000000a00 */
[----:B0-----:R-:W-:-:S05]  /*14610*/  @P5 IMAD.HI.U32 R10, R185, R10, RZ ;  /* 0x0000000ab90a5227 */ /* 0x001fca00078e00ff */
[----:B------:R-:W-:-:S07]  /*14620*/  @P5 SHF.R.U32.HI R185, RZ, R11, R10 ;  /* 0x0000000bffb95219 */ /* 0x000fce000001160a */
.L_x_1509:
[----:B------:R-:W-:Y:S05]  /*14630*/  BSYNC B0 ;  /* 0x0000000000007941 */ /* 0x000fea0003800000 */
.L_x_1507:
[----:B------:R-:W-:-:S04]  /*14640*/  IMAD R14, R185, R15, -R14 ;  /* 0x0000000fb90e7224 */ /* 0x000fc800078e0a0e */
[----:B------:R-:W-:-:S05]  /*14650*/  IMAD R14, R197, -0x2, R14 ;  /* 0xfffffffec50e7824 */ /* 0x000fca00078e020e */
[----:B------:R-:W-:Y:S02]  /*14660*/  VIADDMNMX R21, R14, R15, R21, PT ;  /* 0x0000000f0e157246 */ /* 0x000fe40003800115 */
[----:B------:R-:W-:-:S07]  /*14670*/  VIMNMX R20, R20, R14, !PT ;  /* 0x0000000e14147248 */ /* 0x000fce0007fe0100 */
.L_x_1506:
[----:B------:R-:W-:Y:S02]  /*14680*/  ISETP.GT.AND P5, PT, R20, 0x1, P4 ;  /* 0x000000011400780c */ /* 0x000fe400027a4270 */
[----:B------:R-:W-:Y:S02]  /*14690*/  FMNMX.FTZ R10, R152, R5, !PT ;  /* 0x00000005980a7209 */ /* 0x000fe40007810000 */
[----:B------:R-:W-:Y:S02]  /*146a0*/  ISETP.LT.OR P5, PT, R21, 0x2, P5 ;  /* 0x000000021500780c */ /* 0x000fe40002fa1670 */
[----:B------:R-:W-:Y:S02]  /*146b0*/  FMNMX.FTZ R10, R153, R10, !PT ;  /* 0x0000000a990a7209 */ /* 0x000fe40007810000 */
[----:B------:R-:W-:Y:S02]  /*146c0*/  FSEL R155, R155, -INF , !P5 ;  /* 0xff8000009b9b7808 */ /* 0x000fe40006800000 */
[----:B------:R-:W-:-:S02]  /*146d0*/  ISETP.GT.AND P5, PT, R20, 0x8, P4 ;  /* 0x000000081400780c */ /* 0x000fc400027a4270 */
[----:B------:R-:W-:Y:S02]  /*146e0*/  FMNMX.FTZ R10, R187, R10, !PT ;  /* 0x0000000abb0a7209 */ /* 0x000fe40007810000 */
[----:B------:R-:W-:Y:S02]  /*146f0*/  ISETP.LT.OR P5, PT, R21, 0x9, P5 ;  /* 0x000000091500780c */ /* 0x000fe40002fa1670 */
[----:B------:R-:W-:Y:S02]  /*14700*/  FMNMX.FTZ R10, R157, R10, !PT ;  /* 0x0000000a9d0a7209 */ /* 0x000fe40007810000 */
[----:B------:R-:W-:Y:S02]  /*14710*/  FSEL R11, R158, -INF , !P5 ;  /* 0xff8000009e0b7808 */ /* 0x000fe40006800000 */
[----:B------:R-:W-:Y:S02]  /*14720*/  ISETP.GT.AND P5, PT, R20, 0x9, P4 ;  /* 0x000000091400780c */ /* 0x000fe400027a4270 */
[----:B------:R-:W-:-:S02]  /*14730*/  FMNMX.FTZ R10, R189, R10, !PT ;  /* 0x0000000abd0a7209 */ /* 0x000fc40007810000 */
[----:B------:R-:W-:Y:S02]  /*14740*/  ISETP.LT.OR P5, PT, R21, 0xa, P5 ;  /* 0x0000000a1500780c */ /* 0x000fe40002fa1670 */
[----:B------:R-:W-:Y:S02]  /*14750*/  FMNMX.FTZ R10, R161, R10, !PT ;  /* 0x0000000aa10a7209 */ /* 0x000fe40007810000 */
[----:B------:R-:W-:Y:S02]  /*14760*/  FSEL R159, R159, -INF , !P5 ;  /* 0xff8000009f9f7808 */ /* 0x000fe40006800000 */
[----:B------:R-:W-:Y:S02]  /*14770*/  ISETP.GT.AND P5, PT, R20, 0x10, P4 ;  /* 0x000000101400780c */ /* 0x000fe400027a4270 */
[----:B------:R-:W-:Y:S02]  /*14780*/  FMNMX.FTZ R10, R191, R10, !PT ;  /* 0x0000000abf0a7209 */ /* 0x000fe40007810000 */
[----:B------:R-:W-:-:S02]  /*14790*/  ISETP.LT.OR P5, PT, R21, 0x11, P5 ;  /* 0x000000111500780c */ /* 0x000fc40002fa1670 */
[----:B------:R-:W-:Y:S02]  /*147a0*/  FMNMX.FTZ R10, R165, R10, !PT ;  /* 0x0000000aa50a7209 */ /* 0x000fe40007810000 */
[----:B------:R-:W-:Y:S02]  /*147b0*/  FSEL R15, R162, -INF , !P5 ;  /* 0xff800000a20f7808 */ /* 0x000fe40006800000 */
[----:B------:R-:W-:Y:S02]  /*147c0*/  ISETP.GT.AND P5, PT, R20, 0x11, P4 ;  /* 0x000000111400780c */ /* 0x000fe400027a4270 */
[----:B------:R-:W-:Y:S02]  /*147d0*/  FMNMX.FTZ R10, R193, R10, !PT ;  /* 0x0000000ac10a7209 */ /* 0x000fe40007810000 */
[----:B------:R-:W-:Y:S02]  /*147e0*/  ISETP.LT.OR P5, PT, R21, 0x12, P5 ;  /* 0x000000121500780c */ /* 0x000fe40002fa1670 */
[----:B------:R-:W-:-:S02]  /*147f0*/  FMNMX.FTZ R10, R169, R10, !PT ;  /* 0x0000000aa90a7209 */ /* 0x000fc40007810000 */
[----:B------:R-:W-:Y:S02]  /*14800*/  FSEL R163, R163, -INF , !P5 ;  /* 0xff800000a3a37808 */ /* 0x000fe40006800000 */
[----:B------:R-:W-:Y:S02]  /*14810*/  ISETP.GT.AND P5, PT, R20, 0x18, P4 ;  /* 0x000000181400780c */ /* 0x000fe400027a4270 */
[----:B------:R-:W-:Y:S02]  /*14820*/  FMNMX.FTZ R10, R172, R10, !PT ;  /* 0x0000000aac0a7209 */ /* 0x000fe40007810000 */
[----:B------:R-:W-:Y:S02]  /*14830*/  ISETP.LT.OR P5, PT, R21, 0x19, P5 ;  /* 0x000000191500780c */ /* 0x000fe40002fa1670 */
[----:B------:R-:W-:Y:S02]  /*14840*/  FMNMX.FTZ R10, R173, R10, !PT ;  /* 0x0000000aad0a7209 */ /* 0x000fe40007810000 */
[----:B------:R-:W-:-:S02]  /*14850*/  FSEL R185, R166, -INF , !P5 ;  /* 0xff800000a6b97808 */ /* 0x000fc40006800000 */
        /* <DEDUP_REMOVED lines=10> */
[----:B------:R-:W-:Y:S01]  /*14900*/  ISETP.GT.AND P5, PT, R20, 0x21, P4 ;  /* 0x000000211400780c */ /* 0x000fe200027a4270 */
[----:B------:R-:W0:Y:S03]  /*14910*/  SHFL.BFLY PT, R10, R14, 0x2, 0x1f ;  /* 0x0c401f000e0a7f89 */ /* 0x000e2600000e0000 */
[----:B------:R-:W-:-:S04]  /*14920*/  ISETP.LT.OR P5, PT, R21, 0x22, P5 ;  /* 0x000000221500780c */ /* 0x000fc80002fa1670 */
[----:B------:R-:W-:Y:S02]  /*14930*/  FSEL R171, R171, -INF , !P5 ;  /* 0xff800000abab7808 */ /* 0x000fe40006800000 */
[----:B------:R-:W-:-:S04]  /*14940*/  ISETP.GT.AND P5, PT, R20, 0x28, P4 ;  /* 0x000000281400780c */ /* 0x000fc800027a4270 */
[----:B------:R-:W-:-:S04]  /*14950*/  ISETP.LT.OR P5, PT, R21, 0x29, P5 ;  /* 0x000000291500780c */ /* 0x000fc80002fa1670 */
[----:B------:R-:W-:Y:S02]  /*14960*/  FSEL R174, R174, -INF , !P5 ;  /* 0xff800000aeae7808 */ /* 0x000fe40006800000 */
[----:B------:R-:W-:-:S04]  /*14970*/  ISETP.GT.AND P5, PT, R20, 0x29, P4 ;  /* 0x000000291400780c */ /* 0x000fc800027a4270 */
[----:B------:R-:W-:Y:S02]  /*14980*/  ISETP.LT.OR P5, PT, R21, 0x2a, P5 ;  /* 0x0000002a1500780c */ /* 0x000fe40002fa1670 */
[----:B0-----:R-:W-:Y:S02]  /*14990*/  FMNMX.FTZ R10, R14, R10, !PT ;  /* 0x0000000a0e0a7209 */ /* 0x001fe40007810000 */
[----:B------:R-:W-:Y:S02]  /*149a0*/  FSEL R175, R175, -INF , !P5 ;  /* 0xff800000afaf7808 */ /* 0x000fe40006800000 */
[----:B------:R-:W-:Y:S01]  /*149b0*/  ISETP.GT.AND P5, PT, R20, 0x30, P4 ;  /* 0x000000301400780c */ /* 0x000fe200027a4270 */
[----:B------:R-:W0:Y:S03]  /*149c0*/  SHFL.BFLY PT, R156, R10, 0x1, 0x1f ;  /* 0x0c201f000a9c7f89 */ /* 0x000e2600000e0000 */
[----:B------:R-:W-:-:S04]  /*149d0*/  ISETP.LT.OR P5, PT, R21, 0x31, P5 ;  /* 0x000000311500780c */ /* 0x000fc80002fa1670 */
[----:B------:R-:W-:Y:S02]  /*149e0*/  FSEL R178, R178, -INF , !P5 ;  /* 0xff800000b2b27808 */ /* 0x000fe40006800000 */
[----:B------:R-:W-:-:S04]  /*149f0*/  ISETP.GT.AND P5, PT, R20, RZ, P4 ;  /* 0x000000ff1400720c */ /* 0x000fc800027a4270 */
[----:B------:R-:W-:-:S04]  /*14a00*/  ISETP.LT.OR P5, PT, R21, 0x1, P5 ;  /* 0x000000011500780c */ /* 0x000fc80002fa1670 */
[----:B------:R-:W-:Y:S02]  /*14a10*/  FSEL R154, R154, -INF , !P5 ;  /* 0xff8000009a9a7808 */ /* 0x000fe40006800000 */
[----:B------:R-:W-:Y:S02]  /*14a20*/  ISETP.GT.AND P5, PT, R20, 0x31, P4 ;  /* 0x000000311400780c */ /* 0x000fe400027a4270 */
[----:B------:R-:W-:Y:S02]  /*14a30*/  FMNMX.FTZ R14, R154, R7, !PT ;  /* 0x000000079a0e7209 */ /* 0x000fe40007810000 */
[----:B------:R-:W-:Y:S02]  /*14a40*/  ISETP.LT.OR P5, PT, R21, 0x32, P5 ;  /* 0x000000321500780c */ /* 0x000fe40002fa1670 */
[----:B------:R-:W-:Y:S02]  /*14a50*/  FMNMX.FTZ R14, R155, R14, !PT ;  /* 0x0000000e9b0e7209 */ /* 0x000fe40007810000 */
[----:B------:R-:W-:-:S02]  /*14a60*/  FSEL R179, R179, -INF , !P5 ;  /* 0xff800000b3b37808 */ /* 0x000fc40006800000 */
[----:B------:R-:W-:Y:S02]  /*14a70*/  FMNMX.FTZ R14, R11, R14, !PT ;  /* 0x0000000e0b0e7209 */ /* 0x000fe40007810000 */
[C---:B------:R-:W-:Y:S02]  /*14a80*/  ISETP.GT.AND P5, PT, R20.reuse, 0x38, P4 ;  /* 0x000000381400780c */ /* 0x040fe400027a4270 */
[----:B------:R-:W-:Y:S02]  /*14a90*/  FMNMX.FTZ R14, R159, R14, !PT ;  /* 0x0000000e9f0e7209 */ /* 0x000fe40007810000 */
[----:B------:R-:W-:Y:S02]  /*14aa0*/  ISETP.GT.AND P4, PT, R20, 0x39, P4 ;  /* 0x000000391400780c */ /* 0x000fe40002784270 */
[----:B------:R-:W-:Y:S02]  /*14ab0*/  FMNMX.FTZ R14, R15, R14, !PT ;  /* 0x0000000e0f0e7209 */ /* 0x000fe40007810000 */
[----:B------:R-:W-:-:S02]  /*14ac0*/  ISETP.LT.OR P5, PT, R21, 0x39, P5 ;  /* 0x000000391500780c */ /* 0x000fc40002fa1670 */
[----:B------:R-:W-:Y:S02]  /*14ad0*/  ISETP.LT.OR P4, PT, R21, 0x3a, P4 ;  /* 0x0000003a1500780c */ /* 0x000fe40002781670 */
[----:B------:R-:W-:Y:S02]  /*14ae0*/  FMNMX.FTZ R14, R163, R14, !PT ;  /* 0x0000000ea30e7209 */ /* 0x000fe40007810000 */
[----:B0-----:R-:W-:Y:S02]  /*14af0*/  FMNMX.FTZ R21, R10, R156, !PT ;  /* 0x0000009c0a157209 */ /* 0x001fe40007810000 */
[----:B------:R-:W-:Y:S02]  /*14b00*/  FMNMX.FTZ R10, R185, R14, !PT ;  /* 0x0000000eb90a7209 */ /* 0x000fe40007810000 */
[----:B------:R-:W-:Y:S01]  /*14b10*/  FSEL R182, R182, -INF , !P5 ;  /* 0xff800000b6b67808 */ /* 0x000fe20006800000 */
[----:B------:R-:W-:-:S01]  /*14b20*/  FFMA.FTZ R20, R2, R21, -8 ;  /* 0xc100000002147423 */ /* 0x000fc20000010015 */
[----:B------:R-:W-:-:S02]  /*14b30*/  FSETP.NEU.FTZ.AND P5, PT, R21, -INF , PT ;  /* 0xff8000001500780b */ /* 0x000fc40003fbd000 */
[----:B------:R-:W-:Y:S02]  /*14b40*/  FMNMX.FTZ R10, R167, R10, !PT ;  /* 0x0000000aa70a7209 */ /* 0x000fe40007810000 */
[----:B------:R-:W-:Y:S02]  /*14b50*/  FSEL R14, R20, RZ, P5 ;  /* 0x000000ff140e7208 */ /* 0x000fe40002800000 */
[----:B------:R-:W-:Y:S02]  /*14b60*/  FMNMX.FTZ R20, R170, R10, !PT ;  /* 0x0000000aaa147209 */ /* 0x000fe40007810000 */
[----:B------:R-:W-:Y:S01]  /*14b70*/  FSEL R183, R183, -INF , !P4 ;  /* 0xff800000b7b77808 */ /* 0x000fe20006000000 */
[----:B------:R-:W-:-:S01]  /*14b80*/  FFMA.FTZ R156, R2, R152, -R14 ;  /* 0x00000098029c7223 */ /* 0x000fc2000001080e */
[----:B------:R-:W-:Y:S01]  /*14b90*/  FMNMX.FTZ R20, R171, R20, !PT ;  /* 0x00000014ab147209 */ /* 0x000fe20007810000 */
[----:B------:R-:W-:-:S01]  /*14ba0*/  FFMA.FTZ R158, R2, R187, -R14 ;  /* 0x000000bb029e7223 */ /* 0x000fc2000001080e */
[--C-:B------:R-:W-:Y:S01]  /*14bb0*/  FFMA.FTZ R153, R2, R153, -R14.reuse ;  /* 0x0000009902997223 */ /* 0x100fe2000001080e */
[----:B------:R0:W-:Y:S01]  /*14bc0*/  MUFU.EX2 R10, R156 ;  /* 0x0000009c000a7308 */ /* 0x0001e20000000800 */
        /* <DEDUP_REMOVED lines=9> */
[C-C-:B0-----:R-:W-:Y:S01]  /*14c60*/  FFMA.FTZ R156, R2.reuse, R191, -R14.reuse ;  /* 0x000000bf029c7223 */ /* 0x141fe2000001080e */
[----:B------:R-:W-:-:S01]  /*14c70*/  FFMA.FTZ R177, R2, R177, -R14 ;  /* 0x000000b102b17223 */ /* 0x000fc2000001080e */
[C-C-:B------:R-:W-:Y:S01]  /*14c80*/  FFMA.FTZ R180, R2.reuse, R180, -R14.reuse ;  /* 0x000000b402b47223 */ /* 0x140fe2000001080e */
[----:B------:R-:W-:Y:S01]  /*14c90*/  FMNMX.FTZ R187, R179, R152, !PT ;  /* 0x00000098b3bb7209 */ /* 0x000fe20007810000 */
[C-C-:B------:R-:W-:Y:S01]  /*14ca0*/  FFMA.FTZ R152, R2.reuse, R189, -R14.reuse ;  /* 0x000000bd02987223 */ /* 0x140fe2000001080e */
[----:B------:R-:W-:-:S01]  /*14cb0*/  FFMA.FTZ R181, R2, R181, -R14 ;  /* 0x000000b502b57223 */ /* 0x000fc2000001080e */
[----:B------:R0:W-:Y:S01]  /*14cc0*/  MUFU.EX2 R20, R158 ;  /* 0x0000009e00147308 */ /* 0x0001e20000000800 */
[----:B------:R-:W-:Y:S01]  /*14cd0*/  FMNMX.FTZ R160, R182, R187, !PT ;  /* 0x000000bbb6a07209 */ /* 0x000fe20007810000 */
[----:B------:R-:W-:-:S03]  /*14ce0*/  FFMA.FTZ R187, R2, R165, -R14 ;  /* 0x000000a502bb7223 */ /* 0x000fc6000001080e */
[----:B------:R-:W-:-:S03]  /*14cf0*/  FMNMX.FTZ R160, R183, R160, !PT ;  /* 0x000000a0b7a07209 */ /* 0x000fc60007810000 */
[----:B------:R-:W-:Y:S01]  /*14d00*/  MUFU.EX2 R157, R157 ;  /* 0x0000009d009d7308 */ /* 0x000fe20000000800 */
[----:B0-----:R-:W-:-:S01]  /*14d10*/  FFMA.FTZ R158, R2, R193, -R14 ;  /* 0x000000c1029e7223 */ /* 0x001fc2000001080e */
[----:B------:R-:W0:Y:S06]  /*14d20*/  SHFL.BFLY PT, R189, R160, 0x2, 0x1f ;  /* 0x0c401f00a0bd7f89 */ /* 0x000e2c00000e0000 */
[----:B------:R-:W-:Y:S08]  /*14d30*/  MUFU.EX2 R152, R152 ;  /* 0x0000009800987308 */ /* 0x000ff00000000800 */
[----:B------:R-:W-:Y:S08]  /*14d40*/  MUFU.EX2 R161, R161 ;  /* 0x000000a100a17308 */ /* 0x000ff00000000800 */
[----:B------:R-:W-:Y:S01]  /*14d50*/  MUFU.EX2 R156, R156 ;  /* 0x0000009c009c7308 */ /* 0x000fe20000000800 */
[----:B0-----:R-:W-:Y:S01]  /*14d60*/  FMNMX.FTZ R189, R160, R189, !PT ;  /* 0x000000bda0bd7209 */ /* 0x001fe20007810000 */
[----:B------:R-:W-:-:S04]  /*14d70*/  FFMA.FTZ R160, R2, R172, -R14 ;  /* 0x000000ac02a07223 */ /* 0x000fc8000001080e */
[----:B------:R-:W0:Y:S02]  /*14d80*/  SHFL.BFLY PT, R164, R189, 0x1, 0x1f ;  /* 0x0c201f00bda47f89 */ /* 0x000e2400000e0000 */
[----:B------:R-:W-:Y:S08]  /*14d90*/  MUFU.EX2 R187, R187 ;  /* 0x000000bb00bb7308 */ /* 0x000ff00000000800 */
[----:B------:R-:W-:Y:S08]  /*14da0*/  MUFU.EX2 R158, R158 ;  /* 0x0000009e009e7308 */ /* 0x000ff00000000800 */
[----:B------:R-:W-:Y:S01]  /*14db0*/  MUFU.EX2 R169, R169 ;  /* 0x000000a900a97308 */ /* 0x000fe20000000800 */
[----:B0-----:R-:W-:-:S07]  /*14dc0*/  FMNMX.FTZ R165, R189, R164, !PT ;  /* 0x000000a4bda57209 */ /* 0x001fce0007810000 */
[----:B------:R-:W-:Y:S01]  /*14dd0*/  MUFU.EX2 R160, R160 ;  /* 0x000000a000a07308 */ /* 0x000fe20000000800 */
[----:B------:R-:W-:Y:S02]  /*14de0*/  FSEL R164, R21, RZ, P5 ;  /* 0x000000ff15a47208 */ /* 0x000fe40002800000 */
[----:B------:R-:W-:Y:S01]  /*14df0*/  FSETP.NEU.FTZ.AND P4, PT, R165, -INF , PT ;  /* 0xff800000a500780b */ /* 0x000fe20003f9d000 */
[----:B------:R-:W-:-:S02]  /*14e00*/  FFMA.FTZ R189, R2, R165, -8 ;  /* 0xc100000002bd7423 */ /* 0x000fc400000100a5 */
[----:B------:R-:W-:Y:S01]  /*14e10*/  FADD.FTZ R5, -R164, R5 ;  /* 0x00000005a4057221 */ /* 0x000fe20000010100 */
[----:B------:R-:W-:Y:S01]  /*14e20*/  FSEL R168, R165, RZ, P4 ;  /* 0x000000ffa5a87208 */ /* 0x000fe20002000000 */
[----:B------:R-:W-:Y:S01]  /*14e30*/  MUFU.EX2 R173, R173 ;  /* 0x000000ad00ad7308 */ /* 0x000fe20000000800 */
[----:B------:R-:W-:Y:S01]  /*14e40*/  FSEL R189, R189, RZ, P4 ;  /* 0x000000ffbdbd7208 */ /* 0x000fe20002000000 */
[----:B------:R-:W-:-:S02]  /*14e50*/  FMUL.FTZ R5, R2, R5 ;  /* 0x0000000502057220 */ /* 0x000fc40000410000 */
[----:B------:R-:W-:-:S02]  /*14e60*/  FADD.FTZ R7, -R168, R7 ;  /* 0x00000007a8077221 */ /* 0x000fc40000010100 */
[C-C-:B------:R-:W-:Y:S01]  /*14e70*/  FFMA.FTZ R191, R2.reuse, R154, -R189.reuse ;  /* 0x0000009a02bf7223 */ /* 0x140fe200000108bd */
[----:B------:R-:W-:-:S01]  /*14e80*/  FFMA.FTZ R154, R2, R155, -R189 ;  /* 0x0000009b029a7223 */ /* 0x000fc200000108bd */
[C---:B------:R-:W-:Y:S01]  /*14e90*/  FMUL.FTZ R172, R2.reuse, R7 ;  /* 0x0000000702ac7220 */ /* 0x040fe20000410000 */
[----:B------:R-:W0:Y:S01]  /*14ea0*/  MUFU.EX2 R5, R5 ;  /* 0x0000000500057308 */ /* 0x000e220000000800 */
[----:B------:R-:W-:-:S01]  /*14eb0*/  FFMA.FTZ R11, R2, R11, -R189 ;  /* 0x0000000b020b7223 */ /* 0x000fc200000108bd */
        /* <DEDUP_REMOVED lines=8> */
[C-C-:B------:R-:W-:Y:S01]  /*14f40*/  FFMA.FTZ R174, R2.reuse, R174, -R189.reuse ;  /* 0x000000ae02ae7223 */ /* 0x140fe200000108bd */
[----:B------:R-:W-:-:S01]  /*14f50*/  FFMA.FTZ R175, R2, R175, -R189 ;  /* 0x000000af02af7223 */ /* 0x000fc200000108bd */
[C-C-:B------:R-:W-:Y:S01]  /*14f60*/  FFMA.FTZ R178, R2.reuse, R178, -R189.reuse ;  /* 0x000000b202b27223 */ /* 0x140fe200000108bd */
[----:B------:R-:W-:-:S01]  /*14f70*/  FFMA.FTZ R179, R2, R179, -R189 ;  /* 0x000000b302b37223 */ /* 0x000fc200000108bd */
[C-C-:B------:R-:W-:Y:S01]  /*14f80*/  FFMA.FTZ R182, R2.reuse, R182, -R189.reuse ;  /* 0x000000b602b67223 */ /* 0x140fe200000108bd */
[----:B------:R-:W-:-:S01]  /*14f90*/  FFMA.FTZ R183, R2, R183, -R189 ;  /* 0x000000b702b77223 */ /* 0x000fc200000108bd */
[----:B------:R-:W1:Y:S01]  /*14fa0*/  MUFU.EX2 R172, R172 ;  /* 0x000000ac00ac7308 */ /* 0x000e620000000800 */
[----:B0-----:R-:W-:-:S04]  /*14fb0*/  FFMA.FTZ R176, R5, R3, R10 ;  /* 0x0000000305b07223 */ /* 0x001fc8000001000a */
[----:B------:R-:W-:-:S03]  /*14fc0*/  FADD.FTZ R159, R153, R176 ;  /* 0x000000b0999f7221 */ /* 0x000fc60000010000 */
[----:B------:R-:W0:Y:S01]  /*14fd0*/  MUFU.EX2 R154, R154 ;  /* 0x0000009a009a7308 */ /* 0x000e220000000800 */
[----:B------:R-:W-:-:S04]  /*14fe0*/  FADD.FTZ R176, R20, R159 ;  /* 0x0000009f14b07221 */ /* 0x000fc80000010000 */
[----:B------:R-:W-:-:S03]  /*14ff0*/  FADD.FTZ R159, R157, R176 ;  /* 0x000000b09d9f7221 */ /* 0x000fc60000010000 */
[----:B------:R-:W2:Y:S01]  /*15000*/  MUFU.EX2 R11, R11 ;  /* 0x0000000b000b7308 */ /* 0x000ea20000000800 */
[----:B-1----:R-:W-:-:S01]  /*15010*/  FFMA.FTZ R3, R172, R0, R191 ;  /* 0x00000000ac037223 */ /* 0x002fc200000100bf */
[----:B------:R-:W-:-:S04]  /*15020*/  FADD.FTZ R176, R152, R159 ;  /* 0x0000009f98b07221 */ /* 0x000fc80000010000 */
[----:B------:R-:W-:Y:S02]  /*15030*/  FADD.FTZ R159, R161, R176 ;  /* 0x000000b0a19f7221 */ /* 0x000fe40000010000 */
[----:B------:R-:W1:Y:S01]  /*15040*/  MUFU.EX2 R164, R164 ;  /* 0x000000a400a47308 */ /* 0x000e620000000800 */
[----:B0-----:R-:W-:-:S01]  /*15050*/  FADD.FTZ R0, R154, R3 ;  /* 0x000000039a007221 */ /* 0x001fc20000010000 */
[----:B------:R-:W-:-:S04]  /*15060*/  FADD.FTZ R176, R156, R159 ;  /* 0x0000009f9cb07221 */ /* 0x000fc80000010000 */
[----:B------:R-:W-:Y:S02]  /*15070*/  FADD.FTZ R159, R187, R176 ;  /* 0x000000b0bb9f7221 */ /* 0x000fe40000010000 */
[----:B------:R-:W0:Y:S01]  /*15080*/  MUFU.EX2 R15, R15 ;  /* 0x0000000f000f7308 */ /* 0x000e220000000800 */
[----:B--2---:R-:W-:-:S01]  /*15090*/  FADD.FTZ R3, R11, R0 ;  /* 0x000000000b037221 */ /* 0x004fc20000010000 */
[----:B------:R-:W-:-:S04]  /*150a0*/  FADD.FTZ R176, R158, R159 ;  /* 0x0000009f9eb07221 */ /* 0x000fc80000010000 */
[----:B------:R-:W-:Y:S02]  /*150b0*/  FADD.FTZ R159, R169, R176 ;  /* 0x000000b0a99f7221 */ /* 0x000fe40000010000 */
        /* <DEDUP_REMOVED lines=12> */
[----:B------:R-:W-:-:S06]  /*15180*/  FADD.FTZ R0, R160, R159 ;  /* 0x0000009fa0007221 */ /* 0x000fcc0000010000 */
[----:B------:R-:W2:Y:S01]  /*15190*/  MUFU.EX2 R175, R175 ;  /* 0x000000af00af7308 */ /* 0x000ea20000000800 */
[----:B-1----:R-:W-:-:S07]  /*151a0*/  FADD.FTZ R3, R170, R3 ;  /* 0x00000003aa037221 */ /* 0x002fce0000010000 */
[----:B------:R-:W1:Y:S01]  /*151b0*/  MUFU.EX2 R162, R162 ;  /* 0x000000a200a27308 */ /* 0x000e620000000800 */
[----:B0-----:R-:W-:-:S01]  /*151c0*/  FADD.FTZ R176, R174, R3 ;  /* 0x00000003aeb07221 */ /* 0x001fc20000010000 */
[----:B------:R-:W-:-:S06]  /*151d0*/  FADD.FTZ R3, R173, R0 ;  /* 0x00000000ad037221 */ /* 0x000fcc0000010000 */
        /* <DEDUP_REMOVED lines=18> */
.L_x_1510:
[----:B------:R-:W-:Y:S01]  /*15300*/  F2FP.SATFINITE.E4M3.F32.PACK_AB_MERGE_C R188, R157, R20, RZ ;  /* 0x000000149dbc723e */ /* 0x000fe200048070ff */
[----:B------:R-:W-:Y:S01]  /*15310*/  FMUL.FTZ R24, R24, R5 ;  /* 0x0000000518187220 */ /* 0x000fe20000410000 */
[----:B------:R-:W-:Y:S01]  /*15320*/  F2FP.SATFINITE.E4M3.F32.PACK_AB_MERGE_C R11, R164, R11, RZ ;  /* 0x0000000ba40b723e */ /* 0x000fe200048070ff */
[----:B------:R-:W-:Y:S01]  /*15330*/  FMUL.FTZ R25, R25, R5 ;  /* 0x0000000519197220 */ /* 0x000fe20000410000 */
[----:B------:R-:W-:Y:S01]  /*15340*/  F2FP.SATFINITE.E4M3.F32.PACK_AB_MERGE_C R188, R153, R10, R188 ;  /* 0x0000000a99bc723e */ /* 0x000fe200048070bc */
[----:B------:R-:W-:Y:S01]  /*15350*/  IMAD R10, R199, 0x8, R16 ;  /* 0x00000008c70a7824 */ /* 0x000fe200078e0210 */
[----:B------:R-:W-:Y:S01]  /*15360*/  ISETP.GT.AND P4, PT, R8, R9, PT ;  /* 0x000000090800720c */ /* 0x000fe20003f84270 */
[----:B------:R-:W-:Y:S01]  /*15370*/  FMUL.FTZ R28, R28, R5 ;  /* 0x000000051c1c7220 */ /* 0x000fe20000410000 */
[----:B------:R-:W-:Y:S01]  /*15380*/  F2FP.SATFINITE.E4M3.F32.PACK_AB_MERGE_C R189, R154, R191, R11 ;  /* 0x000000bf9abd723e */ /* 0x000fe2000480700b */
[----:B------:R-:W-:Y:S01]  /*15390*/  IMAD.U32 R11, RZ, RZ, UR42 ;  /* 0x0000002aff0b7e24 */ /* 0x000fe2000f8e00ff */
[----:B------:R-:W-:Y:S01]  /*153a0*/  F2FP.SATFINITE.E4M3.F32.PACK_AB_MERGE_C R174, R175, R174, RZ ;  /* 0x000000aeafae723e */ /* 0x000fe200048070ff */
[----:B------:R-:W-:Y:S01]  /*153b0*/  VIADD R10, R10, 0x28460 ;  /* 0x000284600a0a7836 */ /* 0x000fe20000000000 */
[----:B------:R-:W-:Y:S01]  /*153c0*/  F2FP.SATFINITE.E4M3.F32.PACK_AB_MERGE_C R156, R187, R156, RZ ;  /* 0x0000009cbb9c723e */ /* 0x000fe200048070ff */
[----:B------:R-:W-:Y:S01]  /*153d0*/  FMUL.FTZ R29, R29, R5 ;  /* 0x000000051d1d7220 */ /* 0x000fe20000410000 */
[----:B------:R-:W-:Y:S01]  /*153e0*/  F2FP.SATFINITE.E4M3.F32.PACK_AB_MERGE_C R155, R168, R155, RZ ;  /* 0x0000009ba89b723e */ /* 0x000fe200048070ff */
[-C--:B------:R-:W-:Y:S01]  /*153f0*/  FMUL.FTZ R32, R32, R5.reuse ;  /* 0x0000000520207220 */ /* 0x080fe20000410000 */
[----:B------:R-:W-:Y:S01]  /*15400*/  PRMT R10, R11, 0x654, R10 ;  /* 0x000006540b0a7816 */ /* 0x000fe2000000000a */
[-C--:B------:R-:W-:Y:S01]  /*15410*/  FMUL.FTZ R33, R33, R5.reuse ;  /* 0x0000000521217220 */ /* 0x080fe20000410000 */
[----:B------:R-:W-:Y:S01]  /*15420*/  F2FP.SATFINITE.E4M3.F32.PACK_AB_MERGE_C R160, R173, R160, RZ ;  /* 0x000000a0ada0723e */ /* 0x000fe200048070ff */
[-C--:B------:R-:W-:Y:S01]  /*15430*/  FMUL.FTZ R36, R36, R5.reuse ;  /* 0x0000000524247220 */ /* 0x080fe20000410000 */
[----:B------:R-:W-:Y:S01]  /*15440*/  F2FP.SATFINITE.E4M3.F32.PACK_AB_MERGE_C R14, R181, R14, RZ ;  /* 0x0000000eb50e723e */ /* 0x000fe200048070ff */
[----:B------:R0:W-:Y:S01]  /*15450*/  SYNCS.ARRIVE.TRANS64.RED.A1T0 RZ, [R10+URZ], RZ ;  /* 0x000000ff0aff79a7 */ /* 0x0001e2000810043f */
[----:B------:R-:W-:Y:S01]  /*15460*/  F2FP.SATFINITE.E4M3.F32.PACK_AB_MERGE_C R182, R183, R182, RZ ;  /* 0x000000b6b7b6723e */ /* 0x000fe200048070ff */
        /* <DEDUP_REMOVED lines=127> */
[----:B------:R-:W-:Y:S01]  /*15c60*/  VIADD R8, R8, 0xffffffff ;  /* 0xffffffff08087836 */ /* 0x000fe20000000000 */
[----:B------:R-:W-:Y:S01]  /*15c70*/  MOV R199, R12 ;  /* 0x0000000c00c77202 */ /* 0x000fe20000000f00 */
[----:B------:R-:W-:-:S02]  /*15c80*/  IMAD.MOV.U32 R7, RZ, RZ, R165 ;  /* 0x000000ffff077224 */ /* 0x000fc400078e00a5 */
[----:B------:R-:W-:Y:S02]  /*15c90*/  IMAD.MOV.U32 R5, RZ, RZ, R21 ;  /* 0x000000ffff057224 */ /* 0x000fe400078e0015 */
[----:B------:R-:W-:Y:S01]  /*15ca0*/  IMAD.MOV.U32 R193, RZ, RZ, R13 ;  /* 0x000000ffffc17224 */ /* 0x000fe200078e000d */
[----:B0-----:R-:W-:Y:S06]  /*15cb0*/  @P4 BRA `(.L_x_1511) ;  /* 0xffffffd800dc4947 */ /* 0x001fec000383ffff */
[----:B------:R-:W-:Y:S02]  /*15cc0*/  IMAD.MOV.U32 R7, RZ, RZ, R165 ;  /* 0x000000ffff077224 */ /* 0x000fe400078e00a5 */
[----:B------:R-:W-:Y:S02]  /*15cd0*/  IMAD.MOV.U32 R5, RZ, RZ, R21 ;  /* 0x000000ffff057224 */ /* 0x000fe400078e0015 */
[----:B------:R-:W-:Y:S02]  /*15ce0*/  IMAD.MOV.U32 R199, RZ, RZ, R12 ;  /* 0x000000ffffc77224 */ /* 0x000fe400078e000c */
[----:B------:R-:W-:-:S07]  /*15cf0*/  IMAD.MOV.U32 R193, RZ, RZ, R13 ;  /* 0x000000ffffc17224 */ /* 0x000fce00078e000d */
.L_x_1492:
[----:B------:R-:W0:Y:S01]  /*15d00*/  LDC R9, c[0x0][0x448] ;  /* 0x00011200ff097b82 */ /* 0x000e220000000800 */
[----:B------:R-:W-:-:S07]  /*15d10*/  IADD3 R12, R196, 0x1, -R195 ;  /* 0x00000001c40c7810 */ /* 0x000fce0007ffe8c3 */
[----:B------:R-:W1:Y:S01]  /*15d20*/  LDC R14, c[0x0][0x9e4] ;  /* 0x00027900ff0e7b82 */ /* 0x000e620000000800 */
[----:B0-----:R-:W-:Y:S01]  /*15d30*/  ISETP.NE.AND P4, PT, R9, 0x1, PT ;  /* 0x000000010900780c */ /* 0x001fe20003f85270 */
[----:B------:R-:W-:Y:S01]  /*15d40*/  VIADD R9, R204, 0x7f ;  /* 0x0000007fcc097836 */ /* 0x000fe20000000000 */
[----:B-1----:R-:W-:-:S11]  /*15d50*/  ISETP.GE.AND P5, PT, R14, 0x1, PT ;  /* 0x000000010e00780c */ /* 0x002fd60003fa6270 */
[----:B------:R-:W0:Y:S08]  /*15d60*/  @P4 LDC R10, c[0x0][0x44c] ;  /* 0x00011300ff0a4b82 */ /* 0x000e300000000800 */
[----:B------:R-:W1:Y:S01]  /*15d70*/  @P4 LDC R11, c[0x0][0x450] ;  /* 0x00011400ff0b4b82 */ /* 0x000e620000000800 */
[----:B0-----:R-:W-:-:S05]  /*15d80*/  @P4 IMAD.HI.U32 R10, R9, R10, RZ ;  /* 0x0000000a090a4227 */ /* 0x001fca00078e00ff */
[----:B-1----:R-:W-:-:S05]  /*15d90*/  @P4 SHF.R.U32.HI R9, RZ, R11, R10 ;  /* 0x0000000bff094219 */ /* 0x002fca000001160a */
[----:B------:R-:W-:-:S04]  /*15da0*/  IMAD.IADD R9, R9, 0x1, R12 ;  /* 0x0000000109097824 */ /* 0x000fc800078e020c */
[----:B------:R-:W-:Y:S01]  /*15db0*/  IMAD.IADD R6, R9, 0x1, -R6 ;  /* 0x0000000109067824 */ /* 0x000fe200078e0a06 */
        /* <DEDUP_REMOVED lines=11> */
.L_x_1514:
[----:B------:R-:W-:-:S13]  /*15e70*/  ISETP.NE.AND P2, PT, R14, 0x1, PT ;  /* 0x000000010e00780c */ /* 0x000fda0003f45270 */
[----:B------:R-:W0:Y:S02]  /*15e80*/  @P2 LDC.64 R10, c[0x0][0x9e8] ;  /* 0x00027a00ff0a2b82 */ /* 0x000e240000000a00 */
[----:B0-----:R-:W-:-:S05]  /*15e90*/  @P2 IMAD.HI.U32 R10, R9, R10, RZ ;  /* 0x0000000a090a2227 */ /* 0x001fca00078e00ff */
[----:B------:R-:W-:-:S07]  /*15ea0*/  @P2 SHF.R.U32.HI R9, RZ, R11, R10 ;  /* 0x0000000bff092219 */ /* 0x000fce000001160a */
.L_x_1515:
[----:B------:R-:W-:Y:S05]  /*15eb0*/  BSYNC B0 ;  /* 0x0000000000007941 */ /* 0x000fea0003800000 */
.L_x_1513:
[----:B------:R-:W-:-:S05]  /*15ec0*/  IMAD R9, R9, R14, RZ ;  /* 0x0000000e09097224 */ /* 0x000fca00078e02ff */
[----:B------:R-:W-:-:S07]  /*15ed0*/  VIMNMX R6, R6, R9, !PT ;  /* 0x0000000906067248 */ /* 0x000fce0007fe0100 */
.L_x_1512:
[----:B------:R-:W-:-:S05]  /*15ee0*/  VIADD R6, R6, 0x3f ;  /* 0x0000003f06067836 */ /* 0x000fca0000000000 */
[----:B------:R-:W-:-:S04]  /*15ef0*/  SHF.R.S32.HI R9, RZ, 0x1f, R6 ;  /* 0x0000001fff097819 */ /* 0x000fc80000011406 */
[----:B------:R-:W-:-:S04]  /*15f00*/  LEA.HI R9, R9, R6, RZ, 0x6 ;  /* 0x0000000609097211 */ /* 0x000fc800078f30ff */
[----:B------:R-:W-:-:S04]  /*15f10*/  SHF.R.S32.HI R6, RZ, 0x6, R9 ;  /* 0x00000006ff067819 */ /* 0x000fc80000011409 */
[----:B------:R-:W-:-:S04]  /*15f20*/  VIMNMX R9, R201, R6, !PT ;  /* 0x00000006c9097248 */ /* 0x000fc80007fe0100 */
[----:B------:R-:W-:-:S13]  /*15f30*/  ISETP.GE.AND P2, PT, R8, R9, PT ;  /* 0x000000090800720c */ /* 0x000fda0003f46270 */
[----:B------:R-:W-:Y:S05]  /*15f40*/  @!P2 BRA `(.L_x_1516) ;  /* 0x0000001800a4a947 */ /* 0x000fea0003800000 */
[----:B------:R-:W-:Y:S02]  /*15f50*/  IMAD.MOV.U32 R10, RZ, RZ, R7 ;  /* 0x000000ffff0a7224 */ /* 0x000fe400078e0007 */
[----:B------:R-:W-:Y:S02]  /*15f60*/  IMAD.MOV.U32 R11, RZ, RZ, R5 ;  /* 0x000000ffff0b7224 */ /* 0x000fe400078e0005 */
[----:B------:R-:W-:-:S07]  /*15f70*/  IMAD.MOV.U32 R13, RZ, RZ, R193 ;  /* 0x000000ffff0d7224 */ /* 0x000fce00078e00c1 */
.L_x_1527:
        /* <DEDUP_REMOVED lines=8> */
.L_x_1518:
        /* <DEDUP_REMOVED lines=8> */
.L_x_1519:
[----:B------:R-:W-:Y:S04]  /*16080*/  BSSY B0, `(.L_x_1517) ;  /* 0x0000004000007945 */ /* 0x000fe80003800000 */
[----:B-1----:R-:W-:Y:S05]  /*16090*/  @P3 BRA `(.L_x_1520) ;  /* 0x0000000000083947 */ /* 0x002fea0003800000 */
[----:B------:R-:W1:Y:S02]  /*160a0*/  SYNCS.PHASECHK.TRANS64.TRYWAIT P3, [R5+URZ+0x28430], R6 ;  /* 0x02843006050075a7 */ /* 0x000e64000806017f */
[----:B-1----:R-:W-:Y:S05]  /*160b0*/  @!P3 BRA `(.L_x_1521) ;  /* 0x0000010c0044b947 */ /* 0x002fea0003800000 */
.L_x_1520:
[----:B------:R-:W-:Y:S05]  /*160c0*/  BSYNC B0 ;  /* 0x0000000000007941 */ /* 0x000fea0003800000 */
.L_x_1517:
[----:B01----:R-:W0:Y:S01]  /*160d0*/  S2R R5, SR_TID.X ;  /* 0x0000000000057919 */ /* 0x003e220000002100 */
[----:B------:R-:W-:Y:S01]  /*160e0*/  IADD3 R12, R199, 0x1, RZ ;  /* 0x00000001c70c7810 */ /* 0x000fe20007ffe0ff */
[----:B------:R-:W-:Y:S05]  /*160f0*/  WARPSYNC.ALL ;  /* 0x0000000000007948 */ /* 0x000fea0003800000 */
[C---:B------:R-:W-:Y:S01]  /*16100*/  ISETP.NE.AND P3, PT, R12.reuse, 0x2, PT ;  /* 0x000000020c00780c */ /* 0x040fe20003f65270 */
[----:B------:R-:W-:Y:S02]  /*16110*/  IMAD.MOV.U32 R7, RZ, RZ, 0x40000040 ;  /* 0x40000040ff077424 */ /* 0x000fe400078e00ff */
[----:B------:R-:W-:Y:S01]  /*16120*/  IMAD.MOV.U32 R153, RZ, RZ, 0x40000040 ;  /* 0x40000040ff997424 */ /* 0x000fe200078e00ff */
[----:B------:R-:W-:Y:S01]  /*16130*/  SEL R12, R12, RZ, P3 ;  /* 0x000000ff0c0c7207 */ /* 0x000fe20001800000 */
[----:B------:R-:W-:Y:S01]  /*16140*/  IMAD.MOV.U32 R21, RZ, RZ, 0x40000040 ;  /* 0x40000040ff157424 */ /* 0x000fe200078e00ff */
[----:B------:R-:W-:Y:S01]  /*16150*/  R2UR UR15, R7 ;  /* 0x00000000070f72ca */ /* 0x000fe200000e0000 */
[----:B------:R-:W-:Y:S01]  /*16160*/  IMAD.MOV.U32 R15, RZ, RZ, 0x40000040 ;  /* 0x40000040ff0f7424 */ /* 0x000fe200078e00ff */
[C---:B------:R-:W-:Y:S01]  /*16170*/  R2UR UR7, R153.reuse ;  /* 0x00000000990772ca */ /* 0x040fe200000e0000 */
[----:B------:R-:W-:Y:S01]  /*16180*/  IMAD R6, R12, 0x400, R4 ;  /* 0x000004000c067824 */ /* 0x000fe200078e0204 */
[----:B------:R-:W-:-:S02]  /*16190*/  R2UR UR31, R153 ;  /* 0x00000000991f72ca */ /* 0x000fc400000e0000 */
[----:B------:R-:W-:Y:S01]  /*161a0*/  R2UR UR11, R21 ;  /* 0x00000000150b72ca */ /* 0x000fe200000e0000 */
[C---:B------:R-:W-:Y:S01]  /*161b0*/  VIADD R152, R6.reuse, 0x4 ;  /* 0x0000000406987836 */ /* 0x040fe20000000000 */
[C---:B------:R-:W-:Y:S01]  /*161c0*/  R2UR UR14, R6.reuse ;  /* 0x00000000060e72ca */ /* 0x040fe200000e0000 */
[C---:B------:R-:W-:Y:S01]  /*161d0*/  VIADD R20, R6.reuse, 0x2 ;  /* 0x0000000206147836 */ /* 0x040fe20000000000 */
[----:B------:R-:W-:Y:S01]  /*161e0*/  R2UR UR19, R15 ;  /* 0x000000000f1372ca */ /* 0x000fe200000e0000 */
[----:B------:R-:W-:Y:S01]  /*161f0*/  VIADD R14, R6, 0x6 ;  /* 0x00000006060e7836 */ /* 0x000fe20000000000 */
        /* <DEDUP_REMOVED lines=8> */
[----:B0-----:R-:W-:-:S02]  /*16280*/  SHF.R.U32.HI R5, RZ, 0x7, R5 ;  /* 0x00000007ff057819 */ /* 0x001fc40000011605 */
[----:B------:R-:W-:Y:S02]  /*16290*/  R2UR UR22, R20 ;  /* 0x00000000141672ca */ /* 0x000fe400000e0000 */
[----:B------:R-:W-:Y:S01]  /*162a0*/  R2UR UR23, R21 ;  /* 0x00000000151772ca */ /* 0x000fe200000e0000 */
[----:B------:R-:W-:Y:S01]  /*162b0*/  VIADD R5, R5, 0x8 ;  /* 0x0000000805057836 */ /* 0x000fe20000000000 */
[----:B------:R-:W-:Y:S02]  /*162c0*/  R2UR UR26, R14 ;  /* 0x000000000e1a72ca */ /* 0x000fe400000e0000 */
[----:B------:R-:W-:Y:S02]  /*162d0*/  R2UR UR27, R15 ;  /* 0x000000000f1b72ca */ /* 0x000fe400000e0000 */
[----:B------:R0:W-:Y:S01]  /*162e0*/  BAR.SYNC.DEFER_BLOCKING R5, 0x100 ;  /* 0x000400050000751d */ /* 0x0001e20000010000 */
[----:B------:R-:W-:Y:S02]  /*162f0*/  R2UR UR34, R6 ;  /* 0x00000000062272ca */ /* 0x000fe400000e0000 */
[----:B------:R-:W-:-:S03]  /*16300*/  R2UR UR35, R7 ;  /* 0x00000000072372ca */ /* 0x000fc600000e0000 */
        /* <DEDUP_REMOVED lines=27> */
.L_x_1523:
[----:B------:R-:W-:Y:S02]  /*164c0*/  SHF.L.U32 R5, R13, 0x1f, RZ ;  /* 0x0000001f0d057819 */ /* 0x000fe400000006ff */
[----:B------:R-:W-:-:S04]  /*164d0*/  LEA R6, R199, R16, 0x3 ;  /* 0x00000010c7067211 */ /* 0x000fc800078e18ff */
[----:B------:R0:W1:Y:S01]  /*164e0*/  SYNCS.PHASECHK.TRANS64.TRYWAIT P2, [R6+URZ+0x28450], R5 ;  /* 0x02845005060075a7 */ /* 0x000062000804017f */
[----:B------:R-:W-:Y:S05]  /*164f0*/  @!P0 BRA `(.L_x_1524) ;  /* 0x0000000000048947 */ /* 0x000fea0003800000 */
[----:B------:R-:W-:Y:S01]  /*16500*/  BPT.TRAP 0x1 ;  /* 0x000000040000795c */ /* 0x000fe20000300000 */
.L_x_1524:
[----:B-1----:R-:W-:Y:S05]  /*16510*/  @P2 BRA `(.L_x_1522) ;  /* 0x0000000000082947 */ /* 0x002fea0003800000 */
[----:B------:R-:W1:Y:S02]  /*16520*/  SYNCS.PHASECHK.TRANS64.TRYWAIT P2, [R6+URZ+0x28450], R5 ;  /* 0x02845005060075a7 */ /* 0x000e64000804017f */
[----:B-1----:R-:W-:Y:S05]  /*16530*/  @!P2 BRA `(.L_x_1525) ;  /* 0x000001080038a947 */ /* 0x002fea0003800000 */
.L_x_1522:
[----:B01----:R-:W-:Y:S01]  /*16540*/  VIADD R5, R16, 0x8000 ;  /* 0x0000800010057836 */ /* 0x003fe20000000000 */
[----:B------:R-:W-:Y:S05]  /*16550*/  WARPSYNC.ALL ;  /* 0x0000000000007948 */ /* 0x000fea0003800000 */
[----:B------:R-:W-:Y:S01]  /*16560*/  SHF.R.U32.HI R5, RZ, 0x4, R5 ;  /* 0x00000004ff057819 */ /* 0x000fe20000011605 */
[----:B------:R-:W-:Y:S01]  /*16570*/  IMAD.MOV.U32 R7, RZ, RZ, -0x7fffffe0 ;  /* 0x80000020ff077424 */ /* 0x000fe200078e00ff */
[----:B------:R-:W-:-:S06]  /*16580*/  WARPGROUP.ARRIVE ;  /* 0x00000000000079c5 */ /* 0x000fcc0000000000 */
[----:B------:R-:W0:Y:S01]  /*16590*/  S2R R226, SR_TID.X ;  /* 0x0000000000e27919 */ /* 0x000e220000002100 */
[----:B------:R-:W-:Y:S02]  /*165a0*/  LOP3.LUT R5, R5, 0x3fff, RZ, 0xc0, !PT ;  /* 0x00003fff05057812 */ /* 0x000fe400078ec0ff */
[----:B------:R-:W-:Y:S01]  /*165b0*/  R2UR UR7, R7 ;  /* 0x00000000070772ca */ /* 0x000fe200000e0000 */
[----:B------:R-:W-:Y:S01]  /*165c0*/  IMAD.MOV.U32 R7, RZ, RZ, -0x7fffffe0 ;  /* 0x80000020ff077424 */ /* 0x000fe200078e00ff */
[----:B------:R-:W-:-:S05]  /*165d0*/  LOP3.LUT R6, R5, 0x10000, RZ, 0xfc, !PT ;  /* 0x0001000005067812 */ /* 0x000fca00078efcff */
[----:B------:R-:W-:-:S05]  /*165e0*/  IMAD R6, R199, 0x400, R6 ;  /* 0x00000400c7067824 */ /* 0x000fca00078e0206 */
[C---:B------:R-:W-:Y:S01]  /*165f0*/  R2UR UR6, R6.reuse ;  /* 0x00000000060672ca */ /* 0x040fe200000e0000 */
[----:B------:R-:W-:-:S12]  /*16600*/  VIADD R6, R6, 0x2 ;  /* 0x0000000206067836 */ /* 0x000fd80000000000 */
[----:B------:R-:W-:Y:S01]  /*16610*/  QGMMA.64x256x32.F32.E4M3.E4M3 R24, R188, gdesc[UR4], R24, gsb0 ;  /* 0x03e00004bc187df3 */ /* 0x000fe20008000818 */
[----:B------:R-:W-:Y:S02]  /*16620*/  R2UR UR6, R6 ;  /* 0x00000000060672ca */ /* 0x000fe400000e0000 */
[----:B------:R-:W-:Y:S02]  /*16630*/  R2UR UR7, R7 ;  /* 0x00000000070772ca */ /* 0x000fe400000e0000 */
[----:B------:R-:W-:Y:S02]  /*16640*/  FMNMX.FTZ R6, R152, R11, !PT ;  /* 0x0000000b98067209 */ /* 0x000fe40007810000 */
[----:B0-----:R-:W-:Y:S02]  /*16650*/  SHF.R.U32.HI R226, RZ, 0x7, R226 ;  /* 0x00000007ffe27819 */ /* 0x001fe400000116e2 */
[----:B------:R-:W-:Y:S02]  /*16660*/  FMNMX.FTZ R5, R153, R6, !PT ;  /* 0x0000000699057209 */ /* 0x000fe40007810000 */
[----:B------:R-:W-:-:S04]  /*16670*/  FMNMX.FTZ R6, R154, R10, !PT ;  /* 0x0000000a9a067209 */ /* 0x000fc80007810000 */
        /* <DEDUP_REMOVED lines=33> */
[----:B------:R-:W0:Y:S02]  /*16890*/  SHFL.BFLY PT, R20, R13, 0x1, 0x1f ;  /* 0x0c201f000d147f89 */ /* 0x000e2400000e0000 */
[----:B0-----:R-:W-:-:S05]  /*168a0*/  FMNMX.FTZ R5, R13, R20, !PT ;  /* 0x000000140d057209 */ /* 0x001fca0007810000 */
[----:B------:R-:W-:Y:S01]  /*168b0*/  FFMA.FTZ R13, R2, R5, -8 ;  /* 0xc1000000020d7423 */ /* 0x000fe20000010005 */
[----:B------:R-:W-:-:S03]  /*168c0*/  FADD.FTZ R11, -R5, R11 ;  /* 0x0000000b050b7221 */ /* 0x000fc60000010100 */
[C-C-:B------:R-:W-:Y:S01]  /*168d0*/  FFMA.FTZ R21, R2.reuse, R157, -R13.reuse ;  /* 0x0000009d02157223 */ /* 0x140fe2000001080d */
[----:B------:R-:W-:-:S01]  /*168e0*/  FFMA.FTZ R157, R2, R165, -R13 ;  /* 0x000000a5029d7223 */ /* 0x000fc2000001080d */
[C---:B------:R-:W-:Y:S01]  /*168f0*/  FMUL.FTZ R20, R2.reuse, R11 ;  /* 0x0000000b02147220 */ /* 0x040fe20000410000 */
[----:B------:R-:W-:-:S01]  /*16900*/  FFMA.FTZ R165, R2, R173, -R13 ;  /* 0x000000ad02a57223 */ /* 0x000fc2000001080d */
[C-C-:B------:R-:W-:Y:S01]  /*16910*/  FFMA.FTZ R14, R2.reuse, R156, -R13.reuse ;  /* 0x0000009c020e7223 */ /* 0x140fe2000001080d */
[----:B------:R-:W-:-:S01]  /*16920*/  FFMA.FTZ R156, R2, R168, -R13 ;  /* 0x000000a8029c7223 */ /* 0x000fc2000001080d */
[----:B------:R0:W-:Y:S01]  /*16930*/  MUFU.EX2 R6, R20 ;  /* 0x0000001400067308 */ /* 0x0001e20000000800 */
[----:B------:R-:W-:-:S07]  /*16940*/  FFMA.FTZ R168, R2, R180, -R13 ;  /* 0x000000b402a87223 */ /* 0x000fce000001080d */
[----:B------:R-:W-:Y:S01]  /*16950*/  MUFU.EX2 R14, R14 ;  /* 0x0000000e000e7308 */ /* 0x000fe20000000800 */
[----:B0-----:R-:W-:-:S01]  /*16960*/  FFMA.FTZ R20, R2, R160, -R13 ;  /* 0x000000a002147223 */ /* 0x001fc2000001080d */
[----:B------:R-:W-:Y:S01]  /*16970*/  FFMA.FTZ R160, R2, R172, -R13 ;  /* 0x000000ac02a07223 */ /* 0x000fe2000001080d */
[----:B------:R-:W-:-:S04]  /*16980*/  @!P1 IMAD R172, R12, 0x8, R16 ;  /* 0x000000080cac9824 */ /* 0x000fc800078e0210 */
[----:B------:R-:W-:Y:S01]  /*16990*/  @!P1 VIADD R172, R172, 0x28440 ;  /* 0x00028440acac9836 */ /* 0x000fe20000000000 */
[----:B------:R-:W-:Y:S04]  /*169a0*/  MUFU.EX2 R21, R21 ;  /* 0x0000001500157308 */ /* 0x000fe80000000800 */
[----:B------:R-:W-:-:S04]  /*169b0*/  @!P1 PRMT R172, RZ, 0x654, R172 ;  /* 0x00000654ffac9816 */ /* 0x000fc800000000ac */
[----:B------:R-:W-:Y:S08]  /*169c0*/  MUFU.EX2 R20, R20 ;  /* 0x0000001400147308 */ /* 0x000ff00000000800 */
[----:B------:R-:W-:Y:S08]  /*169d0*/  MUFU.EX2 R157, R157 ;  /* 0x0000009d009d7308 */ /* 0x000ff00000000800 */
[----:B------:R-:W-:Y:S08]  /*169e0*/  MUFU.EX2 R156, R156 ;  /* 0x0000009c009c7308 */ /* 0x000ff00000000800 */
[----:B------:R-:W-:Y:S08]  /*169f0*/  MUFU.EX2 R160, R160 ;  /* 0x000000a000a07308 */ /* 0x000ff00000000800 */
[----:B------:R-:W-:Y:S08]  /*16a00*/  MUFU.EX2 R165, R165 ;  /* 0x000000a500a57308 */ /* 0x000ff00000000800 */
[----:B------:R-:W-:Y:S01]  /*16a10*/  MUFU.EX2 R168, R168 ;  /* 0x000000a800a87308 */ /* 0x000fe20000000800 */
[----:B------:R-:W-:-:S02]  /*16a20*/  WARPGROUP.DEPBAR.LE gsb0, 0x0 ;  /* 0x00008000000079c5 */ /* 0x000fc40000010000 */
[----:B------:R-:W-:Y:S01]  /*16a30*/  WARPGROUP.ARRIVE ;  /* 0x00000000000079c5 */ /* 0x000fe20000000000 */
[----:B------:R-:W0:Y:S05]  /*16a40*/  SHFL.BFLY PT, R188, R15, 0x1, 0x1f ;  /* 0x0c201f000fbc7f89 */ /* 0x000e2a00000e0000 */
[----:B------:R-:W-:Y:S01]  /*16a50*/  QGMMA.64x256x32.F32.E4M3.E4M3 R24, R184, gdesc[UR4], R24, gsb0 ;  /* 0x03e00004b8187df3 */ /* 0x000fe20008000818 */
[----:B0-----:R-:W-:Y:S01]  /*16a60*/  FMNMX.FTZ R7, R15, R188, !PT ;  /* 0x000000bc0f077209 */ /* 0x001fe20007810000 */
[C-C-:B------:R-:W-:Y:S01]  /*16a70*/  FFMA.FTZ R15, R2.reuse, R152, -R13.reuse ;  /* 0x00000098020f7223 */ /* 0x140fe2000001080d */
[----:B------:R-:W-:-:S01]  /*16a80*/  FFMA.FTZ R152, R2, R164, -R13 ;  /* 0x000000a402987223 */ /* 0x000fc2000001080d */
[----:B------:R-:W-:Y:S01]  /*16a90*/  FFMA.FTZ R164, R2, R176, -R13 ;  /* 0x000000b002a47223 */ /* 0x000fe2000001080d */
[----:B------:R-:W-:Y:S01]  /*16aa0*/  IADD3 R176, -R226, 0xb, RZ ;  /* 0x0000000be2b07810 */ /* 0x000fe20007ffe1ff */
[----:B------:R-:W-:Y:S01]  /*16ab0*/  FADD.FTZ R11, -R7, R10 ;  /* 0x0000000a070b7221 */ /* 0x000fe20000010100 */
[----:B------:R-:W-:-:S01]  /*16ac0*/  FFMA.FTZ R173, R2, R7, -8 ;  /* 0xc100000002ad7423 */ /* 0x000fc20000010007 */
[C---:B------:R-:W-:Y:S01]  /*16ad0*/  FFMA.FTZ R10, R2.reuse, R153, -R13 ;  /* 0x00000099020a7223 */ /* 0x040fe2000001080d */
[----:B------:R-:W0:Y:S01]  /*16ae0*/  MUFU.EX2 R15, R15 ;  /* 0x0000000f000f7308 */ /* 0x000e220000000800 */
[C---:B------:R-:W-:Y:S01]  /*16af0*/  FMUL.FTZ R11, R2.reuse, R11 ;  /* 0x0000000b020b7220 */ /* 0x040fe20000410000 */
[C-C-:B------:R-:W-:Y:S01]  /*16b00*/  FFMA.FTZ R154, R2.reuse, R154, -R173.reuse ;  /* 0x0000009a029a7223 */ /* 0x140fe200000108ad */
[----:B------:R-:W-:-:S01]  /*16b10*/  FFMA.FTZ R155, R2, R155, -R173 ;  /* 0x0000009b029b7223 */ /* 0x000fc200000108ad */
[C-C-:B------:R-:W-:Y:S01]  /*16b20*/  FFMA.FTZ R158, R2.reuse, R158, -R173.reuse ;  /* 0x0000009e029e7223 */ /* 0x140fe200000108ad */
        /* <DEDUP_REMOVED lines=9> */
[C-C-:B------:R-:W-:Y:S01]  /*16bc0*/  FFMA.FTZ R170, R2.reuse, R170, -R173.reuse ;  /* 0x000000aa02aa7223 */ /* 0x140fe200000108ad */
[----:B------:R-:W-:-:S01]  /*16bd0*/  FFMA.FTZ R171, R2, R171, -R173 ;  /* 0x000000ab02ab7223 */ /* 0x000fc200000108ad */
[----:B------:R-:W1:Y:S01]  /*16be0*/  MUFU.EX2 R154, R154 ;  /* 0x0000009a009a7308 */ /* 0x000e620000000800 */
[----:B0-----:R-:W-:-:S01]  /*16bf0*/  FFMA.FTZ R3, R6, R3, R15 ;  /* 0x0000000306037223 */ /* 0x001fc2000001000f */
[C-C-:B------:R-:W-:Y:S01]  /*16c00*/  FFMA.FTZ R175, R2.reuse, R175, -R173.reuse ;  /* 0x000000af02af7223 */ /* 0x140fe200000108ad */
[----:B------:R-:W-:-:S01]  /*16c10*/  FFMA.FTZ R178, R2, R178, -R173 ;  /* 0x000000b202b27223 */ /* 0x000fc200000108ad */
[C-C-:B------:R-:W-:Y:S01]  /*16c20*/  FFMA.FTZ R179, R2.reuse, R179, -R173.reuse ;  /* 0x000000b302b37223 */ /* 0x140fe200000108ad */
[----:B------:R-:W-:-:S01]  /*16c30*/  FFMA.FTZ R182, R2, R182, -R173 ;  /* 0x000000b602b67223 */ /* 0x000fc200000108ad */
[----:B------:R-:W-:-:S02]  /*16c40*/  FFMA.FTZ R13, R2, R181, -R13 ;  /* 0x000000b5020d7223 */ /* 0x000fc4000001080d */
[----:B------:R-:W0:Y:S08]  /*16c50*/  MUFU.EX2 R10, R10 ;  /* 0x0000000a000a7308 */ /* 0x000e300000000800 */
[----:B------:R-:W2:Y:S01]  /*16c60*/  MUFU.EX2 R155, R155 ;  /* 0x0000009b009b7308 */ /* 0x000ea20000000800 */
[----:B-1----:R-:W-:-:S07]  /*16c70*/  FFMA.FTZ R0, R11, R0, R154 ;  /* 0x000000000b007223 */ /* 0x002fce000001009a */
[----:B------:R-:W-:Y:S01]  /*16c80*/  MUFU.EX2 R158, R158 ;  /* 0x0000009e009e7308 */ /* 0x000fe20000000800 */
[----:B0-----:R-:W-:-:S07]  /*16c90*/  FADD.FTZ R3, R10, R3 ;  /* 0x000000030a037221 */ /* 0x001fce0000010000 */
[----:B------:R-:W-:Y:S01]  /*16ca0*/  MUFU.EX2 R159, R159 ;  /* 0x0000009f009f7308 */ /* 0x000fe20000000800 */
[----:B--2---:R-:W-:-:S01]  /*16cb0*/  FADD.FTZ R177, R155, R0 ;  /* 0x000000009bb17221 */ /* 0x004fc20000010000 */
[----:B------:R-:W-:-:S04]  /*16cc0*/  FADD.FTZ R0, R14, R3 ;  /* 0x000000030e007221 */ /* 0x000fc80000010000 */
[----:B------:R-:W-:Y:S02]  /*16cd0*/  FADD.FTZ R3, R21, R0 ;  /* 0x0000000015037221 */ /* 0x000fe40000010000 */
[----:B------:R-:W-:Y:S02]  /*16ce0*/  MUFU.EX2 R162, R162 ;  /* 0x000000a200a27308 */ /* 0x000fe40000000800 */
[----:B------:R-:W-:-:S06]  /*16cf0*/  FADD.FTZ R0, R20, R3 ;  /* 0x0000000314007221 */ /* 0x000fcc0000010000 */
[----:B------:R-:W0:Y:S08]  /*16d00*/  MUFU.EX2 R153, R153 ;  /* 0x0000009900997308 */ /* 0x000e300000000800 */
[----:B------:R-:W-:Y:S08]  /*16d10*/  MUFU.EX2 R163, R163 ;  /* 0x000000a300a37308 */ /* 0x000ff00000000800 */
[----:B------:R-:W1:Y:S01]  /*16d20*/  MUFU.EX2 R152, R152 ;  /* 0x0000009800987308 */ /* 0x000e620000000800 */
[----:B0-----:R-:W-:-:S07]  /*16d30*/  FADD.FTZ R3, R153, R0 ;  /* 0x0000000099037221 */ /* 0x001fce0000010000 */
[----:B------:R-:W-:Y:S08]  /*16d40*/  MUFU.EX2 R166, R166 ;  /* 0x000000a600a67308 */ /* 0x000ff00000000800 */
[----:B------:R-:W-:Y:S01]  /*16d50*/  MUFU.EX2 R167, R167 ;  /* 0x000000a700a77308 */ /* 0x000fe20000000800 */
[----:B-1----:R-:W-:-:S04]  /*16d60*/  FADD.FTZ R0, R152, R3 ;  /* 0x0000000398007221 */ /* 0x002fc80000010000 */
[----:B------:R-:W-:-:S03]  /*16d70*/  FADD.FTZ R3, R157, R0 ;  /* 0x000000009d037221 */ /* 0x000fc60000010000 */
[----:B------:R-:W-:Y:S01]  /*16d80*/  MUFU.EX2 R170, R170 ;  /* 0x000000aa00aa7308 */ /* 0x000fe20000000800 */
[----:B------:R-:W-:-:S07]  /*16d90*/  FADD.FTZ R0, R156, R3 ;  /* 0x000000039c007221 */ /* 0x000fce0000010000 */
[----:B------:R-:W0:Y:S08]  /*16da0*/  MUFU.EX2 R161, R161 ;  /* 0x000000a100a17308 */ /* 0x000e300000000800 */
[----:B------:R-:W-:Y:S08]  /*16db0*/  MUFU.EX2 R171, R171 ;  /* 0x000000ab00ab7308 */ /* 0x000ff00000000800 */
[----:B------:R-:W-:Y:S01]  /*16dc0*/  MUFU.EX2 R175, R175 ;  /* 0x000000af00af7308 */ /* 0x000fe20000000800 */
[----:B0-----:R-:W-:-:S04]  /*16dd0*/  FADD.FTZ R3, R161, R0 ;  /* 0x00000000a1037221 */ /* 0x001fc80000010000 */
[----:B------:R-:W-:-:S03]  /*16de0*/  FADD.FTZ R0, R160, R3 ;  /* 0x00000003a0007221 */ /* 0x000fc60000010000 */
[----:B------:R-:W0:Y:S01]  /*16df0*/  MUFU.EX2 R164, R164 ;  /* 0x000000a400a47308 */ /* 0x000e220000000800 */
[----:B------:R-:W-:-:S07]  /*16e00*/  FADD.FTZ R3, R165, R0 ;  /* 0x00000000a5037221 */ /* 0x000fce0000010000 */
[----:B------:R-:W-:Y:S08]  /*16e10*/  MUFU.EX2 R178, R178 ;  /* 0x000000b200b27308 */ /* 0x000ff00000000800 */
[----:B------:R-:W1:Y:S01]  /*16e20*/  MUFU.EX2 R169, R169 ;  /* 0x000000a900a97308 */ /* 0x000e620000000800 */
[----:B0-----:R-:W-:-:S07]  /*16e30*/  FADD.FTZ R0, R164, R3 ;  /* 0x00000003a4007221 */ /* 0x001fce0000010000 */
[----:B------:R-:W-:Y:S08]  /*16e40*/  MUFU.EX2 R179, R179 ;  /* 0x000000b300b37308 */ /* 0x000ff00000000800 */
[----:B------:R-:W-:Y:S01]  /*16e50*/  MUFU.EX2 R182, R182 ;  /* 0x000000b600b67308 */ /* 0x000fe20000000800 */
[----:B-1----:R-:W-:-:S04]  /*16e60*/  FADD.FTZ R3, R169, R0 ;  /* 0x00000000a9037221 */ /* 0x002fc80000010000 */
[----:B------:R-:W-:-:S03]  /*16e70*/  FADD.FTZ R0, R168, R3 ;  /* 0x00000003a8007221 */ /* 0x000fc60000010000 */
[----:B------:R-:W0:Y:S02]  /*16e80*/  MUFU.EX2 R13, R13 ;  /* 0x0000000d000d7308 */ /* 0x000e240000000800 */
[----:B0-----:R-:W-:-:S01]  /*16e90*/  FADD.FTZ R3, R13, R0 ;  /* 0x000000000d037221 */ /* 0x001fc20000010000 */
[----:B------:R-:W-:Y:S02]  /*16ea0*/  WARPGROUP.DEPBAR.LE gsb0, 0x0 ;  /* 0x00008000000079c5 */ /* 0x000fe40000010000 */
[----:B------:R0:W-:Y:S06]  /*16eb0*/  BAR.ARV R176, 0x100 ;  /* 0x000400b00000751d */ /* 0x0001ec0000002000 */
[----:B------:R1:W-:Y:S02]  /*16ec0*/  @!P1 SYNCS.ARRIVE.TRANS64.RED.A1T0 RZ, [R172+URZ], RZ ;  /* 0x000000ffacff99a7 */ /* 0x0003e4000810043f */
[----:B-1----:R-:W-:-:S01]  /*16ed0*/  FFMA.FTZ R172, R2, R174, -R173 ;  /* 0x000000ae02ac7223 */ /* 0x002fc200000108ad */
[----:B------:R-:W-:Y:S01]  /*16ee0*/  FADD.FTZ R174, R158, R177 ;  /* 0x000000b19eae7221 */ /* 0x000fe20000010000 */
[----:B------:R-:W-:-:S03]  /*16ef0*/  FFMA.FTZ R173, R2, R183, -R173 ;  /* 0x000000b702ad7223 */ /* 0x000fc600000108ad */
[----:B------:R-:W-:Y:S01]  /*16f00*/  FADD.FTZ R177, R159, R174 ;  /* 0x000000ae9fb17221 */ /* 0x000fe20000010000 */
[----:B------:R-:W1:Y:S03]  /*16f10*/  MUFU.EX2 R172, R172 ;  /* 0x000000ac00ac7308 */ /* 0x000e660000000800 */
[----:B------:R-:W-:-:S04]  /*16f20*/  FADD.FTZ R174, R162, R177 ;  /* 0x000000b1a2ae7221 */ /* 0x000fc80000010000 */
[----:B------:R-:W-:Y:S01]  /*16f30*/  FADD.FTZ R177, R163, R174 ;  /* 0x000000aea3b17221 */ /* 0x000fe20000010000 */
[----:B------:R-:W2:Y:S03]  /*16f40*/  MUFU.EX2 R173, R173 ;  /* 0x000000ad00ad7308 */ /* 0x000ea60000000800 */
[----:B------:R-:W-:-:S04]  /*16f50*/  FADD.FTZ R174, R166, R177 ;  /* 0x000000b1a6ae7221 */ /* 0x000fc80000010000 */
[----:B------:R-:W-:-:S04]  /*16f60*/  FADD.FTZ R177, R167, R174 ;  /* 0x000000aea7b17221 */ /* 0x000fc80000010000 */
[----:B------:R-:W-:-:S04]  /*16f70*/  FADD.FTZ R174, R170, R177 ;  /* 0x000000b1aaae7221 */ /* 0x000fc80000010000 */
[----:B------:R-:W-:-:S04]  /*16f80*/  FADD.FTZ R177, R171, R174 ;  /* 0x000000aeabb17221 */ /* 0x000fc80000010000 */
[----:B-1----:R-:W-:-:S04]  /*16f90*/  FADD.FTZ R174, R172, R177 ;  /* 0x000000b1acae7221 */ /* 0x002fc80000010000 */
[----:B------:R-:W-:-:S04]  /*16fa0*/  FADD.FTZ R177, R175, R174 ;  /* 0x000000aeafb17221 */ /* 0x000fc80000010000 */
[----:B------:R-:W-:-:S04]  /*16fb0*/  FADD.FTZ R174, R178, R177 ;  /* 0x000000b1b2ae7221 */ /* 0x000fc80000010000 */
[----:B------:R-:W-:-:S04]  /*16fc0*/  FADD.FTZ R177, R179, R174 ;  /* 0x000000aeb3b17221 */ /* 0x000fc80000010000 */
[----:B------:R-:W-:-:S04]  /*16fd0*/  FADD.FTZ R174, R182, R177 ;  /* 0x000000b1b6ae7221 */ /* 0x000fc80000010000 */
[----:B--2---:R-:W-:Y:S01]  /*16fe0*/  FADD.FTZ R0, R173, R174 ;  /* 0x000000aead007221 */ /* 0x004fe20000010000 */
[----:B0-----:R-:W-:Y:S06]  /*16ff0*/  @!P0 BRA `(.L_x_1526) ;  /* 0x0000000000048947 */ /* 0x001fec0003800000 */
[----:B------:R-:W-:Y:S01]  /*17000*/  BPT.TRAP 0x1 ;  /* 0x000000040000795c */ /* 0x000fe20000300000 */
.L_x_1526:
[----:B------:R-:W-:Y:S01]  /*17010*/  F2FP.SATFINITE.E4M3.F32.PACK_AB_MERGE_C R188, R21, R14, RZ ;  /* 0x0000000e15bc723e */ /* 0x000fe200048070ff */
[----:B------:R-:W-:Y:S01]  /*17020*/  FMUL.FTZ R26, R26, R11 ;  /* 0x0000000b1a1a7220 */ /* 0x000fe20000410000 */
[----:B------:R-:W-:Y:S01]  /*17030*/  ISETP.GT.AND P2, PT, R8, R9, PT ;  /* 0x000000090800720c */ /* 0x000fe20003f44270 */
[----:B------:R-:W-:Y:S01]  /*17040*/  FMUL.FTZ R27, R27, R11 ;  /* 0x0000000b1b1b7220 */ /* 0x000fe20000410000 */
[----:B------:R-:W-:Y:S01]  /*17050*/  F2FP.SATFINITE.E4M3.F32.PACK_AB_MERGE_C R188, R10, R15, R188 ;  /* 0x0000000f0abc723e */ /* 0x000fe200048070bc */
[----:B------:R-:W-:Y:S01]  /*17060*/  IMAD R10, R199, 0x8, R16 ;  /* 0x00000008c70a7824 */ /* 0x000fe200078e0210 */
[----:B------:R-:W-:Y:S01]  /*17070*/  F2FP.SATFINITE.E4M3.F32.PACK_AB_MERGE_C R13, R13, R168, RZ ;  /* 0x000000a80d0d723e */ /* 0x000fe200048070ff */
[----:B------:R-:W-:Y:S01]  /*17080*/  IMAD.U32 R15, RZ, RZ, UR42 ;  /* 0x0000002aff0f7e24 */ /* 0x000fe2000f8e00ff */
[----:B------:R-:W-:Y:S01]  /*17090*/  F2FP.SATFINITE.E4M3.F32.PACK_AB_MERGE_C R158, R159, R158, RZ ;  /* 0x0000009e9f9e723e */ /* 0x000fe200048070ff */
[----:B------:R-:W-:Y:S01]  /*170a0*/  VIADD R10, R10, 0x28460 ;  /* 0x000284600a0a7836 */ /* 0x000fe20000000000 */
[----:B------:R-:W-:Y:S01]  /*170b0*/  F2FP.SATFINITE.E4M3.F32.PACK_AB_MERGE_C R152, R157, R152, RZ ;  /* 0x000000989d98723e */ /* 0x000fe200048070ff */
[-C--:B------:R-:W-:Y:S01]  /*170c0*/  FMUL.FTZ R30, R30, R11.reuse ;  /* 0x0000000b1e1e7220 */ /* 0x080fe20000410000 */
        /* <DEDUP_REMOVED lines=140> */
[----:B0-----:R-:W-:-:S02]  /*17990*/  IMAD.MOV.U32 R10, RZ, RZ, R7 ;  /* 0x000000ffff0a7224 */ /* 0x001fc400078e0007 */
[----:B------:R-:W-:Y:S02]  /*179a0*/  IMAD.MOV.U32 R11, RZ, RZ, R5 ;  /* 0x000000ffff0b7224 */ /* 0x000fe400078e0005 */
[----:B------:R-:W-:Y:S01]  /*179b0*/  IMAD.MOV.U32 R199, RZ, RZ, R12 ;  /* 0x000000ffffc77224 */ /* 0x000fe200078e000c */
[----:B------:R-:W-:Y:S06]  /*179c0*/  @P2 BRA `(.L_x_1527) ;  /* 0xffffffe4006c2947 */ /* 0x000fec000383ffff */
[----:B------:R-:W-:-:S07]  /*179d0*/  IMAD.MOV.U32 R199, RZ, RZ, R12 ;  /* 0x000000ffffc77224 */ /* 0x000fce00078e000c */
.L_x_1516:
[----:B------:R-:W-:-:S13]  /*179e0*/  ISETP.GE.AND P2, PT, R8, R201, PT ;  /* 0x000000c90800720c */ /* 0x000fda0003f46270 */
[----:B------:R-:W-:Y:S05]  /*179f0*/  @!P2 BRA `(.L_x_1528) ;  /* 0x000000240040a947 */ /* 0x000fea0003800000 */
[----:B------:R-:W-:Y:S02]  /*17a00*/  IMAD.MOV.U32 R9, RZ, RZ, R7 ;  /* 0x000000ffff097224 */ /* 0x000fe400078e0007 */
[----:B------:R-:W-:Y:S02]  /*17a10*/  IMAD.MOV.U32 R10, RZ, RZ, R5 ;  /* 0x000000ffff0a7224 */ /* 0x000fe400078e0005 */
[----:B------:R-:W-:-:S07]  /*17a20*/  IMAD.MOV.U32 R226, RZ, RZ, R193 ;  /* 0x000000ffffe27224 */ /* 0x000fce00078e00c1 */
.L_x_1547:
        /* <DEDUP_REMOVED lines=8> */
.L_x_1530:
        /* <DEDUP_REMOVED lines=8> */
.L_x_1531:
[----:B------:R-:W-:Y:S04]  /*17b30*/  BSSY B0, `(.L_x_1529) ;  /* 0x0000004000007945 */ /* 0x000fe80003800000 */
[----:B-1----:R-:W-:Y:S05]  /*17b40*/  @P3 BRA `(.L_x_1532) ;  /* 0x0000000000083947 */ /* 0x002fea0003800000 */
[----:B------:R-:W1:Y:S02]  /*17b50*/  SYNCS.PHASECHK.TRANS64.TRYWAIT P3, [R5+URZ+0x28430], R6 ;  /* 0x02843006050075a7 */ /* 0x000e64000806017f */
[----:B-1----:R-:W-:Y:S05]  /*17b60*/  @!P3 BRA `(.L_x_1533) ;  /* 0x000000f000c0b947 */ /* 0x002fea0003800000 */
.L_x_1532:
[----:B------:R-:W-:Y:S05]  /*17b70*/  BSYNC B0 ;  /* 0x0000000000007941 */ /* 0x000fea0003800000 */
.L_x_1529:
[----:B01----:R-:W0:Y:S01]  /*17b80*/  S2R R5, SR_TID.X ;  /* 0x0000000000057919 */ /* 0x003e220000002100 */
[----:B------:R-:W-:Y:S01]  /*17b90*/  VIADD R11, R199, 0x1 ;  /* 0x00000001c70b7836 */ /* 0x000fe20000000000 */
        /* <DEDUP_REMOVED lines=8> */
[----:B------:R-:W-:Y:S01]  /*17c20*/  R2UR UR11, R15 ;  /* 0x000000000f0b72ca */ /* 0x000fe200000e0000 */
[----:B------:R-:W-:Y:S01]  /*17c30*/  IMAD R6, R11, 0x400, R4 ;  /* 0x000004000b067824 */ /* 0x000fe200078e0204 */
[----:B------:R-:W-:-:S02]  /*17c40*/  R2UR UR7, R21 ;  /* 0x00000000150772ca */ /* 0x000fc400000e0000 */
[----:B------:R-:W-:Y:S01]  /*17c50*/  R2UR UR19, R13 ;  /* 0x000000000d1372ca */ /* 0x000fe200000e0000 */
[C---:B------:R-:W-:Y:S01]  /*17c60*/  VIADD R14, R6.reuse, 0x2 ;  /* 0x00000002060e7836 */ /* 0x040fe20000000000 */
[C---:B------:R-:W-:Y:S01]  /*17c70*/  R2UR UR14, R6.reuse ;  /* 0x00000000060e72ca */ /* 0x040fe200000e0000 */
[C---:B------:R-:W-:Y:S01]  /*17c80*/  VIADD R20, R6.reuse, 0x4 ;  /* 0x0000000406147836 */ /* 0x040fe20000000000 */
[----:B------:R-:W-:Y:S02]  /*17c90*/  IADD3 R12, R6, 0x6, RZ ;  /* 0x00000006060c7810 */ /* 0x000fe40007ffe0ff */
        /* <DEDUP_REMOVED lines=16> */
[----:B------:R-:W-:-:S02]  /*17da0*/  R2UR UR34, R6 ;  /* 0x00000000062272ca */ /* 0x000fc400000e0000 */
[----:B------:R-:W-:Y:S01]  /*17db0*/  R2UR UR35, R7 ;  /* 0x00000000072372ca */ /* 0x000fe200000e0000 */
        /* <DEDUP_REMOVED lines=27> */
.L_x_1535:
[----:B------:R-:W-:Y:S01]  /*17f70*/  SHF.L.U32 R5, R226, 0x1f, RZ ;  /* 0x0000001fe2057819 */ /* 0x000fe200000006ff */
[----:B------:R-:W-:-:S04]  /*17f80*/  IMAD R6, R199, 0x8, R16 ;  /* 0x00000008c7067824 */ /* 0x000fc800078e0210 */
[----:B------:R0:W1:Y:S01]  /*17f90*/  SYNCS.PHASECHK.TRANS64.TRYWAIT P2, [R6+URZ+0x28450], R5 ;  /* 0x02845005060075a7 */ /* 0x000062000804017f */
[----:B------:R-:W-:Y:S05]  /*17fa0*/  @!P0 BRA `(.L_x_1536) ;  /* 0x0000000000048947 */ /* 0x000fea0003800000 */
[----:B------:R-:W-:Y:S01]  /*17fb0*/  BPT.TRAP 0x1 ;  /* 0x000000040000795c */ /* 0x000fe20000300000 */
.L_x_1536:
[----:B-1----:R-:W-:Y:S05]  /*17fc0*/  @P2 BRA `(.L_x_1534) ;  /* 0x0000000000082947 */ /* 0x002fea0003800000 */
[----:B------:R-:W1:Y:S02]  /*17fd0*/  SYNCS.PHASECHK.TRANS64.TRYWAIT P2, [R6+URZ+0x28450], R5 ;  /* 0x02845005060075a7 */ /* 0x000e64000804017f */
[----:B-1----:R-:W-:Y:S05]  /*17fe0*/  @!P2 BRA `(.L_x_1537) ;  /* 0x000000ec00b4a947 */ /* 0x002fea0003800000 */
.L_x_1534:
        /* <DEDUP_REMOVED lines=9> */
[----:B------:R-:W-:Y:S02]  /*18080*/  LOP3.LUT R6, R5, 0x10000, RZ, 0xfc, !PT ;  /* 0x0001000005067812 */ /* 0x000fe400078efcff */
[----:B------:R-:W1:Y:S01]  /*18090*/  @P4 LDC R5, c[0x0][0x450] ;  /* 0x00011400ff054b82 */ /* 0x000e620000000800 */
[----:B------:R-:W-:Y:S02]  /*180a0*/  IADD3 R21, R205, R204, RZ ;  /* 0x000000cccd157210 */ /* 0x000fe40007ffe0ff */
[----:B------:R-:W-:-:S05]  /*180b0*/  IMAD R6, R199, 0x400, R6 ;  /* 0x00000400c7067824 */ /* 0x000fca00078e0206 */
[C---:B------:R-:W-:Y:S01]  /*180c0*/  R2UR UR6, R6.reuse ;  /* 0x00000000060672ca */ /* 0x040fe200000e0000 */
[----:B------:R-:W-:-:S12]  /*180d0*/  VIADD R6, R6, 0x2 ;  /* 0x0000000206067836 */ /* 0x000fd80000000000 */
[----:B------:R-:W-:Y:S01]  /*180e0*/  QGMMA.64x256x32.F32.E4M3.E4M3 R24, R188, gdesc[UR4], R24, gsb0 ;  /* 0x03e00004bc187df3 */ /* 0x000fe20008000818 */
[----:B------:R-:W-:Y:S02]  /*180f0*/  R2UR UR6, R6 ;  /* 0x00000000060672ca */ /* 0x000fe400000e0000 */
[----:B------:R-:W-:Y:S01]  /*18100*/  R2UR UR7, R7 ;  /* 0x00000000070772ca */ /* 0x000fe200000e0000 */
[----:B------:R-:W2:Y:S01]  /*18110*/  @P4 LDC R6, c[0x0][0x44c] ;  /* 0x00011300ff064b82 */ /* 0x000ea20000000800 */
[----:B0-----:R-:W-:-:S04]  /*18120*/  SHF.R.U32.HI R12, RZ, 0x7, R12 ;  /* 0x00000007ff0c7819 */ /* 0x001fc8000001160c */
[----:B------:R-:W-:Y:S01]  /*18130*/  IADD3 R7, -R12, 0xb, RZ ;  /* 0x0000000b0c077810 */ /* 0x000fe20007ffe1ff */
[----:B--2---:R-:W-:-:S05]  /*18140*/  @P4 IMAD.HI.U32 R6, R21, R6, RZ ;  /* 0x0000000615064227 */ /* 0x004fca00078e00ff */
[----:B-1----:R-:W-:Y:S01]  /*18150*/  @P4 SHF.R.U32.HI R21, RZ, R5, R6 ;  /* 0x00000005ff154219 */ /* 0x002fe20000011606 */
[----:B------:R-:W-:-:S04]  /*18160*/  @!P1 IMAD R5, R11, 0x8, R16 ;  /* 0x000000080b059824 */ /* 0x000fc800078e0210 */
[----:B------:R-:W-:Y:S01]  /*18170*/  @!P1 VIADD R5, R5, 0x28440 ;  /* 0x0002844005059836 */ /* 0x000fe20000000000 */
[----:B------:R-:W0:Y:S04]  /*18180*/  SHFL.IDX PT, R13, R21, RZ, 0x1c1f ;  /* 0x001c1fff150d7589 */ /* 0x000e2800000e0000 */
[----:B------:R-:W-:Y:S01]  /*18190*/  @!P1 PRMT R5, RZ, 0x654, R5 ;  /* 0x00000654ff059816 */ /* 0x000fe20000000005 */
[----:B------:R-:W-:Y:S02]  /*181a0*/  WARPGROUP.DEPBAR.LE gsb0, 0x0 ;  /* 0x00008000000079c5 */ /* 0x000fe40000010000 */
[----:B------:R-:W-:-:S06]  /*181b0*/  WARPGROUP.ARRIVE ;  /* 0x00000000000079c5 */ /* 0x000fcc0000000000 */
[----:B------:R-:W-:Y:S01]  /*181c0*/  QGMMA.64x256x32.F32.E4M3.E4M3 R24, R184, gdesc[UR4], R24, gsb0 ;  /* 0x03e00004b8187df3 */ /* 0x000fe20008000818 */
[----:B------:R-:W-:Y:S02]  /*181d0*/  ULOP3.LUT UR6, URZ, UR52, URZ, 0x33, !UPT ;  /* 0x000000343f067292 */ /* 0x000fe4000f8e333f */
[----:B------:R-:W-:Y:S02]  /*181e0*/  WARPGROUP.DEPBAR.LE gsb0, 0x0 ;  /* 0x00008000000079c5 */ /* 0x000fe40000010000 */
[----:B------:R1:W-:Y:S06]  /*181f0*/  BAR.ARV R7, 0x100 ;  /* 0x000400070000751d */ /* 0x0003ec0000002000 */
[----:B------:R2:W-:Y:S02]  /*18200*/  @!P1 SYNCS.ARRIVE.TRANS64.RED.A1T0 RZ, [R5+URZ], RZ ;  /* 0x000000ff05ff99a7 */ /* 0x0005e4000810043f */
[----:B--2---:R-:W-:-:S05]  /*18210*/  IMAD.SHL.U32 R5, R8, 0x40, RZ ;  /* 0x0000004008057824 */ /* 0x004fca00078e00ff */
[----:B------:R-:W-:-:S05]  /*18220*/  IADD3 R6, -R5, 0x1, RZ ;  /* 0x0000000105067810 */ /* 0x000fca0007ffe1ff */
[----:B------:R-:W-:-:S05]  /*18230*/  IMAD R6, R197, -0x2, R6 ;  /* 0xfffffffec5067824 */ /* 0x000fca00078e0206 */
[----:B------:R-:W-:-:S05]  /*18240*/  IADD3 R6, -R195, R6, R196 ;  /* 0x00000006c3067210 */ /* 0x000fca0007ffe1c4 */
[C---:B------:R-:W-:Y:S02]  /*18250*/  VIADD R20, R6.reuse, UR51 ;  /* 0x0000003306147c36 */ /* 0x040fe40008000000 */
[----:B------:R-:W-:Y:S02]  /*18260*/  VIADD R15, R6, UR6 ;  /* 0x00000006060f7c36 */ /* 0x000fe40008000000 */
[--C-:B0-----:R-:W-:Y:S02]  /*18270*/  IMAD.IADD R14, R20, 0x1, R13.reuse ;  /* 0x00000001140e7824 */ /* 0x101fe400078e020d */
[----:B------:R-:W-:Y:S01]  /*18280*/  IMAD.IADD R12, R15, 0x1, R13 ;  /* 0x000000010f0c7824 */ /* 0x000fe200078e020d */
        /* <DEDUP_REMOVED lines=13> */
.L_x_1540:
[----:B------:R-:W-:-:S05]  /*18360*/  IMAD.U32 R184, RZ, RZ, UR48 ;  /* 0x00000030ffb87e24 */ /* 0x000fca000f8e00ff */
[----:B------:R-:W-:-:S13]  /*18370*/  ISETP.NE.AND P2, PT, R184, 0x1, PT ;  /* 0x00000001b800780c */ /* 0x000fda0003f45270 */
[----:B------:R-:W0:Y:S02]  /*18380*/  @P2 LDC.64 R6, c[0x0][0x9e8] ;  /* 0x00027a00ff062b82 */ /* 0x000e240000000a00 */
[----:B0-----:R-:W-:-:S05]  /*18390*/  @P2 IMAD.HI.U32 R6, R13, R6, RZ ;  /* 0x000000060d062227 */ /* 0x001fca00078e00ff */
[----:B------:R-:W-:-:S07]  /*183a0*/  @P2 SHF.R.U32.HI R13, RZ, R7, R6 ;  /* 0x00000007ff0d2219 */ /* 0x000fce0000011606 */
.L_x_1541:
[----:B------:R-:W-:Y:S05]  /*183b0*/  BSYNC B0 ;  /* 0x0000000000007941 */ /* 0x000fea0003800000 */
.L_x_1539:
[----:B------:R-:W-:-:S04]  /*183c0*/  IMAD R6, R13, R184, -R5 ;  /* 0x000000b80d067224 */ /* 0x000fc800078e0a05 */
[----:B------:R-:W-:-:S05]  /*183d0*/  IMAD R7, R197, -0x2, R6 ;  /* 0xfffffffec5077824 */ /* 0x000fca00078e0206 */
[----:B------:R-:W-:Y:S02]  /*183e0*/  VIADDMNMX R14, R7, R184, R14, PT ;  /* 0x000000b8070e7246 */ /* 0x000fe4000380010e */
[----:B------:R-:W-:-:S07]  /*183f0*/  VIMNMX R12, R12, R7, !PT ;  /* 0x000000070c0c7248 */ /* 0x000fce0007fe0100 */
.L_x_1538:
        /* <DEDUP_REMOVED lines=65> */
.L_x_1544:
[----:B------:R-:W-:-:S05]  /*18810*/  IMAD.U32 R12, RZ, RZ, UR48 ;  /* 0x00000030ff0c7e24 */ /* 0x000fca000f8e00ff */
[----:B------:R-:W-:-:S13]  /*18820*/  ISETP.NE.AND P3, PT, R12, 0x1, PT ;  /* 0x000000010c00780c */ /* 0x000fda0003f65270 */
[----:B------:R-:W0:Y:S02]  /*18830*/  @P3 LDC.64 R6, c[0x0][0x9e8] ;  /* 0x00027a00ff063b82 */ /* 0x000e240000000a00 */
[----:B0-----:R-:W-:-:S05]  /*18840*/  @P3 IMAD.HI.U32 R6, R21, R6, RZ ;  /* 0x0000000615063227 */ /* 0x001fca00078e00ff */
[----:B------:R-:W-:-:S07]  /*18850*/  @P3 SHF.R.U32.HI R21, RZ, R7, R6 ;  /* 0x00000007ff153219 */ /* 0x000fce0000011606 */
.L_x_1545:
[----:B------:R-:W-:Y:S05]  /*18860*/  BSYNC B0 ;  /* 0x0000000000007941 */ /* 0x000fea0003800000 */
.L_x_1543:
[----:B------:R-:W-:-:S04]  /*18870*/  IMAD R6, R21, R12, -R5 ;  /* 0x0000000c15067224 */ /* 0x000fc800078e0a05 */
[----:B------:R-:W-:-:S05]  /*18880*/  IMAD R5, R197, -0x2, R6 ;  /* 0xfffffffec5057824 */ /* 0x000fca00078e0206 */
[----:B------:R-:W-:Y:S02]  /*18890*/  VIADDMNMX R20, R5, R12, R20, PT ;  /* 0x0000000c05147246 */ /* 0x000fe40003800114 */
[----:B------:R-:W-:-:S07]  /*188a0*/  VIMNMX R15, R15, R5, !PT ;  /* 0x000000050f0f7248 */ /* 0x000fce0007fe0100 */
.L_x_1542:
        /* <DEDUP_REMOVED lines=12> */
[C---:B------:R-:W-:Y:S02]  /*18970*/  ISETP.LT.OR P3, PT, R20.reuse, 0xa, P3 ;  /* 0x0000000a1400780c */ /* 0x040fe40001f61670 */
        /* <DEDUP_REMOVED lines=53> */
[----:B0-----:R-:W-:Y:S02]  /*18cd0*/  FMNMX.FTZ R5, R5, R12, !PT ;  /* 0x0000000c05057209 */ /* 0x001fe40007810000 */
[----:B------:R-:W-:Y:S02]  /*18ce0*/  FMNMX.FTZ R6, R162, R7, !PT ;  /* 0x00000007a2067209 */ /* 0x000fe40007810000 */
[----:B------:R-:W-:Y:S01]  /*18cf0*/  ISETP.LT.OR P3, PT, R20, 0x39, P3 ;  /* 0x000000391400780c */ /* 0x000fe20001f61670 */
[----:B------:R-:W-:-:S01]  /*18d00*/  FFMA.FTZ R12, R2, R5, -8 ;  /* 0xc1000000020c7423 */ /* 0x000fc20000010005 */
[----:B------:R-:W-:-:S02]  /*18d10*/  FMNMX.FTZ R7, R163, R6, !PT ;  /* 0x00000006a3077209 */ /* 0x000fc40007810000 */
[----:B------:R-:W-:Y:S02]  /*18d20*/  ISETP.GT.AND P2, PT, R15, 0x39, P2 ;  /* 0x000000390f00780c */ /* 0x000fe40001744270 */
[----:B------:R-:W-:Y:S02]  /*18d30*/  FMNMX.FTZ R6, R166, R7, !PT ;  /* 0x00000007a6067209 */ /* 0x000fe40007810000 */
[----:B------:R-:W-:Y:S02]  /*18d40*/  FSEL R15, R182, -INF , !P3 ;  /* 0xff800000b60f7808 */ /* 0x000fe40005800000 */
[----:B------:R-:W-:Y:S02]  /*18d50*/  FSETP.NEU.FTZ.AND P3, PT, R5, -INF , PT ;  /* 0xff8000000500780b */ /* 0x000fe40003f7d000 */
[----:B------:R-:W-:Y:S02]  /*18d60*/  FMNMX.FTZ R6, R167, R6, !PT ;  /* 0x00000006a7067209 */ /* 0x000fe40007810000 */
[----:B------:R-:W-:-:S02]  /*18d70*/  FSEL R7, R12, RZ, P3 ;  /* 0x000000ff0c077208 */ /* 0x000fc40001800000 */
[----:B------:R-:W-:Y:S02]  /*18d80*/  FMNMX.FTZ R12, R170, R6, !PT ;  /* 0x00000006aa0c7209 */ /* 0x000fe40007810000 */
[----:B------:R-:W-:Y:S01]  /*18d90*/  ISETP.LT.OR P2, PT, R20, 0x3a, P2 ;  /* 0x0000003a1400780c */ /* 0x000fe20001741670 */
[----:B------:R-:W-:-:S01]  /*18da0*/  FFMA.FTZ R20, R2, R13, -R7 ;  /* 0x0000000d02147223 */ /* 0x000fc20000010807 */
[----:B------:R-:W-:Y:S01]  /*18db0*/  FMNMX.FTZ R13, R171, R12, !PT ;  /* 0x0000000cab0d7209 */ /* 0x000fe20007810000 */
[----:B------:R-:W-:-:S01]  /*18dc0*/  FFMA.FTZ R152, R2, R153, -R7 ;  /* 0x0000009902987223 */ /* 0x000fc20000010807 */
[----:B------:R-:W-:Y:S01]  /*18dd0*/  FSEL R183, R183, -INF , !P2 ;  /* 0xff800000b7b77808 */ /* 0x000fe20005000000 */
[----:B------:R0:W-:Y:S01]  /*18de0*/  MUFU.EX2 R6, R20 ;  /* 0x0000001400067308 */ /* 0x0001e20000000800 */
[----:B------:R-:W-:Y:S01]  /*18df0*/  FMNMX.FTZ R12, R174, R13, !PT ;  /* 0x0000000dae0c7209 */ /* 0x000fe20007810000 */
[C-C-:B------:R-:W-:Y:S01]  /*18e00*/  FFMA.FTZ R158, R2.reuse, R176, -R7.reuse ;  /* 0x000000b0029e7223 */ /* 0x140fe20000010807 */
[----:B------:R-:W-:-:S01]  /*18e10*/  FFMA.FTZ R180, R2, R180, -R7 ;  /* 0x000000b402b47223 */ /* 0x000fc20000010807 */
[C-C-:B------:R-:W-:Y:S01]  /*18e20*/  FFMA.FTZ R181, R2.reuse, R181, -R7.reuse ;  /* 0x000000b502b57223 */ /* 0x140fe20000010807 */
[----:B------:R-:W-:Y:S01]  /*18e30*/  FMNMX.FTZ R153, R175, R12, !PT ;  /* 0x0000000caf997209 */ /* 0x000fe20007810000 */
[----:B------:R-:W-:-:S02]  /*18e40*/  FFMA.FTZ R12, R2, R185, -R7 ;  /* 0x000000b9020c7223 */ /* 0x000fc40000010807 */
        /* <DEDUP_REMOVED lines=8> */
[C-C-:B0-----:R-:W-:Y:S01]  /*18ed0*/  FFMA.FTZ R20, R2.reuse, R189, -R7.reuse ;  /* 0x000000bd02147223 */ /* 0x141fe20000010807 */
[----:B------:R-:W-:Y:S01]  /*18ee0*/  FMNMX.FTZ R14, R15, R14, !PT ;  /* 0x0000000e0f0e7209 */ /* 0x000fe20007810000 */
[C-C-:B-1----:R-:W-:Y:S01]  /*18ef0*/  FFMA.FTZ R152, R2.reuse, R191, -R7.reuse ;  /* 0x000000bf02987223 */ /* 0x142fe20000010807 */
[----:B------:R-:W-:-:S01]  /*18f00*/  FFMA.FTZ R173, R2, R177, -R7 ;  /* 0x000000b102ad7223 */ /* 0x000fc20000010807 */
[----:B------:R-:W-:Y:S01]  /*18f10*/  FSEL R177, R5, RZ, P3 ;  /* 0x000000ff05b17208 */ /* 0x000fe20001800000 */
[----:B------:R-:W-:Y:S01]  /*18f20*/  MUFU.EX2 R12, R12 ;  /* 0x0000000c000c7308 */ /* 0x000fe20000000800 */
[----:B------:R-:W-:Y:S01]  /*18f30*/  FMNMX.FTZ R156, R183, R14, !PT ;  /* 0x0000000eb79c7209 */ /* 0x000fe20007810000 */
[----:B------:R-:W-:-:S02]  /*18f40*/  FFMA.FTZ R14, R2, R187, -R7 ;  /* 0x000000bb020e7223 */ /* 0x000fc40000010807 */
[----:B------:R-:W-:-:S02]  /*18f50*/  FADD.FTZ R177, -R177, R10 ;  /* 0x0000000ab1b17221 */ /* 0x000fc40000010100 */
[----:B------:R-:W0:Y:S02]  /*18f60*/  SHFL.BFLY PT, R185, R156, 0x2, 0x1f ;  /* 0x0c401f009cb97f89 */ /* 0x000e2400000e0000 */
[----:B------:R-:W-:Y:S01]  /*18f70*/  FMUL.FTZ R177, R2, R177 ;  /* 0x000000b102b17220 */ /* 0x000fe20000410000 */
[----:B------:R-:W-:Y:S08]  /*18f80*/  MUFU.EX2 R153, R153 ;  /* 0x0000009900997308 */ /* 0x000ff00000000800 */
[----:B------:R-:W1:Y:S08]  /*18f90*/  MUFU.EX2 R177, R177 ;  /* 0x000000b100b17308 */ /* 0x000e700000000800 */
[----:B------:R-:W2:Y:S01]  /*18fa0*/  MUFU.EX2 R14, R14 ;  /* 0x0000000e000e7308 */ /* 0x000ea20000000800 */
[----:B0-----:R-:W-:Y:S01]  /*18fb0*/  FMNMX.FTZ R160, R156, R185, !PT ;  /* 0x000000b99ca07209 */ /* 0x001fe20007810000 */
[----:B------:R-:W-:-:S06]  /*18fc0*/  FFMA.FTZ R156, R2, R172, -R7 ;  /* 0x000000ac029c7223 */ /* 0x000fcc0000010807 */
[----:B------:R-:W0:Y:S01]  /*18fd0*/  MUFU.EX2 R157, R157 ;  /* 0x0000009d009d7308 */ /* 0x000e220000000800 */
[----:B------:R-:W3:Y:S07]  /*18fe0*/  SHFL.BFLY PT, R185, R160, 0x1, 0x1f ;  /* 0x0c201f00a0b97f89 */ /* 0x000eee00000e0000 */
[----:B------:R-:W-:Y:S08]  /*18ff0*/  MUFU.EX2 R20, R20 ;  /* 0x0000001400147308 */ /* 0x000ff00000000800 */
[----:B------:R-:W-:Y:S08]  /*19000*/  MUFU.EX2 R161, R161 ;  /* 0x000000a100a17308 */ /* 0x000ff00000000800 */
[----:B------:R-:W-:Y:S01]  /*19010*/  MUFU.EX2 R152, R152 ;  /* 0x0000009800987308 */ /* 0x000fe20000000800 */
[----:B---3--:R-:W-:-:S04]  /*19020*/  FMNMX.FTZ R7, R160, R185, !PT ;  /* 0x000000b9a0077209 */ /* 0x008fc80007810000 */
[----:B------:R-:W-:Y:S01]  /*19030*/  FSETP.NEU.FTZ.AND P2, PT, R7, -INF , PT ;  /* 0xff8000000700780b */ /* 0x000fe20003f5d000 */
[----:B------:R-:W-:-:S02]  /*19040*/  FFMA.FTZ R185, R2, R7, -8 ;  /* 0xc100000002b97423 */ /* 0x000fc40000010007 */
[----:B------:R-:W-:Y:S01]  /*19050*/  MUFU.EX2 R165, R165 ;  /* 0x000000a500a57308 */ /* 0x000fe20000000800 */
[----:B------:R-:W-:Y:S02]  /*19060*/  FSEL R164, R7, RZ, P2 ;  /* 0x000000ff07a47208 */ /* 0x000fe40001000000 */
[----:B------:R-:W-:-:S03]  /*19070*/  FSEL R185, R185, RZ, P2 ;  /* 0x000000ffb9b97208 */ /* 0x000fc60001000000 */
[----:B------:R-:W-:Y:S02]  /*19080*/  FADD.FTZ R9, -R164, R9 ;  /* 0x00000009a4097221 */ /* 0x000fe40000010100 */
[----:B------:R-:W-:Y:S01]  /*19090*/  MUFU.EX2 R156, R156 ;  /* 0x0000009c009c7308 */ /* 0x000fe20000000800 */
[----:B------:R-:W-:-:S01]  /*190a0*/  FFMA.FTZ R187, R2, R154, -R185 ;  /* 0x0000009a02bb7223 */ /* 0x000fc200000108b9 */
[C-C-:B------:R-:W-:Y:S01]  /*190b0*/  FFMA.FTZ R10, R2.reuse, R155, -R185.reuse ;  /* 0x0000009b020a7223 */ /* 0x140fe200000108b9 */
[C---:B------:R-:W-:Y:S01]  /*190c0*/  FMUL.FTZ R164, R2.reuse, R9 ;  /* 0x0000000902a47220 */ /* 0x040fe20000410000 */
[C-C-:B------:R-:W-:Y:S01]  /*190d0*/  FFMA.FTZ R21, R2.reuse, R21, -R185.reuse ;  /* 0x0000001502157223 */ /* 0x140fe200000108b9 */
[----:B------:R-:W-:-:S01]  /*190e0*/  FFMA.FTZ R154, R2, R159, -R185 ;  /* 0x0000009f029a7223 */ /* 0x000fc200000108b9 */
[C-C-:B------:R-:W-:Y:S01]  /*190f0*/  FFMA.FTZ R155, R2.reuse, R162, -R185.reuse ;  /* 0x000000a2029b7223 */ /* 0x140fe200000108b9 */
[----:B------:R-:W-:-:S01]  /*19100*/  FFMA.FTZ R162, R2, R163, -R185 ;  /* 0x000000a302a27223 */ /* 0x000fc200000108b9 */
[----:B------:R-:W-:Y:S01]  /*19110*/  MUFU.EX2 R187, R187 ;  /* 0x000000bb00bb7308 */ /* 0x000fe20000000800 */
[----:B------:R-:W-:-:S01]  /*19120*/  FFMA.FTZ R9, R2, R170, -R185 ;  /* 0x000000aa02097223 */ /* 0x000fc200000108b9 */
[----:B-1----:R-:W-:Y:S01]  /*19130*/  FFMA.FTZ R170, R177, R3, R6 ;  /* 0x00000003b1aa7223 */ /* 0x002fe20000010006 */
[----:B------:R-:W-:-:S01]  /*19140*/  FFMA.FTZ R159, R2, R166, -R185 ;  /* 0x000000a6029f7223 */ /* 0x000fc200000108b9 */
[C-C-:B------:R-:W-:Y:S01]  /*19150*/  FFMA.FTZ R166, R2.reuse, R167, -R185.reuse ;  /* 0x000000a702a67223 */ /* 0x140fe200000108b9 */
[----:B------:R-:W-:-:S01]  /*19160*/  FFMA.FTZ R168, R2, R171, -R185 ;  /* 0x000000ab02a87223 */ /* 0x000fc200000108b9 */
[----:B------:R-:W-:Y:S01]  /*19170*/  FADD.FTZ R167, R13, R170 ;  /* 0x000000aa0da77221 */ /* 0x000fe20000010000 */
[----:B------:R-:W-:-:S01]  /*19180*/  FFMA.FTZ R163, R2, R174, -R185 ;  /* 0x000000ae02a37223 */ /* 0x000fc200000108b9 */
[----:B------:R-:W1:Y:S01]  /*19190*/  MUFU.EX2 R164, R164 ;  /* 0x000000a400a47308 */ /* 0x000e620000000800 */
[----:B------:R-:W-:-:S01]  /*191a0*/  FFMA.FTZ R175, R2, R175, -R185 ;  /* 0x000000af02af7223 */ /* 0x000fc200000108b9 */
[----:B------:R-:W-:Y:S01]  /*191b0*/  FADD.FTZ R172, R12, R167 ;  /* 0x000000a70cac7221 */ /* 0x000fe20000010000 */
[----:B------:R-:W-:-:S01]  /*191c0*/  FFMA.FTZ R178, R2, R178, -R185 ;  /* 0x000000b202b27223 */ /* 0x000fc200000108b9 */
[C-C-:B------:R-:W-:Y:S01]  /*191d0*/  FFMA.FTZ R179, R2.reuse, R179, -R185.reuse ;  /* 0x000000b302b37223 */ /* 0x140fe200000108b9 */
[----:B------:R-:W-:-:S01]  /*191e0*/  FFMA.FTZ R15, R2, R15, -R185 ;  /* 0x0000000f020f7223 */ /* 0x000fc200000108b9 */
[----:B------:R-:W-:Y:S01]  /*191f0*/  FADD.FTZ R167, R153, R172 ;  /* 0x000000ac99a77221 */ /* 0x000fe20000010000 */
[----:B------:R-:W-:-:S01]  /*19200*/  FFMA.FTZ R183, R2, R183, -R185 ;  /* 0x000000b702b77223 */ /* 0x000fc200000108b9 */
[----:B------:R-:W3:Y:S02]  /*19210*/  MUFU.EX2 R10, R10 ;  /* 0x0000000a000a7308 */ /* 0x000ee40000000800 */
[----:B--2---:R-:W-:-:S04]  /*19220*/  FADD.FTZ R172, R14, R167 ;  /* 0x000000a70eac7221 */ /* 0x004fc80000010000 */
[----:B0-----:R-:W-:Y:S02]  /*19230*/  FADD.FTZ R167, R157, R172 ;  /* 0x000000ac9da77221 */ /* 0x001fe40000010000 */
[----:B------:R-:W0:Y:S01]  /*19240*/  MUFU.EX2 R21, R21 ;  /* 0x0000001500157308 */ /* 0x000e220000000800 */
[----:B-1----:R-:W-:-:S01]  /*19250*/  FFMA.FTZ R3, R164, R0, R187 ;  /* 0x00000000a4037223 */ /* 0x002fc200000100bb */
[----:B------:R-:W-:-:S04]  /*19260*/  FADD.FTZ R172, R20, R167 ;  /* 0x000000a714ac7221 */ /* 0x000fc80000010000 */
[----:B------:R-:W-:Y:S02]  /*19270*/  FADD.FTZ R167, R161, R172 ;  /* 0x000000aca1a77221 */ /* 0x000fe40000010000 */
[----:B------:R-:W1:Y:S01]  /*19280*/  MUFU.EX2 R154, R154 ;  /* 0x0000009a009a7308 */ /* 0x000e620000000800 */
[----:B---3--:R-:W-:-:S01]  /*19290*/  FADD.FTZ R0, R10, R3 ;  /* 0x000000030a007221 */ /* 0x008fc20000010000 */
[----:B------:R-:W-:-:S04]  /*192a0*/  FADD.FTZ R172, R152, R167 ;  /* 0x000000a798ac7221 */ /* 0x000fc80000010000 */
[----:B------:R-:W-:Y:S02]  /*192b0*/  FADD.FTZ R167, R165, R172 ;  /* 0x000000aca5a77221 */ /* 0x000fe40000010000 */
[----:B------:R-:W2:Y:S01]  /*192c0*/  MUFU.EX2 R155, R155 ;  /* 0x0000009b009b7308 */ /* 0x000ea20000000800 */
[----:B0-----:R-:W-:-:S01]  /*192d0*/  FADD.FTZ R3, R21, R0 ;  /* 0x0000000015037221 */ /* 0x001fc20000010000 */
[----:B------:R-:W-:-:S06]  /*192e0*/  FADD.FTZ R174, R156, R167 ;  /* 0x000000a79cae7221 */ /* 0x000fcc0000010000 */
        /* <DEDUP_REMOVED lines=32> */
[----:B--2---:R-:W-:-:S03]  /*194f0*/  FADD.FTZ R3, R181, R0 ;  /* 0x00000000b5037221 */ /* 0x004fc60000010000 */
[----:B0-----:R-:W-:Y:S01]  /*19500*/  FADD.FTZ R0, R172, R167 ;  /* 0x000000a7ac007221 */ /* 0x001fe20000010000 */
[----:B------:R-:W-:Y:S06]  /*19510*/  @!P0 BRA `(.L_x_1546) ;  /* 0x0000000000048947 */ /* 0x000fec0003800000 */
[----:B------:R-:W-:Y:S01]  /*19520*/  BPT.TRAP 0x1 ;  /* 0x000000040000795c */ /* 0x000fe20000300000 */
.L_x_1546:
[----:B------:R-:W-:Y:S01]  /*19530*/  F2FP.SATFINITE.E4M3.F32.PACK_AB_MERGE_C R12, R153, R12, RZ ;  /* 0x0000000c990c723e */ /* 0x000fe200048070ff */
[-C--:B------:R-:W-:Y:S01]  /*19540*/  FMUL.FTZ R24, R24, R177.reuse ;  /* 0x000000b118187220 */ /* 0x080fe20000410000 */
[----:B------:R-:W-:Y:S01]  /*19550*/  LEA R153, R199, R16, 0x3 ;  /* 0x00000010c7997211 */ /* 0x000fe200078e18ff */
[----:B------:R-:W-:Y:S01]  /*19560*/  FMUL.FTZ R25, R25, R177 ;  /* 0x000000b119197220 */ /* 0x000fe20000410000 */
[----:B------:R-:W-:Y:S01]  /*19570*/  ISETP.GT.AND P2, PT, R8, R201, PT ;  /* 0x000000c90800720c */ /* 0x000fe20003f44270 */
[----:B------:R-:W-:Y:S01]  /*19580*/  FMUL.FTZ R28, R28, R177 ;  /* 0x000000b11c1c7220 */ /* 0x000fe20000410000 */
[----:B------:R-:W-:Y:S01]  /*19590*/  F2FP.SATFINITE.E4M3.F32.PACK_AB_MERGE_C R188, R13, R6, R12 ;  /* 0x000000060dbc723e */ /* 0x000fe2000480700c */
        /* <DEDUP_REMOVED lines=8> */
[----:B------:R-:W-:Y:S01]  /*19620*/  FMUL.FTZ R33, R33, R177 ;  /* 0x000000b121217220 */ /* 0x000fe20000410000 */
[----:B------:R-:W-:Y:S01]  /*19630*/  F2FP.SATFINITE.E4M3.F32.PACK_AB_MERGE_C R159, R166, R159, RZ ;  /* 0x0000009fa69f723e */ /* 0x000fe200048070ff */
[-C--:B------:R-:W-:Y:S01]  /*19640*/  FMUL.FTZ R36, R36, R177.reuse ;  /* 0x000000b124247220 */ /* 0x080fe20000410000 */
[----:B------:R-:W-:Y:S01]  /*19650*/  F2FP.SATFINITE.E4M3.F32.PACK_AB_MERGE_C R156, R169, R156, RZ ;  /* 0x0000009ca99c723e */ /* 0x000fe200048070ff */
[----:B------:R0:W-:Y:S01]  /*19660*/  SYNCS.ARRIVE.TRANS64.RED.A1T0 RZ, [R6+URZ], RZ ;  /* 0x000000ff06ff79a7 */ /* 0x0001e2000810043f */
[----:B------:R-:W-:Y:S01]  /*19670*/  F2FP.SATFINITE.E4M3.F32.PACK_AB_MERGE_C R160, R181, R160, RZ ;  /* 0x000000a0b5a0723e */ /* 0x000fe200048070ff */
[----:B------:R-:W-:Y:S01]  /*19680*/  FMUL.FTZ R37, R37, R177 ;  /* 0x000000b125257220 */ /* 0x000fe20000410000 */
[----:B------:R-:W-:Y:S01]  /*19690*/  F2FP.SATFINITE.E4M3.F32.PACK_AB_MERGE_C R15, R172, R15, RZ ;  /* 0x0000000fac0f723e */ /* 0x000fe200048070ff */
        /* <DEDUP_REMOVED lines=129> */
[----:B------:R-:W-:Y:S02]  /*19eb0*/  IMAD.MOV.U32 R10, RZ, RZ, R5 ;  /* 0x000000ffff0a7224 */ /* 0x000fe400078e0005 */
[----:B------:R-:W-:Y:S02]  /*19ec0*/  IMAD.MOV.U32 R226, RZ, RZ, R193 ;  /* 0x000000ffffe27224 */ /* 0x000fe400078e00c1 */
[----:B------:R-:W-:Y:S01]  /*19ed0*/  IMAD.MOV.U32 R199, RZ, RZ, R11 ;  /* 0x000000ffffc77224 */ /* 0x000fe200078e000b */
[----:B0-----:R-:W-:Y:S06]  /*19ee0*/  @P2 BRA `(.L_x_1547) ;  /* 0xffffffd800d02947 */ /* 0x001fec000383ffff */
[----:B------:R-:W-:-:S07]  /*19ef0*/  IMAD.MOV.U32 R199, RZ, RZ, R11 ;  /* 0x000000ffffc77224 */ /* 0x000fce00078e000b */
.L_x_1528:
[----:B------:R-:W-:Y:S05]  /*19f00*/  WARPSYNC.ALL ;  /* 0x0000000000007948 */ /* 0x000fea0003800000 */
[----:B------:R-:W-:Y:S06]  /*19f10*/  BAR.ARV 0x8, 0x180 ;  /* 0x0206000000007b1d */ /* 0x000fec0000002000 */
[----:B------:R-:W-:Y:S05]  /*19f20*/  @!P0 BRA `(.L_x_1548) ;  /* 0x0000000000048947 */ /* 0x000fea0003800000 */
[----:B------:R-:W-:Y:S01]  /*19f30*/  BPT.TRAP 0x1 ;  /* 0x000000040000795c */ /* 0x000fe20000300000 */
.L_x_1548:
[----:B------:R-:W-:Y:S01]  /*19f40*/  IMAD R4, R199, 0x8, R16 ;  /* 0x00000008c7047824 */ /* 0x000fe200078e0210 */
[----:B------:R-:W-:-:S04]  /*19f50*/  SHF.L.U32 R9, R193, 0x1f, RZ ;  /* 0x0000001fc1097819 */ /* 0x000fc800000006ff */
[----:B------:R0:W1:Y:S01]  /*19f60*/  SYNCS.PHASECHK.TRANS64.TRYWAIT P1, [R4+URZ+0x28450], R9 ;  /* 0x02845009040075a7 */ /* 0x000062000802017f */
[----:B------:R-:W-:Y:S05]  /*19f70*/  @!P0 BRA `(.L_x_1549) ;  /* 0x0000000000048947 */ /* 0x000fea0003800000 */
[----:B------:R-:W-:Y:S01]  /*19f80*/  BPT.TRAP 0x1 ;  /* 0x000000040000795c */ /* 0x000fe20000300000 */
.L_x_1549:
[----:B-1----:R-:W-:Y:S05]  /*19f90*/  @P1 BRA `(.L_x_1550) ;  /* 0x0000000000081947 */ /* 0x002fea0003800000 */
[----:B------:R-:W1:Y:S02]  /*19fa0*/  SYNCS.PHASECHK.TRANS64.TRYWAIT P1, [R4+URZ+0x28450], R9 ;  /* 0x02845009040075a7 */ /* 0x000e64000802017f */
[----:B-1----:R-:W-:Y:S05]  /*19fb0*/  @!P1 BRA `(.L_x_1551) ;  /* 0x000000cc00d49947 */ /* 0x002fea0003800000 */
.L_x_1550:
[----:B------:R-:W-:Y:S05]  /*19fc0*/  WARPSYNC.ALL ;  /* 0x0000000000007948 */ /* 0x000fea0003800000 */
[----:B------:R-:W-:Y:S01]  /*19fd0*/  ULDC.64 UR4, c[0x0][0x9a0] ;  /* 0x0002680000047ab9 */ /* 0x000fe20000000a00 */
[----:B------:R-:W-:Y:S01]  /*19fe0*/  VIADD R16, R16, 0x8000 ;  /* 0x0000800010107836 */ /* 0x000fe20000000000 */
[----:B------:R-:W-:Y:S01]  /*19ff0*/  ISETP.NE.U32.AND P1, PT, RZ, UR4, PT ;  /* 0x00000004ff007c0c */ /* 0x000fe2000bf25070 */
[----:B------:R-:W-:Y:S01]  /*1a000*/  IMAD.MOV.U32 R13, RZ, RZ, -0x7fffffe0 ;  /* 0x80000020ff0d7424 */ /* 0x000fe200078e00ff */
[----:B------:R-:W-:Y:S02]  /*1a010*/  WARPGROUP.ARRIVE ;  /* 0x00000000000079c5 */ /* 0x000fe40000000000 */
[----:B------:R-:W-:-:S02]  /*1a020*/  SHF.R.U32.HI R16, RZ, 0x4, R16 ;  /* 0x00000004ff107819 */ /* 0x000fc40000011610 */
[----:B------:R-:W-:Y:S02]  /*1a030*/  ISETP.NE.AND.EX P1, PT, RZ, UR5, PT, P1 ;  /* 0x00000005ff007c0c */ /* 0x000fe4000bf25310 */
[----:B------:R-:W-:Y:S02]  /*1a040*/  LOP3.LUT R16, R16, 0x3fff, RZ, 0xc0, !PT ;  /* 0x00003fff10107812 */ /* 0x000fe400078ec0ff */
[----:B------:R-:W-:Y:S02]  /*1a050*/  R2UR UR7, R13 ;  /* 0x000000000d0772ca */ /* 0x000fe400000e0000 */
[----:B------:R-:W-:-:S05]  /*1a060*/  LOP3.LUT R16, R16, 0x10000, RZ, 0xfc, !PT ;  /* 0x0001000010107812 */ /* 0x000fca00078efcff */
[----:B------:R-:W-:Y:S02]  /*1a070*/  IMAD R12, R199, 0x400, R16 ;  /* 0x00000400c70c7824 */ /* 0x000fe400078e0210 */
[----:B01----:R-:W0:Y:S01]  /*1a080*/  @P1 LDC.64 R8, c[0x0][0x9c8] ;  /* 0x00027200ff081b82 */ /* 0x003e220000000a00 */
[----:B------:R-:W-:Y:S02]  /*1a090*/  @P1 SHF.R.S32.HI R15, RZ, 0x1f, R203 ;  /* 0x0000001fff0f1819 */ /* 0x000fe400000114cb */
[----:B------:R-:W-:-:S05]  /*1a0a0*/  R2UR UR6, R12 ;  /* 0x000000000c0672ca */ /* 0x000fca00000e0000 */
[----:B------:R-:W1:Y:S08]  /*1a0b0*/  @P1 LDC.64 R10, c[0x0][0x9d0] ;  /* 0x00027400ff0a1b82 */ /* 0x000e700000000a00 */
[----:B------:R-:W-:Y:S01]  /*1a0c0*/  QGMMA.64x256x32.F32.E4M3.E4M3 R24, R188, gdesc[UR4], R24, gsb0 ;  /* 0x03e00004bc187df3 */ /* 0x000fe20008000818 */
[----:B0-----:R-:W-:Y:S01]  /*1a0d0*/  @P1 IMAD R6, R15, R8, RZ ;  /* 0x000000080f061224 */ /* 0x001fe200078e02ff */
[----:B------:R-:W-:-:S03]  /*1a0e0*/  @P1 SHF.R.S32.HI R15, RZ, 0x1f, R202 ;  /* 0x0000001fff0f1819 */ /* 0x000fc600000114ca */
[C---:B------:R-:W-:Y:S02]  /*1a0f0*/  @P1 IMAD R13, R203.reuse, R9, R6 ;  /* 0x00000009cb0d1224 */ /* 0x040fe400078e0206 */
[----:B------:R-:W-:-:S04]  /*1a100*/  @P1 IMAD.WIDE.U32 R8, R203, R8, RZ ;  /* 0x00000008cb081225 */ /* 0x000fc800078e00ff */
[-C--:B-1----:R-:W-:Y:S02]  /*1a110*/  @P1 IMAD R6, R15, R10.reuse, RZ ;  /* 0x0000000a0f061224 */ /* 0x082fe400078e02ff */
[----:B------:R-:W-:Y:S02]  /*1a120*/  @P1 IMAD.IADD R9, R9, 0x1, R13 ;  /* 0x0000000109091824 */ /* 0x000fe400078e020d */
[C---:B------:R-:W-:Y:S02]  /*1a130*/  @P1 IMAD R11, R202.reuse, R11, R6 ;  /* 0x0000000bca0b1224 */ /* 0x040fe400078e0206 */
[----:B------:R-:W-:-:S04]  /*1a140*/  @P1 IMAD.WIDE.U32 R8, R202, R10, R8 ;  /* 0x0000000aca081225 */ /* 0x000fc800078e0008 */
[----:B------:R-:W-:Y:S01]  /*1a150*/  IMAD.MOV.U32 R6, RZ, RZ, 0x3f800000 ;  /* 0x3f800000ff067424 */ /* 0x000fe200078e00ff */
[----:B------:R-:W-:Y:S02]  /*1a160*/  @P1 IADD3 R9, R9, R11, RZ ;  /* 0x0000000b09091210 */ /* 0x000fe40007ffe0ff */
[----:B------:R-:W-:-:S04]  /*1a170*/  @P1 LEA R10, P2, R8, UR4, 0x2 ;  /* 0x00000004080a1c11 */ /* 0x000fc8000f8410ff */
[----:B------:R-:W-:-:S05]  /*1a180*/  @P1 LEA.HI.X R11, R8, UR5, R9, 0x2, P2 ;  /* 0x00000005080b1c11 */ /* 0x000fca00090f1409 */
[----:B------:R0:W2:Y:S01]  /*1a190*/  @P1 LDG.E R6, desc[UR46][R10.64] ;  /* 0x0000002e0a061981 */ /* 0x0000a2000c1e1900 */
[----:B------:R-:W-:Y:S02]  /*1a1a0*/  VIADD R12, R12, 0x2 ;  /* 0x000000020c0c7836 */ /* 0x000fe40000000000 */
[----:B------:R-:W-:-:S03]  /*1a1b0*/  IMAD.MOV.U32 R13, RZ, RZ, -0x7fffffe0 ;  /* 0x80000020ff0d7424 */ /* 0x000fc600078e00ff */
[----:B------:R-:W-:Y:S02]  /*1a1c0*/  R2UR UR6, R12 ;  /* 0x000000000c0672ca */ /* 0x000fe400000e0000 */
[----:B------:R-:W-:Y:S01]  /*1a1d0*/  R2UR UR7, R13 ;  /* 0x000000000d0772ca */ /* 0x000fe200000e0000 */
[----:B------:R-:W1:Y:S04]  /*1a1e0*/  SHFL.BFLY PT, R8, R3, 0x2, 0x1f ;  /* 0x0c401f0003087f89 */ /* 0x000e6800000e0000 */
[----:B------:R-:W3:Y:S01]  /*1a1f0*/  SHFL.BFLY PT, R13, R0, 0x2, 0x1f ;  /* 0x0c401f00000d7f89 */ /* 0x000ee200000e0000 */
[----:B-1----:R-:W-:-:S01]  /*1a200*/  FADD.FTZ R8, R8, R3 ;  /* 0x0000000308087221 */ /* 0x002fc20000010000 */
[----:B---3--:R-:W-:-:S04]  /*1a210*/  FADD.FTZ R13, R13, R0 ;  /* 0x000000000d0d7221 */ /* 0x008fc80000010000 */
[----:B------:R-:W0:Y:S04]  /*1a220*/  SHFL.BFLY PT, R9, R8, 0x1, 0x1f ;  /* 0x0c201f0008097f89 */ /* 0x000e2800000e0000 */
[----:B------:R-:W1:Y:S01]  /*1a230*/  SHFL.BFLY PT, R12, R13, 0x1, 0x1f ;  /* 0x0c201f000d0c7f89 */ /* 0x000e6200000e0000 */
[----:B0-----:R-:W-:-:S01]  /*1a240*/  FADD.FTZ R11, R8, R9 ;  /* 0x00000009080b7221 */ /* 0x001fc20000010000 */
[----:B-1----:R-:W-:-:S04]  /*1a250*/  FADD.FTZ R14, R13, R12 ;  /* 0x0000000c0d0e7221 */ /* 0x002fc80000010000 */
[C---:B------:R-:W-:Y:S01]  /*1a260*/  FSETP.NE.FTZ.AND P1, PT, R11.reuse, RZ, PT ;  /* 0x000000ff0b00720b */ /* 0x040fe20003f35000 */
[----:B------:R-:W-:Y:S01]  /*1a270*/  FMUL.FTZ R10, R11, 0.00390625 ;  /* 0x3b8000000b0a7820 */ /* 0x000fe20000410000 */
[----:B------:R-:W-:Y:S01]  /*1a280*/  FMUL.FTZ R15, R14, 0.00390625 ;  /* 0x3b8000000e0f7820 */ /* 0x000fe20000410000 */
[----:B------:R-:W-:-:S03]  /*1a290*/  IMAD.MOV.U32 R9, RZ, RZ, RZ ;  /* 0x000000ffff097224 */ /* 0x000fc600078e00ff */
[----:B------:R-:W-:Y:S02]  /*1a2a0*/  FSETP.NE.FTZ.AND P2, PT, R10, RZ, PT ;  /* 0x000000ff0a00720b */ /* 0x000fe40003f55000 */
[----:B------:R-:W-:-:S05]  /*1a2b0*/  FSETP.NE.FTZ.AND P3, PT, R15, RZ, PT ;  /* 0x000000ff0f00720b */ /* 0x000fca0003f75000 */
[----:B------:R-:W-:Y:S01]  /*1a2c0*/  @P1 MUFU.RCP R9, R11 ;  /* 0x0000000b00091308 */ /* 0x000fe20000001000 */
[----:B------:R-:W-:Y:S01]  /*1a2d0*/  FSETP.NE.FTZ.AND P1, PT, R14, RZ, PT ;  /* 0x000000ff0e00720b */ /* 0x000fe20003f35000 */
[----:B------:R-:W-:Y:S02]  /*1a2e0*/  WARPGROUP.DEPBAR.LE gsb0, 0x0 ;  /* 0x00008000000079c5 */ /* 0x000fe40000010000 */
[----:B------:R-:W-:-:S06]  /*1a2f0*/  WARPGROUP.ARRIVE ;  /* 0x00000000000079c5 */ /* 0x000fcc0000000000 */
[----:B------:R-:W-:Y:S01]  /*1a300*/  QGMMA.64x256x32.F32.E4M3.E4M3 R24, R184, gdesc[UR4], R24, gsb0 ;  /* 0x03e00004b8187df3 */ /* 0x000fe20008000818 */
[----:B------:R-:W-:Y:S01]  /*1a310*/  IMAD.MOV.U32 R13, RZ, RZ, RZ ;  /* 0x000000ffff0d7224 */ /* 0x000fe200078e00ff */
[----:B------:R-:W0:Y:S08]  /*1a320*/  @P2 MUFU.LG2 R10, R10 ;  /* 0x0000000a000a2308 */ /* 0x000e300000000c00 */
[----:B------:R-:W1:Y:S08]  /*1a330*/  @P3 MUFU.LG2 R12, R15 ;  /* 0x0000000f000c3308 */ /* 0x000e700000000c00 */
[----:B------:R-:W3:Y:S01]  /*1a340*/  @P1 MUFU.RCP R13, R14 ;  /* 0x0000000e000d1308 */ /* 0x000ee20000001000 */
[C---:B------:R-:W-:Y:S01]  /*1a350*/  @P2 FMUL.FTZ R8, R2.reuse, 0.69314718246459960938 ;  /* 0x3f31721802082820 */ /* 0x040fe20000410000 */
[----:B------:R-:W-:Y:S01]  /*1a360*/  @P3 FMUL.FTZ R21, R2, 0.69314718246459960938 ;  /* 0x3f31721802153820 */ /* 0x000fe20000410000 */
[----:B0-----:R-:W-:Y:S01]  /*1a370*/  @P2 FMUL.FTZ R11, R10, 0.69314718246459960938 ;  /* 0x3f3172180a0b2820 */ /* 0x001fe20000410000 */
[----:B------:R-:W-:-:S02]  /*1a380*/  IMAD.MOV.U32 R0, RZ, RZ, -0x800000 ;  /* 0xff800000ff007424 */ /* 0x000fc400078e00ff */
[----:B------:R-:W-:Y:S02]  /*1a390*/  IMAD.MOV.U32 R3, RZ, RZ, -0x800000 ;  /* 0xff800000ff037424 */ /* 0x000fe400078e00ff */
[----:B-1----:R-:W-:Y:S01]  /*1a3a0*/  @P3 FMUL.FTZ R12, R12, 0.69314718246459960938 ;  /* 0x3f3172180c0c3820 */ /* 0x002fe20000410000 */
[----:B------:R-:W-:-:S03]  /*1a3b0*/  @P2 FFMA.FTZ R0, R8, R5, R11 ;  /* 0x0000000508002223 */ /* 0x000fc6000001000b */
[----:B------:R-:W-:Y:S01]  /*1a3c0*/  @P3 FFMA.FTZ R3, R21, R7, R12 ;  /* 0x0000000715033223 */ /* 0x000fe2000001000c */
[-C--:B--2---:R-:W-:Y:S01]  /*1a3d0*/  FMUL.FTZ R2, R9, R6.reuse ;  /* 0x0000000609027220 */ /* 0x084fe20000410000 */
[----:B---3--:R-:W-:Y:S01]  /*1a3e0*/  FMUL.FTZ R10, R13, R6 ;  /* 0x000000060d0a7220 */ /* 0x008fe20000410000 */
[----:B------:R-:W-:Y:S02]  /*1a3f0*/  WARPGROUP.DEPBAR.LE gsb0, 0x0 ;  /* 0x00008000000079c5 */ /* 0x000fe40000010000 */
[----:B------:R-:W-:Y:S05]  /*1a400*/  @!P0 BRA `(.L_x_1552) ;  /* 0x0000000000048947 */ /* 0x000fea0003800000 */
[----:B------:R-:W-:Y:S01]  /*1a410*/  BPT.TRAP 0x1 ;  /* 0x000000040000795c */ /* 0x000fe20000300000 */
.L_x_1552:
[----:B------:R-:W-:Y:S02]  /*1a420*/  VIADD R13, R4, 0x28460 ;  /* 0x00028460040d7836 */ /* 0x000fe40000000000 */
[-C--:B------:R-:W-:Y:S01]  /*1a430*/  FMUL.FTZ R6, R37, R2.reuse ;  /* 0x0000000225067220 */ /* 0x080fe20000410000 */
[----:B------:R-:W-:Y:S02]  /*1a440*/  IMAD.U32 R4, RZ, RZ, UR42 ;  /* 0x0000002aff047e24 */ /* 0x000fe4000f8e00ff */
[-C--:B------:R-:W-:Y:S01]  /*1a450*/  FMUL.FTZ R37, R76, R2.reuse ;  /* 0x000000024c257220 */ /* 0x080fe20000410000 */
[-C--:B------:R-:W-:Y:S01]  /*1a460*/  FMUL.FTZ R76, R117, R2.reuse ;  /* 0x00000002754c7220 */ /* 0x080fe20000410000 */
[----:B------:R-:W-:Y:S02]  /*1a470*/  VIADD R199, R199, 0x1 ;  /* 0x00000001c7c77836 */ /* 0x000fe40000000000 */
[----:B------:R-:W-:Y:S01]  /*1a480*/  FMUL.FTZ R12, R53, R2 ;  /* 0x00000002350c7220 */ /* 0x000fe20000410000 */
[----:B------:R-:W-:Y:S01]  /*1a490*/  FMUL.FTZ R117, R30, R10 ;  /* 0x0000000a1e757220 */ /* 0x000fe20000410000 */
[----:B------:R-:W-:Y:S01]  /*1a4a0*/  FMUL.FTZ R53, R92, R2 ;  /* 0x000000025c357220 */ /* 0x000fe20000410000 */
[----:B------:R-:W-:Y:S01]  /*1a4b0*/  FMUL.FTZ R30, R31, R10 ;  /* 0x0000000a1f1e7220 */ /* 0x000fe20000410000 */
[----:B------:R-:W-:Y:S01]  /*1a4c0*/  FMUL.FTZ R92, R133, R2 ;  /* 0x00000002855c7220 */ /* 0x000fe20000410000 */
[-C--:B------:R-:W-:Y:S01]  /*1a4d0*/  FMUL.FTZ R31, R38, R10.reuse ;  /* 0x0000000a261f7220 */ /* 0x080fe20000410000 */
[----:B------:R-:W-:Y:S01]  /*1a4e0*/  PRMT R13, R4, 0x654, R13 ;  /* 0x00000654040d7816 */ /* 0x000fe2000000000d */
[-C--:B------:R-:W-:Y:S01]  /*1a4f0*/  FMUL.FTZ R38, R39, R10.reuse ;  /* 0x0000000a27267220 */ /* 0x080fe20000410000 */
[----:B------:R-:W-:Y:S01]  /*1a500*/  FMUL.FTZ R133, R102, R10 ;  /* 0x0000000a66857220 */ /* 0x000fe20000410000 */
[-C--:B------:R-:W-:Y:S01]  /*1a510*/  FMUL.FTZ R5, R28, R2.reuse ;  /* 0x000000021c057220 */ /* 0x080fe20000410000 */
[----:B------:R-:W-:Y:S01]  /*1a520*/  FMUL.FTZ R4, R29, R2 ;  /* 0x000000021d047220 */ /* 0x000fe20000410000 */
[-C--:B------:R-:W-:Y:S01]  /*1a530*/  FMUL.FTZ R39, R46, R10.reuse ;  /* 0x0000000a2e277220 */ /* 0x080fe20000410000 */
[----:B------:R-:W-:Y:S01]  /*1a540*/  FMUL.FTZ R102, R103, R10 ;  /* 0x0000000a67667220 */ /* 0x000fe20000410000 */
        /* <DEDUP_REMOVED lines=80> */
[-C--:B0-----:R-:W-:Y:S01]  /*1aa50*/  FMUL.FTZ R13, R27, R10.reuse ;  /* 0x0000000a1b0d7220 */ /* 0x081fe20000410000 */
        /* <DEDUP_REMOVED lines=38> */
[----:B------:R-:W-:-:S11]  /*1acc0*/  SEL R199, R199, RZ, P1 ;  /* 0x000000ffc7c77207 */ /* 0x000fd60000800000 */
.L_x_1422:
[----:B------:R-:W-:Y:S05]  /*1acd0*/  WARPSYNC.ALL ;  /* 0x0000000000007948 */ /* 0x000fea0003800000 */
[----:B------:R-:W0:Y:S08]  /*1ace0*/  S2UR UR42, SR_CgaCtaId ;  /* 0x00000000002a79c3 */ /* 0x000e300000008800 */
[----:B------:R-:W-:Y:S06]  /*1acf0*/  BAR.SYNC.DEFER_BLOCKING 0x5, 0x180 ;  /* 0x0146000000007b1d */ /* 0x000fec0000010000 */
[----:B------:R-:W-:Y:S01]  /*1ad00*/  UMOV UR4, 0x400 ;  /* 0x0000040000047882 */ /* 0x000fe20000000000 */
[----:B------:R-:W-:Y:S01]  /*1ad10*/  BSSY B0, `(.L_x_1553) ;  /* 0x0000391000007945 */ /* 0x000fe20003800000 */
[----:B0-----:R-:W-:-:S06]  /*1ad20*/  ULEA UR4, UR42, UR4, 0x18 ;  /* 0x000000042a047291 */ /* 0x001fcc000f8ec03f */
[----:B------:R-:W-:-:S05]  /*1ad30*/  IMAD.U32 R16, RZ, RZ, UR4 ;  /* 0x00000004ff107e24 */ /* 0x000fca000f8e00ff */
[----:B------:R0:W1:Y:S01]  /*1ad40*/  LDS.128 R200, [R16+0x284d0] ;  /* 0x0284d00010c87984 */ /* 0x0000620000000c00 */
[----:B------:R-:W-:Y:S06]  /*1ad50*/  BAR.ARV 0x4, 0x180 ;  /* 0x0106000000007b1d */ /* 0x000fec0000002000 */
[----:B------:R-:W-:Y:S05]  /*1ad60*/  @P0 BRA `(.L_x_1554) ;  /* 0x0000002800d40947 */ /* 0x000fea0003800000 */
[----:B-----5:R-:W2:Y:S01]  /*1ad70*/  S2R R87, SR_TID.X ;  /* 0x0000000000577919 */ /* 0x020ea20000002100 */
[----:B------:R-:W-:Y:S01]  /*1ad80*/  F2FP.BF16.F32.PACK_AB R57, R30, R13 ;  /* 0x0000000d1e39723e */ /* 0x000fe200000010ff */
[----:B------:R-:W-:Y:S01]  /*1ad90*/  ULDC.64 UR4, c[0x4][0x38] ;  /* 0x01000e0000047ab9 */ /* 0x000fe20000000a00 */
[----:B------:R-:W3:Y:S01]  /*1ada0*/  S2R R13, SR_SWINHI ;  /* 0x00000000000d7919 */ /* 0x000ee20000002f00 */
        /* <DEDUP_REMOVED lines=8> */
[----:B--2---:R-:W-:Y:S01]  /*1ae30*/  IMAD.SHL.U32 R2, R87, 0x4, RZ ;  /* 0x0000000457027824 */ /* 0x004fe200078e00ff */
[----:B------:R-:W-:Y:S02]  /*1ae40*/  MOV R76, R16 ;  /* 0x00000010004c7202 */ /* 0x000fe40000000f00 */
[----:B---3--:R-:W-:-:S02]  /*1ae50*/  MOV R77, R13 ;  /* 0x0000000d004d7202 */ /* 0x008fc40000000f00 */
[----:B------:R-:W-:-:S04]  /*1ae60*/  LOP3.LUT R2, R2, 0xc, RZ, 0xc0, !PT ;  /* 0x0000000c02027812 */ /* 0x000fc800078ec0ff */
[----:B------:R-:W-:Y:S01]  /*1ae70*/  IADD3 R26, P0, R2, UR4, RZ ;  /* 0x00000004021a7c10 */ /* 0x000fe2000ff1e0ff */
[----:B------:R-:W-:Y:S01]  /*1ae80*/  IMAD.WIDE R62, R233, 0x2, R76 ;  /* 0x00000002e93e7825 */ /* 0x000fe200078e024c */
[----:B------:R-:W-:Y:S02]  /*1ae90*/  F2FP.BF16.F32.PACK_AB R78, R117, R116 ;  /* 0x00000074754e723e */ /* 0x000fe400000010ff */
[----:B------:R-:W-:Y:S01]  /*1aea0*/  F2FP.BF16.F32.PACK_AB R49, R12, R49 ;  /* 0x000000310c31723e */ /* 0x000fe200000010ff */
[----:B------:R-:W-:Y:S01]  /*1aeb0*/  IMAD.X R27, RZ, RZ, UR5, P0 ;  /* 0x00000005ff1b7e24 */ /* 0x000fe200080e06ff */
        /* <DEDUP_REMOVED lines=26> */
[----:B------:R-:W-:Y:S01]  /*1b060*/  UMOV UR4, 0xffffffff ;  /* 0xffffffff00047882 */ /* 0x000fe20000000000 */
[----:B------:R-:W-:Y:S01]  /*1b070*/  LOP3.LUT P0, R12, R87, 0x3, RZ, 0xc0, !PT ;  /* 0x00000003570c7812 */ /* 0x000fe2000780c0ff */
[----:B------:R2:W5:Y:S01]  /*1b080*/  LDG.E.CONSTANT R2, desc[UR46][R26.64] ;  /* 0x0000002e1a027981 */ /* 0x000562000c1e9900 */
[----:B------:R-:W-:-:S02]  /*1b090*/  IADD3 R85, P3, R62, 0xc060, RZ ;  /* 0x0000c0603e557810 */ /* 0x000fc40007f7e0ff */
[C---:B------:R-:W-:Y:S02]  /*1b0a0*/  IADD3 R83, P2, R62.reuse, 0xc040, RZ ;  /* 0x0000c0403e537810 */ /* 0x040fe40007f5e0ff */
[C---:B------:R-:W-:Y:S02]  /*1b0b0*/  IADD3 R81, P1, R62.reuse, 0xc020, RZ ;  /* 0x0000c0203e517810 */ /* 0x040fe40007f3e0ff */
[C---:B------:R-:W-:Y:S02]  /*1b0c0*/  IADD3 R87, P5, R62.reuse, 0xc000, RZ ;  /* 0x0000c0003e577810 */ /* 0x040fe40007fbe0ff */
[----:B------:R-:W-:Y:S02]  /*1b0d0*/  IADD3 R75, P4, R62, 0x8060, RZ ;  /* 0x000080603e4b7810 */ /* 0x000fe40007f9e0ff */
[----:B------:R-:W-:Y:S02]  /*1b0e0*/  F2FP.BF16.F32.PACK_AB R8, R45, R80 ;  /* 0x000000502d08723e */ /* 0x000fe400000010ff */
        /* <DEDUP_REMOVED lines=25> */
[----:B------:R-:W-:Y:S02]  /*1b280*/  F2FP.BF16.F32.PACK_AB R9, R46, R43 ;  /* 0x0000002b2e09723e */ /* 0x000fe400000010ff */
        /* <DEDUP_REMOVED lines=18> */
[----:B------:R-:W-:Y:S01]  /*1b3b0*/  LOP3.LUT R46, R46, R47, RZ, 0x3c, !PT ;  /* 0x0000002f2e2e7212 */ /* 0x000fe200078e3cff */
[----:B------:R-:W-:Y:S01]  /*1b3c0*/  IMAD.X R47, RZ, RZ, R63, P4 ;  /* 0x000000ffff2f7224 */ /* 0x000fe200020e063f */
[----:B------:R-:W-:-:S02]  /*1b3d0*/  ISETP.EQ.OR P0, PT, R12, 0x3, !P0 ;  /* 0x000000030c00780c */ /* 0x000fc40004702670 */
[C---:B------:R-:W-:Y:S02]  /*1b3e0*/  IADD3 R45, P3, R62.reuse, 0x4020, RZ ;  /* 0x000040203e2d7810 */ /* 0x040fe40007f7e0ff */
[C---:B------:R-:W-:Y:S02]  /*1b3f0*/  IADD3 R39, P2, R62.reuse, 0x4000, RZ ;  /* 0x000040003e277810 */ /* 0x040fe40007f5e0ff */
[C---:B------:R-:W-:Y:S02]  /*1b400*/  IADD3 R37, P1, R62.reuse, 0x60, RZ ;  /* 0x000000603e257810 */ /* 0x040fe40007f3e0ff */
[C---:B------:R-:W-:Y:S02]  /*1b410*/  IADD3 R33, P5, R62.reuse, 0x40, RZ ;  /* 0x000000403e217810 */ /* 0x040fe40007fbe0ff */
[----:B------:R-:W-:Y:S02]  /*1b420*/  IADD3 R29, P4, R62, 0x20, RZ ;  /* 0x000000203e1d7810 */ /* 0x000fe40007f9e0ff */
[----:B------:R-:W-:-:S02]  /*1b430*/  F2FP.BF16.F32.PACK_AB R43, R36, R73 ;  /* 0x00000049242b723e */ /* 0x000fc400000010ff */
[----:B------:R-:W-:Y:S02]  /*1b440*/  SEL R13, R5, R4, P0 ;  /* 0x00000004050d7207 */ /* 0x000fe40000000000 */
[----:B------:R-:W-:Y:S02]  /*1b450*/  LOP3.LUT R44, R45, 0x380, RZ, 0xc0, !PT ;  /* 0x000003802d2c7812 */ /* 0x000fe400078ec0ff */
[----:B------:R-:W-:Y:S02]  /*1b460*/  LOP3.LUT R38, R39, 0x380, RZ, 0xc0, !PT ;  /* 0x0000038027267812 */ /* 0x000fe400078ec0ff */
[----:B------:R-:W-:Y:S02]  /*1b470*/  LOP3.LUT R36, R37, 0x380, RZ, 0xc0, !PT ;  /* 0x0000038025247812 */ /* 0x000fe400078ec0ff */
[----:B------:R-:W-:Y:S02]  /*1b480*/  LOP3.LUT R32, R33, 0x380, RZ, 0xc0, !PT ;  /* 0x0000038021207812 */ /* 0x000fe400078ec0ff */
[----:B------:R-:W-:-:S02]  /*1b490*/  SEL R4, R4, R5, P0 ;  /* 0x0000000504047207 */ /* 0x000fc40000000000 */
[----:B------:R-:W-:Y:S02]  /*1b4a0*/  LOP3.LUT R28, R29, 0x380, RZ, 0xc0, !PT ;  /* 0x000003801d1c7812 */ /* 0x000fe400078ec0ff */
[----:B------:R-:W-:Y:S02]  /*1b4b0*/  LOP3.LUT R5, R62, 0x380, RZ, 0xc0, !PT ;  /* 0x000003803e057812 */ /* 0x000fe400078ec0ff */
[----:B------:R-:W-:Y:S02]  /*1b4c0*/  SHF.R.U64 R44, R44, 0x3, RZ ;  /* 0x000000032c2c7819 */ /* 0x000fe400000012ff */
[----:B------:R-:W-:Y:S02]  /*1b4d0*/  SHF.R.U64 R38, R38, 0x3, RZ ;  /* 0x0000000326267819 */ /* 0x000fe400000012ff */
[----:B------:R-:W-:Y:S02]  /*1b4e0*/  SHF.R.U64 R36, R36, 0x3, RZ ;  /* 0x0000000324247819 */ /* 0x000fe400000012ff */
[----:B------:R-:W-:-:S02]  /*1b4f0*/  SHF.R.U64 R32, R32, 0x3, RZ ;  /* 0x0000000320207819 */ /* 0x000fc400000012ff */
        /* <DEDUP_REMOVED lines=10> */
[----:B------:R-:W-:-:S02]  /*1b5a0*/  LOP3.LUT R28, R28, R29, RZ, 0x3c, !PT ;  /* 0x0000001d1c1c7212 */ /* 0x000fc400078e3cff */
[----:B------:R-:W-:Y:S02]  /*1b5b0*/  LOP3.LUT R62, R5, R62, RZ, 0x3c, !PT ;  /* 0x0000003e053e7212 */ /* 0x000fe400078e3cff */
[----:B------:R-:W-:Y:S02]  /*1b5c0*/  IADD3.X R29, RZ, R63, RZ, P4, !PT ;  /* 0x0000003fff1d7210 */ /* 0x000fe400027fe4ff */
[----:B------:R-:W-:Y:S02]  /*1b5d0*/  F2FP.BF16.F32.PACK_AB R107, R110, R107 ;  /* 0x0000006b6e6b723e */ /* 0x000fe400000010ff */
[----:B------:R-:W-:Y:S02]  /*1b5e0*/  F2FP.BF16.F32.PACK_AB R125, R125, R90 ;  /* 0x0000005a7d7d723e */ /* 0x000fe400000010ff */
[----:B------:R-:W-:Y:S02]  /*1b5f0*/  F2FP.BF16.F32.PACK_AB R20, R94, R91 ;  /* 0x0000005b5e14723e */ /* 0x000fe400000010ff */
[----:B------:R-:W-:-:S02]  /*1b600*/  F2FP.BF16.F32.PACK_AB R133, R133, R98 ;  /* 0x000000628585723e */ /* 0x000fc400000010ff */
[----:B--2---:R-:W-:Y:S02]  /*1b610*/  F2FP.BF16.F32.PACK_AB R26, R102, R95 ;  /* 0x0000005f661a723e */ /* 0x004fe400000010ff */
[----:B------:R-:W-:Y:S02]  /*1b620*/  F2FP.BF16.F32.PACK_AB R110, R111, R114 ;  /* 0x000000726f6e723e */ /* 0x000fe400000010ff */
[----:B------:R-:W-:Y:S02]  /*1b630*/  F2FP.BF16.F32.PACK_AB R128, R93, R128 ;  /* 0x000000805d80723e */ /* 0x000fe400000010ff */
[----:B------:R-:W-:Y:S02]  /*1b640*/  F2FP.BF16.F32.PACK_AB R129, R92, R129 ;  /* 0x000000815c81723e */ /* 0x000fe400000010ff */
[----:B------:R-:W-:Y:S02]  /*1b650*/  MOV R79, R86 ;  /* 0x00000056004f7202 */ /* 0x000fe40000000f00 */
        /* <DEDUP_REMOVED lines=30> */
[----:B------:R-:W-:Y:S01]  /*1b840*/  MOV R73, R28 ;  /* 0x0000001c00497202 */ /* 0x000fe20000000f00 */
[----:B------:R-:W-:Y:S06]  /*1b850*/  BRA.DIV UR4, `(.L_x_1555) ;  /* 0x000000b604c07947 */ /* 0x000fec000b800000 */
[----:B------:R-:W-:Y:S02]  /*1b860*/  SEL R25, R7, R6, P0 ;  /* 0x0000000607197207 */ /* 0x000fe40000000000 */
[----:B------:R-:W-:Y:S02]  /*1b870*/  SEL R6, R6, R7, P0 ;  /* 0x0000000706067207 */ /* 0x000fe40000000000 */
[----:B------:R-:W-:Y:S02]  /*1b880*/  SEL R27, R40, R41, P0 ;  /* 0x00000029281b7207 */ /* 0x000fe40000000000 */
[----:B------:R-:W-:Y:S02]  /*1b890*/  SEL R7, R41, R40, P0 ;  /* 0x0000002829077207 */ /* 0x000fe40000000000 */
[----:B------:R-:W-:Y:S02]  /*1b8a0*/  SEL R37, R8, R51, P0 ;  /* 0x0000003308257207 */ /* 0x000fe40000000000 */
[----:B------:R-:W-:Y:S01]  /*1b8b0*/  SEL R40, R51, R8, P0 ;  /* 0x0000000833287207 */ /* 0x000fe20000000000 */
[----:B-----5:R-:W-:Y:S01]  /*1b8c0*/  SHFL.IDX PT, R27, R27, R2, 0x1c1f ;  /* 0x001c1f021b1b7589 */ /* 0x020fe200000e0000 */
        /* <DEDUP_REMOVED lines=27> */
[----:B------:R-:W-:Y:S02]  /*1ba80*/  SEL R88, R67, R66, P0 ;  /* 0x0000004243587207 */ /* 0x000fe40000000000 */
[----:B------:R-:W-:Y:S01]  /*1ba90*/  SEL R69, R71, R124, P0 ;  /* 0x0000007c47457207 */ /* 0x000fe20000000000 */
[----:B------:R-:W-:Y:S01]  /*1baa0*/  SHFL.IDX PT, R55, R55, R2, 0x1c1f ;  /* 0x001c1f0237377589 */ /* 0x000fe200000e0000 */
[----:B------:R-:W-:Y:S02]  /*1bab0*/  SEL R100, R124, R71, P0 ;  /* 0x000000477c647207 */ /* 0x000fe40000000000 */
[----:B------:R-:W-:Y:S01]  /*1bac0*/  LOP3.LUT R9, R2, 0x2, RZ, 0x3c, !PT ;  /* 0x0000000202097812 */ /* 0x000fe200078e3cff */
[----:B------:R-:W-:Y:S01]  /*1bad0*/  SHFL.IDX PT, R65, R65, R2, 0x1c1f ;  /* 0x001c1f0241417589 */ /* 0x000fe200000e0000 */
[----:B------:R-:W-:Y:S02]  /*1bae0*/  SEL R28, R21, R14, P0 ;  /* 0x0000000e151c7207 */ /* 0x000fe40000000000 */
[----:B------:R-:W-:Y:S01]  /*1baf0*/  SEL R41, R48, R143, P0 ;  /* 0x0000008f30297207 */ /* 0x000fe20000000000 */
[----:B------:R-:W2:Y:S01]  /*1bb00*/  SHFL.IDX PT, R21, R4, R9, 0x1c1f ;  /* 0x001c1f0904157589 */ /* 0x000ea200000e0000 */
        /* <DEDUP_REMOVED lines=26> */
[----:B------:R-:W3:Y:S01]  /*1bcb0*/  SHFL.IDX PT, R33, R32, R9, 0x1c1f ;  /* 0x001c1f0920217589 */ /* 0x000ee200000e0000 */
        /* <DEDUP_REMOVED lines=14> */
[----:B------:R-:W4:Y:S01]  /*1bda0*/  SHFL.IDX PT, R20, R7, R9, 0x1c1f ;  /* 0x001c1f0907147589 */ /* 0x000f2200000e0000 */
[----:B------:R-:W-:Y:S02]  /*1bdb0*/  SEL R110, R115, R110, P0 ;  /* 0x0000006e736e7207 */ /* 0x000fe40000000000 */
[----:B------:R-:W-:Y:S01]  /*1bdc0*/  SEL R112, R123, R112, P0 ;  /* 0x000000707b707207 */ /* 0x000fe20000000000 */
[----:B------:R-:W-:Y:S01]  /*1bdd0*/  SHFL.IDX PT, R26, R29, R2, 0x1c1f ;  /* 0x001c1f021d1a7589 */ /* 0x000fe200000e0000 */
[----:B------:R-:W-:-:S02]  /*1bde0*/  SEL R75, R141, R140, P0 ;  /* 0x0000008c8d4b7207 */ /* 0x000fc40000000000 */
[----:B------:R-:W-:Y:S01]  /*1bdf0*/  SEL R5, R140, R141, P0 ;  /* 0x0000008d8c057207 */ /* 0x000fe20000000000 */
[----:B------:R0:W1:Y:S01]  /*1be00*/  SHFL.IDX PT, R25, R6, R9, 0x1c1f ;  /* 0x001c1f0906197589 */ /* 0x00006200000e0000 */
[----:B--2---:R-:W-:Y:S02]  /*1be10*/  SEL R4, R8, R21, P0 ;  /* 0x0000001508047207 */ /* 0x004fe40000000000 */
[----:B---3--:R-:W-:Y:S01]  /*1be20*/  SEL R32, R34, R33, P0 ;  /* 0x0000002122207207 */ /* 0x008fe20000000000 */
[----:B------:R-:W2:Y:S01]  /*1be30*/  SHFL.IDX PT, R29, R24, R9, 0x1c1f ;  /* 0x001c1f09181d7589 */ /* 0x000ea200000e0000 */
[----:B------:R-:W-:Y:S02]  /*1be40*/  SEL R36, R38, R35, P0 ;  /* 0x0000002326247207 */ /* 0x000fe40000000000 */
[----:B------:R-:W-:Y:S01]  /*1be50*/  SEL R40, R42, R37, P0 ;  /* 0x000000252a287207 */ /* 0x000fe20000000000 */
[----:B------:R-:W3:Y:S01]  /*1be60*/  SHFL.IDX PT, R7, R64, R9, 0x1c1f ;  /* 0x001c1f0940077589 */ /* 0x000ee200000e0000 */
[----:B------:R-:W-:-:S02]  /*1be70*/  SEL R44, R46, R39, P0 ;  /* 0x000000272e2c7207 */ /* 0x000fc40000000000 */
[----:B0-----:R-:W-:Y:S01]  /*1be80*/  SEL R6, R21, R8, P0 ;  /* 0x0000000815067207 */ /* 0x001fe20000000000 */
[----:B------:R-:W0:Y:S01]  /*1be90*/  SHFL.IDX PT, R41, R48, R9, 0x1c1f ;  /* 0x001c1f0930297589 */ /* 0x000e2200000e0000 */
[----:B------:R-:W-:Y:S02]  /*1bea0*/  SEL R28, R30, R31, P0 ;  /* 0x0000001f1e1c7207 */ /* 0x000fe40000000000 */
[----:B------:R-:W-:Y:S01]  /*1beb0*/  SEL R34, R33, R34, P0 ;  /* 0x0000002221227207 */ /* 0x000fe20000000000 */
[----:B------:R-:W0:Y:S01]  /*1bec0*/  SHFL.IDX PT, R43, R52, R9, 0x1c1f ;  /* 0x001c1f09342b7589 */ /* 0x000e2200000e0000 */
[----:B------:R-:W-:Y:S02]  /*1bed0*/  SEL R38, R35, R38, P0 ;  /* 0x0000002623267207 */ /* 0x000fe40000000000 */
[----:B------:R-:W-:Y:S01]  /*1bee0*/  SEL R42, R37, R42, P0 ;  /* 0x0000002a252a7207 */ /* 0x000fe20000000000 */
[----:B------:R-:W0:Y:S01]  /*1bef0*/  SHFL.IDX PT, R45, R56, R9, 0x1c1f ;  /* 0x001c1f09382d7589 */ /* 0x000e2200000e0000 */
[----:B------:R-:W-:-:S02]  /*1bf00*/  SEL R46, R39, R46, P0 ;  /* 0x0000002e272e7207 */ /* 0x000fc40000000000 */
[----:B----4-:R-:W-:Y:S01]  /*1bf10*/  SEL R12, R27, R20, P0 ;  /* 0x000000141b0c7207 */ /* 0x010fe20000000000 */
[----:B------:R-:W4:Y:S01]  /*1bf20*/  SHFL.IDX PT, R47, R60, R9, 0x1c1f ;  /* 0x001c1f093c2f7589 */ /* 0x000f2200000e0000 */
[----:B-1----:R-:W-:Y:S02]  /*1bf30*/  SEL R8, R10, R25, P0 ;  /* 0x000000190a087207 */ /* 0x002fe40000000000 */
[----:B------:R-:W-:Y:S01]  /*1bf40*/  SEL R10, R25, R10, P0 ;  /* 0x0000000a190a7207 */ /* 0x000fe20000000000 */
[----:B------:R-:W1:Y:S01]  /*1bf50*/  SHFL.IDX PT, R49, R68, R9, 0x1c1f ;  /* 0x001c1f0944317589 */ /* 0x000e6200000e0000 */
[----:B--2---:R-:W-:Y:S02]  /*1bf60*/  SEL R24, R26, R29, P0 ;  /* 0x0000001d1a187207 */ /* 0x004fe40000000000 */
[----:B------:R-:W-:Y:S01]  /*1bf70*/  SEL R14, R20, R27, P0 ;  /* 0x0000001b140e7207 */ /* 0x000fe20000000000 */
[----:B------:R-:W2:Y:S01]  /*1bf80*/  SHFL.IDX PT, R51, R72, R9, 0x1c1f ;  /* 0x001c1f0948337589 */ /* 0x000ea200000e0000 */
[----:B---3--:R-:W-:Y:S01]  /*1bf90*/  SEL R64, R66, R7, P0 ;  /* 0x0000000742407207 */ /* 0x008fe20000000000 */
[----:B------:R-:W-:Y:S01]  /*1bfa0*/  IMAD.MOV.U32 R20, RZ, RZ, RZ ;  /* 0x000000ffff147224 */ /* 0x000fe200078e00ff */
[----:B------:R-:W-:Y:S01]  /*1bfb0*/  SEL R26, R29, R26, P0 ;  /* 0x0000001a1d1a7207 */ /* 0x000fe20000000000 */
[----:B------:R-:W3:Y:S01]  /*1bfc0*/  SHFL.IDX PT, R88, R88, R9, 0x1c1f ;  /* 0x001c1f0958587589 */ /* 0x000ee200000e0000 */
[----:B------:R-:W-:-:S02]  /*1bfd0*/  SEL R30, R31, R30, P0 ;  /* 0x0000001e1f1e7207 */ /* 0x000fc40000000000 */
[----:B0-----:R-:W-:Y:S01]  /*1bfe0*/  SEL R48, R50, R41, P0 ;  /* 0x0000002932307207 */ /* 0x001fe20000000000 */
[----:B------:R-:W0:Y:S01]  /*1bff0*/  SHFL.IDX PT, R100, R100, R9, 0x1c1f ;  /* 0x001c1f0964647589 */ /* 0x000e2200000e0000 */
[----:B------:R-:W-:Y:S02]  /*1c000*/  SEL R52, R54, R43, P0 ;  /* 0x0000002b36347207 */ /* 0x000fe40000000000 */
[----:B------:R-:W-:Y:S01]  /*1c010*/  SEL R66, R7, R66, P0 ;  /* 0x0000004207427207 */ /* 0x000fe20000000000 */
[----:B------:R-:W-:Y:S01]  /*1c020*/  SHFL.IDX PT, R57, R57, R2, 0x1c1f ;  /* 0x001c1f0239397589 */ /* 0x000fe200000e0000 */
[----:B------:R-:W-:Y:S02]  /*1c030*/  SEL R56, R58, R45, P0 ;  /* 0x0000002d3a387207 */ /* 0x000fe40000000000 */
[----:B------:R-:W-:Y:S01]  /*1c040*/  SEL R50, R41, R50, P0 ;  /* 0x0000003229327207 */ /* 0x000fe20000000000 */
[----:B------:R-:W-:Y:S01]  /*1c050*/  SHFL.IDX PT, R61, R61, R2, 0x1c1f ;  /* 0x001c1f023d3d7589 */ /* 0x000fe200000e0000 */
[----:B----4-:R-:W-:-:S02]  /*1c060*/  SEL R60, R62, R47, P0 ;  /* 0x0000002f3e3c7207 */ /* 0x010fc40000000000 */
[----:B------:R-:W-:Y:S01]  /*1c070*/  SEL R54, R43, R54, P0 ;  /* 0x000000362b367207 */ /* 0x000fe20000000000 */
        /* <DEDUP_REMOVED lines=9> */
[----:B------:R-:W1:Y:S01]  /*1c110*/  SHFL.IDX PT, R78, R78, R9, 0x1c1f ;  /* 0x001c1f094e4e7589 */ /* 0x000e6200000e0000 */
[----:B0-----:R-:W-:Y:S02]  /*1c120*/  SEL R37, R69, R100, P0 ;  /* 0x0000006445257207 */ /* 0x001fe40000000000 */
[----:B------:R-:W-:Y:S01]  /*1c130*/  SEL R39, R100, R69, P0 ;  /* 0x0000004564277207 */ /* 0x000fe20000000000 */
[----:B------:R-:W0:Y:S01]  /*1c140*/  SHFL.IDX PT, R80, R80, R9, 0x1c1f ;  /* 0x001c1f0950507589 */ /* 0x000e2200000e0000 */
[----:B------:R-:W-:Y:S02]  /*1c150*/  SEL R70, R49, R70, P0 ;  /* 0x0000004631467207 */ /* 0x000fe40000000000 */
[----:B------:R-:W-:Y:S01]  /*1c160*/  SEL R74, R51, R74, P0 ;  /* 0x0000004a334a7207 */ /* 0x000fe20000000000 */
[----:B------:R-:W2:Y:S04]  /*1c170*/  SHFL.IDX PT, R82, R82, R9, 0x1c1f ;  /* 0x001c1f0952527589 */ /* 0x000ea800000e0000 */
[----:B------:R-:W3:Y:S04]  /*1c180*/  SHFL.IDX PT, R84, R84, R9, 0x1c1f ;  /* 0x001c1f0954547589 */ /* 0x000ee800000e0000 */
[----:B------:R-:W4:Y:S04]  /*1c190*/  SHFL.IDX PT, R86, R86, R9, 0x1c1f ;  /* 0x001c1f0956567589 */ /* 0x000f2800000e0000 */
[----:B------:R-:W4:Y:S04]  /*1c1a0*/  SHFL.IDX PT, R114, R114, R9, 0x1c1f ;  /* 0x001c1f0972727589 */ /* 0x000f2800000e0000 */
[----:B------:R-:W4:Y:S01]  /*1c1b0*/  SHFL.IDX PT, R116, R116, R9, 0x1c1f ;  /* 0x001c1f0974747589 */ /* 0x000f2200000e0000 */
[----:B-1----:R-:W-:-:S03]  /*1c1c0*/  SEL R7, R78, R55, P0 ;  /* 0x000000374e077207 */ /* 0x002fc60000000000 */
[----:B------:R-:W-:Y:S01]  /*1c1d0*/  SHFL.IDX PT, R99, R99, R2, 0x1c1f ;  /* 0x001c1f0263637589 */ /* 0x000fe200000e0000 */
[----:B0-----:R-:W-:-:S03]  /*1c1e0*/  SEL R11, R80, R57, P0 ;  /* 0x00000039500b7207 */ /* 0x001fc60000000000 */
[----:B------:R-:W-:Y:S01]  /*1c1f0*/  SHFL.IDX PT, R101, R101, R2, 0x1c1f ;  /* 0x001c1f0265657589 */ /* 0x000fe200000e0000 */
[----:B--2---:R-:W-:Y:S02]  /*1c200*/  SEL R13, R59, R82, P0 ;  /* 0x000000523b0d7207 */ /* 0x004fe40000000000 */
[----:B------:R-:W-:Y:S01]  /*1c210*/  SEL R15, R82, R59, P0 ;  /* 0x0000003b520f7207 */ /* 0x000fe20000000000 */
[----:B------:R-:W-:Y:S01]  /*1c220*/  SHFL.IDX PT, R103, R103, R2, 0x1c1f ;  /* 0x001c1f0267677589 */ /* 0x000fe200000e0000 */
[----:B---3--:R-:W-:Y:S02]  /*1c230*/  SEL R25, R61, R84, P0 ;  /* 0x000000543d197207 */ /* 0x008fe40000000000 */
[----:B------:R-:W-:Y:S01]  /*1c240*/  SEL R27, R84, R61, P0 ;  /* 0x0000003d541b7207 */ /* 0x000fe20000000000 */
[----:B------:R-:W-:Y:S01]  /*1c250*/  SHFL.IDX PT, R105, R105, R2, 0x1c1f ;  /* 0x001c1f0269697589 */ /* 0x000fe200000e0000 */
[----:B----4-:R-:W-:Y:S02]  /*1c260*/  SEL R29, R63, R86, P0 ;  /* 0x000000563f1d7207 */ /* 0x010fe40000000000 */
[----:B------:R-:W-:Y:S01]  /*1c270*/  SEL R31, R86, R63, P0 ;  /* 0x0000003f561f7207 */ /* 0x000fe20000000000 */
[----:B------:R-:W-:Y:S01]  /*1c280*/  SHFL.IDX PT, R107, R107, R2, 0x1c1f ;  /* 0x001c1f026b6b7589 */ /* 0x000fe200000e0000 */
[----:B------:R-:W-:-:S02]  /*1c290*/  SEL R65, R67, R114, P0 ;  /* 0x0000007243417207 */ /* 0x000fc40000000000 */
[----:B------:R-:W-:Y:S01]  /*1c2a0*/  SEL R67, R114, R67, P0 ;  /* 0x0000004372437207 */ /* 0x000fe20000000000 */
[----:B------:R-:W-:Y:S01]  /*1c2b0*/  SHFL.IDX PT, R109, R109, R2, 0x1c1f ;  /* 0x001c1f026d6d7589 */ /* 0x000fe200000e0000 */
[----:B------:R-:W-:Y:S02]  /*1c2c0*/  SEL R69, R71, R116, P0 ;  /* 0x0000007447457207 */ /* 0x000fe40000000000 */
[----:B------:R-:W-:Y:S01]  /*1c2d0*/  SEL R71, R116, R71, P0 ;  /* 0x0000004774477207 */ /* 0x000fe20000000000 */
        /* <DEDUP_REMOVED lines=9> */
[----:B------:R0:W4:Y:S01]  /*1c370*/  SHFL.IDX PT, R2, R5, R9, 0x1c1f ;  /* 0x001c1f0905027589 */ /* 0x00012200000e0000 */
[----:B-1----:R-:W-:Y:S02]  /*1c380*/  SEL R45, R101, R104, P0 ;  /* 0x00000068652d7207 */ /* 0x002fe40000000000 */
[----:B------:R-:W-:Y:S02]  /*1c390*/  SEL R47, R104, R101, P0 ;  /* 0x00000065682f7207 */ /* 0x000fe40000000000 */
[----:B--2---:R-:W-:Y:S02]  /*1c3a0*/  SEL R49, R103, R106, P0 ;  /* 0x0000006a67317207 */ /* 0x004fe40000000000 */
[----:B------:R-:W-:Y:S02]  /*1c3b0*/  SEL R51, R106, R103, P0 ;  /* 0x000000676a337207 */ /* 0x000fe40000000000 */
[----:B---3--:R-:W-:-:S02]  /*1c3c0*/  SEL R53, R105, R108, P0 ;  /* 0x0000006c69357207 */ /* 0x008fc40000000000 */
[----:B0-----:R-:W-:Y:S02]  /*1c3d0*/  SEL R5, R55, R78, P0 ;  /* 0x0000004e37057207 */ /* 0x001fe40000000000 */
[----:B------:R-:W-:Y:S02]  /*1c3e0*/  SEL R9, R57, R80, P0 ;  /* 0x0000005039097207 */ /* 0x000fe40000000000 */
[----:B------:R-:W-:Y:S02]  /*1c3f0*/  SEL R55, R108, R105, P0 ;  /* 0x000000696c377207 */ /* 0x000fe40000000000 */
[----:B----4-:R-:W-:Y:S02]  /*1c400*/  SEL R57, R107, R110, P0 ;  /* 0x0000006e6b397207 */ /* 0x010fe40000000000 */
[----:B------:R-:W-:Y:S02]  /*1c410*/  SEL R59, R110, R107, P0 ;  /* 0x0000006b6e3b7207 */ /* 0x000fe40000000000 */
[----:B------:R-:W-:-:S02]  /*1c420*/  SEL R61, R109, R112, P0 ;  /* 0x000000706d3d7207 */ /* 0x000fc40000000000 */
[----:B------:R-:W-:-:S07]  /*1c430*/  SEL R63, R112, R109, P0 ;  /* 0x0000006d703f7207 */ /* 0x000fce0000000000 */
.L_x_1845:
[----:B------:R-:W-:Y:S05]  /*1c440*/  WARPSYNC.ALL ;  /* 0x0000000000007948 */ /* 0x000fea0003800000 */
[----:B------:R-:W-:Y:S06]  /*1c450*/  BAR.SYNC.DEFER_BLOCKING 0x1, 0x100 ;  /* 0x0044000000007b1d */ /* 0x000fec0000010000 */
[----:B------:R-:W-:-:S02]  /*1c460*/  ULDC.64 UR4, c[0x0][0xc00] ;  /* 0x0003000000047ab9 */ /* 0x000fc40000000a00 */
[----:B------:R-:W0:Y:S01]  /*1c470*/  LDC.64 R100, c[0x0][0xc00] ;  /* 0x00030000ff647b82 */ /* 0x000e220000000a00 */
[----:B------:R-:W-:-:S04]  /*1c480*/  ISETP.NE.U32.AND P2, PT, RZ, UR4, PT ;  /* 0x00000004ff007c0c */ /* 0x000fc8000bf45070 */
[----:B------:R-:W-:Y:S01]  /*1c490*/  ISETP.NE.AND.EX P2, PT, RZ, UR5, PT, P2 ;  /* 0x00000005ff007c0c */ /* 0x000fe2000bf45320 */
[----:B------:R-:W-:Y:S01]  /*1c4a0*/  ULDC.64 UR4, c[0x0][0xc08] ;  /* 0x0003020000047ab9 */ /* 0x000fe20000000a00 */
[----:B------:R-:W-:Y:S04]  /*1c4b0*/  STSM.16.M88.4 [R98], R4 ;  /* 0x0000000462007844 */ /* 0x000fe80000000200 */
[----:B------:R1:W-:Y:S01]  /*1c4c0*/  STSM.16.M88.4 [R73], R8 ;  /* 0x0000000849007844 */ /* 0x0003e20000000200 */
[----:B0-----:R-:W-:-:S03]  /*1c4d0*/  IMAD.WIDE R100, R217, 0x4, R100 ;  /* 0x00000004d9647825 */ /* 0x001fc600078e0264 */
[----:B------:R-:W-:Y:S04]  /*1c4e0*/  STSM.16.M88.4 [R87], R12 ;  /* 0x0000000c57007844 */ /* 0x000fe80000000200 */
[----:B------:R-:W-:Y:S04]  /*1c4f0*/  STSM.16.M88.4 [R89], R24 ;  /* 0x0000001859007844 */ /* 0x000fe80000000200 */
[----:B------:R-:W-:Y:S01]  /*1c500*/  STSM.16.M88.4 [R90], R28 ;  /* 0x0000001c5a007844 */ /* 0x000fe20000000200 */
[----:B-1----:R-:W-:-:S03]  /*1c510*/  SEL R73, R75, R2, P0 ;  /* 0x000000024b497207 */ /* 0x002fc60000000000 */
[----:B------:R-:W-:Y:S01]  /*1c520*/  STSM.16.M88.4 [R91], R32 ;  /* 0x000000205b007844 */ /* 0x000fe20000000200 */
[----:B------:R-:W-:Y:S02]  /*1c530*/  SEL R75, R2, R75, P0 ;  /* 0x0000004b024b7207 */ /* 0x000fe40000000000 */
[----:B------:R-:W-:Y:S01]  /*1c540*/  ISETP.NE.U32.AND P0, PT, RZ, UR4, PT ;  /* 0x00000004ff007c0c */ /* 0x000fe2000bf05070 */
[----:B------:R-:W-:Y:S01]  /*1c550*/  STSM.16.M88.4 [R92], R36 ;  /* 0x000000245c007844 */ /* 0x000fe20000000200 */
[----:B------:R-:W0:Y:S02]  /*1c560*/  LDC R2, c[0x0][0xbe8] ;  /* 0x0002fa00ff027b82 */ /* 0x000e240000000800 */
[----:B------:R-:W-:Y:S01]  /*1c570*/  ISETP.NE.AND.EX P0, PT, RZ, UR5, PT, P0 ;  /* 0x00000005ff007c0c */ /* 0x000fe2000bf05300 */
[----:B------:R-:W-:Y:S04]  /*1c580*/  STSM.16.M88.4 [R93], R40 ;  /* 0x000000285d007844 */ /* 0x000fe80000000200 */
[----:B------:R-:W-:Y:S04]  /*1c590*/  STSM.16.M88.4 [R94], R44 ;  /* 0x0000002c5e007844 */ /* 0x000fe80000000200 */
[----:B------:R-:W-:Y:S04]  /*1c5a0*/  STSM.16.M88.4 [R95], R48 ;  /* 0x000000305f007844 */ /* 0x000fe80000000200 */
[----:B------:R-:W-:Y:S01]  /*1c5b0*/  STSM.16.M88.4 [R96], R52 ;  /* 0x0000003460007844 */ /* 0x000fe20000000200 */
[----:B------:R-:W1:Y:S03]  /*1c5c0*/  @P0 LDC.64 R4, c[0x0][0xc08] ;  /* 0x00030200ff040b82 */ /* 0x000e660000000a00 */
[----:B------:R-:W-:Y:S04]  /*1c5d0*/  STSM.16.M88.4 [R97], R56 ;  /* 0x0000003861007844 */ /* 0x000fe80000000200 */
[----:B------:R-:W-:Y:S04]  /*1c5e0*/  STSM.16.M88.4 [R79], R60 ;  /* 0x0000003c4f007844 */ /* 0x000fe80000000200 */
[----:B------:R2:W-:Y:S04]  /*1c5f0*/  STSM.16.M88.4 [R81], R64 ;  /* 0x0000004051007844 */ /* 0x0005e80000000200 */
[----:B------:R3:W-:Y:S04]  /*1c600*/  STSM.16.M88.4 [R83], R68 ;  /* 0x0000004453007844 */ /* 0x0007e80000000200 */
[----:B------:R3:W-:Y:S01]  /*1c610*/  STSM.16.M88.4 [R85], R72 ;  /* 0x0000004855007844 */ /* 0x0007e20000000200 */
[----:B------:R-:W-:Y:S01]  /*1c620*/  BAR.SYNC.DEFER_BLOCKING 0x1, 0x100 ;  /* 0x0044000000007b1d */ /* 0x000fe20000010000 */
[----:B-1----:R-:W-:-:S05]  /*1c630*/  @P0 IMAD.WIDE R4, R217, 0x4, R4 ;  /* 0x00000004d9040825 */ /* 0x002fca00078e0204 */
[----:B------:R-:W-:Y:S02]  /*1c640*/  ULDC UR4, c[0x0][0xa88] ;  /* 0x0002a20000047ab9 */ /* 0x000fe40000000800 */
[----:B--2---:R-:W-:Y:S01]  /*1c650*/  IMAD.U32 R81, RZ, RZ, UR4 ;  /* 0x00000004ff517e24 */ /* 0x004fe2000f8e00ff */
[----:B------:R3:W5:Y:S01]  /*1c660*/  @P2 LDG.E R20, desc[UR46][R100.64] ;  /* 0x0000002e64142981 */ /* 0x000762000c1e1900 */
[----:B0-----:R-:W-:Y:S01]  /*1c670*/  ISETP.NE.AND P1, PT, R2, 0x1, PT ;  /* 0x000000010200780c */ /* 0x001fe20003f25270 */
[----:B------:R-:W-:-:S03]  /*1c680*/  IMAD.IADD R15, R205, 0x1, R204 ;  /* 0x00000001cd0f7824 */ /* 0x000fc600078e02cc */
[----:B------:R3:W5:Y:S09]  /*1c690*/  @P0 LDG.E R81, desc[UR46][R4.64] ;  /* 0x0000002e04510981 */ /* 0x000772000c1e1900 */
[----:B------:R-:W0:Y:S08]  /*1c6a0*/  @P1 LDC R6, c[0x0][0xbec] ;  /* 0x0002fb00ff061b82 */ /* 0x000e300000000800 */
[----:B------:R-:W1:Y:S01]  /*1c6b0*/  @P1 LDC R11, c[0x0][0xbf0] ;  /* 0x0002fc00ff0b1b82 */ /* 0x000e620000000800 */
[----:B---3--:R-:W-:Y:S05]  /*1c6c0*/  @P0 BRA `(.L_x_1556) ;  /* 0x0000000000100947 */ /* 0x008fea0003800000 */
[----:B------:R-:W-:Y:S05]  /*1c6d0*/  @!P2 BRA `(.L_x_1556) ;  /* 0x00000000000ca947 */ /* 0x000fea0003800000 */
[----:B------:R-:W2:Y:S04]  /*1c6e0*/  LDG.E R4, desc[UR46][R100.64] ;  /* 0x0000002e64047981 */ /* 0x000ea8000c1e1900 */
[----:B-----5:R-:W2:Y:S02]  /*1c6f0*/  LDG.E R81, desc[UR46][R100.64+0x4] ;  /* 0x0000042e64517981 */ /* 0x020ea4000c1e1900 */
[----:B--2---:R-:W-:-:S07]  /*1c700*/  IMAD.IADD R81, R81, 0x1, -R4 ;  /* 0x0000000151517824 */ /* 0x004fce00078e0a04 */
.L_x_1556:
[----:B------:R-:W-:Y:S01]  /*1c710*/  SHF.R.S32.HI R80, RZ, 0x1f, R216 ;  /* 0x0000001fff507819 */ /* 0x000fe200000114d8 */
[----:B0-----:R-:W-:Y:S01]  /*1c720*/  @P1 IMAD.HI.U32 R4, R15, R6, RZ ;  /* 0x000000060f041227 */ /* 0x001fe200078e00ff */
[----:B------:R-:W-:Y:S01]  /*1c730*/  ULDC.64 UR4, c[0x0][0xb90] ;  /* 0x0002e40000047ab9 */ /* 0x000fe20000000a00 */
[----:B-----5:R-:W-:Y:S01]  /*1c740*/  SHF.R.S32.HI R21, RZ, 0x1f, R20 ;  /* 0x0000001fff157819 */ /* 0x020fe20000011414 */
[----:B------:R-:W0:Y:S01]  /*1c750*/  @P1 LDC R83, c[0x0][0xbec] ;  /* 0x0002fb00ff531b82 */ /* 0x000e220000000800 */
[----:B------:R-:W-:Y:S01]  /*1c760*/  IMAD R9, R80, UR4, RZ ;  /* 0x0000000450097c24 */ /* 0x000fe2000f8e02ff */
[----:B------:R-:W-:Y:S01]  /*1c770*/  SHF.R.S32.HI R78, RZ, 0x1f, R217 ;  /* 0x0000001fff4e7819 */ /* 0x000fe200000114d9 */
[----:B------:R-:W-:Y:S01]  /*1c780*/  IMAD.MOV.U32 R7, RZ, RZ, R15 ;  /* 0x000000ffff077224 */ /* 0x000fe200078e000f */
[----:B-1----:R-:W-:Y:S01]  /*1c790*/  @P1 SHF.R.U32.HI R7, RZ, R11, R4 ;  /* 0x0000000bff071219 */ /* 0x002fe20000011604 */
[----:B------:R-:W-:Y:S01]  /*1c7a0*/  IMAD.WIDE.U32 R4, R216, UR4, R20 ;  /* 0x00000004d8047c25 */ /* 0x000fe2000f8e0014 */
[----:B------:R-:W-:-:S02]  /*1c7b0*/  SEL R78, R78, RZ, !P2 ;  /* 0x000000ff4e4e7207 */ /* 0x000fc40005000000 */
[----:B------:R-:W-:Y:S01]  /*1c7c0*/  SEL R79, R217, RZ, !P2 ;  /* 0x000000ffd94f7207 */ /* 0x000fe20005000000 */
[----:B------:R-:W-:Y:S01]  /*1c7d0*/  IMAD R9, R216, UR5, R9 ;  /* 0x00000005d8097c24 */ /* 0x000fe2000f8e0209 */
[----:B------:R-:W-:Y:S01]  /*1c7e0*/  ULDC.64 UR4, c[0x0][0xb98] ;  /* 0x0002e60000047ab9 */ /* 0x000fe20000000a00 */
[----:B------:R-:W-:Y:S01]  /*1c7f0*/  IMAD.MOV R13, RZ, RZ, -R7 ;  /* 0x000000ffff0d7224 */ /* 0x000fe200078e0a07 */
[----:B------:R-:W1:Y:S01]  /*1c800*/  @P1 LDC R85, c[0x0][0xbf0] ;  /* 0x0002fc00ff551b82 */ /* 0x000e620000000800 */
[----:B------:R-:W-:Y:S02]  /*1c810*/  IMAD.IADD R5, R5, 0x1, R9 ;  /* 0x0000000105057824 */ /* 0x000fe400078e0209 */
[----:B------:R-:W-:Y:S02]  /*1c820*/  IMAD R11, R17, 0x40, R18 ;  /* 0x00000040110b7824 */ /* 0x000fe400078e0212 */
[----:B------:R-:W-:Y:S02]  /*1c830*/  IMAD R9, R2, R13, R15 ;  /* 0x0000000d02097224 */ /* 0x000fe400078e020f */
[----:B------:R-:W-:-:S02]  /*1c840*/  IMAD R6, R78, UR4, RZ ;  /* 0x000000044e067c24 */ /* 0x000fc4000f8e02ff */
[----:B------:R-:W-:-:S04]  /*1c850*/  IMAD.WIDE.U32 R4, R79, UR4, R4 ;  /* 0x000000044f047c25 */ /* 0x000fc8000f8e0004 */
[----:B------:R-:W-:Y:S01]  /*1c860*/  IMAD.WIDE R76, R11, 0x2, R76 ;  /* 0x000000020b4c7825 */ /* 0x000fe200078e024c */
[----:B------:R-:W-:Y:S02]  /*1c870*/  SHF.R.S32.HI R11, RZ, 0x1f, R7 ;  /* 0x0000001fff0b7819 */ /* 0x000fe40000011407 */
[----:B------:R-:W-:Y:S01]  /*1c880*/  IADD3 R4, P0, R7, R4, RZ ;  /* 0x0000000407047210 */ /* 0x000fe20007f1e0ff */
[----:B------:R-:W-:Y:S01]  /*1c890*/  IMAD R8, R79, UR5, R6 ;  /* 0x000000054f087c24 */ /* 0x000fe2000f8e0206 */
[----:B------:R-:W-:Y:S01]  /*1c8a0*/  SHF.R.S32.HI R6, RZ, 0x1f, R9 ;  /* 0x0000001fff067819 */ /* 0x000fe20000011409 */
[----:B------:R-:W-:Y:S01]  /*1c8b0*/  ULDC.64 UR4, c[0x0][0xb88] ;  /* 0x0002e20000047ab9 */ /* 0x000fe20000000a00 */
[----:B------:R-:W-:Y:S01]  /*1c8c0*/  IADD3 R7, P2, R76, 0x1000, RZ ;  /* 0x000010004c077810 */ /* 0x000fe20007f5e0ff */
[----:B------:R-:W-:Y:S01]  /*1c8d0*/  IMAD R81, R81, R2, RZ ;  /* 0x0000000251517224 */ /* 0x000fe200078e02ff */
[----:B------:R-:W-:Y:S01]  /*1c8e0*/  IADD3.X R5, R11, R5, R8, P0, !PT ;  /* 0x000000050b057210 */ /* 0x000fe200007fe408 */
[----:B------:R-:W-:Y:S01]  /*1c8f0*/  IMAD R6, R6, UR4, RZ ;  /* 0x0000000406067c24 */ /* 0x000fe2000f8e02ff */
[----:B------:R-:W-:-:S02]  /*1c900*/  IADD3 R13, P3, R76, 0x2000, RZ ;  /* 0x000020004c0d7810 */ /* 0x000fc40007f7e0ff */
[C---:B------:R-:W-:Y:S01]  /*1c910*/  IADD3 R25, P5, R76.reuse, 0x3000, RZ ;  /* 0x000030004c197810 */ /* 0x040fe20007fbe0ff */
[----:B------:R-:W-:Y:S01]  /*1c920*/  IMAD R11, R9, UR5, R6 ;  /* 0x00000005090b7c24 */ /* 0x000fe2000f8e0206 */
[----:B------:R-:W-:Y:S01]  /*1c930*/  LOP3.LUT R12, R13, 0x380, RZ, 0xc0, !PT ;  /* 0x000003800d0c7812 */ /* 0x000fe200078ec0ff */
[----:B------:R-:W-:Y:S01]  /*1c940*/  IMAD.WIDE.U32 R4, R9, UR4, R4 ;  /* 0x0000000409047c25 */ /* 0x000fe2000f8e0004 */
[----:B------:R-:W-:Y:S01]  /*1c950*/  ULDC.64 UR4, c[0x0][0xb50] ;  /* 0x0002d40000047ab9 */ /* 0x000fe20000000a00 */
[----:B------:R-:W-:Y:S02]  /*1c960*/  IADD3 R33, P4, R76, 0x5000, RZ ;  /* 0x000050004c217810 */ /* 0x000fe40007f9e0ff */
[----:B------:R-:W-:Y:S01]  /*1c970*/  IMAD.IADD R5, R5, 0x1, R11 ;  /* 0x0000000105057824 */ /* 0x000fe200078e020b */
[----:B------:R-:W-:Y:S01]  /*1c980*/  LEA R6, P0, R4, UR4, 0x2 ;  /* 0x0000000404067c11 */ /* 0x000fe2000f8010ff */
[----:B------:R-:W-:Y:S01]  /*1c990*/  IMAD.X R9, RZ, RZ, R77, P2 ;  /* 0x000000ffff097224 */ /* 0x000fe200010e064d */
[----:B------:R-:W-:-:S02]  /*1c9a0*/  IADD3 R37, P2, R76, 0x6000, RZ ;  /* 0x000060004c257810 */ /* 0x000fc40007f5e0ff */
[----:B------:R-:W-:Y:S01]  /*1c9b0*/  LEA.HI.X R10, R4, UR5, R5, 0x2, P0 ;  /* 0x00000005040a7c11 */ /* 0x000fe200080f1405 */
[----:B------:R-:W-:Y:S01]  /*1c9c0*/  SHFL.IDX PT, R50, R6, RZ, 0x1c1f ;  /* 0x001c1fff06327589 */ /* 0x000fe200000e0000 */
[----:B------:R-:W-:Y:S01]  /*1c9d0*/  IADD3 R29, P0, R76, 0x4000, RZ ;  /* 0x000040004c1d7810 */ /* 0x000fe20007f1e0ff */
[----:B------:R-:W-:Y:S01]  /*1c9e0*/  IMAD.IADD R4, R232, 0x1, R204 ;  /* 0x00000001e8047824 */ /* 0x000fe200078e02cc */
[----:B------:R-:W-:Y:S01]  /*1c9f0*/  LOP3.LUT R36, R37, 0x380, RZ, 0xc0, !PT ;  /* 0x0000038025247812 */ /* 0x000fe200078ec0ff */
[----:B------:R-:W2:Y:S01]  /*1ca00*/  SHFL.IDX PT, R51, R10, RZ, 0x1c1f ;  /* 0x001c1fff0a337589 */ /* 0x000ea200000e0000 */
[----:B------:R-:W-:Y:S01]  /*1ca10*/  LOP3.LUT R28, R29, 0x380, RZ, 0xc0, !PT ;  /* 0x000003801d1c7812 */ /* 0x000fe200078ec0ff */
[----:B------:R-:W-:Y:S01]  /*1ca20*/  ULDC.64 UR4, c[0x0][0xaa0] ;  /* 0x0002a80000047ab9 */ /* 0x000fe20000000a00 */
[----:B------:R-:W-:Y:S01]  /*1ca30*/  SHF.R.U64 R36, R36, 0x3, RZ ;  /* 0x0000000324247819 */ /* 0x000fe200000012ff */
[----:B------:R-:W-:Y:S01]  /*1ca40*/  SHFL.IDX PT, R54, R6, 0x1, 0x1c1f ;  /* 0x003c1f0006367f89 */ /* 0x000fe200000e0000 */
[----:B------:R-:W-:-:S02]  /*1ca50*/  SHF.R.U64 R28, R28, 0x3, RZ ;  /* 0x000000031c1c7819 */ /* 0x000fc400000012ff */
[----:B------:R-:W-:Y:S01]  /*1ca60*/  LOP3.LUT R36, R36, R37, RZ, 0x3c, !PT ;  /* 0x0000002524247212 */ /* 0x000fe200078e3cff */
[--C-:B------:R-:W-:Y:S01]  /*1ca70*/  IMAD.X R37, RZ, RZ, R77.reuse, P2 ;  /* 0x000000ffff257224 */ /* 0x100fe200010e064d */
[----:B------:R-:W-:Y:S01]  /*1ca80*/  LOP3.LUT R28, R28, R29, RZ, 0x3c, !PT ;  /* 0x0000001d1c1c7212 */ /* 0x000fe200078e3cff */
[----:B------:R-:W-:Y:S01]  /*1ca90*/  IMAD.X R29, RZ, RZ, R77, P0 ;  /* 0x000000ffff1d7224 */ /* 0x000fe200000e064d */
[----:B------:R-:W-:Y:S01]  /*1caa0*/  IADD3 R49, P0, R76, 0x9000, RZ ;  /* 0x000090004c317810 */ /* 0x000fe20007f1e0ff */
[----:B------:R-:W3:Y:S01]  /*1cab0*/  SHFL.IDX PT, R55, R10, 0x1, 0x1c1f ;  /* 0x003c1f000a377f89 */ /* 0x000ee200000e0000 */
[----:B------:R-:W-:Y:S02]  /*1cac0*/  SHF.R.U64 R12, R12, 0x3, RZ ;  /* 0x000000030c0c7819 */ /* 0x000fe400000012ff */
[----:B------:R-:W-:Y:S02]  /*1cad0*/  LOP3.LUT R48, R49, 0x380, RZ, 0xc0, !PT ;  /* 0x0000038031307812 */ /* 0x000fe400078ec0ff */
[----:B------:R-:W-:-:S02]  /*1cae0*/  IADD3 R57, P2, R76, 0xb000, RZ ;  /* 0x0000b0004c397810 */ /* 0x000fc40007f5e0ff */
[----:B------:R-:W-:Y:S01]  /*1caf0*/  LOP3.LUT R12, R12, R13, RZ, 0x3c, !PT ;  /* 0x0000000d0c0c7212 */ /* 0x000fe200078e3cff */
[--C-:B------:R-:W-:Y:S01]  /*1cb00*/  IMAD.X R13, RZ, RZ, R77.reuse, P3 ;  /* 0x000000ffff0d7224 */ /* 0x100fe200018e064d */
[----:B------:R-:W-:Y:S02]  /*1cb10*/  SHF.R.U64 R48, R48, 0x3, RZ ;  /* 0x0000000330307819 */ /* 0x000fe400000012ff */
[----:B------:R-:W-:Y:S02]  /*1cb20*/  LOP3.LUT R56, R57, 0x380, RZ, 0xc0, !PT ;  /* 0x0000038039387812 */ /* 0x000fe400078ec0ff */
[----:B------:R-:W-:Y:S02]  /*1cb30*/  IADD3 R41, P3, R76, 0x7000, RZ ;  /* 0x000070004c297810 */ /* 0x000fe40007f7e0ff */
[----:B------:R-:W-:Y:S01]  /*1cb40*/  LOP3.LUT R48, R48, R49, RZ, 0x3c, !PT ;  /* 0x0000003130307212 */ /* 0x000fe200078e3cff */
[----:B------:R-:W-:Y:S01]  /*1cb50*/  IMAD.X R49, RZ, RZ, R77, P0 ;  /* 0x000000ffff317224 */ /* 0x000fe200000e064d */
[----:B------:R-:W-:-:S02]  /*1cb60*/  SHF.R.U64 R56, R56, 0x3, RZ ;  /* 0x0000000338387819 */ /* 0x000fc400000012ff */
[----:B------:R-:W-:Y:S02]  /*1cb70*/  LOP3.LUT R40, R41, 0x380, RZ, 0xc0, !PT ;  /* 0x0000038029287812 */ /* 0x000fe400078ec0ff */
[----:B------:R-:W-:Y:S02]  /*1cb80*/  LOP3.LUT P0, RZ, R222, 0x3, RZ, 0xc0, !PT ;  /* 0x00000003deff7812 */ /* 0x000fe4000780c0ff */
[----:B------:R-:W-:Y:S02]  /*1cb90*/  LOP3.LUT R24, R25, 0x380, RZ, 0xc0, !PT ;  /* 0x0000038019187812 */ /* 0x000fe400078ec0ff */
[----:B------:R-:W-:Y:S02]  /*1cba0*/  LOP3.LUT R32, R33, 0x380, RZ, 0xc0, !PT ;  /* 0x0000038021207812 */ /* 0x000fe400078ec0ff */
[----:B------:R-:W-:Y:S01]  /*1cbb0*/  LOP3.LUT R56, R56, R57, RZ, 0x3c, !PT ;  /* 0x0000003938387212 */ /* 0x000fe200078e3cff */
[----:B------:R-:W-:Y:S01]  /*1cbc0*/  IMAD.X R57, RZ, RZ, R77, P2 ;  /* 0x000000ffff397224 */ /* 0x000fe200010e064d */
[----:B------:R-:W-:-:S02]  /*1cbd0*/  SHF.R.U64 R40, R40, 0x3, RZ ;  /* 0x0000000328287819 */ /* 0x000fc400000012ff */
[C---:B------:R-:W-:Y:S01]  /*1cbe0*/  ISETP.GE.OR P2, PT, R4.reuse, R81, P0 ;  /* 0x000000510400720c */ /* 0x040fe20000746670 */
[----:B------:R-:W-:Y:S01]  /*1cbf0*/  VIADD R4, R4, 0x8 ;  /* 0x0000000804047836 */ /* 0x000fe20000000000 */
[----:B------:R-:W-:Y:S02]  /*1cc00*/  SHF.R.U64 R24, R24, 0x3, RZ ;  /* 0x0000000318187819 */ /* 0x000fe400000012ff */
[----:B------:R-:W-:Y:S02]  /*1cc10*/  SHF.R.U64 R32, R32, 0x3, RZ ;  /* 0x0000000320207819 */ /* 0x000fe400000012ff */
[----:B------:R-:W-:Y:S01]  /*1cc20*/  LOP3.LUT R40, R40, R41, RZ, 0x3c, !PT ;  /* 0x0000002928287212 */ /* 0x000fe200078e3cff */
[--C-:B------:R-:W-:Y:S01]  /*1cc30*/  IMAD.X R41, RZ, RZ, R77.reuse, P3 ;  /* 0x000000ffff297224 */ /* 0x100fe200018e064d */
[----:B------:R-:W-:Y:S01]  /*1cc40*/  LOP3.LUT R24, R24, R25, RZ, 0x3c, !PT ;  /* 0x0000001918187212 */ /* 0x000fe200078e3cff */
[----:B------:R-:W-:Y:S01]  /*1cc50*/  IMAD.X R25, RZ, RZ, R77, P5 ;  /* 0x000000ffff197224 */ /* 0x000fe200028e064d */
[----:B------:R-:W-:-:S02]  /*1cc60*/  LOP3.LUT R32, R32, R33, RZ, 0x3c, !PT ;  /* 0x0000002120207212 */ /* 0x000fc400078e3cff */
[----:B------:R-:W-:Y:S01]  /*1cc70*/  IADD3 R61, P3, R76, 0xc000, RZ ;  /* 0x0000c0004c3d7810 */ /* 0x000fe20007f7e0ff */
[----:B--2---:R-:W-:Y:S01]  /*1cc80*/  @!P2 ST.E desc[UR46][R50.64], R0 ;  /* 0x000000003200a985 */ /* 0x004fe2000c10192e */
[----:B------:R-:W-:Y:S02]  /*1cc90*/  ISETP.GE.OR P0, PT, R4, R81, P0 ;  /* 0x000000510400720c */ /* 0x000fe40000706670 */
[----:B------:R-:W-:Y:S02]  /*1cca0*/  IADD3.X R33, RZ, R77, RZ, P4, !PT ;  /* 0x0000004dff217210 */ /* 0x000fe400027fe4ff */
[C---:B------:R-:W-:Y:S02]  /*1ccb0*/  IADD3 R45, P5, R76.reuse, 0x8000, RZ ;  /* 0x000080004c2d7810 */ /* 0x040fe40007fbe0ff */
[----:B------:R-:W-:Y:S02]  /*1ccc0*/  IADD3 R53, P4, R76, 0xa000, RZ ;  /* 0x0000a0004c357810 */ /* 0x000fe40007f9e0ff */
[----:B------:R-:W-:-:S02]  /*1ccd0*/  LOP3.LUT R60, R61, 0x380, RZ, 0xc0, !PT ;  /* 0x000003803d3c7812 */ /* 0x000fc400078ec0ff */
[----:B------:R-:W-:Y:S02]  /*1cce0*/  LOP3.LUT R8, R7, 0x380, RZ, 0xc0, !PT ;  /* 0x0000038007087812 */ /* 0x000fe400078ec0ff */
[----:B------:R-:W-:Y:S01]  /*1ccf0*/  LOP3.LUT R44, R45, 0x380, RZ, 0xc0, !PT ;  /* 0x000003802d2c7812 */ /* 0x000fe200078ec0ff */
[----:B---3--:R2:W-:Y:S01]  /*1cd00*/  @!P0 ST.E desc[UR46][R54.64], R3 ;  /* 0x0000000336008985 */ /* 0x0085e2000c10192e */
[----:B------:R-:W-:Y:S02]  /*1cd10*/  LOP3.LUT R52, R53, 0x380, RZ, 0xc0, !PT ;  /* 0x0000038035347812 */ /* 0x000fe400078ec0ff */
[----:B------:R-:W-:Y:S01]  /*1cd20*/  SHF.R.U64 R60, R60, 0x3, RZ ;  /* 0x000000033c3c7819 */ /* 0x000fe200000012ff */
[----:B------:R-:W5:Y:S01]  /*1cd30*/  LD.E.128 R12, desc[UR46][R12.64] ;  /* 0x0000002e0c0c7980 */ /* 0x000f62000c101d00 */
[----:B------:R-:W-:Y:S02]  /*1cd40*/  SHF.R.U64 R8, R8, 0x3, RZ ;  /* 0x0000000308087819 */ /* 0x000fe400000012ff */
[----:B------:R-:W-:Y:S01]  /*1cd50*/  SHF.R.U64 R44, R44, 0x3, RZ ;  /* 0x000000032c2c7819 */ /* 0x000fe200000012ff */
[----:B------:R-:W5:Y:S01]  /*1cd60*/  LD.E.128 R24, desc[UR46][R24.64] ;  /* 0x0000002e18187980 */ /* 0x000f62000c101d00 */
[----:B------:R-:W-:-:S02]  /*1cd70*/  SHF.R.U64 R52, R52, 0x3, RZ ;  /* 0x0000000334347819 */ /* 0x000fc400000012ff */
[----:B------:R-:W-:Y:S01]  /*1cd80*/  LOP3.LUT R60, R60, R61, RZ, 0x3c, !PT ;  /* 0x0000003d3c3c7212 */ /* 0x000fe200078e3cff */
[--C-:B------:R-:W-:Y:S01]  /*1cd90*/  IMAD.X R61, RZ, RZ, R77.reuse, P3 ;  /* 0x000000ffff3d7224 */ /* 0x100fe200018e064d */
[----:B------:R-:W-:Y:S01]  /*1cda0*/  LOP3.LUT R8, R8, R7, RZ, 0x3c, !PT ;  /* 0x0000000708087212 */ /* 0x000fe200078e3cff */
[----:B--2---:R-:W-:Y:S01]  /*1cdb0*/  IMAD R3, R21, UR4, RZ ;  /* 0x0000000415037c24 */ /* 0x004fe2000f8e02ff */
[----:B------:R-:W-:Y:S01]  /*1cdc0*/  LOP3.LUT R44, R44, R45, RZ, 0x3c, !PT ;  /* 0x0000002d2c2c7212 */ /* 0x000fe200078e3cff */
[--C-:B------:R-:W-:Y:S01]  /*1cdd0*/  IMAD.X R45, RZ, RZ, R77.reuse, P5 ;  /* 0x000000ffff2d7224 */ /* 0x100fe200028e064d */
[----:B------:R-:W-:Y:S01]  /*1cde0*/  LOP3.LUT R52, R52, R53, RZ, 0x3c, !PT ;  /* 0x0000003534347212 */ /* 0x000fe200078e3cff */
[----:B------:R-:W-:Y:S01]  /*1cdf0*/  IMAD.X R53, RZ, RZ, R77, P4 ;  /* 0x000000ffff357224 */ /* 0x000fe200020e064d */
[C---:B------:R-:W-:Y:S01]  /*1ce00*/  IADD3 R5, P3, R76.reuse, 0xf000, RZ ;  /* 0x0000f0004c057810 */ /* 0x040fe20007f7e0ff */
[----:B------:R-:W5:Y:S01]  /*1ce10*/  LD.E.128 R8, desc[UR46][R8.64] ;  /* 0x0000002e08087980 */ /* 0x000f62000c101d00 */
[----:B------:R-:W-:-:S02]  /*1ce20*/  LOP3.LUT R7, R76, 0x380, RZ, 0xc0, !PT ;  /* 0x000003804c077812 */ /* 0x000fc400078ec0ff */
[----:B------:R-:W-:Y:S01]  /*1ce30*/  IADD3 R65, P5, R76, 0xd000, RZ ;  /* 0x0000d0004c417810 */ /* 0x000fe20007fbe0ff */
[----:B------:R-:W-:Y:S01]  /*1ce40*/  IMAD R3, R20, UR5, R3 ;  /* 0x0000000514037c24 */ /* 0x000fe2000f8e0203 */
[----:B------:R-:W-:Y:S01]  /*1ce50*/  IADD3 R69, P4, R76, 0xe000, RZ ;  /* 0x0000e0004c457810 */ /* 0x000fe20007f9e0ff */
[----:B------:R-:W-:Y:S01]  /*1ce60*/  IMAD.WIDE.U32 R20, R20, UR4, RZ ;  /* 0x0000000414147c25 */ /* 0x000fe2000f8e00ff */
[----:B------:R-:W-:Y:S01]  /*1ce70*/  LOP3.LUT R4, R5, 0x380, RZ, 0xc0, !PT ;  /* 0x0000038005047812 */ /* 0x000fe200078ec0ff */
[----:B------:R-:W-:Y:S01]  /*1ce80*/  ULDC.64 UR4, c[0x0][0xae8] ;  /* 0x0002ba0000047ab9 */ /* 0x000fe20000000a00 */
[----:B------:R-:W-:Y:S01]  /*1ce90*/  SHF.R.U64 R7, R7, 0x3, RZ ;  /* 0x0000000307077819 */ /* 0x000fe200000012ff */
[----:B------:R-:W-:Y:S01]  /*1cea0*/  IMAD.X R73, RZ, RZ, R77, P3 ;  /* 0x000000ffff497224 */ /* 0x000fe200018e064d */
[----:B------:R-:W-:Y:S01]  /*1ceb0*/  LOP3.LUT R64, R65, 0x380, RZ, 0xc0, !PT ;  /* 0x0000038041407812 */ /* 0x000fe200078ec0ff */
[----:B------:R-:W5:Y:S01]  /*1cec0*/  LD.E.128 R28, desc[UR46][R28.64] ;  /* 0x0000002e1c1c7980 */ /* 0x000f62000c101d00 */
[----:B------:R-:W-:Y:S01]  /*1ced0*/  LOP3.LUT R68, R69, 0x380, RZ, 0xc0, !PT ;  /* 0x0000038045447812 */ /* 0x000fe200078ec0ff */
[----:B------:R-:W-:Y:S01]  /*1cee0*/  IMAD.IADD R21, R21, 0x1, R3 ;  /* 0x0000000115157824 */ /* 0x000fe200078e0203 */
[----:B------:R-:W-:Y:S01]  /*1cef0*/  SHF.R.U64 R4, R4, 0x3, RZ ;  /* 0x0000000304047819 */ /* 0x000fe200000012ff */
[----:B------:R-:W5:Y:S01]  /*1cf00*/  LD.E.128 R32, desc[UR46][R32.64] ;  /* 0x0000002e20207980 */ /* 0x000f62000c101d00 */
[----:B------:R-:W-:-:S02]  /*1cf10*/  LOP3.LUT R76, R7, R76, RZ, 0x3c, !PT ;  /* 0x0000004c074c7212 */ /* 0x000fc400078e3cff */
[----:B------:R-:W-:Y:S01]  /*1cf20*/  SHF.R.U64 R64, R64, 0x3, RZ ;  /* 0x0000000340407819 */ /* 0x000fe200000012ff */
[----:B------:R-:W5:Y:S01]  /*1cf30*/  LD.E.128 R36, desc[UR46][R36.64] ;  /* 0x0000002e24247980 */ /* 0x000f62000c101d00 */
[----:B------:R-:W-:Y:S02]  /*1cf40*/  SHF.R.U64 R68, R68, 0x3, RZ ;  /* 0x0000000344447819 */ /* 0x000fe400000012ff */
[----:B------:R-:W-:Y:S01]  /*1cf50*/  LEA R3, R215, R17, 0x5 ;  /* 0x00000011d7037211 */ /* 0x000fe200078e28ff */
[----:B------:R-:W5:Y:S01]  /*1cf60*/  LD.E.128 R40, desc[UR46][R40.64] ;  /* 0x0000002e28287980 */ /* 0x000f62000c101d00 */
[----:B------:R-:W-:Y:S02]  /*1cf70*/  LOP3.LUT R72, R4, R5, RZ, 0x3c, !PT ;  /* 0x0000000504487212 */ /* 0x000fe400078e3cff */
[----:B------:R-:W-:Y:S01]  /*1cf80*/  LOP3.LUT R64, R64, R65, RZ, 0x3c, !PT ;  /* 0x0000004140407212 */ /* 0x000fe200078e3cff */
[----:B------:R2:W5:Y:S01]  /*1cf90*/  LD.E.128 R4, desc[UR46][R76.64] ;  /* 0x0000002e4c047980 */ /* 0x000562000c101d00 */
[----:B------:R-:W-:Y:S01]  /*1cfa0*/  LOP3.LUT R68, R68, R69, RZ, 0x3c, !PT ;  /* 0x0000004544447212 */ /* 0x000fe200078e3cff */
[----:B------:R-:W-:-:S02]  /*1cfb0*/  IMAD.X R65, RZ, RZ, R77, P5 ;  /* 0x000000ffff417224 */ /* 0x000fc400028e064d */
[----:B------:R-:W-:Y:S01]  /*1cfc0*/  IMAD.X R69, RZ, RZ, R77, P4 ;  /* 0x000000ffff457224 */ /* 0x000fe200020e064d */
[----:B------:R-:W5:Y:S01]  /*1cfd0*/  LD.E.128 R44, desc[UR46][R44.64] ;  /* 0x0000002e2c2c7980 */ /* 0x000f62000c101d00 */
[----:B------:R-:W-:-:S03]  /*1cfe0*/  IMAD.WIDE.U32 R20, R216, UR4, R20 ;  /* 0x00000004d8147c25 */ /* 0x000fc6000f8e0014 */
[----:B------:R-:W5:Y:S01]  /*1cff0*/  LD.E.128 R48, desc[UR46][R48.64] ;  /* 0x0000002e30307980 */ /* 0x000f62000c101d00 */
[----:B--2---:R-:W-:Y:S02]  /*1d000*/  IMAD.IADD R76, R204, 0x1, R3 ;  /* 0x00000001cc4c7824 */ /* 0x004fe400078e0203 */
[----:B------:R-:W-:Y:S01]  /*1d010*/  IMAD R77, R80, UR4, RZ ;  /* 0x00000004504d7c24 */ /* 0x000fe2000f8e02ff */
[----:B------:R-:W5:Y:S01]  /*1d020*/  LD.E.128 R52, desc[UR46][R52.64] ;  /* 0x0000002e34347980 */ /* 0x000f62000c101d00 */
[----:B0-----:R-:W-:-:S03]  /*1d030*/  @P1 IMAD.HI.U32 R0, R76, R83, RZ ;  /* 0x000000534c001227 */ /* 0x001fc600078e00ff */
[----:B------:R-:W5:Y:S01]  /*1d040*/  LD.E.128 R56, desc[UR46][R56.64] ;  /* 0x0000002e38387980 */ /* 0x000f62000c101d00 */
[----:B------:R-:W-:Y:S01]  /*1d050*/  IMAD R77, R216, UR5, R77 ;  /* 0x00000005d84d7c24 */ /* 0x000fe2000f8e024d */
[----:B------:R-:W-:Y:S01]  /*1d060*/  ULDC.64 UR4, c[0x0][0xaf0] ;  /* 0x0002bc0000047ab9 */ /* 0x000fe20000000a00 */
[----:B------:R-:W-:Y:S01]  /*1d070*/  IMAD.MOV.U32 R3, RZ, RZ, R76 ;  /* 0x000000ffff037224 */ /* 0x000fe200078e004c */
[----:B-1----:R-:W-:Y:S01]  /*1d080*/  @P1 SHF.R.U32.HI R3, RZ, R85, R0 ;  /* 0x00000055ff031219 */ /* 0x002fe20000011600 */
[----:B------:R-:W-:Y:S01]  /*1d090*/  IMAD.IADD R21, R21, 0x1, R77 ;  /* 0x0000000115157824 */ /* 0x000fe200078e024d */
[----:B------:R-:W5:Y:S01]  /*1d0a0*/  LD.E.128 R60, desc[UR46][R60.64] ;  /* 0x0000002e3c3c7980 */ /* 0x000f62000c101d00 */
[----:B------:R-:W-:Y:S01]  /*1d0b0*/  IMAD R78, R78, UR4, RZ ;  /* 0x000000044e4e7c24 */ /* 0x000fe2000f8e02ff */
[----:B------:R-:W-:Y:S01]  /*1d0c0*/  SHF.R.S32.HI R0, RZ, 0x1f, R3 ;  /* 0x0000001fff007819 */ /* 0x000fe20000011403 */
[C---:B------:R-:W-:Y:S01]  /*1d0d0*/  IMAD.WIDE.U32 R20, R79.reuse, UR4, R20 ;  /* 0x000000044f147c25 */ /* 0x040fe2000f8e0014 */
[----:B------:R-:W5:Y:S03]  /*1d0e0*/  LD.E.128 R64, desc[UR46][R64.64] ;  /* 0x0000002e40407980 */ /* 0x000f66000c101d00 */
[----:B------:R-:W-:Y:S01]  /*1d0f0*/  IMAD R77, R79, UR5, R78 ;  /* 0x000000054f4d7c24 */ /* 0x000fe2000f8e024e */
[----:B------:R-:W-:Y:S01]  /*1d100*/  ULDC.64 UR4, c[0x0][0xae0] ;  /* 0x0002b80000047ab9 */ /* 0x000fe20000000a00 */
[----:B------:R-:W-:Y:S01]  /*1d110*/  IMAD.MOV R79, RZ, RZ, -R3 ;  /* 0x000000ffff4f7224 */ /* 0x000fe200078e0a03 */
[----:B------:R-:W5:Y:S01]  /*1d120*/  LD.E.128 R68, desc[UR46][R68.64] ;  /* 0x0000002e44447980 */ /* 0x000f62000c101d00 */
[----:B------:R-:W-:-:S02]  /*1d130*/  IMAD.IADD R21, R21, 0x1, R77 ;  /* 0x0000000115157824 */ /* 0x000fc400078e024d */
[----:B------:R-:W-:Y:S01]  /*1d140*/  IMAD R0, R0, UR4, RZ ;  /* 0x0000000400007c24 */ /* 0x000fe2000f8e02ff */
[----:B------:R-:W5:Y:S01]  /*1d150*/  LD.E.128 R72, desc[UR46][R72.64] ;  /* 0x0000002e48487980 */ /* 0x000f62000c101d00 */
[----:B------:R-:W-:Y:S02]  /*1d160*/  IMAD R77, R2, R79, R76 ;  /* 0x0000004f024d7224 */ /* 0x000fe400078e024c */
[C---:B------:R-:W-:Y:S01]  /*1d170*/  IMAD R79, R3.reuse, UR5, R0 ;  /* 0x00000005034f7c24 */ /* 0x040fe2000f8e0200 */
[----:B------:R-:W-:Y:S01]  /*1d180*/  @!PT LDS RZ, [RZ] ;  /* 0x00000000fffff984 */ /* 0x000fe20000000800 */
[----:B------:R-:W-:Y:S01]  /*1d190*/  @!PT LDS RZ, [RZ] ;  /* 0x00000000fffff984 */ /* 0x000fe20000000800 */
[----:B------:R-:W-:Y:S01]  /*1d1a0*/  @!PT LDS RZ, [RZ] ;  /* 0x00000000fffff984 */ /* 0x000fe20000000800 */
[----:B------:R-:W-:Y:S01]  /*1d1b0*/  @!PT LDS RZ, [RZ] ;  /* 0x00000000fffff984 */ /* 0x000fe20000000800 */
[----:B------:R0:W-:Y:S06]  /*1d1c0*/  MEMBAR.ALL.CTA ;  /* 0x0000000000007992 */ /* 0x0001ec0000008000 */
[----:B0-----:R-:W0:Y:S01]  /*1d1d0*/  FENCE.VIEW.ASYNC.S ;  /* 0x00000000000073c6 */ /* 0x001e220000000000 */
[----:B------:R-:W-:Y:S01]  /*1d1e0*/  IMAD.WIDE.U32 R2, R3, UR4, R20 ;  /* 0x0000000403027c25 */ /* 0x000fe2000f8e0014 */
[----:B------:R-:W-:Y:S01]  /*1d1f0*/  SHF.R.S32.HI R0, RZ, 0x1f, R77 ;  /* 0x0000001fff007819 */ /* 0x000fe2000001144d */
[----:B------:R-:W-:-:S02]  /*1d200*/  ULDC.64 UR4, c[0x0][0xad8] ;  /* 0x0002b60000047ab9 */ /* 0x000fc40000000a00 */
[----:B------:R-:W-:Y:S02]  /*1d210*/  IMAD.IADD R204, R17, 0x1, R204 ;  /* 0x0000000111cc7824 */ /* 0x000fe400078e02cc */
[----:B------:R-:W-:Y:S02]  /*1d220*/  IMAD.IADD R3, R3, 0x1, R79 ;  /* 0x0000000103037824 */ /* 0x000fe400078e024f */
[----:B------:R-:W-:Y:S02]  /*1d230*/  IMAD R20, R0, UR4, RZ ;  /* 0x0000000400147c24 */ /* 0x000fe4000f8e02ff */
[C---:B------:R-:W-:Y:S02]  /*1d240*/  VIADD R0, R204.reuse, 0x20 ;  /* 0x00000020cc007836 */ /* 0x040fe40000000000 */
[C---:B------:R-:W-:Y:S02]  /*1d250*/  IMAD R21, R77.reuse, UR5, R20 ;  /* 0x000000054d157c24 */ /* 0x040fe4000f8e0214 */
[----:B------:R-:W-:Y:S01]  /*1d260*/  IMAD.WIDE.U32 R2, R77, UR4, R2 ;  /* 0x000000044d027c25 */ /* 0x000fe2000f8e0002 */
[-C--:B------:R-:W-:Y:S01]  /*1d270*/  ISETP.GE.AND P2, PT, R204, R81.reuse, PT ;  /* 0x00000051cc00720c */ /* 0x080fe20003f46270 */
[----:B------:R-:W-:Y:S01]  /*1d280*/  ULDC.64 UR4, c[0x0][0xa80] ;  /* 0x0002a00000047ab9 */ /* 0x000fe20000000a00 */
[----:B------:R-:W-:Y:S01]  /*1d290*/  ISETP.GE.AND P1, PT, R0, R81, PT ;  /* 0x000000510000720c */ /* 0x000fe20003f26270 */
[----:B------:R-:W-:Y:S01]  /*1d2a0*/  IMAD.IADD R3, R3, 0x1, R21 ;  /* 0x0000000103037824 */ /* 0x000fe200078e0215 */
[----:B------:R-:W-:Y:S01]  /*1d2b0*/  LEA R80, P3, R2, UR4, 0x1 ;  /* 0x0000000402507c11 */ /* 0x000fe2000f8608ff */
[----:B------:R-:W-:-:S03]  /*1d2c0*/  VIADD R0, R16, 0x28420 ;  /* 0x0002842010007836 */ /* 0x000fc60000000000 */
[----:B------:R-:W-:Y:S02]  /*1d2d0*/  LEA.HI.X R82, R2, UR5, R3, 0x1, P3 ;  /* 0x0000000502527c11 */ /* 0x000fe400098f0c03 */
[----:B------:R-:W-:Y:S01]  /*1d2e0*/  PRMT R0, RZ, 0x654, R0 ;  /* 0x00000654ff007816 */ /* 0x000fe20000000000 */
[----:B------:R-:W-:Y:S01]  /*1d2f0*/  VIADD R20, R204, 0x40 ;  /* 0x00000040cc147836 */ /* 0x000fe20000000000 */
[----:B0-----:R0:W1:Y:S01]  /*1d300*/  SHFL.IDX PT, R78, R80, RZ, 0x181f ;  /* 0x00181fff504e7589 */ /* 0x00106200000e0000 */
[----:B------:R-:W-:Y:S01]  /*1d310*/  BSSY B1, `(.L_x_1557) ;  /* 0x0000016000017945 */ /* 0x000fe20003800000 */
[----:B------:R0:W-:Y:S02]  /*1d320*/  SYNCS.ARRIVE.TRANS64.RED.A1T0 RZ, [R0+URZ], RZ ;  /* 0x000000ff00ff79a7 */ /* 0x0001e4000810043f */
[----:B------:R0:W2:Y:S01]  /*1d330*/  SHFL.IDX PT, R79, R82, RZ, 0x181f ;  /* 0x00181fff524f7589 */ /* 0x0000a200000e0000 */
[----:B------:R-:W-:Y:S01]  /*1d340*/  ISETP.GE.AND P0, PT, R20, R81, PT ;  /* 0x000000511400720c */ /* 0x000fe20003f06270 */
[----:B------:R-:W-:-:S12]  /*1d350*/  @P2 BRA `(.L_x_1558) ;  /* 0x0000000000442947 */ /* 0x000fd80003800000 */
        /* <DEDUP_REMOVED lines=17> */
.L_x_1558:
[----:B------:R-:W-:Y:S05]  /*1d470*/  BSYNC B1 ;  /* 0x0000000000017941 */ /* 0x000fea0003800000 */
.L_x_1557:
[----:B---3--:R3:W4:Y:S01]  /*1d480*/  SHFL.IDX PT, R21, R82, 0x1, 0x181f ;  /* 0x00381f0052157f89 */ /* 0x00872200000e0000 */
        /* <DEDUP_REMOVED lines=8> */
[----:B0-----:R-:W-:-:S04]  /*1d510*/  @!P4 LEA R2, P5, R18, R20, 0x1 ;  /* 0x000000141202c211 */ /* 0x001fc800078a08ff */
        /* <DEDUP_REMOVED lines=11> */
.L_x_1560:
[----:B------:R-:W-:Y:S05]  /*1d5d0*/  BSYNC B1 ;  /* 0x0000000000017941 */ /* 0x000fea0003800000 */
.L_x_1559:
[----:B0----5:R0:W0:Y:S01]  /*1d5e0*/  SHFL.IDX PT, R9, R82, 0x2, 0x181f ;  /* 0x00581f0052097f89 */ /* 0x02102200000e0000 */
        /* <DEDUP_REMOVED lines=9> */
[-C--:B------:R-:W-:Y:S02]  /*1d680*/  @!P2 LEA R4, P4, R194, R8.reuse, 0x1 ;  /* 0x00000008c204a211 */ /* 0x080fe400078808ff */
[-C--:B------:R-:W-:Y:S02]  /*1d690*/  @!P3 LEA.HI.X R3, R18, R9.reuse, R19, 0x1, P5 ;  /* 0x000000091203b211 */ /* 0x080fe400028f0c13 */
[-C--:B------:R-:W-:Y:S02]  /*1d6a0*/  @!P1 LEA R6, P5, R207, R8.reuse, 0x1 ;  /* 0x00000008cf069211 */ /* 0x080fe400078a08ff */
        /* <DEDUP_REMOVED lines=8> */
.L_x_1562:
[----:B------:R-:W-:Y:S05]  /*1d730*/  BSYNC B1 ;  /* 0x0000000000017941 */ /* 0x000fea0003800000 */
.L_x_1561:
[----:B------:R-:W-:Y:S01]  /*1d740*/  VIADD R0, R204, 0x60 ;  /* 0x00000060cc007836 */ /* 0x000fe20000000000 */
[----:B0-----:R0:W0:Y:S04]  /*1d750*/  SHFL.IDX PT, R9, R82, 0x3, 0x181f ;  /* 0x00781f0052097f89 */ /* 0x00102800000e0000 */
[----:B------:R-:W-:Y:S01]  /*1d760*/  ISETP.GE.AND P0, PT, R0, R81, PT ;  /* 0x000000510000720c */ /* 0x000fe20003f06270 */
[----:B---3--:R-:W3:-:S12]  /*1d770*/  SHFL.IDX PT, R80, R80, 0x3, 0x181f ;  /* 0x00781f0050507f89 */ /* 0x008ed800000e0000 */
[----:B------:R-:W-:Y:S05]  /*1d780*/  @P0 BRA `(.L_x_1563) ;  /* 0x0000000c00a40947 */ /* 0x000fea0003800000 */
[----:B------:R-:W-:Y:S02]  /*1d790*/  ULDC UR4, c[0x0][0xac8] ;  /* 0x0002b20000047ab9 */ /* 0x000fe40000000800 */
[----:B------:R-:W-:Y:S02]  /*1d7a0*/  ISETP.GE.AND P3, PT, R18, UR4, PT ;  /* 0x0000000412007c0c */ /* 0x000fe4000bf66270 */
[----:B------:R-:W-:Y:S02]  /*1d7b0*/  ISETP.GE.AND P4, PT, R194, UR4, PT ;  /* 0x00000004c2007c0c */ /* 0x000fe4000bf86270 */
[----:B------:R-:W-:-:S09]  /*1d7c0*/  ISETP.GE.AND P5, PT, R207, UR4, PT ;  /* 0x00000004cf007c0c */ /* 0x000fd2000bfa6270 */
[-C--:B---3--:R-:W-:Y:S02]  /*1d7d0*/  @!P3 LEA R2, P0, R18, R80.reuse, 0x1 ;  /* 0x000000501202b211 */ /* 0x088fe400078008ff */
[-C--:B------:R-:W-:Y:S02]  /*1d7e0*/  @!P4 LEA R4, P1, R194, R80.reuse, 0x1 ;  /* 0x00000050c204c211 */ /* 0x080fe400078208ff */
[C---:B------:R-:W-:Y:S02]  /*1d7f0*/  @!P5 LEA R6, P2, R207.reuse, R80, 0x1 ;  /* 0x00000050cf06d211 */ /* 0x040fe400078408ff */
        /* <DEDUP_REMOVED lines=12> */
.L_x_1554:
[----:B------:R-:W-:Y:S01]  /*1d8c0*/  ULDC.64 UR4, c[0x0][0xc00] ;  /* 0x0003000000047ab9 */ /* 0x000fe20000000a00 */
[----:B------:R-:W2:Y:S01]  /*1d8d0*/  LDC.64 R2, c[0x0][0xc00] ;  /* 0x00030000ff027b82 */ /* 0x000ea20000000a00 */
[----:B------:R-:W-:Y:S01]  /*1d8e0*/  ISETP.NE.U32.AND P0, PT, RZ, UR4, PT ;  /* 0x00000004ff007c0c */ /* 0x000fe2000bf05070 */
[----:B------:R-:W-:-:S03]  /*1d8f0*/  IMAD.MOV.U32 R0, RZ, RZ, RZ ;  /* 0x000000ffff007224 */ /* 0x000fc600078e00ff */
[----:B------:R-:W-:Y:S01]  /*1d900*/  ISETP.NE.AND.EX P0, PT, RZ, UR5, PT, P0 ;  /* 0x00000005ff007c0c */ /* 0x000fe2000bf05300 */
[----:B------:R-:W-:Y:S02]  /*1d910*/  ULDC.64 UR4, c[0x0][0xc08] ;  /* 0x0003020000047ab9 */ /* 0x000fe40000000a00 */
[----:B------:R-:W-:Y:S01]  /*1d920*/  ISETP.NE.U32.AND P1, PT, RZ, UR4, PT ;  /* 0x00000004ff007c0c */ /* 0x000fe2000bf25070 */
[----:B------:R-:W3:Y:S03]  /*1d930*/  LDC R25, c[0x0][0xbe8] ;  /* 0x0002fa00ff197b82 */ /* 0x000ee60000000800 */
[----:B------:R-:W-:Y:S01]  /*1d940*/  ISETP.NE.AND.EX P1, PT, RZ, UR5, PT, P1 ;  /* 0x00000005ff007c0c */ /* 0x000fe2000bf25310 */
[----:B--2---:R-:W-:-:S12]  /*1d950*/  IMAD.WIDE R2, R217, 0x4, R2 ;  /* 0x00000004d9027825 */ /* 0x004fd800078e0202 */
[----:B------:R-:W2:Y:S01]  /*1d960*/  @P1 LDC.64 R4, c[0x0][0xc08] ;  /* 0x00030200ff041b82 */ /* 0x000ea20000000a00 */
[----:B------:R-:W-:Y:S02]  /*1d970*/  ULDC UR4, c[0x0][0xa88] ;  /* 0x0002a20000047ab9 */ /* 0x000fe40000000800 */
[----:B------:R-:W-:Y:S01]  /*1d980*/  MOV R6, UR4 ;  /* 0x0000000400067c02 */ /* 0x000fe20008000f00 */
[----:B------:R4:W5:Y:S01]  /*1d990*/  @P0 LDG.E R0, desc[UR46][R2.64] ;  /* 0x0000002e02000981 */ /* 0x000962000c1e1900 */
[----:B------:R-:W0:Y:S01]  /*1d9a0*/  S2R R7, SR_TID.X ;  /* 0x0000000000077919 */ /* 0x000e220000002100 */
[----:B--2---:R-:W-:-:S05]  /*1d9b0*/  @P1 IMAD.WIDE R4, R217, 0x4, R4 ;  /* 0x00000004d9041825 */ /* 0x004fca00078e0204 */
[----:B------:R4:W5:Y:S01]  /*1d9c0*/  @P1 LDG.E R6, desc[UR46][R4.64] ;  /* 0x0000002e04061981 */ /* 0x000962000c1e1900 */
[----:B---3--:R-:W-:Y:S01]  /*1d9d0*/  ISETP.NE.AND P2, PT, R25, 0x1, PT ;  /* 0x000000011900780c */ /* 0x008fe20003f45270 */
[----:B0-----:R-:W-:-:S12]  /*1d9e0*/  VIADD R7, R7, 0xffffff80 ;  /* 0xffffff8007077836 */ /* 0x001fd80000000000 */
[----:B------:R-:W0:Y:S01]  /*1d9f0*/  @P2 LDC R14, c[0x0][0xbec] ;  /* 0x0002fb00ff0e2b82 */ /* 0x000e220000000800 */
[----:B------:R-:W-:Y:S02]  /*1da00*/  ISETP.GE.AND P3, PT, R7, 0x80, PT ;  /* 0x000000800700780c */ /* 0x000fe40003f66270 */
[----:B------:R-:W-:-:S05]  /*1da10*/  SHF.R.S32.HI R7, RZ, 0x1f, R217 ;  /* 0x0000001fff077819 */ /* 0x000fca00000114d9 */
[----:B------:R-:W2:Y:S01]  /*1da20*/  @P2 LDC R27, c[0x0][0xbf0] ;  /* 0x0002fc00ff1b2b82 */ /* 0x000ea20000000800 */
[----:B----4-:R-:W-:Y:S05]  /*1da30*/  @P1 BRA `(.L_x_1564) ;  /* 0x0000000000101947 */ /* 0x010fea0003800000 */
[----:B------:R-:W-:Y:S05]  /*1da40*/  @!P0 BRA `(.L_x_1564) ;  /* 0x00000000000c8947 */ /* 0x000fea0003800000 */
[----:B------:R-:W3:Y:S04]  /*1da50*/  LDG.E R5, desc[UR46][R2.64] ;  /* 0x0000002e02057981 */ /* 0x000ee8000c1e1900 */
[----:B-----5:R-:W3:Y:S02]  /*1da60*/  LDG.E R6, desc[UR46][R2.64+0x4] ;  /* 0x0000042e02067981 */ /* 0x020ee4000c1e1900 */
[----:B---3--:R-:W-:-:S07]  /*1da70*/  IMAD.IADD R6, R6, 0x1, -R5 ;  /* 0x0000000106067824 */ /* 0x008fce00078e0a05 */
.L_x_1564:
[----:B------:R-:W-:Y:S01]  /*1da80*/  BSSY B1, `(.L_x_1565) ;  /* 0x000002d000017945 */ /* 0x000fe20003800000 */
[----:B------:R-:W-:Y:S02]  /*1da90*/  SHF.R.S32.HI R10, RZ, 0x1f, R216 ;  /* 0x0000001fff0a7819 */ /* 0x000fe400000114d8 */
[----:B------:R-:W-:Y:S02]  /*1daa0*/  SEL R13, R217, RZ, !P0 ;  /* 0x000000ffd90d7207 */ /* 0x000fe40004000000 */
[----:B------:R-:W-:Y:S02]  /*1dab0*/  SEL R12, R7, RZ, !P0 ;  /* 0x000000ff070c7207 */ /* 0x000fe40004000000 */
[----:B-----5:R-:W-:Y:S01]  /*1dac0*/  SHF.R.S32.HI R11, RZ, 0x1f, R0 ;  /* 0x0000001fff0b7819 */ /* 0x020fe20000011400 */
[----:B------:R-:W-:Y:S06]  /*1dad0*/  @P3 BRA `(.L_x_1566) ;  /* 0x00000000009c3947 */ /* 0x000fec0003800000 */
[----:B------:R-:W3:Y:S01]  /*1dae0*/  S2R R3, SR_TID.X ;  /* 0x0000000000037919 */ /* 0x000ee20000002100 */
[----:B------:R-:W4:Y:S02]  /*1daf0*/  LDC R9, c[0x0][0xbe8] ;  /* 0x0002fa00ff097b82 */ /* 0x000f240000000800 */
[----:B----4-:R-:W-:Y:S01]  /*1db00*/  IMAD R2, R6, R9, RZ ;  /* 0x0000000906027224 */ /* 0x010fe200078e02ff */
[----:B---3--:R-:W-:-:S04]  /*1db10*/  IADD3 R8, R204, -0x80, R3 ;  /* 0xffffff80cc087810 */ /* 0x008fc80007ffe003 */
[----:B------:R-:W-:-:S13]  /*1db20*/  ISETP.GE.AND P0, PT, R8, R2, PT ;  /* 0x000000020800720c */ /* 0x000fda0003f06270 */
[----:B------:R-:W-:Y:S05]  /*1db30*/  @P0 BRA `(.L_x_1566) ;  /* 0x0000000000840947 */ /* 0x000fea0003800000 */
[----:B------:R-:W-:Y:S01]  /*1db40*/  ISETP.NE.AND P0, PT, R9, 0x1, PT ;  /* 0x000000010900780c */ /* 0x000fe20003f05270 */
[----:B------:R-:W-:Y:S01]  /*1db50*/  ULDC.64 UR4, c[0x0][0xb90] ;  /* 0x0002e40000047ab9 */ /* 0x000fe20000000a00 */
[----:B------:R-:W-:Y:S02]  /*1db60*/  IMAD.MOV.U32 R2, RZ, RZ, R0 ;  /* 0x000000ffff027224 */ /* 0x000fe400078e0000 */
[----:B------:R-:W-:Y:S02]  /*1db70*/  IMAD R7, R10, UR4, RZ ;  /* 0x000000040a077c24 */ /* 0x000fe4000f8e02ff */
[----:B------:R-:W-:Y:S02]  /*1db80*/  IMAD.MOV.U32 R3, RZ, RZ, R11 ;  /* 0x000000ffff037224 */ /* 0x000fe400078e000b */
[----:B------:R-:W-:Y:S02]  /*1db90*/  IMAD.MOV.U32 R5, RZ, RZ, R8 ;  /* 0x000000ffff057224 */ /* 0x000fe400078e0008 */
[----:B------:R-:W-:-:S03]  /*1dba0*/  IMAD.WIDE.U32 R2, R216, UR4, R2 ;  /* 0x00000004d8027c25 */ /* 0x000fc6000f8e0002 */
[----:B------:R-:W3:Y:S01]  /*1dbb0*/  @P0 LDC R15, c[0x0][0xbec] ;  /* 0x0002fb00ff0f0b82 */ /* 0x000ee20000000800 */
[----:B------:R-:W-:Y:S01]  /*1dbc0*/  IMAD R7, R216, UR5, R7 ;  /* 0x00000005d8077c24 */ /* 0x000fe2000f8e0207 */
[----:B------:R-:W-:-:S03]  /*1dbd0*/  ULDC.64 UR4, c[0x0][0xb98] ;  /* 0x0002e60000047ab9 */ /* 0x000fc60000000a00 */
[----:B------:R-:W-:-:S03]  /*1dbe0*/  IMAD.IADD R3, R3, 0x1, R7 ;  /* 0x0000000103037824 */ /* 0x000fc600078e0207 */
[----:B------:R-:W4:Y:S01]  /*1dbf0*/  @P0 LDC R21, c[0x0][0xbf0] ;  /* 0x0002fc00ff150b82 */ /* 0x000f220000000800 */
[----:B------:R-:W-:-:S04]  /*1dc00*/  IMAD.WIDE.U32 R2, R13, UR4, R2 ;  /* 0x000000040d027c25 */ /* 0x000fc8000f8e0002 */
[----:B---3--:R-:W-:-:S05]  /*1dc10*/  @P0 IMAD.HI.U32 R4, R8, R15, RZ ;  /* 0x0000000f08040227 */ /* 0x008fca00078e00ff */
[----:B----4-:R-:W-:Y:S01]  /*1dc20*/  @P0 SHF.R.U32.HI R5, RZ, R21, R4 ;  /* 0x00000015ff050219 */ /* 0x010fe20000011604 */
        /* <DEDUP_REMOVED lines=15> */
[----:B------:R-:W-:Y:S01]  /*1dd20*/  LEA.HI.X R5, R2, UR5, R3, 0x2, P0 ;  /* 0x0000000502057c11 */ /* 0x000fe200080f1403 */
[----:B------:R-:W-:-:S05]  /*1dd30*/  IMAD.MOV.U32 R3, RZ, RZ, -0x800000 ;  /* 0xff800000ff037424 */ /* 0x000fca00078e00ff */
[----:B------:R3:W-:Y:S02]  /*1dd40*/  STG.E desc[UR46][R4.64], R3 ;  /* 0x0000000304007986 */ /* 0x0007e4000c10192e */
.L_x_1566:
[----:B------:R-:W-:Y:S05]  /*1dd50*/  BSYNC B1 ;  /* 0x0000000000017941 */ /* 0x000fea0003800000 */
.L_x_1565:
[----:B------:R-:W-:Y:S01]  /*1dd60*/  ULDC.64 UR4, c[0x0][0xaa0] ;  /* 0x0002a80000047ab9 */ /* 0x000fe20000000a00 */
[----:B------:R-:W-:Y:S02]  /*1dd70*/  IMAD R7, R215, 0x20, R17 ;  /* 0x00000020d7077824 */ /* 0x000fe400078e0211 */
[----:B---3--:R-:W-:Y:S02]  /*1dd80*/  IMAD R3, R11, UR4, RZ ;  /* 0x000000040b037c24 */ /* 0x008fe4000f8e02ff */
[----:B------:R-:W-:Y:S02]  /*1dd90*/  IMAD.IADD R9, R204, 0x1, R7 ;  /* 0x00000001cc097824 */ /* 0x000fe400078e0207 */
[C---:B------:R-:W-:Y:S02]  /*1dda0*/  IMAD R5, R0.reuse, UR5, R3 ;  /* 0x0000000500057c24 */ /* 0x040fe4000f8e0203 */
[----:B------:R-:W-:Y:S01]  /*1ddb0*/  IMAD.WIDE.U32 R2, R0, UR4, RZ ;  /* 0x0000000400027c25 */ /* 0x000fe2000f8e00ff */
[----:B------:R-:W-:-:S03]  /*1ddc0*/  ULDC.64 UR4, c[0x0][0xae8] ;  /* 0x0002ba0000047ab9 */ /* 0x000fc60000000a00 */
[----:B------:R-:W-:Y:S02]  /*1ddd0*/  IMAD.IADD R3, R3, 0x1, R5 ;  /* 0x0000000103037824 */ /* 0x000fe400078e0205 */
[----:B------:R-:W-:Y:S02]  /*1dde0*/  IMAD R7, R10, UR4, RZ ;  /* 0x000000040a077c24 */ /* 0x000fe4000f8e02ff */
[----:B------:R-:W-:-:S04]  /*1ddf0*/  IMAD.WIDE.U32 R2, R216, UR4, R2 ;  /* 0x00000004d8027c25 */ /* 0x000fc8000f8e0002 */
[----:B------:R-:W-:Y:S01]  /*1de00*/  IMAD R7, R216, UR5, R7 ;  /* 0x00000005d8077c24 */ /* 0x000fe2000f8e0207 */
[----:B------:R-:W-:Y:S01]  /*1de10*/  ULDC.64 UR4, c[0x0][0xaf0] ;  /* 0x0002bc0000047ab9 */ /* 0x000fe20000000a00 */
[----:B0-----:R-:W-:-:S03]  /*1de20*/  @P2 IMAD.HI.U32 R0, R9, R14, RZ ;  /* 0x0000000e09002227 */ /* 0x001fc600078e00ff */
[----:B------:R-:W-:Y:S01]  /*1de30*/  IADD3 R3, R3, R7, RZ ;  /* 0x0000000703037210 */ /* 0x000fe20007ffe0ff */
[----:B------:R-:W-:Y:S01]  /*1de40*/  IMAD.MOV.U32 R5, RZ, RZ, R9 ;  /* 0x000000ffff057224 */ /* 0x000fe200078e0009 */
[----:B--2---:R-:W-:Y:S01]  /*1de50*/  @P2 SHF.R.U32.HI R5, RZ, R27, R0 ;  /* 0x0000001bff052219 */ /* 0x004fe20000011600 */
[----:B------:R-:W-:Y:S02]  /*1de60*/  IMAD R4, R12, UR4, RZ ;  /* 0x000000040c047c24 */ /* 0x000fe4000f8e02ff */
[----:B------:R-:W-:Y:S01]  /*1de70*/  IMAD.WIDE.U32 R2, R13, UR4, R2 ;  /* 0x000000040d027c25 */ /* 0x000fe2000f8e0002 */
[----:B------:R-:W-:-:S03]  /*1de80*/  SHF.R.S32.HI R0, RZ, 0x1f, R5 ;  /* 0x0000001fff007819 */ /* 0x000fc60000011405 */
[----:B------:R-:W-:Y:S01]  /*1de90*/  IMAD R7, R13, UR5, R4 ;  /* 0x000000050d077c24 */ /* 0x000fe2000f8e0204 */
[----:B------:R-:W-:Y:S01]  /*1dea0*/  ULDC.64 UR4, c[0x0][0xae0] ;  /* 0x0002b80000047ab9 */ /* 0x000fe20000000a00 */
[----:B------:R-:W-:Y:S02]  /*1deb0*/  IMAD.MOV R4, RZ, RZ, -R5 ;  /* 0x000000ffff047224 */ /* 0x000fe400078e0a05 */
[----:B------:R-:W-:Y:S02]  /*1dec0*/  IMAD.IADD R3, R3, 0x1, R7 ;  /* 0x0000000103037824 */ /* 0x000fe400078e0207 */
[----:B------:R-:W-:Y:S02]  /*1ded0*/  IMAD R0, R0, UR4, RZ ;  /* 0x0000000400007c24 */ /* 0x000fe4000f8e02ff */
[----:B------:R-:W-:Y:S02]  /*1dee0*/  IMAD R7, R25, R4, R9 ;  /* 0x0000000419077224 */ /* 0x000fe400078e0209 */
[----:B------:R-:W-:-:S02]  /*1def0*/  IMAD R9, R5, UR5, R0 ;  /* 0x0000000505097c24 */ /* 0x000fc4000f8e0200 */
[----:B------:R-:W-:Y:S01]  /*1df00*/  IMAD.WIDE.U32 R2, R5, UR4, R2 ;  /* 0x0000000405027c25 */ /* 0x000fe2000f8e0002 */
[----:B------:R-:W-:Y:S01]  /*1df10*/  SHF.R.S32.HI R0, RZ, 0x1f, R7 ;  /* 0x0000001fff007819 */ /* 0x000fe20000011407 */
[----:B------:R-:W-:Y:S02]  /*1df20*/  ULDC.64 UR4, c[0x0][0xad8] ;  /* 0x0002b60000047ab9 */ /* 0x000fe40000000a00 */
[----:B------:R-:W-:Y:S02]  /*1df30*/  IMAD.IADD R3, R3, 0x1, R9 ;  /* 0x0000000103037824 */ /* 0x000fe400078e0209 */
[----:B------:R-:W-:Y:S02]  /*1df40*/  IMAD R0, R0, UR4, RZ ;  /* 0x0000000400007c24 */ /* 0x000fe4000f8e02ff */
[----:B------:R-:W-:-:S04]  /*1df50*/  IMAD.WIDE.U32 R2, R7, UR4, R2 ;  /* 0x0000000407027c25 */ /* 0x000fc8000f8e0002 */
[----:B------:R-:W-:Y:S01]  /*1df60*/  IMAD R7, R7, UR5, R0 ;  /* 0x0000000507077c24 */ /* 0x000fe2000f8e0200 */
[----:B------:R-:W-:Y:S01]  /*1df70*/  ULDC.64 UR4, c[0x0][0xa80] ;  /* 0x0002a00000047ab9 */ /* 0x000fe20000000a00 */
[----:B------:R-:W-:Y:S01]  /*1df80*/  IMAD.IADD R204, R17, 0x1, R204 ;  /* 0x0000000111cc7824 */ /* 0x000fe200078e02cc */
[----:B------:R-:W-:Y:S01]  /*1df90*/  LEA R0, P0, R2, UR4, 0x1 ;  /* 0x0000000402007c11 */ /* 0x000fe2000f8008ff */
[----:B------:R-:W-:Y:S01]  /*1dfa0*/  IMAD.IADD R3, R3, 0x1, R7 ;  /* 0x0000000103037824 */ /* 0x000fe200078e0207 */
[----:B------:R-:W-:-:S04]  /*1dfb0*/  UMOV UR4, 0xffffffff ;  /* 0xffffffff00047882 */ /* 0x000fc80000000000 */
[----:B------:R-:W-:Y:S01]  /*1dfc0*/  LEA.HI.X R2, R2, UR5, R3, 0x1, P0 ;  /* 0x0000000502027c11 */ /* 0x000fe200080f0c03 */
[----:B------:R-:W-:Y:S06]  /*1dfd0*/  BRA.DIV UR4, `(.L_x_1567) ;  /* 0x000000ae04e07947 */ /* 0x000fec000b800000 */
[----:B------:R0:W2:Y:S04]  /*1dfe0*/  SHFL.IDX PT, R3, R2, RZ, 0x181f ;  /* 0x00181fff02037589 */ /* 0x0000a800000e0000 */
[----:B------:R0:W3:Y:S02]  /*1dff0*/  SHFL.IDX PT, R14, R0, RZ, 0x181f ;  /* 0x00181fff000e7589 */ /* 0x0000e400000e0000 */
.L_x_1848:
        /* <DEDUP_REMOVED lines=9> */
[-C--:B---3--:R-:W-:Y:S02]  /*1e090*/  @!P3 LEA R4, P5, R18, R14.reuse, 0x1 ;  /* 0x0000000e1204b211 */ /* 0x088fe400078a08ff */
[-C--:B------:R-:W-:Y:S02]  /*1e0a0*/  @!P2 LEA R6, P4, R194, R14.reuse, 0x1 ;  /* 0x0000000ec206a211 */ /* 0x080fe400078808ff */
[-C--:B--2---:R-:W-:Y:S02]  /*1e0b0*/  @!P3 LEA.HI.X R5, R18, R3.reuse, R19, 0x1, P5 ;  /* 0x000000031205b211 */ /* 0x084fe400028f0c13 */
[-C--:B------:R-:W-:Y:S02]  /*1e0c0*/  @!P1 LEA R8, P5, R207, R14.reuse, 0x1 ;  /* 0x0000000ecf089211 */ /* 0x080fe400078a08ff */
        /* <DEDUP_REMOVED lines=8> */
.L_x_1569:
[----:B------:R-:W-:Y:S05]  /*1e150*/  BSYNC B1 ;  /* 0x0000000000017941 */ /* 0x000fea0003800000 */
.L_x_1568:
[----:B------:R-:W-:-:S03]  /*1e160*/  UMOV UR4, 0xffffffff ;  /* 0xffffffff00047882 */ /* 0x000fc60000000000 */
[----:B------:R-:W-:Y:S05]  /*1e170*/  BRA.DIV UR4, `(.L_x_1570) ;  /* 0x000000ae04ac7947 */ /* 0x000fea000b800000 */
[----:B--2---:R2:W0:Y:S04]  /*1e180*/  SHFL.IDX PT, R3, R2, 0x1, 0x181f ;  /* 0x00381f0002037f89 */ /* 0x00442800000e0000 */
[----:B---34-:R2:W3:Y:S02]  /*1e190*/  SHFL.IDX PT, R14, R0, 0x1, 0x181f ;  /* 0x00381f00000e7f89 */ /* 0x0184e400000e0000 */
.L_x_1852:
        /* <DEDUP_REMOVED lines=11> */
[-C--:B0-----:R-:W-:Y:S02]  /*1e250*/  @!P3 LEA.HI.X R5, R18, R3.reuse, R19, 0x1, P5 ;  /* 0x000000031205b211 */ /* 0x081fe400028f0c13 */
        /* <DEDUP_REMOVED lines=9> */
.L_x_1572:
[----:B------:R-:W-:Y:S05]  /*1e2f0*/  BSYNC B1 ;  /* 0x0000000000017941 */ /* 0x000fea0003800000 */
.L_x_1571:
[----:B------:R-:W-:-:S03]  /*1e300*/  UMOV UR4, 0xffffffff ;  /* 0xffffffff00047882 */ /* 0x000fc60000000000 */
[----:B------:R-:W-:Y:S05]  /*1e310*/  BRA.DIV UR4, `(.L_x_1573) ;  /* 0x000000ae048c7947 */ /* 0x000fea000b800000 */
[----:B0-----:R0:W0:Y:S04]  /*1e320*/  SHFL.IDX PT, R3, R2, 0x2, 0x181f ;  /* 0x00581f0002037f89 */ /* 0x00102800000e0000 */
[----:B---34-:R3:W4:Y:S02]  /*1e330*/  SHFL.IDX PT, R14, R0, 0x2, 0x181f ;  /* 0x00581f00000e7f89 */ /* 0x01872400000e0000 */
.L_x_1856:
        /* <DEDUP_REMOVED lines=21> */
.L_x_1575:
[----:B------:R-:W-:Y:S05]  /*1e490*/  BSYNC B1 ;  /* 0x0000000000017941 */ /* 0x000fea0003800000 */
.L_x_1574:
[----:B------:R-:W-:-:S03]  /*1e4a0*/  UMOV UR4, 0xffffffff ;  /* 0xffffffff00047882 */ /* 0x000fc60000000000 */
[----:B------:R-:W-:Y:S05]  /*1e4b0*/  BRA.DIV UR4, `(.L_x_1576) ;  /* 0x000000ae046c7947 */ /* 0x000fea000b800000 */
[----:B0-----:R0:W0:Y:S04]  /*1e4c0*/  SHFL.IDX PT, R3, R2, 0x3, 0x181f ;  /* 0x00781f0002037f89 */ /* 0x00102800000e0000 */
[----:B----4-:R4:W0:Y:S02]  /*1e4d0*/  SHFL.IDX PT, R14, R0, 0x3, 0x181f ;  /* 0x00781f00000e7f89 */ /* 0x01082400000e0000 */
.L_x_1860:
[----:B--234-:R-:W-:-:S05]  /*1e4e0*/  VIADD R0, R204, 0x60 ;  /* 0x00000060cc007836 */ /* 0x01cfca0000000000 */
[----:B------:R-:W-:-:S13]  /*1e4f0*/  ISETP.GE.AND P0, PT, R0, R25, PT ;  /* 0x000000190000720c */ /* 0x000fda0003f06270 */
        /* <DEDUP_REMOVED lines=18> */
.L_x_1563:
[----:B------:R-:W-:Y:S05]  /*1e620*/  BSYNC B0 ;  /* 0x0000000000007941 */ /* 0x000fea0003800000 */
.L_x_1553:
[----:B------:R-:W-:Y:S02]  /*1e630*/  ULDC UR4, c[0x0][0xc3c] ;  /* 0x00030f0000047ab9 */ /* 0x000fe40000000800 */
[----:B-1----:R-:W-:-:S13]  /*1e640*/  ISETP.GE.AND P0, PT, R203, UR4, PT ;  /* 0x00000004cb007c0c */ /* 0x002fda000bf06270 */
[----:B------:R-:W-:Y:S05]  /*1e650*/  @!P0 BRA `(.L_x_1577) ;  /* 0xfffffe2800d08947 */ /* 0x000fea000383ffff */
[----:B------:R-:W-:Y:S05]  /*1e660*/  BRA `(.L_x_1348) ;  /* 0x0000007000e47947 */ /* 0x000fea0003800000 */
.L_x_1346:
        /* <DEDUP_REMOVED lines=18> */
.L_x_1578:
[----:B------:R-:W1:Y:S01]  /*1e790*/  S2R R0, SR_TID.X ;  /* 0x0000000000007919 */ /* 0x000e620000002100 */
[----:B------:R-:W-:Y:S01]  /*1e7a0*/  ULDC UR4, c[0x0][0xc3c] ;  /* 0x00030f0000047ab9 */ /* 0x000fe20000000800 */
[----:B------:R-:W2:Y:S01]  /*1e7b0*/  S2UR UR6, SR_CTAID.X ;  /* 0x00000000000679c3 */ /* 0x000ea20000002500 */
[----:B------:R-:W-:Y:S01]  /*1e7c0*/  ULDC UR5, c[0x0][0xc38] ;  /* 0x00030e0000057ab9 */ /* 0x000fe20000000800 */
[----:B-1----:R-:W-:-:S04]  /*1e7d0*/  LOP3.LUT R0, R0, 0x1f, RZ, 0xc0, !PT ;  /* 0x0000001f00007812 */ /* 0x002fc800078ec0ff */
[----:B------:R-:W-:-:S04]  /*1e7e0*/  ISETP.NE.AND P0, PT, R0, 0x1f, PT ;  /* 0x0000001f0000780c */ /* 0x000fc80003f05270 */
[----:B------:R-:W-:-:S13]  /*1e7f0*/  ISETP.GE.OR P1, PT, R0, UR4, !P0 ;  /* 0x0000000400007c0c */ /* 0x000fda000c726670 */
[----:B0-----:R-:W0:Y:S02]  /*1e800*/  @!P1 LDC.64 R2, c[0x0][0xc80] ;  /* 0x00032000ff029b82 */ /* 0x001e240000000a00 */
[----:B0-----:R-:W-:-:S05]  /*1e810*/  @!P1 IMAD.WIDE.U32 R2, R0, 0x4, R2 ;  /* 0x0000000400029825 */ /* 0x001fca00078e0002 */
[----:B------:R-:W3:Y:S01]  /*1e820*/  @!P1 LDG.E R4, desc[UR46][R2.64] ;  /* 0x0000002e02049981 */ /* 0x000ee2000c1e1900 */
[C---:B------:R-:W-:Y:S01]  /*1e830*/  ISETP.NE.AND P1, PT, R0.reuse, RZ, PT ;  /* 0x000000ff0000720c */ /* 0x040fe20003f25270 */
[----:B------:R-:W-:Y:S01]  /*1e840*/  UMOV UR4, URZ ;  /* 0x0000003f00047c82 */ /* 0x000fe20008000000 */
[C---:B------:R-:W-:Y:S01]  /*1e850*/  ISETP.GE.U32.AND P2, PT, R0.reuse, 0x2, PT ;  /* 0x000000020000780c */ /* 0x040fe20003f46070 */
[----:B------:R-:W-:Y:S01]  /*1e860*/  IMAD.MOV.U32 R16, RZ, RZ, RZ ;  /* 0x000000ffff107224 */ /* 0x000fe200078e00ff */
[C---:B------:R-:W-:Y:S02]  /*1e870*/  ISETP.GE.U32.AND P3, PT, R0.reuse, 0x4, PT ;  /* 0x000000040000780c */ /* 0x040fe40003f66070 */
[C---:B------:R-:W-:Y:S02]  /*1e880*/  ISETP.GE.U32.AND P4, PT, R0.reuse, 0x8, PT ;  /* 0x000000080000780c */ /* 0x040fe40003f86070 */
[----:B------:R-:W-:Y:S01]  /*1e890*/  ISETP.GE.U32.AND P5, PT, R0, 0x10, PT ;  /* 0x000000100000780c */ /* 0x000fe20003fa6070 */
        /* <DEDUP_REMOVED lines=15> */
[----:B------:R-:W0:Y:S02]  /*1e990*/  SHFL.IDX PT, R6, R5, 0x1f, 0x1f ;  /* 0x03e01f0005067f89 */ /* 0x000e2400000e0000 */
[----:B0-----:R-:W-:-:S04]  /*1e9a0*/  IMAD R6, R6, UR5, RZ ;  /* 0x0000000506067c24 */ /* 0x001fc8000f8e02ff */
[----:B------:R-:W-:Y:S01]  /*1e9b0*/  IMAD.MOV.U32 R3, RZ, RZ, R6 ;  /* 0x000000ffff037224 */ /* 0x000fe200078e0006 */
[----:B--2---:R-:W-:-:S13]  /*1e9c0*/  ISETP.GT.AND P6, PT, R6, UR6, PT ;  /* 0x0000000606007c0c */ /* 0x004fda000bfc4270 */
[----:B------:R-:W-:Y:S05]  /*1e9d0*/  @P6 BRA `(.L_x_1580) ;  /* 0x00000000009c6947 */ /* 0x000fea0003800000 */
[----:B------:R-:W0:Y:S01]  /*1e9e0*/  LDC R5, c[0x0][0xc3c] ;  /* 0x00030f00ff057b82 */ /* 0x000e220000000800 */
[----:B------:R-:W-:Y:S01]  /*1e9f0*/  IMAD.MOV.U32 R6, RZ, RZ, R3 ;  /* 0x000000ffff067224 */ /* 0x000fe200078e0003 */
[----:B------:R-:W-:Y:S01]  /*1ea00*/  UMOV UR4, URZ ;  /* 0x0000003f00047c82 */ /* 0x000fe20008000000 */
[----:B------:R-:W-:Y:S01]  /*1ea10*/  ULDC UR7, c[0x0][0xc3c] ;  /* 0x00030f0000077ab9 */ /* 0x000fe20000000800 */
[----:B------:R-:W-:-:S05]  /*1ea20*/  ULDC UR5, c[0x0][0xc38] ;  /* 0x00030e0000057ab9 */ /* 0x000fca0000000800 */
.L_x_1584:
[----:B------:R-:W-:Y:S01]  /*1ea30*/  UIADD3 UR4, UR4, 0x1f, URZ ;  /* 0x0000001f04047890 */ /* 0x000fe2000fffe03f */
[----:B------:R-:W-:-:S05]  /*1ea40*/  IMAD.U32 R19, RZ, RZ, UR7 ;  /* 0x00000007ff137e24 */ /* 0x000fca000f8e00ff */
[----:B0-----:R-:W-:-:S13]  /*1ea50*/  ISETP.LE.AND P6, PT, R5, UR4, PT ;  /* 0x0000000405007c0c */ /* 0x001fda000bfc3270 */
[----:B------:R-:W-:Y:S05]  /*1ea60*/  @P6 BRA `(.L_x_1581) ;  /* 0x0000000400a86947 */ /* 0x000fea0003800000 */
[----:B------:R-:W-:Y:S01]  /*1ea70*/  VIADD R7, R0, UR4 ;  /* 0x0000000400077c36 */ /* 0x000fe20008000000 */
[----:B------:R-:W-:Y:S01]  /*1ea80*/  BSSY B0, `(.L_x_1582) ;  /* 0x0000007000007945 */ /* 0x000fe20003800000 */
[----:B------:R-:W-:-:S03]  /*1ea90*/  IMAD.MOV.U32 R4, RZ, RZ, RZ ;  /* 0x000000ffff047224 */ /* 0x000fc600078e00ff */
[----:B------:R-:W-:-:S13]  /*1eaa0*/  ISETP.GE.OR P6, PT, R7, R5, !P0 ;  /* 0x000000050700720c */ /* 0x000fda00047c6670 */
[----:B------:R-:W-:Y:S05]  /*1eab0*/  @P6 BRA `(.L_x_1583) ;  /* 0x00000000000c6947 */ /* 0x000fea0003800000 */
[----:B------:R-:W0:Y:S02]  /*1eac0*/  LDC.64 R2, c[0x0][0xc80] ;  /* 0x00032000ff027b82 */ /* 0x000e240000000a00 */
[----:B0-----:R-:W-:-:S05]  /*1ead0*/  IMAD.WIDE R2, R7, 0x4, R2 ;  /* 0x0000000407027825 */ /* 0x001fca00078e0202 */
[----:B------:R0:W5:Y:S02]  /*1eae0*/  LDG.E R4, desc[UR46][R2.64] ;  /* 0x0000002e02047981 */ /* 0x000164000c1e1900 */
.L_x_1583:
[----:B------:R-:W-:Y:S05]  /*1eaf0*/  BSYNC B0 ;  /* 0x0000000000007941 */ /* 0x000fea0003800000 */
.L_x_1582:
        /* <DEDUP_REMOVED lines=20> */
[----:B------:R-:W-:-:S07]  /*1ec40*/  IMAD.MOV.U32 R5, RZ, RZ, R9 ;  /* 0x000000ffff057224 */ /* 0x000fce00078e0009 */
.L_x_1580:
[----:B------:R-:W-:-:S05]  /*1ec50*/  IADD3 R6, -R3, R6, RZ ;  /* 0x0000000603067210 */ /* 0x000fca0007ffe1ff */
[----:B------:R-:W-:-:S05]  /*1ec60*/  IMAD R2, R5, UR5, R6 ;  /* 0x0000000505027c24 */ /* 0x000fca000f8e0206 */
[----:B------:R-:W-:Y:S02]  /*1ec70*/  ISETP.GT.AND P0, PT, R2, UR6, PT ;  /* 0x0000000602007c0c */ /* 0x000fe4000bf04270 */
[----:B------:R-:W0:Y:S11]  /*1ec80*/  LDC.64 R2, c[0x0][0xc90] ;  /* 0x00032400ff027b82 */ /* 0x000e360000000a00 */
[----:B------:R-:W-:-:S04]  /*1ec90*/  VOTE.ANY R11, PT, !P0 ;  /* 0x00000000000b7806 */ /* 0x000fc800040e0100 */
[----:B------:R-:W1:Y:S02]  /*1eca0*/  POPC R7, R11 ;  /* 0x0000000b00077309 */ /* 0x000e640000000000 */
[----:B-1----:R-:W-:-:S04]  /*1ecb0*/  VIADD R19, R7, UR4 ;  /* 0x0000000407137c36 */ /* 0x002fc80008000000 */
[----:B0-----:R-:W-:-:S05]  /*1ecc0*/  IMAD.WIDE R2, R19, 0x4, R2 ;  /* 0x0000000413027825 */ /* 0x001fca00078e0202 */
[----:B------:R-:W2:Y:S01]  /*1ecd0*/  LDG.E R9, desc[UR46][R2.64] ;  /* 0x0000002e02097981 */ /* 0x000ea2000c1e1900 */
[----:B------:R-:W-:-:S03]  /*1ece0*/  ISETP.NE.AND P0, PT, R11, RZ, PT ;  /* 0x000000ff0b00720c */ /* 0x000fc60003f05270 */
[----:B------:R-:W2:Y:S02]  /*1ecf0*/  SHFL.IDX PT, R4, R4, R7, 0x1f ;  /* 0x00001f0704047589 */ /* 0x000ea400000e0000 */
[----:B--2---:R-:W-:-:S05]  /*1ed00*/  IMAD R8, R4, R9, RZ ;  /* 0x0000000904087224 */ /* 0x004fca00078e02ff */
[----:B------:R-:W-:-:S04]  /*1ed10*/  IABS R10, R8 ;  /* 0x00000008000a7213 */ /* 0x000fc80000000000 */
[----:B------:R-:W0:Y:S08]  /*1ed20*/  I2F.RP R12, R10 ;  /* 0x0000000a000c7306 */ /* 0x000e300000209400 */
[----:B0-----:R-:W0:Y:S02]  /*1ed30*/  MUFU.RCP R12, R12 ;  /* 0x0000000c000c7308 */ /* 0x001e240000001000 */
[----:B0-----:R-:W-:-:S06]  /*1ed40*/  VIADD R13, R12, 0xffffffe ;  /* 0x0ffffffe0c0d7836 */ /* 0x001fcc0000000000 */
[----:B------:R0:W1:Y:S01]  /*1ed50*/  F2I.FTZ.U32.TRUNC.NTZ R3, R13 ;  /* 0x0000000d00037305 */ /* 0x000062000021f000 */
[----:B------:R-:W-:Y:S05]  /*1ed60*/  @!P0 BRA `(.L_x_1585) ;  /* 0x0000000000088947 */ /* 0x000fea0003800000 */
[----:B------:R-:W-:-:S06]  /*1ed70*/  VIADD R16, R7, 0xffffffff ;  /* 0xffffffff07107836 */ /* 0x000fcc0000000000 */
[----:B------:R2:W3:Y:S02]  /*1ed80*/  SHFL.IDX PT, R16, R5, R16, 0x1f ;  /* 0x00001f1005107589 */ /* 0x0004e400000e0000 */
.L_x_1585:
[--C-:B-12---:R-:W-:Y:S02]  /*1ed90*/  IMAD.MOV R5, RZ, RZ, -R3.reuse ;  /* 0x000000ffff057224 */ /* 0x106fe400078e0a03 */
[----:B---3--:R-:W-:Y:S01]  /*1eda0*/  IMAD R16, R16, UR5, R6 ;  /* 0x0000000510107c24 */ /* 0x008fe2000f8e0206 */
[----:B------:R-:W-:Y:S01]  /*1edb0*/  IABS R6, R8 ;  /* 0x0000000800067213 */ /* 0x000fe20000000000 */
[----:B------:R-:W-:Y:S02]  /*1edc0*/  IMAD R5, R5, R10, RZ ;  /* 0x0000000a05057224 */ /* 0x000fe400078e02ff */
[----:B------:R-:W-:Y:S02]  /*1edd0*/  IMAD.MOV.U32 R2, RZ, RZ, RZ ;  /* 0x000000ffff027224 */ /* 0x000fe400078e00ff */
[----:B------:R-:W-:Y:S02]  /*1ede0*/  IMAD.MOV R6, RZ, RZ, -R6 ;  /* 0x000000ffff067224 */ /* 0x000fe400078e0a06 */
[----:B------:R-:W-:Y:S01]  /*1edf0*/  IMAD.HI.U32 R2, R3, R5, R2 ;  /* 0x0000000503027227 */ /* 0x000fe200078e0002 */
[----:B------:R-:W-:-:S04]  /*1ee00*/  IADD3 R5, -R16, UR6, RZ ;  /* 0x0000000610057c10 */ /* 0x000fc8000fffe1ff */
[----:B------:R-:W-:-:S05]  /*1ee10*/  IABS R3, R5 ;  /* 0x0000000500037213 */ /* 0x000fca0000000000 */
        /* <DEDUP_REMOVED lines=16> */
[----:B------:R-:W-:-:S04]  /*1ef20*/  VIADDMNMX R9, R10, UR5, R9, PT ;  /* 0x000000050a097c46 */ /* 0x000fc8000b800109 */
[-C--:B------:R-:W-:Y:S02]  /*1ef30*/  IABS R7, R9.reuse ;  /* 0x0000000900077213 */ /* 0x080fe40000000000 */
[----:B------:R-:W-:Y:S02]  /*1ef40*/  IABS R8, R9 ;  /* 0x0000000900087213 */ /* 0x000fe40000000000 */
[----:B------:R-:W1:Y:S03]  /*1ef50*/  I2F.RP R10, R7 ;  /* 0x00000007000a7306 */ /* 0x000e660000209400 */
[----:B------:R-:W-:-:S05]  /*1ef60*/  IMAD.MOV R8, RZ, RZ, -R8 ;  /* 0x000000ffff087224 */ /* 0x000fca00078e0a08 */
[----:B-1----:R-:W1:Y:S02]  /*1ef70*/  MUFU.RCP R10, R10 ;  /* 0x0000000a000a7308 */ /* 0x002e640000001000 */
[----:B-1----:R-:W-:-:S06]  /*1ef80*/  VIADD R3, R10, 0xffffffe ;  /* 0x0ffffffe0a037836 */ /* 0x002fcc0000000000 */
[----:B------:R-:W1:Y:S02]  /*1ef90*/  F2I.FTZ.U32.TRUNC.NTZ R3, R3 ;  /* 0x0000000300037305 */ /* 0x000e64000021f000 */
[----:B-1----:R-:W-:-:S05]  /*1efa0*/  IADD3 R2, RZ, -R3, RZ ;  /* 0x80000003ff027210 */ /* 0x002fca0007ffe0ff */
[----:B------:R-:W-:Y:S02]  /*1efb0*/  IMAD R11, R2, R7, RZ ;  /* 0x00000007020b7224 */ /* 0x000fe400078e02ff */
[----:B------:R-:W-:-:S04]  /*1efc0*/  IMAD.MOV.U32 R2, RZ, RZ, RZ ;  /* 0x000000ffff027224 */ /* 0x000fc800078e00ff */
[----:B------:R-:W-:Y:S01]  /*1efd0*/  IMAD.HI.U32 R2, R3, R11, R2 ;  /* 0x0000000b03027227 */ /* 0x000fe200078e0002 */
[----:B------:R-:W-:Y:S02]  /*1efe0*/  IABS R11, R5 ;  /* 0x00000005000b7213 */ /* 0x000fe40000000000 */
[C---:B------:R-:W-:Y:S01]  /*1eff0*/  LOP3.LUT R3, R5.reuse, R9, RZ, 0x3c, !PT ;  /* 0x0000000905037212 */ /* 0x040fe200078e3cff */
[----:B------:R-:W-:Y:S02]  /*1f000*/  IMAD.IADD R5, R5, 0x1, R6 ;  /* 0x0000000105057824 */ /* 0x000fe400078e0206 */
[----:B------:R-:W-:Y:S01]  /*1f010*/  IMAD.HI.U32 R2, R2, R11, RZ ;  /* 0x0000000b02027227 */ /* 0x000fe200078e00ff */
[----:B------:R-:W-:-:S03]  /*1f020*/  ISETP.GE.AND P2, PT, R3, RZ, PT ;  /* 0x000000ff0300720c */ /* 0x000fc60003f46270 */
[----:B------:R-:W-:-:S05]  /*1f030*/  IMAD R8, R2, R8, R11 ;  /* 0x0000000802087224 */ /* 0x000fca00078e020b */
[----:B------:R-:W-:-:S13]  /*1f040*/  ISETP.GT.U32.AND P1, PT, R7, R8, PT ;  /* 0x000000080700720c */ /* 0x000fda0003f24070 */
[----:B------:R-:W-:Y:S02]  /*1f050*/  @!P1 IMAD.IADD R8, R8, 0x1, -R7 ;  /* 0x0000000108089824 */ /* 0x000fe400078e0a07 */
[----:B------:R-:W-:Y:S01]  /*1f060*/  @!P1 VIADD R2, R2, 0x1 ;  /* 0x0000000102029836 */ /* 0x000fe20000000000 */
[----:B------:R-:W-:Y:S02]  /*1f070*/  ISETP.NE.AND P1, PT, R9, RZ, PT ;  /* 0x000000ff0900720c */ /* 0x000fe40003f25270 */
[----:B------:R-:W-:-:S13]  /*1f080*/  ISETP.GE.U32.AND P0, PT, R8, R7, PT ;  /* 0x000000070800720c */ /* 0x000fda0003f06070 */
[----:B------:R-:W-:-:S04]  /*1f090*/  @P0 VIADD R2, R2, 0x1 ;  /* 0x0000000102020836 */ /* 0x000fc80000000000 */
[----:B------:R-:W-:Y:S01]  /*1f0a0*/  @!P2 IMAD.MOV R2, RZ, RZ, -R2 ;  /* 0x000000ffff02a224 */ /* 0x000fe200078e0a02 */
[----:B------:R-:W-:Y:S01]  /*1f0b0*/  @!P1 LOP3.LUT R2, RZ, R9, RZ, 0x33, !PT ;  /* 0x00000009ff029212 */ /* 0x000fe200078e33ff */
[----:B------:R-:W-:-:S03]  /*1f0c0*/  IMAD.MOV R9, RZ, RZ, -R9 ;  /* 0x000000ffff097224 */ /* 0x000fc600078e0a09 */
[----:B------:R-:W-:Y:S01]  /*1f0d0*/  LOP3.LUT R17, RZ, R2, RZ, 0x33, !PT ;  /* 0x00000002ff117212 */ /* 0x000fe200078e33ff */
[----:B------:R-:W-:-:S04]  /*1f0e0*/  IMAD R18, R2, R9, R5 ;  /* 0x0000000902127224 */ /* 0x000fc800078e0205 */
[----:B------:R-:W-:Y:S01]  /*1f0f0*/  IMAD.IADD R17, R4, 0x1, R17 ;  /* 0x0000000104117824 */ /* 0x000fe200078e0211 */
[----:B------:R-:W-:Y:S06]  /*1f100*/  BRA `(.L_x_1586) ;  /* 0x00000000000c7947 */ /* 0x000fec0003800000 */
.L_x_1581:
[----:B------:R-:W-:Y:S02]  /*1f110*/  IMAD.MOV.U32 R17, RZ, RZ, RZ ;  /* 0x000000ffff117224 */ /* 0x000fe400078e00ff */
[----:B------:R-:W-:Y:S02]  /*1f120*/  IMAD.U32 R16, RZ, RZ, UR6 ;  /* 0x00000006ff107e24 */ /* 0x000fe4000f8e00ff */
[----:B------:R-:W-:-:S07]  /*1f130*/  IMAD.MOV.U32 R18, RZ, RZ, RZ ;  /* 0x000000ffff127224 */ /* 0x000fce00078e00ff */
.L_x_1586:
[----:B------:R-:W-:-:S13]  /*1f140*/  ISETP.NE.AND P0, PT, R0, RZ, PT ;  /* 0x000000ff0000720c */ /* 0x000fda0003f05270 */
[----:B------:R-:W1:Y:S01]  /*1f150*/  @!P0 S2R R3, SR_CgaCtaId ;  /* 0x0000000000038919 */ /* 0x000e620000008800 */
[----:B------:R-:W-:-:S04]  /*1f160*/  @!P0 MOV R0, 0x400 ;  /* 0x0000040000008802 */ /* 0x000fc80000000f00 */
[----:B-1----:R-:W-:-:S05]  /*1f170*/  @!P0 LEA R0, R3, R0, 0x18 ;  /* 0x0000000003008211 */ /* 0x002fca00078ec0ff */
[----:B------:R2:W-:Y:S01]  /*1f180*/  @!P0 STS.128 [R0+0x284d0], R16 ;  /* 0x0284d01000008388 */ /* 0x0005e20000000c00 */
[----:B------:R-:W-:Y:S06]  /*1f190*/  BAR.ARV 0x5, 0x180 ;  /* 0x0146000000007b1d */ /* 0x000fec0000002000 */
.L_x_1579:
[----:B--2---:R-:W-:Y:S01]  /*1f1a0*/  IMAD.MOV.U32 R0, RZ, RZ, 0x1 ;  /* 0x00000001ff007424 */ /* 0x004fe200078e00ff */
[----:B------:R2:W-:Y:S01]  /*1f1b0*/  STL [R1+0x4], RZ ;  /* 0x000004ff01007387 */ /* 0x0005e20000100800 */
[----:B------:R-:W-:Y:S02]  /*1f1c0*/  ULDC UR4, c[0x0][0xc3c] ;  /* 0x00030f0000047ab9 */ /* 0x000fe40000000800 */
[----:B-1----:R-:W-:Y:S01]  /*1f1d0*/  ISETP.GE.AND P0, PT, R19, UR4, PT ;  /* 0x0000000413007c0c */ /* 0x002fe2000bf06270 */
[----:B------:R2:W-:Y:S04]  /*1f1e0*/  STL [R1+0xc], R0 ;  /* 0x00000c0001007387 */ /* 0x0005e80000100800 */
[----:B------:R2:W-:Y:S08]  /*1f1f0*/  STL [R1+0x58], RZ ;  /* 0x000058ff01007387 */ /* 0x0005f00000100800 */
[----:B--2---:R-:W-:Y:S05]  /*1f200*/  @P0 BRA `(.L_x_1587) ;  /* 0x0000006000f80947 */ /* 0x004fea0003800000 */
[----:B------:R-:W1:Y:S01]  /*1f210*/  S2R R8, SR_TID.X ;  /* 0x0000000000087919 */ /* 0x000e620000002100 */
[----:B------:R-:W2:Y:S01]  /*1f220*/  S2UR UR5, SR_CgaCtaId ;  /* 0x00000000000579c3 */ /* 0x000ea20000008800 */
[----:B------:R-:W-:Y:S01]  /*1f230*/  UMOV UR4, 0x400 ;  /* 0x0000040000047882 */ /* 0x000fe20000000000 */
[----:B------:R-:W-:Y:S01]  /*1f240*/  BSSY B7, `(.L_x_1587) ;  /* 0x000063a000077945 */ /* 0x000fe20003800000 */
[----:B------:R-:W-:Y:S01]  /*1f250*/  ULDC.64 UR42, c[0x0][0x198] ;  /* 0x00006600002a7ab9 */ /* 0x000fe20000000a00 */
[----:B------:R-:W-:Y:S02]  /*1f260*/  ULOP3.LUT UR36, UR40, 0x1, URZ, 0xfc, !UPT ;  /* 0x0000000128247892 */ /* 0x000fe4000f8efc3f */
[----:B------:R-:W-:Y:S01]  /*1f270*/  ULOP3.LUT UR38, UR40, 0x2, URZ, 0xfc, !UPT ;  /* 0x0000000228267892 */ /* 0x000fe2000f8efc3f */
[----:B------:R-:W-:Y:S01]  /*1f280*/  ULDC UR37, c[0x0][0xc] ;  /* 0x0000030000257ab9 */ /* 0x000fe20000000800 */
[----:B--2---:R-:W-:Y:S01]  /*1f290*/  ULEA UR4, UR5, UR4, 0x18 ;  /* 0x0000000405047291 */ /* 0x004fe2000f8ec03f */
[C---:B-1----:R-:W-:Y:S01]  /*1f2a0*/  LOP3.LUT R6, R8.reuse, 0x7f, RZ, 0xc0, !PT ;  /* 0x0000007f08067812 */ /* 0x042fe200078ec0ff */
[C---:B0-----:R-:W-:Y:S01]  /*1f2b0*/  IMAD.SHL.U32 R2, R8.reuse, 0x80, RZ ;  /* 0x0000008008027824 */ /* 0x041fe200078e00ff */
[C---:B------:R-:W-:Y:S01]  /*1f2c0*/  LOP3.LUT P0, RZ, R8.reuse, 0x4, RZ, 0xc0, !PT ;  /* 0x0000000408ff7812 */ /* 0x040fe2000780c0ff */
[----:B------:R-:W-:Y:S01]  /*1f2d0*/  IMAD.SHL.U32 R5, R8, 0x8, RZ ;  /* 0x0000000808057824 */ /* 0x000fe200078e00ff */
[----:B------:R-:W-:-:S04]  /*1f2e0*/  SHF.L.U32 R0, R6, 0x5, RZ ;  /* 0x0000000506007819 */ /* 0x000fc800000006ff */
[----:B------:R-:W-:Y:S01]  /*1f2f0*/  LOP3.LUT R3, R0, 0xc00, RZ, 0xc0, !PT ;  /* 0x00000c0000037812 */ /* 0x000fe200078ec0ff */
[----:B------:R-:W-:-:S05]  /*1f300*/  IMAD.SHL.U32 R0, R8, 0x40, RZ ;  /* 0x0000004008007824 */ /* 0x000fca00078e00ff */
[--C-:B------:R-:W-:Y:S02]  /*1f310*/  LOP3.LUT R3, R3, 0x40, R0.reuse, 0xf8, !PT ;  /* 0x0000004003037812 */ /* 0x100fe400078ef800 */
[----:B------:R-:W-:Y:S02]  /*1f320*/  LOP3.LUT R4, R0, 0x180, RZ, 0xc0, !PT ;  /* 0x0000018000047812 */ /* 0x000fe400078ec0ff */
[----:B------:R-:W-:Y:S02]  /*1f330*/  LOP3.LUT R7, R3, 0x200, R0, 0xf8, !PT ;  /* 0x0000020003077812 */ /* 0x000fe400078ef800 */
[--C-:B------:R-:W-:Y:S02]  /*1f340*/  SHF.R.U32.HI R3, RZ, 0x1, R8.reuse ;  /* 0x00000001ff037819 */ /* 0x100fe40000011608 */
[----:B------:R-:W-:Y:S02]  /*1f350*/  LOP3.LUT R0, R2, 0x380, RZ, 0xc0, !PT ;  /* 0x0000038002007812 */ /* 0x000fe400078ec0ff */
[----:B------:R-:W-:-:S02]  /*1f360*/  LOP3.LUT R4, R4, 0x10, R8, 0xf8, !PT ;  /* 0x0000001004047812 */ /* 0x000fc400078ef808 */
[----:B------:R-:W-:Y:S01]  /*1f370*/  LOP3.LUT R3, R0, 0x30, R3, 0xf8, !PT ;  /* 0x0000003000037812 */ /* 0x000fe200078ef803 */
[----:B------:R-:W-:Y:S01]  /*1f380*/  IMAD.SHL.U32 R0, R8, 0x10, RZ ;  /* 0x0000001008007824 */ /* 0x000fe200078e00ff */
[----:B------:R-:W-:-:S04]  /*1f390*/  LOP3.LUT R4, R4, 0x30, R5, 0x78, !PT ;  /* 0x0000003004047812 */ /* 0x000fc800078e7805 */
[----:B------:R-:W-:Y:S02]  /*1f3a0*/  LOP3.LUT R3, R3, 0x70, R0, 0x78, !PT ;  /* 0x0000007003037812 */ /* 0x000fe400078e7800 */
[----:B------:R-:W-:Y:S02]  /*1f3b0*/  LOP3.LUT R5, R7, R4, RZ, 0xfc, !PT ;  /* 0x0000000407057212 */ /* 0x000fe400078efcff */
[----:B------:R-:W-:Y:S01]  /*1f3c0*/  LOP3.LUT R4, R3, 0xc00, R2, 0xf8, !PT ;  /* 0x00000c0003047812 */ /* 0x000fe200078ef802 */
[----:B------:R-:W-:Y:S01]  /*1f3d0*/  IMAD.SHL.U32 R3, R8, 0x2, RZ ;  /* 0x0000000208037824 */ /* 0x000fe200078e00ff */
[----:B------:R-:W-:Y:S01]  /*1f3e0*/  LOP3.LUT R2, R0, 0x3f0, RZ, 0xc0, !PT ;  /* 0x000003f000027812 */ /* 0x000fe200078ec0ff */
[----:B------:R0:W-:Y:S03]  /*1f3f0*/  STL [R1+0x28], R5 ;  /* 0x0000280501007387 */ /* 0x0001e60000100800 */
[----:B------:R-:W-:Y:S01]  /*1f400*/  LOP3.LUT R3, R2, 0x70, R3, 0x78, !PT ;  /* 0x0000007002037812 */ /* 0x000fe200078e7803 */
[----:B------:R-:W-:Y:S01]  /*1f410*/  IMAD.SHL.U32 R2, R6, 0x10, RZ ;  /* 0x0000001006027824 */ /* 0x000fe200078e00ff */
[----:B------:R1:W-:Y:S04]  /*1f420*/  STL [R1+0x30], R4 ;  /* 0x0000300401007387 */ /* 0x0003e80000100800 */
[----:B------:R-:W-:Y:S01]  /*1f430*/  LOP3.LUT R2, R3, 0x400, R2, 0xf8, !PT ;  /* 0x0000040003027812 */ /* 0x000fe200078ef802 */
[----:B------:R-:W-:Y:S01]  /*1f440*/  IMAD.MOV.U32 R3, RZ, RZ, 0x40 ;  /* 0x00000040ff037424 */ /* 0x000fe200078e00ff */
[----:B0-----:R-:W-:Y:S01]  /*1f450*/  SHF.R.U32.HI R5, RZ, 0x3, R6 ;  /* 0x00000003ff057819 */ /* 0x001fe20000011606 */
[----:B-1----:R-:W-:-:S03]  /*1f460*/  IMAD.MOV.U32 R4, RZ, RZ, 0x20 ;  /* 0x00000020ff047424 */ /* 0x002fc600078e00ff */
[----:B------:R-:W-:Y:S02]  /*1f470*/  SEL R7, R3, 0xffffffc0, !P0 ;  /* 0xffffffc003077807 */ /* 0x000fe40004000000 */
[----:B------:R-:W-:Y:S01]  /*1f480*/  SEL R3, R4, 0xffffffe0, !P0 ;  /* 0xffffffe004037807 */ /* 0x000fe20004000000 */
[----:B------:R-:W-:Y:S02]  /*1f490*/  IMAD.U32 R4, RZ, RZ, UR4 ;  /* 0x00000004ff047e24 */ /* 0x000fe4000f8e00ff */
[----:B------:R-:W-:Y:S02]  /*1f4a0*/  STL [R1+0x34], R7 ;  /* 0x0000340701007387 */ /* 0x000fe40000100800 */
[----:B------:R-:W-:Y:S02]  /*1f4b0*/  IMAD.IADD R2, R4, 0x1, R2 ;  /* 0x0000000104027824 */ /* 0x000fe400078e0202 */
[----:B------:R0:W-:Y:S04]  /*1f4c0*/  STL [R1+0x2c], R3 ;  /* 0x00002c0301007387 */ /* 0x0001e80000100800 */
[----:B------:R-:W-:Y:S04]  /*1f4d0*/  STL [R1], R4 ;  /* 0x0000000401007387 */ /* 0x000fe80000100800 */
[----:B------:R1:W-:Y:S01]  /*1f4e0*/  STL [R1+0x38], R2 ;  /* 0x0000380201007387 */ /* 0x0003e20000100800 */
[----:B0-----:R-:W-:-:S02]  /*1f4f0*/  LOP3.LUT R3, R0, 0x70, RZ, 0xc0, !PT ;  /* 0x0000007000037812 */ /* 0x001fc400078ec0ff */
[----:B------:R-:W-:Y:S01]  /*1f500*/  LOP3.LUT R0, R5, 0x70, R0, 0xf8, !PT ;  /* 0x0000007005007812 */ /* 0x000fe200078ef800 */
[----:B------:R-:W-:Y:S01]  /*1f510*/  IMAD.MOV.U32 R0, RZ, RZ, 0x1 ;  /* 0x00000001ff007424 */ /* 0x000fe200078e00ff */
[----:B------:R-:W-:Y:S01]  /*1f520*/  STL [R1+0x58], RZ ;  /* 0x000058ff01007387 */ /* 0x000fe20000100800 */
[----:B-1----:R-:W-:-:S03]  /*1f530*/  IMAD.MOV.U32 R2, RZ, RZ, 0x1 ;  /* 0x00000001ff027424 */ /* 0x002fc600078e00ff */
[----:B------:R0:W-:Y:S04]  /*1f540*/  STL [R1+0x10], R0 ;  /* 0x0000100001007387 */ /* 0x0001e80000100800 */
[----:B------:R1:W-:Y:S04]  /*1f550*/  STL [R1+0x8], RZ ;  /* 0x000008ff01007387 */ /* 0x0003e80000100800 */
[----:B------:R1:W-:Y:S01]  /*1f560*/  STL [R1+0x4], RZ ;  /* 0x000004ff01007387 */ /* 0x0003e20000100800 */
[----:B0-----:R-:W-:-:S03]  /*1f570*/  LOP3.LUT R0, R3, 0x80, RZ, 0xfc, !PT ;  /* 0x0000008003007812 */ /* 0x001fc600078efcff */
[----:B------:R1:W-:Y:S04]  /*1f580*/  STL [R1+0xc], R2 ;  /* 0x00000c0201007387 */ /* 0x0003e80000100800 */
.L_x_1713:
[----:B------:R-:W-:Y:S05]  /*1f590*/  YIELD ;  /* 0x0000000000007946 */ /* 0x000fea0003800000 */
[----:B------:R-:W-:Y:S01]  /*1f5a0*/  ULDC.64 UR4, c[0x0][0xa28] ;  /* 0x00028a0000047ab9 */ /* 0x000fe20000000a00 */
[----:B------:R-:W-:Y:S02]  /*1f5b0*/  CS2R R6, SRZ ;  /* 0x0000000000067805 */ /* 0x000fe4000001ff00 */
[----:B------:R-:W-:Y:S01]  /*1f5c0*/  ISETP.NE.U32.AND P0, PT, RZ, UR4, PT ;  /* 0x00000004ff007c0c */ /* 0x000fe2000bf05070 */
[----:B0--3--:R-:W0:Y:S01]  /*1f5d0*/  LDC.64 R12, c[0x0][0xa00] ;  /* 0x00028000ff0c7b82 */ /* 0x009e220000000a00 */
[----:B------:R-:W-:Y:S01]  /*1f5e0*/  ULDC.64 UR6, c[0x0][0xa08] ;  /* 0x0002820000067ab9 */ /* 0x000fe20000000a00 */
[----:B------:R-:W-:Y:S01]  /*1f5f0*/  ULDC.64 UR8, c[0x0][0xa10] ;  /* 0x0002840000087ab9 */ /* 0x000fe20000000a00 */
[----:B------:R-:W-:Y:S01]  /*1f600*/  ISETP.NE.AND.EX P0, PT, RZ, UR5, PT, P0 ;  /* 0x00000005ff007c0c */ /* 0x000fe2000bf05300 */
[----:B------:R-:W-:-:S04]  /*1f610*/  ULDC.64 UR4, c[0x0][0xa18] ;  /* 0x0002860000047ab9 */ /* 0x000fc80000000a00 */
[----:B-1----:R-:W2:Y:S08]  /*1f620*/  LDC.64 R4, c[0x0][0xa08] ;  /* 0x00028200ff047b82 */ /* 0x002eb00000000a00 */
[----:B-1--4-:R-:W1:Y:S02]  /*1f630*/  @P0 LDC.64 R2, c[0x0][0xa28] ;  /* 0x00028a00ff020b82 */ /* 0x012e640000000a00 */
[----:B-1----:R-:W-:-:S05]  /*1f640*/  @P0 IMAD.WIDE R2, R19, 0x4, R2 ;  /* 0x0000000413020825 */ /* 0x002fca00078e0202 */
[----:B------:R1:W5:Y:S01]  /*1f650*/  @P0 LDG.E R6, desc[UR46][R2.64] ;  /* 0x0000002e02060981 */ /* 0x000362000c1e1900 */
[----:B------:R-:W-:Y:S01]  /*1f660*/  ISETP.NE.U32.AND P0, PT, RZ, UR4, PT ;  /* 0x00000004ff007c0c */ /* 0x000fe2000bf05070 */
[C---:B0-----:R-:W-:Y:S01]  /*1f670*/  IMAD.WIDE R12, R19.reuse, 0x4, R12 ;  /* 0x00000004130c7825 */ /* 0x041fe200078e020c */
[----:B------:R-:W-:Y:S02]  /*1f680*/  ISETP.NE.U32.AND P2, PT, RZ, UR6, PT ;  /* 0x00000006ff007c0c */ /* 0x000fe4000bf45070 */
[----:B------:R-:W-:Y:S01]  /*1f690*/  ISETP.NE.AND.EX P0, PT, RZ, UR5, PT, P0 ;  /* 0x00000005ff007c0c */ /* 0x000fe2000bf05300 */
[----:B------:R-:W-:Y:S01]  /*1f6a0*/  ULDC.64 UR4, c[0x0][0xa00] ;  /* 0x0002800000047ab9 */ /* 0x000fe20000000a00 */
[----:B------:R-:W-:Y:S01]  /*1f6b0*/  ISETP.NE.U32.AND P4, PT, RZ, UR8, PT ;  /* 0x00000008ff007c0c */ /* 0x000fe2000bf85070 */
[----:B------:R-:W-:Y:S01]  /*1f6c0*/  IMAD.MOV.U32 R8, RZ, RZ, RZ ;  /* 0x000000ffff087224 */ /* 0x000fe200078e00ff */
[----:B------:R-:W-:Y:S01]  /*1f6d0*/  ISETP.NE.U32.AND P1, PT, RZ, UR4, PT ;  /* 0x00000004ff007c0c */ /* 0x000fe2000bf25070 */
[----:B-1----:R-:W0:Y:S01]  /*1f6e0*/  LDC.64 R2, c[0x0][0xa10] ;  /* 0x00028400ff027b82 */ /* 0x002e220000000a00 */
[----:B------:R-:W-:Y:S01]  /*1f6f0*/  MOV R0, RZ ;  /* 0x000000ff00007202 */ /* 0x000fe20000000f00 */
[----:B--2---:R-:W-:Y:S01]  /*1f700*/  IMAD.WIDE R4, R19, 0x4, R4 ;  /* 0x0000000413047825 */ /* 0x004fe200078e0204 */
[----:B------:R-:W-:-:S05]  /*1f710*/  ISETP.NE.AND.EX P3, PT, RZ, UR5, PT, P1 ;  /* 0x00000005ff007c0c */ /* 0x000fca000bf65310 */
[----:B------:R-:W1:Y:S01]  /*1f720*/  @P0 LDC.64 R10, c[0x0][0xa18] ;  /* 0x00028600ff0a0b82 */ /* 0x000e620000000a00 */
[----:B------:R-:W-:Y:S01]  /*1f730*/  ULDC UR4, c[0x0][0x288] ;  /* 0x0000a20000047ab9 */ /* 0x000fe20000000800 */
[----:B------:R-:W-:Y:S02]  /*1f740*/  ISETP.NE.AND.EX P1, PT, RZ, UR7, PT, P2 ;  /* 0x00000007ff007c0c */ /* 0x000fe4000bf25320 */
[----:B------:R-:W-:-:S04]  /*1f750*/  ISETP.NE.AND.EX P2, PT, RZ, UR9, PT, P4 ;  /* 0x00000009ff007c0c */ /* 0x000fc8000bf45340 */
[----:B------:R-:W2:Y:S07]  /*1f760*/  @P3 LDG.E R7, desc[UR46][R12.64] ;  /* 0x0000002e0c073981 */ /* 0x000eae000c1e1900 */
[----:B------:R-:W5:Y:S01]  /*1f770*/  @P1 LDG.E R8, desc[UR46][R4.64] ;  /* 0x0000002e04081981 */ /* 0x000f62000c1e1900 */
[----:B0-----:R-:W-:-:S05]  /*1f780*/  IMAD.WIDE R2, R19, 0x4, R2 ;  /* 0x0000000413027825 */ /* 0x001fca00078e0202 */
[----:B------:R-:W5:Y:S01]  /*1f790*/  @P2 LDG.E R0, desc[UR46][R2.64] ;  /* 0x0000002e02002981 */ /* 0x000f62000c1e1900 */
[----:B-1----:R-:W-:-:S03]  /*1f7a0*/  @P0 IMAD.WIDE R10, R19, 0x4, R10 ;  /* 0x00000004130a0825 */ /* 0x002fc600078e020a */
[----:B--2---:R0:W-:Y:S02]  /*1f7b0*/  STL [R1+0x44], R7 ;  /* 0x0000440701007387 */ /* 0x0041e40000100800 */
[----:B0-----:R-:W-:Y:S01]  /*1f7c0*/  IMAD.U32 R7, RZ, RZ, UR4 ;  /* 0x00000004ff077e24 */ /* 0x001fe2000f8e00ff */
        /* <DEDUP_REMOVED lines=10> */
[----:B--2---:R0:W-:Y:S01]  /*1f870*/  STL [R1+0x40], R7 ;  /* 0x0000400701007387 */ /* 0x0041e20000100800 */
[----:B------:R-:W-:Y:S02]  /*1f880*/  IMAD.MOV.U32 R11, RZ, RZ, R7 ;  /* 0x000000ffff0b7224 */ /* 0x000fe400078e0007 */
[----:B0-----:R-:W-:Y:S01]  /*1f890*/  IMAD.U32 R7, RZ, RZ, UR4 ;  /* 0x00000004ff077e24 */ /* 0x001fe2000f8e00ff */
[----:B------:R-:W-:Y:S06]  /*1f8a0*/  @P0 BRA `(.L_x_1588) ;  /* 0x0000000000140947 */ /* 0x000fec0003800000 */
[----:B------:R-:W-:Y:S05]  /*1f8b0*/  @!P3 BRA `(.L_x_1588) ;  /* 0x000000000010b947 */ /* 0x000fea0003800000 */
[----:B------:R-:W2:Y:S04]  /*1f8c0*/  LDG.E R9, desc[UR46][R12.64] ;  /* 0x0000002e0c097981 */ /* 0x000ea8000c1e1900 */
[----:B------:R-:W2:Y:S02]  /*1f8d0*/  LDG.E R12, desc[UR46][R12.64+0x4] ;  /* 0x0000042e0c0c7981 */ /* 0x000ea4000c1e1900 */
[----:B--2---:R-:W-:-:S05]  /*1f8e0*/  IMAD.IADD R11, R12, 0x1, -R9 ;  /* 0x000000010c0b7824 */ /* 0x004fca00078e0a09 */
[----:B------:R0:W-:Y:S02]  /*1f8f0*/  STL [R1+0x40], R11 ;  /* 0x0000400b01007387 */ /* 0x0001e40000100800 */
.L_x_1588:
[----:B-----5:R-:W-:Y:S01]  /*1f900*/  IMAD.IADD R8, R8, 0x1, R6 ;  /* 0x0000000108087824 */ /* 0x020fe200078e0206 */
[----:B------:R-:W-:Y:S02]  /*1f910*/  ULDC.64 UR4, c[0x0][0xa20] ;  /* 0x0002880000047ab9 */ /* 0x000fe40000000a00 */
[----:B------:R-:W-:Y:S02]  /*1f920*/  ISETP.NE.U32.AND P0, PT, RZ, UR4, PT ;  /* 0x00000004ff007c0c */ /* 0x000fe4000bf05070 */
[----:B------:R1:W-:Y:S02]  /*1f930*/  STL [R1+0x24], R8 ;  /* 0x0000240801007387 */ /* 0x0003e40000100800 */
[----:B------:R-:W-:-:S13]  /*1f940*/  ISETP.NE.AND.EX P0, PT, RZ, UR5, PT, P0 ;  /* 0x00000005ff007c0c */ /* 0x000fda000bf05300 */
[----:B-1----:R-:W-:Y:S05]  /*1f950*/  @!P0 BRA `(.L_x_1589) ;  /* 0x0000000000108947 */ /* 0x002fea0003800000 */
[----:B------:R-:W1:Y:S02]  /*1f960*/  LDC.64 R4, c[0x0][0xa20] ;  /* 0x00028800ff047b82 */ /* 0x000e640000000a00 */
[----:B-1----:R-:W-:-:S05]  /*1f970*/  IMAD.WIDE R4, R19, 0x4, R4 ;  /* 0x0000000413047825 */ /* 0x002fca00078e0204 */
[----:B------:R1:W5:Y:S01]  /*1f980*/  LDG.E R7, desc[UR46][R4.64] ;  /* 0x0000002e04077981 */ /* 0x000362000c1e1900 */
[----:B------:R-:W-:Y:S05]  /*1f990*/  BRA `(.L_x_1590) ;  /* 0x0000000000107947 */ /* 0x000fea0003800000 */
.L_x_1589:
[----:B------:R-:W-:Y:S05]  /*1f9a0*/  @!P1 BRA `(.L_x_1590) ;  /* 0x00000000000c9947 */ /* 0x000fea0003800000 */
[----:B------:R-:W2:Y:S04]  /*1f9b0*/  LDG.E R7, desc[UR46][R4.64] ;  /* 0x0000002e04077981 */ /* 0x000ea8000c1e1900 */
[----:B------:R-:W2:Y:S02]  /*1f9c0*/  LDG.E R4, desc[UR46][R4.64+0x4] ;  /* 0x0000042e04047981 */ /* 0x000ea4000c1e1900 */
[----:B--2---:R-:W-:-:S07]  /*1f9d0*/  IMAD.IADD R7, R4, 0x1, -R7 ;  /* 0x0000000104077824 */ /* 0x004fce00078e0a07 */
.L_x_1590:
[----:B-1----:R-:W2:Y:S04]  /*1f9e0*/  @P2 LDG.E R4, desc[UR46][R2.64] ;  /* 0x0000002e02042981 */ /* 0x002ea8000c1e1900 */
[----:B------:R1:W2:Y:S01]  /*1f9f0*/  @P2 LDG.E R2, desc[UR46][R2.64+0x4] ;  /* 0x0000042e02022981 */ /* 0x0002a2000c1e1900 */
[----:B------:R-:W-:Y:S02]  /*1fa00*/  IMAD.SHL.U32 R12, R17, 0x80, RZ ;  /* 0x00000080110c7824 */ /* 0x000fe400078e00ff */
[----:B-----5:R-:W-:-:S03]  /*1fa10*/  IMAD.IADD R9, R7, 0x1, -R6 ;  /* 0x0000000107097824 */ /* 0x020fc600078e0a06 */
[----:B------:R3:W-:Y:S01]  /*1fa20*/  STL [R1+0x3c], R12 ;  /* 0x00003c0c01007387 */ /* 0x0007e20000100800 */
[----:B-1----:R-:W1:Y:S02]  /*1fa30*/  LDC R3, c[0x0][0x448] ;  /* 0x00011200ff037b82 */ /* 0x002e640000000800 */
[----:B-1----:R-:W-:-:S13]  /*1fa40*/  ISETP.NE.AND P1, PT, R3, 0x1, PT ;  /* 0x000000010300780c */ /* 0x002fda0003f25270 */
[----:B------:R-:W1:Y:S08]  /*1fa50*/  @P1 LDC R3, c[0x0][0x44c] ;  /* 0x00011300ff031b82 */ /* 0x000e700000000800 */
[----:B------:R-:W4:Y:S01]  /*1fa60*/  @P1 LDC R5, c[0x0][0x450] ;  /* 0x00011400ff051b82 */ /* 0x000f220000000800 */
[----:B--2---:R-:W-:Y:S02]  /*1fa70*/  @P2 IMAD.IADD R10, R2, 0x1, -R4 ;  /* 0x00000001020a2824 */ /* 0x004fe400078e0a04 */
[----:B------:R-:W-:-:S02]  /*1fa80*/  VIADD R2, R12, 0x7f ;  /* 0x0000007f0c027836 */ /* 0x000fc40000000000 */
[----:B------:R-:W-:Y:S02]  /*1fa90*/  IMAD.IADD R7, R9, 0x1, R10 ;  /* 0x0000000109077824 */ /* 0x000fe400078e020a */
[----:B-1----:R-:W-:-:S03]  /*1faa0*/  @P1 IMAD.HI.U32 R3, R2, R3, RZ ;  /* 0x0000000302031227 */ /* 0x002fc600078e00ff */
[C---:B------:R-:W-:Y:S01]  /*1fab0*/  IADD3 R17, R7.reuse, 0x1, -R11 ;  /* 0x0000000107117810 */ /* 0x040fe20007ffe80b */
[----:B------:R-:W-:Y:S01]  /*1fac0*/  IMAD.MOV.U32 R6, RZ, RZ, R2 ;  /* 0x000000ffff067224 */ /* 0x000fe200078e0002 */
[----:B------:R-:W-:Y:S02]  /*1fad0*/  IADD3 R2, R7, 0x3f, RZ ;  /* 0x0000003f07027810 */ /* 0x000fe40007ffe0ff */
[----:B----4-:R-:W-:Y:S02]  /*1fae0*/  @P1 SHF.R.U32.HI R6, RZ, R5, R3 ;  /* 0x00000005ff061219 */ /* 0x010fe40000011603 */
[----:B------:R-:W-:-:S03]  /*1faf0*/  SHF.R.S32.HI R3, RZ, 0x1f, R2 ;  /* 0x0000001fff037819 */ /* 0x000fc60000011402 */
[----:B------:R-:W-:Y:S01]  /*1fb00*/  IMAD.IADD R6, R17, 0x1, R6 ;  /* 0x0000000111067824 */ /* 0x000fe200078e0206 */
[----:B------:R-:W-:Y:S02]  /*1fb10*/  LEA.HI R21, R3, R2, RZ, 0x6 ;  /* 0x0000000203157211 */ /* 0x000fe400078f30ff */
[----:B------:R-:W1:Y:S02]  /*1fb20*/  LDC.64 R2, c[0x0][0x9e0] ;  /* 0x00027800ff027b82 */ /* 0x000e640000000a00 */
[----:B------:R-:W-:Y:S02]  /*1fb30*/  SHF.R.S32.HI R21, RZ, 0x6, R21 ;  /* 0x00000006ff157819 */ /* 0x000fe40000011415 */
[----:B-1----:R-:W-:Y:S01]  /*1fb40*/  ISETP.GE.AND P3, PT, R3, 0x1, PT ;  /* 0x000000010300780c */ /* 0x002fe20003f66270 */
[----:B------:R-:W-:-:S12]  /*1fb50*/  IMAD.IADD R8, R6, 0x1, R2 ;  /* 0x0000000106087824 */ /* 0x000fd800078e0202 */
[----:B---3--:R-:W-:Y:S05]  /*1fb60*/  @!P3 BRA `(.L_x_1591) ;  /* 0x000000000048b947 */ /* 0x008fea0003800000 */
[C---:B------:R-:W-:Y:S01]  /*1fb70*/  ISETP.GT.AND P0, PT, R6.reuse, RZ, PT ;  /* 0x000000ff0600720c */ /* 0x040fe20003f04270 */
[----:B------:R-:W-:Y:S01]  /*1fb80*/  BSSY B0, `(.L_x_1592) ;  /* 0x000000e000007945 */ /* 0x000fe20003800000 */
[----:B------:R-:W-:-:S11]  /*1fb90*/  VIADD R2, R6, 0xffffffff ;  /* 0xffffffff06027836 */ /* 0x000fd60000000000 */
[----:B------:R-:W-:Y:S05]  /*1fba0*/  @P0 BRA `(.L_x_1593) ;  /* 0x00000000001c0947 */ /* 0x000fea0003800000 */
[----:B------:R-:W-:Y:S01]  /*1fbb0*/  ISETP.NE.AND P0, PT, R3, 0x1, PT ;  /* 0x000000010300780c */ /* 0x000fe20003f05270 */
[----:B------:R-:W-:-:S12]  /*1fbc0*/  IMAD.MOV R2, RZ, RZ, -R6 ;  /* 0x000000ffff027224 */ /* 0x000fd800078e0a06 */
[----:B------:R-:W1:Y:S02]  /*1fbd0*/  @P0 LDC.64 R4, c[0x0][0x9e8] ;  /* 0x00027a00ff040b82 */ /* 0x000e640000000a00 */
[----:B-1----:R-:W-:-:S05]  /*1fbe0*/  @P0 IMAD.HI.U32 R4, R2, R4, RZ ;  /* 0x0000000402040227 */ /* 0x002fca00078e00ff */
[----:B------:R-:W-:-:S04]  /*1fbf0*/  @P0 SHF.R.U32.HI R2, RZ, R5, R4 ;  /* 0x00000005ff020219 */ /* 0x000fc80000011604 */
[----:B------:R-:W-:Y:S01]  /*1fc00*/  LOP3.LUT R2, RZ, R2, RZ, 0x33, !PT ;  /* 0x00000002ff027212 */ /* 0x000fe200078e33ff */
[----:B------:R-:W-:Y:S06]  /*1fc10*/  BRA `(.L_x_1594) ;  /* 0x0000000000107947 */ /* 0x000fec0003800000 */
.L_x_1593:
[----:B------:R-:W-:-:S13]  /*1fc20*/  ISETP.NE.AND P0, PT, R3, 0x1, PT ;  /* 0x000000010300780c */ /* 0x000fda0003f05270 */
[----:B------:R-:W1:Y:S02]  /*1fc30*/  @P0 LDC.64 R4, c[0x0][0x9e8] ;  /* 0x00027a00ff040b82 */ /* 0x000e640000000a00 */
[----:B-1----:R-:W-:-:S05]  /*1fc40*/  @P0 IMAD.HI.U32 R4, R2, R4, RZ ;  /* 0x0000000402040227 */ /* 0x002fca00078e00ff */
[----:B------:R-:W-:-:S07]  /*1fc50*/  @P0 SHF.R.U32.HI R2, RZ, R5, R4 ;  /* 0x00000005ff020219 */ /* 0x000fce0000011604 */
.L_x_1594:
[----:B------:R-:W-:Y:S05]  /*1fc60*/  BSYNC B0 ;  /* 0x0000000000007941 */ /* 0x000fea0003800000 */
.L_x_1592:
[----:B------:R-:W-:-:S05]  /*1fc70*/  IMAD R2, R2, R3, R3 ;  /* 0x0000000302027224 */ /* 0x000fca00078e0203 */
[----:B------:R-:W-:-:S07]  /*1fc80*/  VIMNMX R8, R8, R2, PT ;  /* 0x0000000208087248 */ /* 0x000fce0003fe0100 */
.L_x_1591:
[----:B------:R-:W1:Y:S01]  /*1fc90*/  @P1 LDC R4, c[0x0][0x44c] ;  /* 0x00011300ff041b82 */ /* 0x000e620000000800 */
[----:B------:R-:W-:Y:S01]  /*1fca0*/  IMAD.MOV.U32 R2, RZ, RZ, R12 ;  /* 0x000000ffff027224 */ /* 0x000fe200078e000c */
[----:B------:R-:W-:Y:S01]  /*1fcb0*/  ULDC UR4, c[0x0][0x9dc] ;  /* 0x0002770000047ab9 */ /* 0x000fe20000000800 */
[----:B------:R-:W-:-:S05]  /*1fcc0*/  IMAD.IADD R20, R7, 0x1, -R11 ;  /* 0x0000000107147824 */ /* 0x000fca00078e0a0b */
[----:B------:R-:W2:Y:S01]  /*1fcd0*/  @P1 LDC R5, c[0x0][0x450] ;  /* 0x00011400ff051b82 */ /* 0x000ea20000000800 */
[----:B-1----:R-:W-:-:S05]  /*1fce0*/  @P1 IMAD.HI.U32 R4, R12, R4, RZ ;  /* 0x000000040c041227 */ /* 0x002fca00078e00ff */
[----:B--2---:R-:W-:-:S05]  /*1fcf0*/  @P1 SHF.R.U32.HI R2, RZ, R5, R4 ;  /* 0x00000005ff021219 */ /* 0x004fca0000011604 */
        /* <DEDUP_REMOVED lines=8> */
[----:B------:R-:W1:Y:S02]  /*1fd80*/  @P0 LDC.64 R4, c[0x0][0x9e8] ;  /* 0x00027a00ff040b82 */ /* 0x000e640000000a00 */
[----:B-1----:R-:W-:-:S05]  /*1fd90*/  @P0 IMAD.HI.U32 R4, R2, R4, RZ ;  /* 0x0000000402040227 */ /* 0x002fca00078e00ff */
[----:B------:R-:W-:-:S04]  /*1fda0*/  @P0 SHF.R.U32.HI R2, RZ, R5, R4 ;  /* 0x00000005ff020219 */ /* 0x000fc80000011604 */
[----:B------:R-:W-:Y:S01]  /*1fdb0*/  LOP3.LUT R2, RZ, R2, RZ, 0x33, !PT ;  /* 0x00000002ff027212 */ /* 0x000fe200078e33ff */
[----:B------:R-:W-:Y:S06]  /*1fdc0*/  BRA `(.L_x_1598) ;  /* 0x0000000000107947 */ /* 0x000fec0003800000 */
.L_x_1597:
[----:B------:R-:W-:-:S13]  /*1fdd0*/  ISETP.NE.AND P0, PT, R3, 0x1, PT ;  /* 0x000000010300780c */ /* 0x000fda0003f05270 */
[----:B------:R-:W1:Y:S02]  /*1fde0*/  @P0 LDC.64 R4, c[0x0][0x9e8] ;  /* 0x00027a00ff040b82 */ /* 0x000e640000000a00 */
[----:B-1----:R-:W-:-:S05]  /*1fdf0*/  @P0 IMAD.HI.U32 R4, R2, R4, RZ ;  /* 0x0000000402040227 */ /* 0x002fca00078e00ff */
[----:B------:R-:W-:-:S07]  /*1fe00*/  @P0 SHF.R.U32.HI R2, RZ, R5, R4 ;  /* 0x00000005ff020219 */ /* 0x000fce0000011604 */
.L_x_1598:
[----:B------:R-:W-:Y:S05]  /*1fe10*/  BSYNC B0 ;  /* 0x0000000000007941 */ /* 0x000fea0003800000 */
.L_x_1596:
[----:B------:R-:W-:-:S05]  /*1fe20*/  IMAD R2, R2, R3, RZ ;  /* 0x0000000302027224 */ /* 0x000fca00078e02ff */
[----:B------:R-:W-:-:S07]  /*1fe30*/  VIMNMX R6, R6, R2, !PT ;  /* 0x0000000206067248 */ /* 0x000fce0007fe0100 */
.L_x_1595:
[----:B------:R-:W-:Y:S01]  /*1fe40*/  VIADD R8, R8, 0x3f ;  /* 0x0000003f08087836 */ /* 0x000fe20000000000 */
[----:B------:R-:W-:Y:S04]  /*1fe50*/  BSSY B0, `(.L_x_1599) ;  /* 0x000012d000007945 */ /* 0x000fe80003800000 */
[----:B------:R-:W-:-:S04]  /*1fe60*/  SHF.R.S32.HI R2, RZ, 0x1f, R8 ;  /* 0x0000001fff027819 */ /* 0x000fc80000011408 */
[----:B------:R-:W-:Y:S02]  /*1fe70*/  LEA.HI R4, R2, R8, RZ, 0x6 ;  /* 0x0000000802047211 */ /* 0x000fe400078f30ff */
[----:B------:R-:W-:Y:S02]  /*1fe80*/  SHF.R.S32.HI R2, RZ, 0x1f, R6 ;  /* 0x0000001fff027819 */ /* 0x000fe40000011406 */
[----:B------:R-:W-:Y:S02]  /*1fe90*/  SHF.R.S32.HI R4, RZ, 0x6, R4 ;  /* 0x00000006ff047819 */ /* 0x000fe40000011404 */
[----:B------:R-:W-:-:S04]  /*1fea0*/  LEA.HI R2, R2, R6, RZ, 0x6 ;  /* 0x0000000602027211 */ /* 0x000fc800078f30ff */
[----:B------:R-:W-:-:S04]  /*1feb0*/  SHF.R.S32.HI R2, RZ, 0x6, R2 ;  /* 0x00000006ff027819 */ /* 0x000fc80000011402 */
[----:B------:R-:W-:Y:S02]  /*1fec0*/  VIMNMX R3, RZ, R2, !PT ;  /* 0x00000002ff037248 */ /* 0x000fe40007fe0100 */
[----:B------:R-:W-:-:S03]  /*1fed0*/  VIMNMX R2, R21, R4, PT ;  /* 0x0000000415027248 */ /* 0x000fc60003fe0100 */
[--C-:B------:R-:W-:Y:S02]  /*1fee0*/  IMAD R3, R3, 0x40, -R9.reuse ;  /* 0x0000004003037824 */ /* 0x100fe400078e0a09 */
[----:B------:R-:W-:-:S03]  /*1fef0*/  IMAD R2, R2, 0x40, -R9 ;  /* 0x0000004002027824 */ /* 0x000fc600078e0a09 */
[----:B------:R-:W-:Y:S02]  /*1ff00*/  VIMNMX R3, RZ, R3, !PT ;  /* 0x00000003ff037248 */ /* 0x000fe40007fe0100 */
[----:B------:R-:W-:-:S04]  /*1ff10*/  VIMNMX R2, R2, R10, PT ;  /* 0x0000000a02027248 */ /* 0x000fc80003fe0100 */
        /* <DEDUP_REMOVED lines=9> */
[----:B------:R-:W-:Y:S05]  /*1ffb0*/  @!P1 BRA `(.L_x_1600) ;  /* 0x0000001000589947 */ /* 0x000fea0003800000 */
[----:B------:R-:W-:Y:S01]  /*1ffc0*/  UMOV UR4, 0xffffffff ;  /* 0xffffffff00047882 */ /* 0x000fe20000000000 */
[----:B------:R-:W-:Y:S02]  /*1ffd0*/  SEL R2, R19, RZ, !P2 ;  /* 0x000000ff13027207 */ /* 0x000fe40005000000 */
[----:B------:R-:W-:Y:S05]  /*1ffe0*/  BRA.DIV UR4, `(.L_x_1601) ;  /* 0x0000009204e87947 */ /* 0x000fea000b800000 */
[----:B------:R-:W1:Y:S02]  /*1fff0*/  S2R R4, SR_TID.X ;  /* 0x0000000000047919 */ /* 0x000e640000002100 */
[----:B-1----:R-:W-:-:S04]  /*20000*/  SHF.R.U32.HI R4, RZ, 0x5, R4 ;  /* 0x00000005ff047819 */ /* 0x002fc80000011604 */
[----:B------:R-:W-:-:S05]  /*20010*/  LOP3.LUT R4, R4, 0x3, RZ, 0xc0, !PT ;  /* 0x0000000304047812 */ /* 0x000fca00078ec0ff */
[----:B------:R1:W2:Y:S02]  /*20020*/  SHFL.IDX PT, R14, R4, RZ, 0x1f ;  /* 0x00001fff040e7589 */ /* 0x0002a400000e0000 */
.L_x_1863:
[----:B--2---:R-:W-:Y:S02]  /*20030*/  ISETP.NE.AND P0, PT, R14, RZ, PT ;  /* 0x000000ff0e00720c */ /* 0x004fe40003f05270 */
[----:B------:R-:W-:-:S11]  /*20040*/  PLOP3.LUT P6, PT, PT, PT, PT, 0x8, 0x0 ;  /* 0x000000000000781c */ /* 0x000fd60003fce170 */
[----:B------:R-:W-:Y:S05]  /*20050*/  @P0 BRA `(.L_x_1602) ;  /* 0x00000000000c0947 */ /* 0x000fea0003800000 */
[----:B------:R-:W-:-:S03]  /*20060*/  UMOV UR4, 0xffffffff ;  /* 0xffffffff00047882 */ /* 0x000fc60000000000 */
[----:B------:R-:W-:Y:S05]  /*20070*/  BRA.DIV UR4, `(.L_x_1603) ;  /* 0x0000009204f87947 */ /* 0x000fea000b800000 */
[----:B------:R-:W-:-:S13]  /*20080*/  ELECT P6, URZ, PT ;  /* 0x00000000003f782f */ /* 0x000fda00038c0000 */
.L_x_1602:
[----:B-1----:R-:W2:Y:S04]  /*20090*/  LDL R4, [R1+0x58] ;  /* 0x0000580001047983 */ /* 0x002ea80000100800 */
[----:B------:R-:W3:Y:S01]  /*200a0*/  LDL R6, [R1] ;  /* 0x0000000001067983 */ /* 0x000ee20000100800 */
[----:B------:R-:W-:Y:S01]  /*200b0*/  BSSY B1, `(.L_x_1604) ;  /* 0x0000008000017945 */ /* 0x000fe20003800000 */
[----:B--2---:R-:W-:-:S04]  /*200c0*/  IADD3 R4, R4, 0x1, RZ ;  /* 0x0000000104047810 */ /* 0x004fc80007ffe0ff */
[----:B------:R-:W-:-:S04]  /*200d0*/  LEA.HI R5, R4, R4, RZ, 0x1 ;  /* 0x0000000404057211 */ /* 0x000fc800078f08ff */
[----:B------:R-:W-:-:S05]  /*200e0*/  LOP3.LUT R5, R5, 0xfffffffe, RZ, 0xc0, !PT ;  /* 0xfffffffe05057812 */ /* 0x000fca00078ec0ff */
[----:B------:R-:W-:-:S05]  /*200f0*/  IMAD.IADD R4, R4, 0x1, -R5 ;  /* 0x0000000104047824 */ /* 0x000fca00078e0a05 */
[----:B------:R-:W-:-:S04]  /*20100*/  SHF.L.U32 R4, R4, 0x1f, RZ ;  /* 0x0000001f04047819 */ /* 0x000fc800000006ff */
[----:B---3--:R-:W1:Y:S02]  /*20110*/  SYNCS.PHASECHK.TRANS64.TRYWAIT P0, [R6+URZ+0x28420], R4 ;  /* 0x02842004060075a7 */ /* 0x008e64000800017f */
[----:B-1----:R-:W-:Y:S05]  /*20120*/  @!P0 BRA `(.L_x_1605) ;  /* 0x0000009000ec8947 */ /* 0x002fea0003800000 */
.L_x_1866:
[----:B------:R-:W-:Y:S05]  /*20130*/  BSYNC B1 ;  /* 0x0000000000017941 */ /* 0x000fea0003800000 */
.L_x_1604:
[----:B------:R-:W-:Y:S04]  /*20140*/  BSSY B1, `(.L_x_1606) ;  /* 0x0000072000017945 */ /* 0x000fe80003800000 */
[----:B------:R-:W-:Y:S05]  /*20150*/  @!P6 BRA `(.L_x_1607) ;  /* 0x0000000400c0e947 */ /* 0x000fea0003800000 */
[----:B------:R-:W2:Y:S04]  /*20160*/  LDL R6, [R1] ;  /* 0x0000000001067983 */ /* 0x000ea80000100800 */
[----:B------:R-:W3:Y:S01]  /*20170*/  LDL R7, [R1+0x8] ;  /* 0x0000080001077983 */ /* 0x000ee20000100800 */
[----:B-1----:R-:W1:Y:S01]  /*20180*/  S2R R5, SR_TID.X ;  /* 0x0000000000057919 */ /* 0x002e620000002100 */
[----:B--2---:R-:W-:Y:S02]  /*20190*/  IMAD.MOV.U32 R9, RZ, RZ, R6 ;  /* 0x000000ffff097224 */ /* 0x004fe400078e0006 */
[----:B------:R-:W2:Y:S02]  /*201a0*/  LDL R6, [R1+0x10] ;  /* 0x0000100001067983 */ /* 0x000ea40000100800 */
[----:B---3--:R-:W-:Y:S01]  /*201b0*/  IMAD R7, R7, 0x8, R9 ;  /* 0x0000000807077824 */ /* 0x008fe200078e0209 */
[----:B-1----:R-:W-:Y:S01]  /*201c0*/  LOP3.LUT R5, R5, 0x7f, RZ, 0xc0, !PT ;  /* 0x0000007f05057812 */ /* 0x002fe200078ec0ff */
[----:B------:R-:W-:Y:S03]  /*201d0*/  BSSY B2, `(.L_x_1608) ;  /* 0x0000005000027945 */ /* 0x000fe60003800000 */
[----:B------:R-:W-:-:S02]  /*201e0*/  ISETP.NE.AND P1, PT, R5, RZ, PT ;  /* 0x000000ff0500720c */ /* 0x000fc40003f25270 */
[----:B--2---:R-:W-:-:S04]  /*201f0*/  SHF.L.U32 R10, R6, 0x1f, RZ ;  /* 0x0000001f060a7819 */ /* 0x004fc800000006ff */
[----:B------:R-:W1:Y:S02]  /*20200*/  SYNCS.PHASECHK.TRANS64.TRYWAIT P0, [R7+URZ+0x284a0], R10 ;  /* 0x0284a00a070075a7 */ /* 0x000e64000800017f */
[----:B-1----:R-:W-:Y:S05]  /*20210*/  @!P0 BRA `(.L_x_1609) ;  /* 0x0000009000c88947 */ /* 0x002fea0003800000 */
.L_x_1867:
[----:B------:R-:W-:Y:S05]  /*20220*/  BSYNC B2 ;  /* 0x0000000000027941 */ /* 0x000fea0003800000 */
.L_x_1608:
        /* <DEDUP_REMOVED lines=9> */
.L_x_1611:
[----:B------:R-:W-:Y:S05]  /*202c0*/  BSYNC B2 ;  /* 0x0000000000027941 */ /* 0x000fea0003800000 */
.L_x_1610:
[----:B------:R-:W2:Y:S04]  /*202d0*/  LDL R6, [R1] ;  /* 0x0000000001067983 */ /* 0x000ea80000100800 */
[----:B------:R-:W2:Y:S01]  /*202e0*/  LDL R4, [R1+0x8] ;  /* 0x0000080001047983 */ /* 0x000ea20000100800 */
[----:B------:R-:W-:Y:S01]  /*202f0*/  IMAD.MOV.U32 R13, RZ, RZ, RZ ;  /* 0x000000ffff0d7224 */ /* 0x000fe200078e00ff */
[----:B------:R-:W-:Y:S01]  /*20300*/  UIADD3 UR4, UP0, UR42, 0x570, URZ ;  /* 0x000005702a047890 */ /* 0x000fe2000ff1e03f */
[----:B------:R-:W-:Y:S01]  /*20310*/  IMAD R5, R8, 0x40, R0 ;  /* 0x0000004008057824 */ /* 0x000fe200078e0200 */
[----:B------:R-:W-:Y:S01]  /*20320*/  PLOP3.LUT P0, PT, PT, PT, PT, 0x80, 0x0 ;  /* 0x000000000000781c */ /* 0x000fe20003f0f070 */
[----:B------:R-:W-:Y:S01]  /*20330*/  UMOV UR6, 0x0 ;  /* 0x0000000000067882 */ /* 0x000fe20000000000 */
[----:B------:R-:W-:Y:S01]  /*20340*/  R2UR UR10, R13 ;  /* 0x000000000d0a72ca */ /* 0x000fe200000e0000 */
[----:B------:R-:W-:Y:S01]  /*20350*/  VIADD R5, R5, 0xffffffc0 ;  /* 0xffffffc005057836 */ /* 0x000fe20000000000 */
[----:B------:R-:W-:Y:S01]  /*20360*/  UIADD3.X UR5, URZ, UR43, URZ, UP0, !UPT ;  /* 0x0000002b3f057290 */ /* 0x000fe200087fe43f */
[----:B------:R-:W-:Y:S01]  /*20370*/  UMOV UR7, 0x12f00000 ;  /* 0x12f0000000077882 */ /* 0x000fe20000000000 */
[----:B--2---:R-:W-:-:S02]  /*20380*/  IMAD R9, R4, 0x4000, R6 ;  /* 0x0000400004097824 */ /* 0x004fc400078e0206 */
[----:B------:R-:W-:Y:S02]  /*20390*/  VIADD R4, R7, 0x28490 ;  /* 0x0002849007047836 */ /* 0x000fe40000000000 */
[----:B------:R-:W-:-:S07]  /*203a0*/  VIADD R6, R9, 0x20000 ;  /* 0x0002000009067836 */ /* 0x000fce0000000000 */
.L_x_1612:
        /* <DEDUP_REMOVED lines=16> */
.L_x_1613:
        /* <DEDUP_REMOVED lines=10> */
[----:B------:R-:W2:Y:S01]  /*20550*/  SYNCS.PHASECHK.TRANS64.TRYWAIT P0, [R7+URZ+0x284c0], R10 ;  /* 0x0284c00a070075a7 */ /* 0x000ea2000800017f */
[----:B------:R-:W-:Y:S04]  /*20560*/  BSSY B2, `(.L_x_1614) ;  /* 0x0000002000027945 */ /* 0x000fe80003800000 */
[----:B--2---:R-:W-:Y:S05]  /*20570*/  @!P0 BRA `(.L_x_1615) ;  /* 0x0000009000048947 */ /* 0x004fea0003800000 */
.L_x_1868:
[----:B------:R-:W-:Y:S05]  /*20580*/  BSYNC B2 ;  /* 0x0000000000027941 */ /* 0x000fea0003800000 */
.L_x_1614:
[----:B------:R-:W-:Y:S01]  /*20590*/  BSSY B2, `(.L_x_1616) ;  /* 0x000000b000027945 */ /* 0x000fe20003800000 */
[----:B-12---:R-:W-:Y:S01]  /*205a0*/  IMAD.MOV.U32 R10, RZ, RZ, 0x0 ;  /* 0x00000000ff0a7424 */ /* 0x006fe200078e00ff */
[----:B0-----:R-:W-:Y:S02]  /*205b0*/  MOV R11, 0x12f00000 ;  /* 0x12f00000000b7802 */ /* 0x001fe40000000f00 */
        /* <DEDUP_REMOVED lines=8> */
.L_x_1617:
[----:B------:R-:W-:Y:S05]  /*20640*/  BSYNC B2 ;  /* 0x0000000000027941 */ /* 0x000fea0003800000 */
.L_x_1616:
        /* <DEDUP_REMOVED lines=8> */
.L_x_1618:
        /* <DEDUP_REMOVED lines=15> */
.L_x_1619:
        /* <DEDUP_REMOVED lines=10> */
.L_x_1607:
[----:B------:R-:W-:Y:S05]  /*20860*/  BSYNC B1 ;  /* 0x0000000000017941 */ /* 0x000fea0003800000 */
.L_x_1606:
[----:B------:R-:W1:Y:S04]  /*20870*/  LDL.LU R9, [R1+0x8] ;  /* 0x0000080001097983 */ /* 0x000e680000300800 */
[----:B------:R-:W2:Y:S01]  /*20880*/  LDL.LU R7, [R1+0x10] ;  /* 0x0000100001077983 */ /* 0x000ea20000300800 */
[----:B------:R-:W-:Y:S01]  /*20890*/  PLOP3.LUT P0, PT, PT, PT, PT, 0x8, 0x0 ;  /* 0x000000000000781c */ /* 0x000fe20003f0e170 */
[----:B-1----:R-:W-:Y:S02]  /*208a0*/  VIADD R4, R9, 0x1 ;  /* 0x0000000109047836 */ /* 0x002fe40000000000 */
        /* <DEDUP_REMOVED lines=9> */
.L_x_1634:
[----:B------:R-:W-:Y:S05]  /*20940*/  YIELD ;  /* 0x0000000000007946 */ /* 0x000fea0003800000 */
[----:B------:R-:W-:Y:S04]  /*20950*/  BSSY B1, `(.L_x_1620) ;  /* 0x0000070000017945 */ /* 0x000fe80003800000 */
[----:B--2---:R-:W-:Y:S05]  /*20960*/  @!P6 BRA `(.L_x_1621) ;  /* 0x0000000400b8e947 */ /* 0x004fea0003800000 */
[----:B-1----:R-:W2:Y:S04]  /*20970*/  LDL R7, [R1] ;  /* 0x0000000001077983 */ /* 0x002ea80000100800 */
[----:B------:R-:W2:Y:S04]  /*20980*/  LDL R6, [R1+0x8] ;  /* 0x0000080001067983 */ /* 0x000ea80000100800 */
[----:B------:R-:W3:Y:S01]  /*20990*/  LDL R5, [R1+0x10] ;  /* 0x0000100001057983 */ /* 0x000ee20000100800 */
[----:B------:R-:W1:Y:S01]  /*209a0*/  S2R R4, SR_TID.X ;  /* 0x0000000000047919 */ /* 0x000e620000002100 */
[----:B------:R-:W-:Y:S01]  /*209b0*/  BSSY B2, `(.L_x_1622) ;  /* 0x0000007000027945 */ /* 0x000fe20003800000 */
[----:B-1----:R-:W-:-:S04]  /*209c0*/  LOP3.LUT R4, R4, 0x7f, RZ, 0xc0, !PT ;  /* 0x0000007f04047812 */ /* 0x002fc800078ec0ff */
[----:B------:R-:W-:Y:S01]  /*209d0*/  ISETP.NE.AND P2, PT, R4, RZ, PT ;  /* 0x000000ff0400720c */ /* 0x000fe20003f45270 */
[----:B--2---:R-:W-:Y:S01]  /*209e0*/  IMAD R8, R6, 0x8, R7 ;  /* 0x0000000806087824 */ /* 0x004fe200078e0207 */
[----:B---3--:R-:W-:-:S04]  /*209f0*/  SHF.L.U32 R7, R5, 0x1f, RZ ;  /* 0x0000001f05077819 */ /* 0x008fc800000006ff */
[----:B------:R-:W1:Y:S02]  /*20a00*/  SYNCS.PHASECHK.TRANS64.TRYWAIT P1, [R8+URZ+0x284a0], R7 ;  /* 0x0284a007080075a7 */ /* 0x000e64000802017f */
[----:B-1----:R-:W-:Y:S05]  /*20a10*/  @!P1 BRA `(.L_x_1623) ;  /* 0x0000008800f09947 */ /* 0x002fea0003800000 */
.L_x_1869:
[----:B------:R-:W-:Y:S05]  /*20a20*/  BSYNC B2 ;  /* 0x0000000000027941 */ /* 0x000fea0003800000 */
.L_x_1622:
        /* <DEDUP_REMOVED lines=9> */
.L_x_1625:
[----:B------:R-:W-:Y:S05]  /*20ac0*/  BSYNC B2 ;  /* 0x0000000000027941 */ /* 0x000fea0003800000 */
.L_x_1624:
[----:B------:R-:W2:Y:S04]  /*20ad0*/  LDL R5, [R1] ;  /* 0x0000000001057983 */ /* 0x000ea80000100800 */
        /* <DEDUP_REMOVED lines=8> */
[----:B--2---:R-:W-:-:S02]  /*20b60*/  IMAD R6, R4, 0x4000, R5 ;  /* 0x0000400004067824 */ /* 0x004fc400078e0205 */
[----:B------:R-:W-:Y:S02]  /*20b70*/  IMAD R5, R9, 0x40, R0 ;  /* 0x0000004009057824 */ /* 0x000fe400078e0200 */
[----:B------:R-:W-:Y:S02]  /*20b80*/  VIADD R4, R8, 0x28490 ;  /* 0x0002849008047836 */ /* 0x000fe40000000000 */
[----:B------:R-:W-:-:S07]  /*20b90*/  VIADD R10, R6, 0x20000 ;  /* 0x00020000060a7836 */ /* 0x000fce0000000000 */
.L_x_1626:
        /* <DEDUP_REMOVED lines=10> */
[----:B------:R-:W-:Y:S01]  /*20c40*/  MOV R13, 0x80 ;  /* 0x00000080000d7802 */ /* 0x000fe20000000f00 */
[----:B------:R-:W-:Y:S01]  /*20c50*/  VIADD R10, R6, 0x22000 ;  /* 0x00022000060a7836 */ /* 0x000fe20000000000 */
[----:B------:R-:W-:Y:S01]  /*20c60*/  PLOP3.LUT P1, PT, PT, PT, PT, 0x80, 0x0 ;  /* 0x000000000000781c */ /* 0x000fe20003f2f070 */
[----:B------:R-:W-:Y:S01]  /*20c70*/  UMOV UR6, 0x0 ;  /* 0x0000000000067882 */ /* 0x000fe20000000000 */
[----:B------:R-:W-:Y:S01]  /*20c80*/  R2UR UR10, R13 ;  /* 0x000000000d0a72ca */ /* 0x000fe200000e0000 */
[----:B------:R-:W-:-:S14]  /*20c90*/  UMOV UR7, 0x12f00000 ;  /* 0x12f0000000077882 */ /* 0x000fdc0000000000 */
.L_x_1627:
        /* <DEDUP_REMOVED lines=13> */
.L_x_1870:
[----:B------:R-:W-:Y:S05]  /*20d70*/  BSYNC B2 ;  /* 0x0000000000027941 */ /* 0x000fea0003800000 */
.L_x_1628:
[----:B------:R-:W-:Y:S01]  /*20d80*/  BSSY B2, `(.L_x_1630) ;  /* 0x000000b000027945 */ /* 0x000fe20003800000 */
[----:B------:R-:W-:Y:S02]  /*20d90*/  IMAD.MOV.U32 R10, RZ, RZ, 0x0 ;  /* 0x00000000ff0a7424 */ /* 0x000fe400078e00ff */
[----:B0-----:R-:W-:Y:S01]  /*20da0*/  IMAD.MOV.U32 R11, RZ, RZ, 0x12f00000 ;  /* 0x12f00000ff0b7424 */ /* 0x001fe200078e00ff */
        /* <DEDUP_REMOVED lines=8> */
.L_x_1631:
[----:B------:R-:W-:Y:S05]  /*20e30*/  BSYNC B2 ;  /* 0x0000000000027941 */ /* 0x000fea0003800000 */
.L_x_1630:
[----:B------:R-:W-:Y:S01]  /*20e40*/  R2UR UR10, R12 ;  /* 0x000000000c0a72ca */ /* 0x000fe200000e0000 */
[----:B------:R-:W-:Y:S01]  /*20e50*/  UIADD3 UR4, UP0, UR42, 0x670, URZ ;  /* 0x000006702a047890 */ /* 0x000fe2000ff1e03f */
[----:B------:R-:W-:Y:S01]  /*20e60*/  R2UR UR6, R10 ;  /* 0x000000000a0672ca */ /* 0x000fe200000e0000 */
[----:B-12---:R-:W-:Y:S01]  /*20e70*/  VIADD R8, R8, 0x284b0 ;  /* 0x000284b008087836 */ /* 0x006fe20000000000 */
[----:B------:R-:W-:Y:S01]  /*20e80*/  R2UR UR7, R11 ;  /* 0x000000000b0772ca */ /* 0x000fe200000e0000 */
[----:B------:R-:W-:Y:S01]  /*20e90*/  VIADD R4, R6, 0x10000 ;  /* 0x0001000006047836 */ /* 0x000fe20000000000 */
[----:B------:R-:W-:Y:S01]  /*20ea0*/  PLOP3.LUT P1, PT, PT, PT, PT, 0x80, 0x0 ;  /* 0x000000000000781c */ /* 0x000fe20003f2f070 */
[----:B------:R-:W-:-:S12]  /*20eb0*/  UIADD3.X UR5, URZ, UR43, URZ, UP0, !UPT ;  /* 0x0000002b3f057290 */ /* 0x000fd800087fe43f */
.L_x_1632:
        /* <DEDUP_REMOVED lines=15> */
.L_x_1633:
        /* <DEDUP_REMOVED lines=10> */
.L_x_1621:
[----:B------:R-:W-:Y:S05]  /*21050*/  BSYNC B1 ;  /* 0x0000000000017941 */ /* 0x000fea0003800000 */
.L_x_1620:
[----:B-1----:R-:W2:Y:S04]  /*21060*/  LDL.LU R4, [R1+0x8] ;  /* 0x0000080001047983 */ /* 0x002ea80000300800 */
        /* <DEDUP_REMOVED lines=11> */
.L_x_1600:
[----:B------:R-:W-:Y:S05]  /*21120*/  BSYNC B0 ;  /* 0x0000000000007941 */ /* 0x000fea0003800000 */
.L_x_1599:
[----:B------:R-:W3:Y:S01]  /*21130*/  LDL R8, [R1+0x3c] ;  /* 0x00003c0001087983 */ /* 0x000ee20000100800 */
[----:B------:R-:W4:Y:S01]  /*21140*/  LDC R0, c[0x0][0x448] ;  /* 0x00011200ff007b82 */ /* 0x000f220000000800 */
[----:B------:R-:W-:Y:S07]  /*21150*/  @!P0 WARPSYNC.ALL ;  /* 0x0000000000008948 */ /* 0x000fee0003800000 */
[----:B------:R-:W-:Y:S01]  /*21160*/  @!P0 BAR.SYNC.DEFER_BLOCKING 0xc, 0x180 ;  /* 0x0306000000008b1d */ /* 0x000fe20000010000 */
[----:B----4-:R-:W-:-:S13]  /*21170*/  ISETP.NE.AND P1, PT, R0, 0x1, PT ;  /* 0x000000010000780c */ /* 0x010fda0003f25270 */
[----:B------:R-:W4:Y:S08]  /*21180*/  @P1 LDC R2, c[0x0][0x44c] ;  /* 0x00011300ff021b82 */ /* 0x000f300000000800 */
[----:B------:R-:W5:Y:S01]  /*21190*/  @P1 LDC R3, c[0x0][0x450] ;  /* 0x00011400ff031b82 */ /* 0x000f620000000800 */
[----:B---3--:R-:W-:-:S04]  /*211a0*/  VIADD R0, R8, 0x7f ;  /* 0x0000007f08007836 */ /* 0x008fc80000000000 */
[----:B----4-:R-:W-:-:S05]  /*211b0*/  @P1 IMAD.HI.U32 R2, R0, R2, RZ ;  /* 0x0000000200021227 */ /* 0x010fca00078e00ff */
[----:B-----5:R-:W-:Y:S02]  /*211c0*/  @P1 SHF.R.U32.HI R0, RZ, R3, R2 ;  /* 0x00000003ff001219 */ /* 0x020fe40000011602 */
[----:B------:R-:W3:Y:S03]  /*211d0*/  LDC.64 R2, c[0x0][0x9e0] ;  /* 0x00027800ff027b82 */ /* 0x000ee60000000a00 */
[----:B------:R-:W-:Y:S01]  /*211e0*/  IMAD.IADD R0, R17, 0x1, R0 ;  /* 0x0000000111007824 */ /* 0x000fe200078e0200 */
[----:B---3--:R-:W-:-:S03]  /*211f0*/  ISETP.GE.AND P2, PT, R3, 0x1, PT ;  /* 0x000000010300780c */ /* 0x008fc60003f46270 */
[----:B------:R-:W-:-:S10]  /*21200*/  IMAD.IADD R6, R0, 0x1, R2 ;  /* 0x0000000100067824 */ /* 0x000fd400078e0202 */
[----:B------:R-:W-:Y:S05]  /*21210*/  @!P2 BRA `(.L_x_1635) ;  /* 0x000000000048a947 */ /* 0x000fea0003800000 */
[C---:B------:R-:W-:Y:S01]  /*21220*/  ISETP.GT.AND P0, PT, R0.reuse, RZ, PT ;  /* 0x000000ff0000720c */ /* 0x040fe20003f04270 */
[----:B------:R-:W-:Y:S01]  /*21230*/  BSSY B0, `(.L_x_1636) ;  /* 0x000000e000007945 */ /* 0x000fe20003800000 */
[----:B------:R-:W-:-:S11]  /*21240*/  VIADD R2, R0, 0xffffffff ;  /* 0xffffffff00027836 */ /* 0x000fd60000000000 */
[----:B------:R-:W-:Y:S05]  /*21250*/  @P0 BRA `(.L_x_1637) ;  /* 0x00000000001c0947 */ /* 0x000fea0003800000 */
[----:B------:R-:W-:Y:S02]  /*21260*/  ISETP.NE.AND P0, PT, R3, 0x1, PT ;  /* 0x000000010300780c */ /* 0x000fe40003f05270 */
[----:B------:R-:W-:-:S11]  /*21270*/  IADD3 R0, -R0, RZ, RZ ;  /* 0x000000ff00007210 */ /* 0x000fd60007ffe1ff */
[----:B-12---:R-:W1:Y:S02]  /*21280*/  @P0 LDC.64 R4, c[0x0][0x9e8] ;  /* 0x00027a00ff040b82 */ /* 0x006e640000000a00 */
[----:B-1----:R-:W-:-:S05]  /*21290*/  @P0 IMAD.HI.U32 R4, R0, R4, RZ ;  /* 0x0000000400040227 */ /* 0x002fca00078e00ff */
[----:B------:R-:W-:-:S04]  /*212a0*/  @P0 SHF.R.U32.HI R0, RZ, R5, R4 ;  /* 0x00000005ff000219 */ /* 0x000fc80000011604 */
[----:B------:R-:W-:Y:S01]  /*212b0*/  LOP3.LUT R2, RZ, R0, RZ, 0x33, !PT ;  /* 0x00000000ff027212 */ /* 0x000fe200078e33ff */
[----:B------:R-:W-:Y:S06]  /*212c0*/  BRA `(.L_x_1638) ;  /* 0x0000000000107947 */ /* 0x000fec0003800000 */
.L_x_1637:
[----:B------:R-:W-:-:S13]  /*212d0*/  ISETP.NE.AND P0, PT, R3, 0x1, PT ;  /* 0x000000010300780c */ /* 0x000fda0003f05270 */
[----:B-12---:R-:W1:Y:S02]  /*212e0*/  @P0 LDC.64 R4, c[0x0][0x9e8] ;  /* 0x00027a00ff040b82 */ /* 0x006e640000000a00 */
[----:B-1----:R-:W-:-:S05]  /*212f0*/  @P0 IMAD.HI.U32 R4, R2, R4, RZ ;  /* 0x0000000402040227 */ /* 0x002fca00078e00ff */
[----:B------:R-:W-:-:S07]  /*21300*/  @P0 SHF.R.U32.HI R2, RZ, R5, R4 ;  /* 0x00000005ff020219 */ /* 0x000fce0000011604 */
.L_x_1638:
[----:B------:R-:W-:Y:S05]  /*21310*/  BSYNC B0 ;  /* 0x0000000000007941 */ /* 0x000fea0003800000 */
.L_x_1636:
[----:B------:R-:W-:-:S05]  /*21320*/  IMAD R2, R2, R3, R3 ;  /* 0x0000000302027224 */ /* 0x000fca00078e0203 */
[----:B------:R-:W-:-:S07]  /*21330*/  VIMNMX R6, R6, R2, PT ;  /* 0x0000000206067248 */ /* 0x000fce0003fe0100 */
.L_x_1635:
[----:B------:R-:W-:Y:S01]  /*21340*/  VIADD R6, R6, 0x3f ;  /* 0x0000003f06067836 */ /* 0x000fe20000000000 */
[----:B------:R-:W3:Y:S01]  /*21350*/  @P1 LDC R2, c[0x0][0x44c] ;  /* 0x00011300ff021b82 */ /* 0x000ee20000000800 */
[----:B------:R-:W-:-:S03]  /*21360*/  ULDC UR4, c[0x0][0x9dc] ;  /* 0x0002770000047ab9 */ /* 0x000fc60000000800 */
[----:B------:R-:W-:-:S04]  /*21370*/  SHF.R.S32.HI R0, RZ, 0x1f, R6 ;  /* 0x0000001fff007819 */ /* 0x000fc80000011406 */
[----:B-12---:R-:W1:Y:S01]  /*21380*/  @P1 LDC R4, c[0x0][0x450] ;  /* 0x00011400ff041b82 */ /* 0x006e620000000800 */
[----:B------:R-:W-:-:S04]  /*21390*/  LEA.HI R0, R0, R6, RZ, 0x6 ;  /* 0x0000000600007211 */ /* 0x000fc800078f30ff */
[----:B------:R-:W-:-:S04]  /*213a0*/  SHF.R.S32.HI R0, RZ, 0x6, R0 ;  /* 0x00000006ff007819 */ /* 0x000fc80000011400 */
[----:B------:R-:W-:Y:S01]  /*213b0*/  VIMNMX R7, R21, R0, PT ;  /* 0x0000000015077248 */ /* 0x000fe20003fe0100 */
[----:B------:R-:W-:-:S04]  /*213c0*/  IMAD.MOV.U32 R0, RZ, RZ, R8 ;  /* 0x000000ffff007224 */ /* 0x000fc800078e0008 */
[----:B------:R2:W-:Y:S01]  /*213d0*/  STL [R1+0x48], R7 ;  /* 0x0000480701007387 */ /* 0x0005e20000100800 */
[----:B---3--:R-:W-:-:S05]  /*213e0*/  @P1 IMAD.HI.U32 R2, R8, R2, RZ ;  /* 0x0000000208021227 */ /* 0x008fca00078e00ff */
[----:B-1----:R-:W-:-:S05]  /*213f0*/  @P1 SHF.R.U32.HI R0, RZ, R4, R2 ;  /* 0x00000004ff001219 */ /* 0x002fca0000011602 */
[----:B------:R-:W-:-:S04]  /*21400*/  IMAD.IADD R0, R20, 0x1, R0 ;  /* 0x0000000114007824 */ /* 0x000fc800078e0200 */
[----:B------:R-:W-:Y:S01]  /*21410*/  VIADD R2, R0, -UR4 ;  /* 0x8000000400027c36 */ /* 0x000fe20008000000 */
[----:B--2---:R-:W-:Y:S06]  /*21420*/  @!P2 BRA `(.L_x_1639) ;  /* 0x000000000044a947 */ /* 0x004fec0003800000 */
        /* <DEDUP_REMOVED lines=10> */
.L_x_1641:
[----:B------:R-:W-:-:S13]  /*214d0*/  ISETP.NE.AND P0, PT, R3, 0x1, PT ;  /* 0x000000010300780c */ /* 0x000fda0003f05270 */
[----:B------:R-:W1:Y:S02]  /*214e0*/  @P0 LDC.64 R4, c[0x0][0x9e8] ;  /* 0x00027a00ff040b82 */ /* 0x000e640000000a00 */
[----:B-1----:R-:W-:-:S05]  /*214f0*/  @P0 IMAD.HI.U32 R4, R0, R4, RZ ;  /* 0x0000000400040227 */ /* 0x002fca00078e00ff */
[----:B------:R-:W-:-:S07]  /*21500*/  @P0 SHF.R.U32.HI R0, RZ, R5, R4 ;  /* 0x00000005ff000219 */ /* 0x000fce0000011604 */
.L_x_1642:
[----:B------:R-:W-:Y:S05]  /*21510*/  BSYNC B0 ;  /* 0x0000000000007941 */ /* 0x000fea0003800000 */
.L_x_1640:
[----:B------:R-:W-:-:S05]  /*21520*/  IMAD R0, R0, R3, RZ ;  /* 0x0000000300007224 */ /* 0x000fca00078e02ff */
[----:B------:R-:W-:-:S07]  /*21530*/  VIMNMX R2, R2, R0, !PT ;  /* 0x0000000002027248 */ /* 0x000fce0007fe0100 */
.L_x_1639:
[----:B------:R-:W-:-:S04]  /*21540*/  SHF.R.S32.HI R0, RZ, 0x1f, R2 ;  /* 0x0000001fff007819 */ /* 0x000fc80000011402 */
[----:B------:R-:W-:-:S04]  /*21550*/  LEA.HI R0, R0, R2, RZ, 0x6 ;  /* 0x0000000200007211 */ /* 0x000fc800078f30ff */
[----:B------:R-:W-:-:S04]  /*21560*/  SHF.R.S32.HI R0, RZ, 0x6, R0 ;  /* 0x00000006ff007819 */ /* 0x000fc80000011400 */
[----:B------:R-:W-:-:S04]  /*21570*/  VIMNMX R3, RZ, R0, !PT ;  /* 0x00000000ff037248 */ /* 0x000fc80007fe0100 */
[----:B------:R-:W-:Y:S01]  /*21580*/  ISETP.GT.AND P0, PT, R7, R3, PT ;  /* 0x000000030700720c */ /* 0x000fe20003f04270 */
[----:B------:R1:W-:-:S12]  /*21590*/  STL [R1+0x20], R3 ;  /* 0x0000200301007387 */ /* 0x0003d80000100800 */
[----:B-1----:R-:W-:Y:S05]  /*215a0*/  @P0 BRA `(.L_x_1643) ;  /* 0x0000000000440947 */ /* 0x002fea0003800000 */
[----:B------:R-:W1:Y:S02]  /*215b0*/  S2R R3, SR_TID.X ;  /* 0x0000000000037919 */ /* 0x000e640000002100 */
[----:B-1----:R-:W-:-:S04]  /*215c0*/  LOP3.LUT R3, R3, 0x7f, RZ, 0xc0, !PT ;  /* 0x0000007f03037812 */ /* 0x002fc800078ec0ff */
[----:B------:R-:W-:-:S13]  /*215d0*/  ISETP.NE.AND P0, PT, R3, RZ, PT ;  /* 0x000000ff0300720c */ /* 0x000fda0003f05270 */
[----:B------:R-:W-:Y:S05]  /*215e0*/  @P0 BRA `(.L_x_1644) ;  /* 0x0000003000dc0947 */ /* 0x000fea0003800000 */
[----:B------:R-:W1:Y:S01]  /*215f0*/  S2R R2, SR_LANEID ;  /* 0x0000000000027919 */ /* 0x000e620000000000 */
[----:B------:R-:W-:Y:S01]  /*21600*/  VOTEU.ANY UR4, UPT, PT ;  /* 0x0000000000047886 */ /* 0x000fe200038e0100 */
[----:B------:R-:W2:Y:S01]  /*21610*/  LDC.64 R4, c[0x0][0xc60] ;  /* 0x00031800ff047b82 */ /* 0x000ea20000000a00 */
[----:B------:R-:W1:Y:S02]  /*21620*/  FLO.U32 R0, UR4 ;  /* 0x0000000400007d00 */ /* 0x000e6400080e0000 */
[----:B-1----:R-:W-:-:S06]  /*21630*/  ISETP.EQ.U32.AND P0, PT, R0, R2, PT ;  /* 0x000000020000720c */ /* 0x002fcc0003f02070 */
[----:B------:R-:W2:Y:S07]  /*21640*/  POPC R2, UR4 ;  /* 0x0000000400027d09 */ /* 0x000eae0008000000 */
[----:B--2---:R-:W2:Y:S04]  /*21650*/  @P0 ATOMG.E.ADD.STRONG.GPU PT, R2, desc[UR46][R4.64], R2 ;  /* 0x00000002040209a8 */ /* 0x004ea800081ee1ee */
[----:B--2---:R1:W2:Y:S02]  /*21660*/  SHFL.IDX PT, R2, R2, R0, 0x1f ;  /* 0x00001f0002027589 */ /* 0x0042a400000e0000 */
[----:B-1----:R-:W1:Y:S02]  /*21670*/  S2R R0, SR_LTMASK ;  /* 0x0000000000007919 */ /* 0x002e640000003900 */
[----:B-1----:R-:W-:-:S06]  /*21680*/  LOP3.LUT R0, R0, UR4, RZ, 0xc0, !PT ;  /* 0x0000000400007c12 */ /* 0x002fcc000f8ec0ff */
[----:B------:R-:W2:Y:S02]  /*21690*/  POPC R0, R0 ;  /* 0x0000000000007309 */ /* 0x000ea40000000000 */
[----:B--2---:R-:W-:Y:S01]  /*216a0*/  IADD3 R16, R2, UR37, R0 ;  /* 0x0000002502107c10 */ /* 0x004fe2000fffe000 */
[----:B------:R-:W-:Y:S06]  /*216b0*/  BRA `(.L_x_1644) ;  /* 0x0000003000a87947 */ /* 0x000fec0003800000 */
.L_x_1643:
[----:B------:R-:W2:Y:S01]  /*216c0*/  LDL R17, [R1] ;  /* 0x0000000001117983 */ /* 0x000ea20000100800 */
[----:B------:R-:W-:Y:S01]  /*216d0*/  BSSY B6, `(.L_x_1645) ;  /* 0x0000014000067945 */ /* 0x000fe20003800000 */
[----:B--2---:R-:W-:-:S05]  /*216e0*/  VIADD R0, R17, 0x20000 ;  /* 0x0002000011007836 */ /* 0x004fca0000000000 */
[----:B------:R-:W-:-:S13]  /*216f0*/  LOP3.LUT P0, RZ, R0, 0x3ff, RZ, 0xc0, !PT ;  /* 0x000003ff00ff7812 */ /* 0x000fda000780c0ff */
[----:B------:R-:W-:Y:S05]  /*21700*/  @!P0 BRA `(.L_x_1646) ;  /* 0x0000000000408947 */ /* 0x000fea0003800000 */
[----:B------:R-:W-:Y:S01]  /*21710*/  MOV R2, 0x0 ;  /* 0x0000000000027802 */ /* 0x000fe20000000f00 */
[----:B------:R-:W-:Y:S01]  /*21720*/  ULDC.64 UR6, c[0x4][0xc0] ;  /* 0x0100300000067ab9 */ /* 0x000fe20000000a00 */
[----:B------:R-:W-:Y:S01]  /*21730*/  ULDC.64 UR8, c[0x4][0xc8] ;  /* 0x0100320000087ab9 */ /* 0x000fe20000000a00 */
[----:B------:R-:W-:Y:S01]  /*21740*/  ULDC.64 UR4, c[0x4][0x40] ;  /* 0x0100100000047ab9 */ /* 0x000fe20000000a00 */
[----:B------:R-:W-:Y:S01]  /*21750*/  IMAD.U32 R4, RZ, RZ, UR6 ;  /* 0x00000006ff047e24 */ /* 0x000fe2000f8e00ff */
[----:B------:R-:W-:Y:S01]  /*21760*/  MOV R13, RZ ;  /* 0x000000ff000d7202 */ /* 0x000fe20000000f00 */
[----:B------:R-:W1:Y:S01]  /*21770*/  LDC.64 R2, c[0x4][R2] ;  /* 0x0100000002027b82 */ /* 0x000e620000000a00 */
[----:B------:R-:W-:Y:S02]  /*21780*/  IMAD.U32 R5, RZ, RZ, UR7 ;  /* 0x00000007ff057e24 */ /* 0x000fe4000f8e00ff */
[----:B------:R-:W-:Y:S02]  /*21790*/  IMAD.U32 R6, RZ, RZ, UR8 ;  /* 0x00000008ff067e24 */ /* 0x000fe4000f8e00ff */
[----:B------:R-:W-:-:S02]  /*217a0*/  IMAD.U32 R7, RZ, RZ, UR9 ;  /* 0x00000009ff077e24 */ /* 0x000fc4000f8e00ff */
[----:B------:R-:W-:Y:S02]  /*217b0*/  IMAD.U32 R10, RZ, RZ, UR4 ;  /* 0x00000004ff0a7e24 */ /* 0x000fe4000f8e00ff */
[----:B0-----:R-:W-:Y:S02]  /*217c0*/  IMAD.U32 R11, RZ, RZ, UR5 ;  /* 0x00000005ff0b7e24 */ /* 0x001fe4000f8e00ff */
[----:B------:R-:W-:Y:S02]  /*217d0*/  IMAD.MOV.U32 R8, RZ, RZ, 0x70 ;  /* 0x00000070ff087424 */ /* 0x000fe400078e00ff */
[----:B------:R-:W-:-:S07]  /*217e0*/  IMAD.MOV.U32 R12, RZ, RZ, 0x1 ;  /* 0x00000001ff0c7424 */ /* 0x000fce00078e00ff */
[----:B------:R-:W-:-:S07]  /*217f0*/  LEPC R20, `(.L_x_1646) ;  /* 0x000000001014794e */ /* 0x000fce0000000000 */
[----:B-1----:R-:W-:Y:S05]  /*21800*/  CALL.ABS.NOINC R2 ;  /* 0x0000000002007343 */ /* 0x002fea0003c00000 */
.L_x_1646:
[----:B------:R-:W-:Y:S05]  /*21810*/  BSYNC B6 ;  /* 0x0000000000067941 */ /* 0x000fea0003800000 */
.L_x_1645:
[----:B------:R-:W-:Y:S02]  /*21820*/  IMAD.MOV.U32 R2, RZ, RZ, R17 ;  /* 0x000000ffff027224 */ /* 0x000fe400078e0011 */
[----:B------:R-:W2:Y:S01]  /*21830*/  LDL.LU R17, [R1+0x18] ;  /* 0x0000180001117983 */ /* 0x000ea20000300800 */
[----:B------:R-:W-:Y:S01]  /*21840*/  BSSY B6, `(.L_x_1647) ;  /* 0x0000017000067945 */ /* 0x000fe20003800000 */
[----:B------:R-:W-:-:S05]  /*21850*/  VIADD R0, R2, 0x10000 ;  /* 0x0001000002007836 */ /* 0x000fca0000000000 */
        /* <DEDUP_REMOVED lines=15> */
[----:B0-----:R-:W-:Y:S02]  /*21950*/  IMAD.U32 R11, RZ, RZ, UR5 ;  /* 0x00000005ff0b7e24 */ /* 0x001fe4000f8e00ff */
[----:B------:R-:W-:Y:S02]  /*21960*/  IMAD.MOV.U32 R8, RZ, RZ, 0x70 ;  /* 0x00000070ff087424 */ /* 0x000fe400078e00ff */
[----:B------:R-:W-:Y:S02]  /*21970*/  IMAD.MOV.U32 R12, RZ, RZ, 0x1 ;  /* 0x00000001ff0c7424 */ /* 0x000fe400078e00ff */
[----:B------:R-:W-:-:S07]  /*21980*/  IMAD.MOV.U32 R13, RZ, RZ, RZ ;  /* 0x000000ffff0d7224 */ /* 0x000fce00078e00ff */
[----:B------:R-:W-:-:S07]  /*21990*/  LEPC R20, `(.L_x_1648) ;  /* 0x000000001014794e */ /* 0x000fce0000000000 */
[----:B-12---:R-:W-:Y:S05]  /*219a0*/  CALL.ABS.NOINC R2 ;  /* 0x0000000002007343 */ /* 0x006fea0003c00000 */
.L_x_1648:
[----:B------:R-:W-:Y:S05]  /*219b0*/  BSYNC B6 ;  /* 0x0000000000067941 */ /* 0x000fea0003800000 */
.L_x_1647:
        /* <DEDUP_REMOVED lines=11> */
[----:B------:R-:W2:Y:S01]  /*21a70*/  LDC.64 R2, c[0x4][R2] ;  /* 0x0100000002027b82 */ /* 0x000ea20000000a00 */
[----:B------:R-:W-:Y:S02]  /*21a80*/  IMAD.U32 R6, RZ, RZ, UR8 ;  /* 0x00000008ff067e24 */ /* 0x000fe4000f8e00ff */
[----:B------:R-:W-:Y:S02]  /*21a90*/  IMAD.U32 R7, RZ, RZ, UR9 ;  /* 0x00000009ff077e24 */ /* 0x000fe4000f8e00ff */
[----:B------:R-:W-:-:S02]  /*21aa0*/  IMAD.U32 R10, RZ, RZ, UR4 ;  /* 0x00000004ff0a7e24 */ /* 0x000fc4000f8e00ff */
[----:B0-----:R-:W-:Y:S02]  /*21ab0*/  IMAD.U32 R11, RZ, RZ, UR5 ;  /* 0x00000005ff0b7e24 */ /* 0x001fe4000f8e00ff */
[----:B------:R-:W-:Y:S02]  /*21ac0*/  IMAD.MOV.U32 R8, RZ, RZ, 0x70 ;  /* 0x00000070ff087424 */ /* 0x000fe400078e00ff */
[----:B------:R-:W-:Y:S02]  /*21ad0*/  IMAD.MOV.U32 R12, RZ, RZ, 0x1 ;  /* 0x00000001ff0c7424 */ /* 0x000fe400078e00ff */
[----:B------:R-:W-:-:S07]  /*21ae0*/  IMAD.MOV.U32 R13, RZ, RZ, RZ ;  /* 0x000000ffff0d7224 */ /* 0x000fce00078e00ff */
[----:B------:R-:W-:-:S07]  /*21af0*/  LEPC R20, `(.L_x_1650) ;  /* 0x000000001014794e */ /* 0x000fce0000000000 */
[----:B-12---:R-:W-:Y:S05]  /*21b00*/  CALL.ABS.NOINC R2 ;  /* 0x0000000002007343 */ /* 0x006fea0003c00000 */
.L_x_1650:
[----:B------:R-:W-:Y:S05]  /*21b10*/  BSYNC B6 ;  /* 0x0000000000067941 */ /* 0x000fea0003800000 */
.L_x_1649:
[----:B------:R-:W-:Y:S01]  /*21b20*/  LOP3.LUT P6, RZ, R17, 0x1, RZ, 0xc0, !PT ;  /* 0x0000000111ff7812 */ /* 0x000fe200078cc0ff */
[----:B------:R-:W-:-:S12]  /*21b30*/  BSSY B6, `(.L_x_1651) ;  /* 0x0000012000067945 */ /* 0x000fd80003800000 */
[----:B------:R-:W-:Y:S05]  /*21b40*/  @!P6 BRA `(.L_x_1652) ;  /* 0x000000000040e947 */ /* 0x000fea0003800000 */
[----:B------:R-:W-:Y:S01]  /*21b50*/  MOV R2, 0x0 ;  /* 0x0000000000027802 */ /* 0x000fe20000000f00 */
[----:B------:R-:W-:Y:S01]  /*21b60*/  ULDC.64 UR4, c[0x4][0xc0] ;  /* 0x0100300000047ab9 */ /* 0x000fe20000000a00 */
[----:B------:R-:W-:Y:S01]  /*21b70*/  ULDC.64 UR6, c[0x4][0xc8] ;  /* 0x0100320000067ab9 */ /* 0x000fe20000000a00 */
[----:B------:R-:W-:Y:S01]  /*21b80*/  ULDC.64 UR8, c[0x4][0x58] ;  /* 0x0100160000087ab9 */ /* 0x000fe20000000a00 */
[----:B------:R-:W-:Y:S01]  /*21b90*/  IMAD.U32 R4, RZ, RZ, UR4 ;  /* 0x00000004ff047e24 */ /* 0x000fe2000f8e00ff */
[----:B------:R-:W-:Y:S01]  /*21ba0*/  MOV R8, 0x70 ;  /* 0x0000007000087802 */ /* 0x000fe20000000f00 */
[----:B------:R-:W2:Y:S01]  /*21bb0*/  LDC.64 R2, c[0x4][R2] ;  /* 0x0100000002027b82 */ /* 0x000ea20000000a00 */
[----:B------:R-:W-:Y:S02]  /*21bc0*/  IMAD.U32 R5, RZ, RZ, UR5 ;  /* 0x00000005ff057e24 */ /* 0x000fe4000f8e00ff */
[----:B------:R-:W-:Y:S02]  /*21bd0*/  IMAD.U32 R6, RZ, RZ, UR6 ;  /* 0x00000006ff067e24 */ /* 0x000fe4000f8e00ff */
[----:B------:R-:W-:-:S02]  /*21be0*/  IMAD.U32 R7, RZ, RZ, UR7 ;  /* 0x00000007ff077e24 */ /* 0x000fc4000f8e00ff */
[----:B------:R-:W-:Y:S02]  /*21bf0*/  IMAD.U32 R10, RZ, RZ, UR8 ;  /* 0x00000008ff0a7e24 */ /* 0x000fe4000f8e00ff */
[----:B0-----:R-:W-:Y:S02]  /*21c00*/  IMAD.U32 R11, RZ, RZ, UR9 ;  /* 0x00000009ff0b7e24 */ /* 0x001fe4000f8e00ff */
[----:B------:R-:W-:Y:S02]  /*21c10*/  IMAD.MOV.U32 R12, RZ, RZ, 0x1 ;  /* 0x00000001ff0c7424 */ /* 0x000fe400078e00ff */
[----:B------:R-:W-:-:S07]  /*21c20*/  IMAD.MOV.U32 R13, RZ, RZ, RZ ;  /* 0x000000ffff0d7224 */ /* 0x000fce00078e00ff */
[----:B------:R-:W-:-:S07]  /*21c30*/  LEPC R20, `(.L_x_1652) ;  /* 0x000000001014794e */ /* 0x000fce0000000000 */
[----:B-12---:R-:W-:Y:S05]  /*21c40*/  CALL.ABS.NOINC R2 ;  /* 0x0000000002007343 */ /* 0x006fea0003c00000 */
.L_x_1652:
[----:B------:R-:W-:Y:S05]  /*21c50*/  BSYNC B6 ;  /* 0x0000000000067941 */ /* 0x000fea0003800000 */
.L_x_1651:
[----:B------:R-:W-:Y:S01]  /*21c60*/  ULDC.64 UR4, c[0x0][0x9f8] ;  /* 0x00027e0000047ab9 */ /* 0x000fe20000000a00 */
[----:B------:R-:W-:Y:S01]  /*21c70*/  IMAD.MOV.U32 R9, RZ, RZ, R19 ;  /* 0x000000ffff097224 */ /* 0x000fe200078e0013 */
[----:B------:R-:W-:-:S04]  /*21c80*/  ISETP.NE.U32.AND P0, PT, RZ, UR4, PT ;  /* 0x00000004ff007c0c */ /* 0x000fc8000bf05070 */
[----:B------:R-:W-:Y:S01]  /*21c90*/  ISETP.NE.AND.EX P0, PT, RZ, UR5, PT, P0 ;  /* 0x00000005ff007c0c */ /* 0x000fe2000bf05300 */
[----:B------:R-:W-:-:S12]  /*21ca0*/  ULDC.64 UR4, c[0x0][0xa08] ;  /* 0x0002820000047ab9 */ /* 0x000fd80000000a00 */
[----:B------:R-:W2:Y:S02]  /*21cb0*/  @P0 LDC.64 R2, c[0x0][0x9f8] ;  /* 0x00027e00ff020b82 */ /* 0x000ea40000000a00 */
[----:B--2---:R-:W-:-:S05]  /*21cc0*/  @P0 IMAD.WIDE R2, R19, 0x4, R2 ;  /* 0x0000000413020825 */ /* 0x004fca00078e0202 */
[----:B------:R2:W3:Y:S02]  /*21cd0*/  @P0 LDG.E R9, desc[UR46][R2.64] ;  /* 0x0000002e02090981 */ /* 0x0004e4000c1e1900 */
[----:B--2---:R-:W2:Y:S02]  /*21ce0*/  LDC.64 R2, c[0x0][0x418] ;  /* 0x00010600ff027b82 */ /* 0x004ea40000000a00 */
[----:B--2---:R-:W-:Y:S01]  /*21cf0*/  LOP3.LUT P0, RZ, R2, UR4, RZ, 0xfc, !PT ;  /* 0x0000000402ff7c12 */ /* 0x004fe2000f80fcff */
[----:B------:R-:W-:-:S03]  /*21d00*/  UMOV UR4, 0xffffffff ;  /* 0xffffffff00047882 */ /* 0x000fc60000000000 */
[----:B------:R-:W-:Y:S02]  /*21d10*/  LOP3.LUT P0, RZ, R3, UR5, RZ, 0xfc, P0 ;  /* 0x0000000503ff7c12 */ /* 0x000fe4000800fcff */
[----:B---3--:R-:W-:Y:S01]  /*21d20*/  SHF.R.S32.HI R10, RZ, 0x1f, R9 ;  /* 0x0000001fff0a7819 */ /* 0x008fe20000011409 */
[----:B------:R2:W-:Y:S01]  /*21d30*/  STL [R1+0x14], R9 ;  /* 0x0000140901007387 */ /* 0x0005e20000100800 */
[----:B-1----:R-:W-:-:S03]  /*21d40*/  SEL R17, R9, RZ, !P0 ;  /* 0x000000ff09117207 */ /* 0x002fc60004000000 */
[----:B------:R2:W-:Y:S01]  /*21d50*/  STL [R1+0x1c], R10 ;  /* 0x00001c0a01007387 */ /* 0x0005e20000100800 */
[----:B------:R-:W-:Y:S05]  /*21d60*/  BRA.DIV UR4, `(.L_x_1653) ;  /* 0x0000007a04447947 */ /* 0x000fea000b800000 */
[----:B------:R-:W1:Y:S02]  /*21d70*/  S2R R0, SR_TID.X ;  /* 0x0000000000007919 */ /* 0x000e640000002100 */
[----:B-1----:R-:W-:-:S04]  /*21d80*/  SHF.R.U32.HI R0, RZ, 0x5, R0 ;  /* 0x00000005ff007819 */ /* 0x002fc80000011600 */
[----:B------:R-:W-:-:S05]  /*21d90*/  LOP3.LUT R0, R0, 0x3, RZ, 0xc0, !PT ;  /* 0x0000000300007812 */ /* 0x000fca00078ec0ff */
[----:B------:R1:W3:Y:S02]  /*21da0*/  SHFL.IDX PT, R14, R0, RZ, 0x1f ;  /* 0x00001fff000e7589 */ /* 0x0002e400000e0000 */
.L_x_1873:
[----:B-1----:R-:W4:Y:S01]  /*21db0*/  LDL.LU R0, [R1+0x18] ;  /* 0x0000180001007983 */ /* 0x002f220000300800 */
[----:B------:R-:W-:Y:S02]  /*21dc0*/  PLOP3.LUT P1, PT, PT, PT, PT, 0x8, 0x0 ;  /* 0x000000000000781c */ /* 0x000fe40003f2e170 */
[----:B---3--:R-:W-:Y:S02]  /*21dd0*/  ISETP.NE.AND P0, PT, R14, RZ, PT ;  /* 0x000000ff0e00720c */ /* 0x008fe40003f05270 */
[----:B----4-:R-:W-:-:S09]  /*21de0*/  LOP3.LUT R0, R0, 0xfffffffe, RZ, 0xc0, !PT ;  /* 0xfffffffe00007812 */ /* 0x010fd200078ec0ff */
[----:B------:R-:W-:-:S05]  /*21df0*/  @P1 LOP3.LUT R0, R0, 0x1, RZ, 0xfc, !PT ;  /* 0x0000000100001812 */ /* 0x000fca00078efcff */
[----:B------:R1:W-:Y:S01]  /*21e00*/  STL [R1+0x18], R0 ;  /* 0x0000180001007387 */ /* 0x0003e20000100800 */
[----:B------:R-:W-:Y:S05]  /*21e10*/  @P0 BRA `(.L_x_1654) ;  /* 0x0000000400980947 */ /* 0x000fea0003800000 */
[----:B------:R-:W-:-:S03]  /*21e20*/  UMOV UR4, 0xffffffff ;  /* 0xffffffff00047882 */ /* 0x000fc60000000000 */
[----:B------:R-:W-:Y:S05]  /*21e30*/  BRA.DIV UR4, `(.L_x_1655) ;  /* 0x0000007a04447947 */ /* 0x000fea000b800000 */
[----:B------:R-:W-:-:S13]  /*21e40*/  ELECT P6, URZ, PT ;  /* 0x00000000003f782f */ /* 0x000fda00038c0000 */
.L_x_1876:
[----:B------:R-:W-:Y:S05]  /*21e50*/  @!P6 BRA `(.L_x_1654) ;  /* 0x000000040088e947 */ /* 0x000fea0003800000 */
[----:B-1----:R-:W3:Y:S01]  /*21e60*/  LDL R0, [R1+0x48] ;  /* 0x0000480001007983 */ /* 0x002ee20000100800 */
[----:B------:R-:W-:-:S04]  /*21e70*/  ISETP.NE.U32.AND P0, PT, R2, RZ, PT ;  /* 0x000000ff0200720c */ /* 0x000fc80003f05070 */
[----:B------:R-:W-:Y:S01]  /*21e80*/  ISETP.NE.AND.EX P0, PT, R3, RZ, PT, P0 ;  /* 0x000000ff0300720c */ /* 0x000fe20003f05300 */
[----:B---3--:R-:W-:-:S12]  /*21e90*/  VIADD R4, R0, 0xffffffff ;  /* 0xffffffff00047836 */ /* 0x008fd80000000000 */
[----:B------:R-:W-:Y:S05]  /*21ea0*/  @!P0 BRA `(.L_x_1656) ;  /* 0x0000000000488947 */ /* 0x000fea0003800000 */
[----:B------:R-:W1:Y:S01]  /*21eb0*/  LDC R8, c[0x0][0x43c] ;  /* 0x00010f00ff087b82 */ /* 0x000e620000000800 */
[----:B------:R-:W-:Y:S01]  /*21ec0*/  IMAD.MOV.U32 R0, RZ, RZ, R4 ;  /* 0x000000ffff007224 */ /* 0x000fe200078e0004 */
[----:B------:R-:W-:Y:S01]  /*21ed0*/  ULDC.64 UR4, c[0x0][0x428] ;  /* 0x00010a0000047ab9 */ /* 0x000fe20000000a00 */
[----:B-1----:R-:W-:-:S13]  /*21ee0*/  ISETP.NE.AND P0, PT, R8, 0x1, PT ;  /* 0x000000010800780c */ /* 0x002fda0003f05270 */
[----:B------:R-:W1:Y:S02]  /*21ef0*/  @P0 LDC.64 R6, c[0x0][0x440] ;  /* 0x00011000ff060b82 */ /* 0x000e640000000a00 */
[----:B-1----:R-:W-:-:S05]  /*21f00*/  @P0 IMAD.HI.U32 R6, R4, R6, RZ ;  /* 0x0000000604060227 */ /* 0x002fca00078e00ff */
[----:B------:R-:W-:-:S04]  /*21f10*/  @P0 SHF.R.U32.HI R0, RZ, R7, R6 ;  /* 0x00000007ff000219 */ /* 0x000fc80000011606 */
[--C-:B------:R-:W-:Y:S01]  /*21f20*/  SHF.R.S32.HI R7, RZ, 0x1f, R0.reuse ;  /* 0x0000001fff077819 */ /* 0x100fe20000011400 */
[--C-:B------:R-:W-:Y:S02]  /*21f30*/  IMAD.MOV R5, RZ, RZ, -R0.reuse ;  /* 0x000000ffff057224 */ /* 0x100fe400078e0a00 */
[----:B------:R-:W-:Y:S02]  /*21f40*/  IMAD.MOV.U32 R6, RZ, RZ, R0 ;  /* 0x000000ffff067224 */ /* 0x000fe400078e0000 */
[----:B------:R-:W-:Y:S02]  /*21f50*/  IMAD R4, R8, R5, R4 ;  /* 0x0000000508047224 */ /* 0x000fe400078e0204 */
[----:B------:R-:W-:Y:S02]  /*21f60*/  IMAD R5, R10, UR4, RZ ;  /* 0x000000040a057c24 */ /* 0x000fe4000f8e02ff */
[----:B------:R-:W-:-:S04]  /*21f70*/  IMAD.WIDE.U32 R6, R9, UR4, R6 ;  /* 0x0000000409067c25 */ /* 0x000fc8000f8e0006 */
[----:B------:R-:W-:Y:S01]  /*21f80*/  IMAD R0, R9, UR5, R5 ;  /* 0x0000000509007c24 */ /* 0x000fe2000f8e0205 */
[----:B------:R-:W-:-:S03]  /*21f90*/  LEA R2, P0, R6, R2, 0x2 ;  /* 0x0000000206027211 */ /* 0x000fc600078010ff */
[----:B------:R-:W-:-:S05]  /*21fa0*/  IMAD.IADD R0, R7, 0x1, R0 ;  /* 0x0000000107007824 */ /* 0x000fca00078e0200 */
[----:B------:R-:W-:-:S05]  /*21fb0*/  LEA.HI.X R3, R6, R3, R0, 0x2, P0 ;  /* 0x0000000306037211 */ /* 0x000fca00000f1400 */
[----:B------:R1:W5:Y:S02]  /*21fc0*/  LDG.E R17, desc[UR46][R2.64] ;  /* 0x0000002e02117981 */ /* 0x000364000c1e1900 */
.L_x_1656:
[----:B--2---:R-:W2:Y:S04]  /*21fd0*/  LDL R10, [R1] ;  /* 0x00000000010a7983 */ /* 0x004ea80000100800 */
[----:B------:R-:W2:Y:S04]  /*21fe0*/  LDL R0, [R1+0x4] ;  /* 0x0000040001007983 */ /* 0x000ea80000100800 */
[----:B-1----:R-:W3:Y:S01]  /*21ff0*/  LDL R2, [R1+0xc] ;  /* 0x00000c0001027983 */ /* 0x002ee20000100800 */
[----:B------:R-:W1:Y:S02]  /*22000*/  S2R R9, SR_TID.X ;  /* 0x0000000000097919 */ /* 0x000e640000002100 */
[----:B-1----:R-:W-:-:S04]  /*22010*/  LOP3.LUT R9, R9, 0x7f, RZ, 0xc0, !PT ;  /* 0x0000007f09097812 */ /* 0x002fc800078ec0ff */
[----:B------:R-:W-:Y:S01]  /*22020*/  ISETP.NE.AND P1, PT, R9, RZ, PT ;  /* 0x000000ff0900720c */ /* 0x000fe20003f25270 */
[----:B--2---:R-:W-:Y:S01]  /*22030*/  IMAD R0, R0, 0x8, R10 ;  /* 0x0000000800007824 */ /* 0x004fe200078e020a */
[----:B---3--:R-:W-:-:S04]  /*22040*/  SHF.L.U32 R3, R2, 0x1f, RZ ;  /* 0x0000001f02037819 */ /* 0x008fc800000006ff */
[----:B------:R-:W1:Y:S02]  /*22050*/  SYNCS.PHASECHK.TRANS64.TRYWAIT P0, [R0+URZ+0x28480], R3 ;  /* 0x02848003000075a7 */ /* 0x000e64000800017f */
[----:B-1----:R-:W-:Y:S05]  /*22060*/  @!P0 BRA `(.L_x_1657) ;  /* 0x0000007400d88947 */ /* 0x002fea0003800000 */
.L_x_1877:
        /* <DEDUP_REMOVED lines=8> */
.L_x_1658:
[----:B------:R-:W2:Y:S04]  /*220f0*/  LDL R6, [R1] ;  /* 0x0000000001067983 */ /* 0x000ea80000100800 */
[----:B------:R-:W2:Y:S04]  /*22100*/  LDL R2, [R1+0x4] ;  /* 0x0000040001027983 */ /* 0x000ea80000100800 */
[----:B------:R-:W3:Y:S01]  /*22110*/  LDL R5, [R1+0x24] ;  /* 0x0000240001057983 */ /* 0x000ee20000100800 */
[----:B------:R-:W-:Y:S01]  /*22120*/  R2UR UR9, R0 ;  /* 0x00000000000972ca */ /* 0x000fe200000e0000 */
[----:B------:R-:W-:Y:S01]  /*22130*/  UIADD3 UR4, UP0, UR42, 0x470, URZ ;  /* 0x000004702a047890 */ /* 0x000fe2000ff1e03f */
[----:B------:R-:W-:Y:S01]  /*22140*/  R2UR UR12, R18 ;  /* 0x00000000120c72ca */ /* 0x000fe200000e0000 */
[----:B------:R-:W-:Y:S01]  /*22150*/  UMOV UR10, URZ ;  /* 0x0000003f000a7c82 */ /* 0x000fe20008000000 */
[----:B-----5:R-:W-:Y:S01]  /*22160*/  R2UR UR13, R17 ;  /* 0x00000000110d72ca */ /* 0x020fe200000e0000 */
[----:B------:R-:W-:Y:S01]  /*22170*/  UIADD3.X UR5, URZ, UR43, URZ, UP0, !UPT ;  /* 0x0000002b3f057290 */ /* 0x000fe200087fe43f */
[----:B------:R-:W-:Y:S01]  /*22180*/  UMOV UR6, 0x0 ;  /* 0x0000000000067882 */ /* 0x000fe20000000000 */
[----:B------:R-:W-:Y:S01]  /*22190*/  UMOV UR7, 0x14f00000 ;  /* 0x14f0000000077882 */ /* 0x000fe20000000000 */
[----:B------:R-:W-:-:S05]  /*221a0*/  UMOV UR15, 0x80 ;  /* 0x00000080000f7882 */ /* 0x000fca0000000000 */
[----:B------:R-:W-:Y:S01]  /*221b0*/  UIADD3 UR9, UR9, 0x28470, URZ ;  /* 0x0002847009097890 */ /* 0x000fe2000fffe03f */
[----:B--2---:R-:W-:Y:S02]  /*221c0*/  IMAD R2, R2, 0x4000, R6 ;  /* 0x0000400002027824 */ /* 0x004fe400078e0206 */
[----:B---3--:R-:W-:-:S03]  /*221d0*/  IMAD R4, R4, 0x40, R5 ;  /* 0x0000004004047824 */ /* 0x008fc600078e0205 */
[----:B------:R-:W-:Y:S02]  /*221e0*/  R2UR UR14, R2 ;  /* 0x00000000020e72ca */ /* 0x000fe400000e0000 */
[----:B------:R-:W-:-:S11]  /*221f0*/  R2UR UR11, R4 ;  /* 0x00000000040b72ca */ /* 0x000fd600000e0000 */
[----:B------:R-:W-:Y:S02]  /*22200*/  UIADD3 UR8, UR14, 0x10000, URZ ;  /* 0x000100000e087890 */ /* 0x000fe4000fffe03f */
[----:B------:R-:W-:-:S07]  /*22210*/  UIADD3 UR14, UR14, 0x12000, URZ ;  /* 0x000120000e0e7890 */ /* 0x000fce000fffe03f */
[----:B------:R2:W-:Y:S02]  /*22220*/  UTMALDG.4D [UR8], [UR4], desc[UR6] ;  /* 0x00000608040075b4 */ /* 0x0005e40008019000 */
[----:B--2---:R-:W-:Y:S01]  /*22230*/  UMOV UR8, UR14 ;  /* 0x0000000e00087c82 */ /* 0x004fe20008000000 */
[----:B------:R-:W-:Y:S02]  /*22240*/  UMOV UR10, UR15 ;  /* 0x0000000f000a7c82 */ /* 0x000fe40008000000 */
[----:B------:R2:W-:Y:S01]  /*22250*/  UTMALDG.4D [UR8], [UR4], desc[UR6] ;  /* 0x00000608040075b4 */ /* 0x0005e20008019000 */
[----:B------:R-:W3:Y:S02]  /*22260*/  SYNCS.PHASECHK.TRANS64.TRYWAIT P0, [R0+URZ+0x28440], R3 ;  /* 0x02844003000075a7 */ /* 0x000ee4000800017f */
[----:B--23--:R-:W-:Y:S05]  /*22270*/  @!P0 BRA `(.L_x_1659) ;  /* 0x0000007400688947 */ /* 0x00cfea0003800000 */
.L_x_1878:
[----:B------:R-:W-:Y:S05]  /*22280*/  @P1 BRA `(.L_x_1660) ;  /* 0x00000000001c1947 */ /* 0x000fea0003800000 */
[----:B------:R-:W3:Y:S01]  /*22290*/  S2R R5, SR_TID.X ;  /* 0x0000000000057919 */ /* 0x000ee20000002100 */
[----:B-12---:R-:W-:-:S04]  /*222a0*/  IMAD.MOV.U32 R3, RZ, RZ, 0x4000 ;  /* 0x00004000ff037424 */ /* 0x006fc800078e00ff */
[----:B------:R4:W-:Y:S01]  /*222b0*/  SYNCS.ARRIVE.TRANS64 RZ, [R0+URZ+0x28430], R3 ;  /* 0x0284300300ff79a7 */ /* 0x0009e2000800003f */
[----:B---3--:R-:W-:-:S04]  /*222c0*/  LOP3.LUT R5, R5, 0x1f, RZ, 0xc0, !PT ;  /* 0x0000001f05057812 */ /* 0x008fc800078ec0ff */
[----:B------:R-:W-:-:S13]  /*222d0*/  ISETP.NE.AND P0, PT, R5, RZ, PT ;  /* 0x000000ff0500720c */ /* 0x000fda0003f05270 */
[----:B----4-:R-:W-:Y:S05]  /*222e0*/  @!P0 BRA `(.L_x_1660) ;  /* 0x0000000000048947 */ /* 0x010fea0003800000 */
[----:B------:R-:W-:Y:S01]  /*222f0*/  BPT.TRAP 0x1 ;  /* 0x000000040000795c */ /* 0x000fe20000300000 */
.L_x_1660:
[----:B-12---:R-:W2:Y:S01]  /*22300*/  LDL.LU R3, [R1+0x18] ;  /* 0x0000180001037983 */ /* 0x006ea20000300800 */
        /* <DEDUP_REMOVED lines=10> */
[----:B------:R-:W-:Y:S01]  /*223b0*/  R2UR UR13, R17 ;  /* 0x00000000110d72ca */ /* 0x000fe200000e0000 */
[----:B------:R-:W-:-:S02]  /*223c0*/  UMOV UR15, 0x80 ;  /* 0x00000080000f7882 */ /* 0x000fc40000000000 */
[----:B------:R-:W-:Y:S02]  /*223d0*/  UIADD3 UR8, UR14, 0x20000, URZ ;  /* 0x000200000e087890 */ /* 0x000fe4000fffe03f */
[----:B------:R-:W-:Y:S02]  /*223e0*/  UIADD3 UR9, UR9, 0x28430, URZ ;  /* 0x0002843009097890 */ /* 0x000fe4000fffe03f */
[----:B------:R-:W-:-:S07]  /*223f0*/  UIADD3 UR14, UR14, 0x22000, URZ ;  /* 0x000220000e0e7890 */ /* 0x000fce000fffe03f */
[----:B------:R1:W-:Y:S02]  /*22400*/  UTMALDG.4D [UR8], [UR4], desc[UR6] ;  /* 0x00000608040075b4 */ /* 0x0003e40008019000 */
[----:B-1----:R-:W-:Y:S01]  /*22410*/  UMOV UR8, UR14 ;  /* 0x0000000e00087c82 */ /* 0x002fe20008000000 */
[----:B------:R-:W-:Y:S02]  /*22420*/  UMOV UR10, UR15 ;  /* 0x0000000f000a7c82 */ /* 0x000fe40008000000 */
[----:B------:R3:W-:Y:S01]  /*22430*/  UTMALDG.4D [UR8], [UR4], desc[UR6] ;  /* 0x00000608040075b4 */ /* 0x0007e20008019000 */
[----:B--2---:R-:W-:-:S04]  /*22440*/  LOP3.LUT R3, R3, 0xfffffffe, RZ, 0xc0, !PT ;  /* 0xfffffffe03037812 */ /* 0x004fc800078ec0ff */
[----:B------:R-:W-:-:S05]  /*22450*/  @P0 LOP3.LUT R3, R3, 0x1, RZ, 0xfc, !PT ;  /* 0x0000000103030812 */ /* 0x000fca00078efcff */
[----:B------:R3:W-:Y:S01]  /*22460*/  STL [R1+0x18], R3 ;  /* 0x0000180301007387 */ /* 0x0007e20000100800 */
[----:B------:R-:W-:Y:S01]  /*22470*/  NOP ;  /* 0x0000000000007918 */ /* 0x000fe20000000000 */
.L_x_1654:
[----:B------:R-:W4:Y:S04]  /*22480*/  LDL R4, [R1] ;  /* 0x0000000001047983 */ /* 0x000f280000100800 */
[----:B---3--:R-:W1:Y:S01]  /*22490*/  LDL.LU R3, [R1+0x44] ;  /* 0x0000440001037983 */ /* 0x008e620000300800 */
[----:B------:R-:W-:Y:S05]  /*224a0*/  WARPSYNC.ALL ;  /* 0x0000000000007948 */ /* 0x000fea0003800000 */
[----:B------:R-:W-:Y:S01]  /*224b0*/  ULDC.64 UR4, c[0x0][0x298] ;  /* 0x0000a60000047ab9 */ /* 0x000fe20000000a00 */
[----:B------:R-:W-:Y:S01]  /*224c0*/  BSSY B6, `(.L_x_1661) ;  /* 0x000001c000067945 */ /* 0x000fe20003800000 */
[----:B------:R-:W-:Y:S01]  /*224d0*/  BAR.SYNC.DEFER_BLOCKING 0x8, 0x180 ;  /* 0x0206000000007b1d */ /* 0x000fe20000010000 */
[----:B-1----:R-:W-:-:S05]  /*224e0*/  SHF.R.S32.HI R0, RZ, 0x1f, R3 ;  /* 0x0000001fff007819 */ /* 0x002fca0000011403 */
[----:B------:R-:W-:Y:S01]  /*224f0*/  IMAD R2, R0, UR4, RZ ;  /* 0x0000000400027c24 */ /* 0x000fe2000f8e02ff */
[----:B----4-:R-:W-:Y:S01]  /*22500*/  IADD3 R0, R4, 0x18000, RZ ;  /* 0x0001800004007810 */ /* 0x010fe20007ffe0ff */
[----:B------:R-:W-:-:S03]  /*22510*/  IMAD.WIDE.U32 R4, R3, UR4, RZ ;  /* 0x0000000403047c25 */ /* 0x000fc6000f8e00ff */
[----:B------:R-:W-:Y:S01]  /*22520*/  LOP3.LUT P0, RZ, R0, 0x3ff, RZ, 0xc0, !PT ;  /* 0x000003ff00ff7812 */ /* 0x000fe2000780c0ff */
[----:B------:R-:W-:Y:S01]  /*22530*/  IMAD R2, R3, UR5, R2 ;  /* 0x0000000503027c24 */ /* 0x000fe2000f8e0202 */
[----:B------:R1:W-:Y:S03]  /*22540*/  STL.64 [R1+0x50], R4 ;  /* 0x0000500401007387 */ /* 0x0003e60000100a00 */
[----:B------:R-:W-:-:S05]  /*22550*/  IMAD.IADD R0, R5, 0x1, R2 ;  /* 0x0000000105007824 */ /* 0x000fca00078e0202 */
[----:B------:R1:W-:Y:S03]  /*22560*/  STL [R1+0x44], R0 ;  /* 0x0000440001007387 */ /* 0x0003e60000100800 */
[----:B------:R-:W-:Y:S05]  /*22570*/  @!P0 BRA `(.L_x_1662) ;  /* 0x0000000000408947 */ /* 0x000fea0003800000 */
[----:B------:R-:W-:Y:S01]  /*22580*/  MOV R2, 0x0 ;  /* 0x0000000000027802 */ /* 0x000fe20000000f00 */
[----:B------:R-:W-:Y:S01]  /*22590*/  ULDC.64 UR4, c[0x4][0xc0] ;  /* 0x0100300000047ab9 */ /* 0x000fe20000000a00 */
[----:B------:R-:W-:Y:S01]  /*225a0*/  ULDC.64 UR6, c[0x4][0xc8] ;  /* 0x0100320000067ab9 */ /* 0x000fe20000000a00 */
[----:B------:R-:W-:Y:S01]  /*225b0*/  ULDC.64 UR8, c[0x4][0x28] ;  /* 0x01000a0000087ab9 */ /* 0x000fe20000000a00 */
[----:B-1----:R-:W-:Y:S02]  /*225c0*/  IMAD.U32 R4, RZ, RZ, UR4 ;  /* 0x00000004ff047e24 */ /* 0x002fe4000f8e00ff */
[----:B------:R-:W1:Y:S01]  /*225d0*/  LDC.64 R2, c[0x4][R2] ;  /* 0x0100000002027b82 */ /* 0x000e620000000a00 */
[----:B------:R-:W-:Y:S02]  /*225e0*/  IMAD.U32 R5, RZ, RZ, UR5 ;  /* 0x00000005ff057e24 */ /* 0x000fe4000f8e00ff */
[----:B------:R-:W-:Y:S02]  /*225f0*/  IMAD.U32 R6, RZ, RZ, UR6 ;  /* 0x00000006ff067e24 */ /* 0x000fe4000f8e00ff */
[----:B------:R-:W-:-:S02]  /*22600*/  IMAD.U32 R7, RZ, RZ, UR7 ;  /* 0x00000007ff077e24 */ /* 0x000fc4000f8e00ff */
[----:B--2---:R-:W-:Y:S02]  /*22610*/  IMAD.U32 R10, RZ, RZ, UR8 ;  /* 0x00000008ff0a7e24 */ /* 0x004fe4000f8e00ff */
[----:B0-----:R-:W-:Y:S02]  /*22620*/  IMAD.U32 R11, RZ, RZ, UR9 ;  /* 0x00000009ff0b7e24 */ /* 0x001fe4000f8e00ff */
[----:B------:R-:W-:Y:S02]  /*22630*/  IMAD.MOV.U32 R8, RZ, RZ, 0x70 ;  /* 0x00000070ff087424 */ /* 0x000fe400078e00ff */
[----:B------:R-:W-:Y:S02]  /*22640*/  IMAD.MOV.U32 R12, RZ, RZ, 0x1 ;  /* 0x00000001ff0c7424 */ /* 0x000fe400078e00ff */
[----:B------:R-:W-:-:S07]  /*22650*/  IMAD.MOV.U32 R13, RZ, RZ, RZ ;  /* 0x000000ffff0d7224 */ /* 0x000fce00078e00ff */
[----:B------:R-:W-:-:S07]  /*22660*/  LEPC R20, `(.L_x_1662) ;  /* 0x000000001014794e */ /* 0x000fce0000000000 */
[----:B-1----:R-:W-:Y:S05]  /*22670*/  CALL.ABS.NOINC R2 ;  /* 0x0000000002007343 */ /* 0x002fea0003c00000 */
.L_x_1662:
[----:B------:R-:W-:Y:S05]  /*22680*/  BSYNC B6 ;  /* 0x0000000000067941 */ /* 0x000fea0003800000 */
.L_x_1661:
[----:B-1----:R-:W3:Y:S01]  /*22690*/  LDL.LU R0, [R1+0x44] ;  /* 0x0000440001007983 */ /* 0x002ee20000300800 */
[----:B------:R-:W1:Y:S01]  /*226a0*/  LDC R7, c[0x0][0x448] ;  /* 0x00011200ff077b82 */ /* 0x000e620000000800 */
[----:B------:R-:W-:Y:S01]  /*226b0*/  ULDC.64 UR4, c[0x0][0x2d8] ;  /* 0x0000b60000047ab9 */ /* 0x000fe20000000a00 */
[----:B------:R-:W-:Y:S01]  /*226c0*/  ULDC.64 UR6, c[0x0][0x280] ;  /* 0x0000a00000067ab9 */ /* 0x000fe20000000a00 */
[----:B------:R-:W3:Y:S04]  /*226d0*/  LDL.LU.64 R2, [R1+0x50] ;  /* 0x0000500001027983 */ /* 0x000ee80000300a00 */
[----:B------:R-:W4:Y:S01]  /*226e0*/  LDL R8, [R1+0x3c] ;  /* 0x00003c0001087983 */ /* 0x000f220000100800 */
[----:B------:R-:W0:Y:S01]  /*226f0*/  S2R R5, SR_TID.X ;  /* 0x0000000000057919 */ /* 0x000e220000002100 */
[----:B------:R-:W2:Y:S01]  /*22700*/  S2R R6, SR_TID.X ;  /* 0x0000000000067919 */ /* 0x000ea20000002100 */
[----:B0-----:R-:W-:-:S04]  /*22710*/  LOP3.LUT R5, R5, 0x7f, RZ, 0xc0, !PT ;  /* 0x0000007f05057812 */ /* 0x001fc800078ec0ff */
[----:B------:R-:W-:Y:S02]  /*22720*/  SHF.R.U32.HI R5, RZ, 0x3, R5 ;  /* 0x00000003ff057819 */ /* 0x000fe40000011605 */
[----:B--2---:R-:W-:-:S04]  /*22730*/  SHF.L.U32 R9, R6, 0x4, RZ ;  /* 0x0000000406097819 */ /* 0x004fc800000006ff */
[----:B------:R-:W-:Y:S01]  /*22740*/  LOP3.LUT R9, R5, 0x70, R9, 0xf8, !PT ;  /* 0x0000007005097812 */ /* 0x000fe200078ef809 */
[----:B---3--:R-:W-:Y:S01]  /*22750*/  IMAD.MOV.U32 R3, RZ, RZ, R0 ;  /* 0x000000ffff037224 */ /* 0x008fe200078e0000 */
[----:B------:R-:W-:-:S05]  /*22760*/  SHF.R.S32.HI R0, RZ, 0x1f, R18 ;  /* 0x0000001fff007819 */ /* 0x000fca0000011412 */
[----:B------:R-:W-:Y:S02]  /*22770*/  IMAD R0, R0, UR4, RZ ;  /* 0x0000000400007c24 */ /* 0x000fe4000f8e02ff */
[----:B------:R-:W-:-:S04]  /*22780*/  IMAD.WIDE.U32 R2, R18, UR4, R2 ;  /* 0x0000000412027c25 */ /* 0x000fc8000f8e0002 */
[----:B------:R-:W-:Y:S01]  /*22790*/  IMAD R0, R18, UR5, R0 ;  /* 0x0000000512007c24 */ /* 0x000fe2000f8e0200 */
[----:B------:R-:W-:Y:S02]  /*227a0*/  ULDC.64 UR4, c[0x0][0xa00] ;  /* 0x0002800000047ab9 */ /* 0x000fe40000000a00 */
[----:B------:R-:W-:Y:S01]  /*227b0*/  ISETP.NE.U32.AND P0, PT, RZ, UR4, PT ;  /* 0x00000004ff007c0c */ /* 0x000fe2000bf05070 */
[----:B------:R-:W-:Y:S01]  /*227c0*/  IMAD.IADD R3, R3, 0x1, R0 ;  /* 0x0000000103037824 */ /* 0x000fe200078e0200 */
[----:B------:R-:W-:Y:S02]  /*227d0*/  SHF.R.S32.HI R0, RZ, 0x1f, R19 ;  /* 0x0000001fff007819 */ /* 0x000fe40000011413 */
[----:B------:R-:W-:Y:S01]  /*227e0*/  ISETP.NE.AND.EX P0, PT, RZ, UR5, PT, P0 ;  /* 0x00000005ff007c0c */ /* 0x000fe2000bf05300 */
[----:B------:R-:W-:-:S03]  /*227f0*/  ULDC.64 UR4, c[0x0][0x2e0] ;  /* 0x0000b80000047ab9 */ /* 0x000fc60000000a00 */
[----:B------:R-:W-:Y:S02]  /*22800*/  SEL R4, R0, RZ, !P0 ;  /* 0x000000ff00047207 */ /* 0x000fe40004000000 */
[----:B------:R-:W-:Y:S02]  /*22810*/  SEL R0, R19, RZ, !P0 ;  /* 0x000000ff13007207 */ /* 0x000fe40004000000 */
[----:B-1----:R-:W-:Y:S01]  /*22820*/  ISETP.NE.AND P0, PT, R7, 0x1, PT ;  /* 0x000000010700780c */ /* 0x002fe20003f05270 */
[----:B------:R-:W-:-:S12]  /*22830*/  IMAD R4, R4, UR4, RZ ;  /* 0x0000000404047c24 */ /* 0x000fd8000f8e02ff */
[----:B------:R-:W0:Y:S01]  /*22840*/  @P0 LDC R5, c[0x0][0x44c] ;  /* 0x00011300ff050b82 */ /* 0x000e220000000800 */
[----:B------:R-:W-:-:S07]  /*22850*/  IMAD.WIDE.U32 R2, R0, UR4, R2 ;  /* 0x0000000400027c25 */ /* 0x000fce000f8e0002 */
[----:B------:R-:W1:Y:S01]  /*22860*/  @P0 LDC R6, c[0x0][0x450] ;  /* 0x00011400ff060b82 */ /* 0x000e620000000800 */
[----:B------:R-:W-:Y:S01]  /*22870*/  IMAD R0, R0, UR5, R4 ;  /* 0x0000000500007c24 */ /* 0x000fe2000f8e0204 */
[----:B------:R-:W-:Y:S01]  /*22880*/  ULDC.64 UR4, c[0x0][0x2d0] ;  /* 0x0000b40000047ab9 */ /* 0x000fe20000000a00 */
[----:B----4-:R-:W-:Y:S02]  /*22890*/  IMAD.IADD R4, R9, 0x1, R8 ;  /* 0x0000000109047824 */ /* 0x010fe400078e0208 */
[----:B------:R-:W2:Y:S01]  /*228a0*/  S2R R9, SR_TID.X ;  /* 0x0000000000097919 */ /* 0x000ea20000002100 */
[----:B------:R-:W-:Y:S02]  /*228b0*/  IMAD.IADD R3, R3, 0x1, R0 ;  /* 0x0000000103037824 */ /* 0x000fe400078e0200 */
[----:B------:R-:W-:Y:S02]  /*228c0*/  IMAD.MOV.U32 R0, RZ, RZ, R4 ;  /* 0x000000ffff007224 */ /* 0x000fe400078e0004 */
[----:B0-----:R-:W-:-:S05]  /*228d0*/  @P0 IMAD.HI.U32 R5, R4, R5, RZ ;  /* 0x0000000504050227 */ /* 0x001fca00078e00ff */
[----:B-1----:R-:W-:-:S05]  /*228e0*/  @P0 SHF.R.U32.HI R0, RZ, R6, R5 ;  /* 0x00000006ff000219 */ /* 0x002fca0000011605 */
[----:B------:R-:W-:-:S04]  /*228f0*/  IMAD.MOV R5, RZ, RZ, -R0 ;  /* 0x000000ffff057224 */ /* 0x000fc800078e0a00 */
[----:B------:R-:W-:Y:S01]  /*22900*/  IMAD R4, R7, R5, R4 ;  /* 0x0000000507047224 */ /* 0x000fe200078e0204 */
[----:B------:R-:W-:Y:S01]  /*22910*/  SHF.R.S32.HI R5, RZ, 0x1f, R0 ;  /* 0x0000001fff057819 */ /* 0x000fe20000011400 */
[----:B------:R-:W-:-:S04]  /*22920*/  IMAD.WIDE.U32 R2, R0, UR4, R2 ;  /* 0x0000000400027c25 */ /* 0x000fc8000f8e0002 */
[----:B------:R-:W-:Y:S02]  /*22930*/  IMAD R5, R5, UR4, RZ ;  /* 0x0000000405057c24 */ /* 0x000fe4000f8e02ff */
[----:B--2---:R-:W-:Y:S02]  /*22940*/  IMAD.SHL.U32 R9, R9, 0x10, RZ ;  /* 0x0000001009097824 */ /* 0x004fe400078e00ff */
[----:B------:R-:W-:Y:S01]  /*22950*/  IMAD R0, R0, UR5, R5 ;  /* 0x0000000500007c24 */ /* 0x000fe2000f8e0205 */
[----:B------:R-:W-:Y:S02]  /*22960*/  ULDC.64 UR4, c[0x0][0x2c8] ;  /* 0x0000b20000047ab9 */ /* 0x000fe40000000a00 */
[----:B------:R-:W-:Y:S01]  /*22970*/  LOP3.LUT R9, R9, 0x70, RZ, 0xc0, !PT ;  /* 0x0000007009097812 */ /* 0x000fe200078ec0ff */
[----:B------:R-:W-:Y:S01]  /*22980*/  IMAD.IADD R3, R3, 0x1, R0 ;  /* 0x0000000103037824 */ /* 0x000fe200078e0200 */
[----:B------:R-:W-:Y:S02]  /*22990*/  SHF.R.S32.HI R0, RZ, 0x1f, R4 ;  /* 0x0000001fff007819 */ /* 0x000fe40000011404 */
[----:B------:R-:W-:Y:S01]  /*229a0*/  LOP3.LUT R9, R9, 0x80, RZ, 0xfc, !PT ;  /* 0x0000008009097812 */ /* 0x000fe200078efcff */
[----:B------:R-:W-:-:S04]  /*229b0*/  IMAD.WIDE.U32 R2, R4, UR4, R2 ;  /* 0x0000000404027c25 */ /* 0x000fc8000f8e0002 */
[----:B------:R-:W-:Y:S01]  /*229c0*/  IMAD R0, R0, UR4, RZ ;  /* 0x0000000400007c24 */ /* 0x000fe2000f8e02ff */
[----:B------:R-:W-:Y:S02]  /*229d0*/  ULDC UR4, c[0x0][0x2b8] ;  /* 0x0000ae0000047ab9 */ /* 0x000fe40000000800 */
[----:B------:R-:W-:Y:S02]  /*229e0*/  ISETP.GE.AND P1, PT, R9, UR4, PT ;  /* 0x0000000409007c0c */ /* 0x000fe4000bf26270 */
[----:B------:R0:W5:Y:S01]  /*229f0*/  LDL R9, [R1+0x38] ;  /* 0x0000380001097983 */ /* 0x0001620000100800 */
[----:B------:R-:W1:Y:S01]  /*22a00*/  S2R R5, SR_TID.X ;  /* 0x0000000000057919 */ /* 0x000e620000002100 */
[----:B------:R-:W-:Y:S01]  /*22a10*/  IMAD R0, R4, UR5, R0 ;  /* 0x0000000504007c24 */ /* 0x000fe2000f8e0200 */
[----:B------:R-:W-:-:S04]  /*22a20*/  IADD3 R4, P2, R2, UR6, RZ ;  /* 0x0000000602047c10 */ /* 0x000fc8000ff5e0ff */
[----:B------:R-:W-:Y:S01]  /*22a30*/  IADD3.X R3, R3, UR7, R0, P2, !PT ;  /* 0x0000000703037c10 */ /* 0x000fe200097fe400 */
[----:B-1----:R-:W-:-:S05]  /*22a40*/  IMAD.SHL.U32 R10, R5, 0x10, RZ ;  /* 0x00000010050a7824 */ /* 0x002fca00078e00ff */
[----:B------:R-:W-:-:S04]  /*22a50*/  LOP3.LUT R10, R10, 0x70, RZ, 0xc0, !PT ;  /* 0x000000700a0a7812 */ /* 0x000fc800078ec0ff */
[----:B------:R-:W-:Y:S01]  /*22a60*/  ISETP.GE.AND P0, PT, R10, UR4, PT ;  /* 0x000000040a007c0c */ /* 0x000fe2000bf06270 */
[----:B------:R-:W-:-:S03]  /*22a70*/  UMOV UR4, 0xffffffff ;  /* 0xffffffff00047882 */ /* 0x000fc60000000000 */
[----:B0-----:R-:W-:Y:S09]  /*22a80*/  BRA.DIV UR4, `(.L_x_1663) ;  /* 0x0000006e04787947 */ /* 0x001ff2000b800000 */
[----:B------:R-:W0:Y:S01]  /*22a90*/  S2R R6, SR_TID.X ;  /* 0x0000000000067919 */ /* 0x000e220000002100 */
[----:B------:R-:W2:Y:S01]  /*22aa0*/  LDL.LU R11, [R1+0x3c] ;  /* 0x00003c00010b7983 */ /* 0x000ea20000300800 */
[----:B0-----:R-:W-:-:S04]  /*22ab0*/  LOP3.LUT R6, R6, 0x7f, RZ, 0xc0, !PT ;  /* 0x0000007f06067812 */ /* 0x001fc800078ec0ff */
[----:B------:R-:W-:Y:S02]  /*22ac0*/  SHF.R.U32.HI R8, RZ, 0x3, R6 ;  /* 0x00000003ff087819 */ /* 0x000fe40000011606 */
[----:B------:R-:W3:Y:S03]  /*22ad0*/  LDL.LU R6, [R1+0x40] ;  /* 0x0000400001067983 */ /* 0x000ee60000300800 */
[----:B--2---:R-:W-:-:S04]  /*22ae0*/  IMAD.IADD R0, R8, 0x1, R11 ;  /* 0x0000000108007824 */ /* 0x004fc800078e020b */
[----:B------:R-:W-:Y:S02]  /*22af0*/  VIADD R5, R0, 0x10 ;  /* 0x0000001000057836 */ /* 0x000fe40000000000 */
[----:B---3--:R-:W-:Y:S02]  /*22b00*/  IMAD R2, R6, R7, RZ ;  /* 0x0000000706027224 */ /* 0x008fe400078e02ff */
[----:B------:R-:W0:Y:S04]  /*22b10*/  SHFL.IDX PT, R7, R4, RZ, 0x181f ;  /* 0x00181fff04077589 */ /* 0x000e2800000e0000 */
[----:B------:R-:W1:Y:S01]  /*22b20*/  SHFL.IDX PT, R6, R3, RZ, 0x181f ;  /* 0x00181fff03067589 */ /* 0x000e6200000e0000 */
[-C--:B------:R-:W-:Y:S02]  /*22b30*/  ISETP.GE.AND P4, PT, R0, R2.reuse, PT ;  /* 0x000000020000720c */ /* 0x080fe40003f86270 */
[----:B------:R-:W-:-:S02]  /*22b40*/  ISETP.GE.AND P2, PT, R5, R2, PT ;  /* 0x000000020500720c */ /* 0x000fc40003f46270 */
[----:B------:R-:W2:Y:S04]  /*22b50*/  SHFL.IDX PT, R5, R4, 0x1, 0x181f ;  /* 0x00381f0004057f89 */ /* 0x000ea800000e0000 */
[----:B------:R-:W3:Y:S05]  /*22b60*/  SHFL.IDX PT, R8, R3, 0x1, 0x181f ;  /* 0x00381f0003087f89 */ /* 0x000eea00000e0000 */
        /* <DEDUP_REMOVED lines=8> */
[----:B---3--:R-:W-:-:S05]  /*22bf0*/  @!P2 IMAD.X R6, RZ, RZ, R8, P3 ;  /* 0x000000ffff06a224 */ /* 0x008fca00018e0608 */
[----:B------:R-:W-:-:S04]  /*22c00*/  @!P2 LOP3.LUT R7, R7, R6, RZ, 0x3c, !PT ;  /* 0x000000060707a212 */ /* 0x000fc800078e3cff */
[----:B------:R-:W-:Y:S01]  /*22c10*/  @!P2 LOP3.LUT R6, R7, R6, RZ, 0x3c, !PT ;  /* 0x000000060706a212 */ /* 0x000fe200078e3cff */
[----:B------:R-:W-:-:S03]  /*22c20*/  VIADD R5, R0, 0x20 ;  /* 0x0000002000057836 */ /* 0x000fc60000000000 */
[----:B------:R-:W-:-:S05]  /*22c30*/  @!P2 LOP3.LUT R7, R7, R6, RZ, 0x3c, !PT ;  /* 0x000000060707a212 */ /* 0x000fca00078e3cff */
[----:B------:R-:W-:Y:S04]  /*22c40*/  @!P2 LDGSTS.E.BYPASS.LTC128B.128 [R9+0x18800], desc[UR46][R6.64], !P0 ;  /* 0x188000000609afae */ /* 0x000fe8000c101d6e */
[----:B------:R0:W-:Y:S01]  /*22c50*/  @!P2 LDGSTS.E.BYPASS.LTC128B.128 [R9+0x1c800], desc[UR46][R6.64+0x80], !P1 ;  /* 0x1c8000800609afae */ /* 0x0001e2000c901d6e */
[----:B------:R-:W-:-:S03]  /*22c60*/  ISETP.GE.AND P2, PT, R5, R2, PT ;  /* 0x000000020500720c */ /* 0x000fc60003f46270 */
[----:B------:R-:W1:Y:S04]  /*22c70*/  SHFL.IDX PT, R5, R4, 0x2, 0x181f ;  /* 0x00581f0004057f89 */ /* 0x000e6800000e0000 */
[----:B0-----:R-:W0:Y:S06]  /*22c80*/  SHFL.IDX PT, R6, R3, 0x2, 0x181f ;  /* 0x00581f0003067f89 */ /* 0x001e2c00000e0000 */
[----:B-1----:R-:W-:-:S05]  /*22c90*/  @!P2 IADD3 R5, P3, R10, R5, RZ ;  /* 0x000000050a05a210 */ /* 0x002fca0007f7e0ff */
[----:B0-----:R-:W-:-:S04]  /*22ca0*/  @!P2 IMAD.X R6, RZ, RZ, R6, P3 ;  /* 0x000000ffff06a224 */ /* 0x001fc800018e0606 */
[----:B------:R-:W-:Y:S01]  /*22cb0*/  @!P2 IMAD.MOV.U32 R7, RZ, RZ, R6 ;  /* 0x000000ffff07a224 */ /* 0x000fe200078e0006 */
[----:B------:R-:W-:Y:S01]  /*22cc0*/  @!P2 MOV R6, R5 ;  /* 0x000000050006a202 */ /* 0x000fe20000000f00 */
[----:B------:R-:W-:-:S04]  /*22cd0*/  VIADD R5, R0, 0x30 ;  /* 0x0000003000057836 */ /* 0x000fc80000000000 */
[----:B------:R-:W-:Y:S04]  /*22ce0*/  @!P2 LDGSTS.E.BYPASS.LTC128B.128 [R9+0x19000], desc[UR46][R6.64], !P0 ;  /* 0x190000000609afae */ /* 0x000fe8000c101d6e */
[----:B------:R0:W-:Y:S01]  /*22cf0*/  @!P2 LDGSTS.E.BYPASS.LTC128B.128 [R9+0x1d000], desc[UR46][R6.64+0x80], !P1 ;  /* 0x1d0000800609afae */ /* 0x0001e2000c901d6e */
[----:B------:R-:W-:-:S03]  /*22d00*/  ISETP.GE.AND P2, PT, R5, R2, PT ;  /* 0x000000020500720c */ /* 0x000fc60003f46270 */
[----:B------:R-:W1:Y:S04]  /*22d10*/  SHFL.IDX PT, R5, R4, 0x3, 0x181f ;  /* 0x00781f0004057f89 */ /* 0x000e6800000e0000 */
[----:B0-----:R-:W0:Y:S06]  /*22d20*/  SHFL.IDX PT, R6, R3, 0x3, 0x181f ;  /* 0x00781f0003067f89 */ /* 0x001e2c00000e0000 */
[----:B-1----:R-:W-:-:S05]  /*22d30*/  @!P2 IADD3 R5, P3, R10, R5, RZ ;  /* 0x000000050a05a210 */ /* 0x002fca0007f7e0ff */
[----:B0-----:R-:W-:-:S04]  /*22d40*/  @!P2 IMAD.X R6, RZ, RZ, R6, P3 ;  /* 0x000000ffff06a224 */ /* 0x001fc800018e0606 */
[----:B------:R-:W-:Y:S02]  /*22d50*/  @!P2 IMAD.MOV.U32 R7, RZ, RZ, R6 ;  /* 0x000000ffff07a224 */ /* 0x000fe400078e0006 */
[----:B------:R-:W-:Y:S02]  /*22d60*/  @!P2 IMAD.MOV.U32 R6, RZ, RZ, R5 ;  /* 0x000000ffff06a224 */ /* 0x000fe400078e0005 */
[----:B------:R-:W-:-:S03]  /*22d70*/  VIADD R5, R0, 0x40 ;  /* 0x0000004000057836 */ /* 0x000fc60000000000 */
        /* <DEDUP_REMOVED lines=25> */
[----:B-1----:R-:W-:-:S04]  /*22f10*/  @!P2 IADD3 R5, P3, R10, R5, RZ ;  /* 0x000000050a05a210 */ /* 0x002fc80007f7e0ff */
[----:B0-----:R-:W-:-:S05]  /*22f20*/  @!P2 IADD3.X R6, RZ, R6, RZ, P3, !PT ;  /* 0x00000006ff06a210 */ /* 0x001fca0001ffe4ff */
[----:B------:R-:W-:Y:S02]  /*22f30*/  @!P2 IMAD.MOV.U32 R7, RZ, RZ, R6 ;  /* 0x000000ffff07a224 */ /* 0x000fe400078e0006 */
[----:B------:R-:W-:Y:S02]  /*22f40*/  @!P2 IMAD.MOV.U32 R6, RZ, RZ, R5 ;  /* 0x000000ffff06a224 */ /* 0x000fe400078e0005 */
[----:B------:R0:W1:Y:S04]  /*22f50*/  SHFL.IDX PT, R5, R3, 0x7, 0x181f ;  /* 0x00f81f0003057f89 */ /* 0x00006800000e0000 */
[----:B------:R0:W-:Y:S04]  /*22f60*/  @!P2 LDGSTS.E.BYPASS.LTC128B.128 [R9+0x1b000], desc[UR46][R6.64], !P0 ;  /* 0x1b0000000609afae */ /* 0x0001e8000c101d6e */
[----:B------:R0:W-:Y:S04]  /*22f70*/  @!P2 LDGSTS.E.BYPASS.LTC128B.128 [R9+0x1f000], desc[UR46][R6.64+0x80], !P1 ;  /* 0x1f0000800609afae */ /* 0x0001e8000c901d6e */
[----:B------:R0:W2:Y:S02]  /*22f80*/  SHFL.IDX PT, R3, R4, 0x7, 0x181f ;  /* 0x00f81f0004037f89 */ /* 0x0000a400000e0000 */
.L_x_1895:
[----:B------:R-:W-:Y:S01]  /*22f90*/  VIADD R0, R0, 0x70 ;  /* 0x0000007000007836 */ /* 0x000fe20000000000 */
[----:B------:R-:W-:Y:S04]  /*22fa0*/  BSSY B0, `(.L_x_1664) ;  /* 0x000000a000007945 */ /* 0x000fe80003800000 */
[----:B------:R-:W-:-:S13]  /*22fb0*/  ISETP.GE.AND P2, PT, R0, R2, PT ;  /* 0x000000020000720c */ /* 0x000fda0003f46270 */
[----:B------:R-:W-:Y:S05]  /*22fc0*/  @P2 BRA `(.L_x_1665) ;  /* 0x00000000001c2947 */ /* 0x000fea0003800000 */
[----:B--2---:R-:W-:-:S05]  /*22fd0*/  IADD3 R2, P2, R10, R3, RZ ;  /* 0x000000030a027210 */ /* 0x004fca0007f5e0ff */
[----:B01----:R-:W-:-:S05]  /*22fe0*/  IMAD.X R3, RZ, RZ, R5, P2 ;  /* 0x000000ffff037224 */ /* 0x003fca00010e0605 */
[----:B------:R-:W-:Y:S01]  /*22ff0*/  @!PT LDS RZ, [RZ] ;  /* 0x00000000fffff984 */ /* 0x000fe20000000800 */
[----:B------:R-:W-:Y:S01]  /*23000*/  @!PT LDS RZ, [RZ] ;  /* 0x00000000fffff984 */ /* 0x000fe20000000800 */
[----:B------:R-:W-:Y:S01]  /*23010*/  @!PT LDS RZ, [RZ] ;  /* 0x00000000fffff984 */ /* 0x000fe20000000800 */
[----:B------:R3:W-:Y:S04]  /*23020*/  LDGSTS.E.BYPASS.LTC128B.128 [R9+0x1b800], desc[UR46][R2.64], !P0 ;  /* 0x1b80000002097fae */ /* 0x0007e8000c101d6e */
[----:B------:R3:W-:Y:S02]  /*23030*/  LDGSTS.E.BYPASS.LTC128B.128 [R9+0x1f800], desc[UR46][R2.64+0x80], !P1 ;  /* 0x1f80008002097fae */ /* 0x0007e4000c901d6e */
.L_x_1665:
[----:B------:R-:W-:Y:S05]  /*23040*/  BSYNC B0 ;  /* 0x0000000000007941 */ /* 0x000fea0003800000 */
.L_x_1664:
[----:B0--3--:R0:W5:Y:S01]  /*23050*/  LDL R9, [R1] ;  /* 0x0000000001097983 */ /* 0x0091620000100800 */
[----:B------:R-:W-:Y:S01]  /*23060*/  PLOP3.LUT P0, PT, PT, PT, PT, 0x80, 0x0 ;  /* 0x000000000000781c */ /* 0x000fe20003f0f070 */
[----:B------:R-:W-:-:S12]  /*23070*/  NOP ;  /* 0x0000000000007918 */ /* 0x000fd80000000000 */
.L_x_1666:
[----:B------:R-:W3:Y:S01]  /*23080*/  LDL R2, [R1] ;  /* 0x0000000001027983 */ /* 0x000ee20000100800 */
[----:B------:R-:W-:Y:S02]  /*23090*/  PLOP3.LUT P1, PT, P1, P0, PT, 0xa2, 0x0 ;  /* 0x000000000000781c */ /* 0x000fe40000f21472 */
[----:B---3--:R-:W-:-:S08]  /*230a0*/  @P0 R2UR P1, UR4, R2 ;  /* 0x00000000020402ca */ /* 0x008fd00000020000 */
        /* <DEDUP_REMOVED lines=16> */
.L_x_1896:
[----:B------:R-:W-:Y:S05]  /*231b0*/  BSYNC B0 ;  /* 0x0000000000007941 */ /* 0x000fea0003800000 */
.L_x_1667:
[----:B------:R-:W3:Y:S04]  /*231c0*/  LDL.LU R3, [R1+0x48] ;  /* 0x0000480001037983 */ /* 0x000ee80000300800 */
[----:B--2---:R-:W2:Y:S01]  /*231d0*/  LDL R2, [R1+0x20] ;  /* 0x0000200001027983 */ /* 0x004ea20000100800 */
[----:B---3--:R-:W-:-:S05]  /*231e0*/  VIADD R0, R3, 0xfffffffe ;  /* 0xfffffffe03007836 */ /* 0x008fca0000000000 */
[----:B--2---:R-:W-:-:S13]  /*231f0*/  ISETP.GE.AND P0, PT, R0, R2, PT ;  /* 0x000000020000720c */ /* 0x004fda0003f06270 */
[----:B------:R-:W-:Y:S05]  /*23200*/  @!P0 BRA `(.L_x_1669) ;  /* 0x0000000c00e88947 */ /* 0x000fea0003800000 */
[----:B------:R2:W5:Y:S04]  /*23210*/  LDL.LU R6, [R1+0x4] ;  /* 0x0000040001067983 */ /* 0x0005680000300800 */
[----:B------:R2:W5:Y:S02]  /*23220*/  LDL.LU R7, [R1+0xc] ;  /* 0x00000c0001077983 */ /* 0x0005640000300800 */
.L_x_1691:
[----:B------:R-:W3:Y:S01]  /*23230*/  LDL R2, [R1+0x18] ;  /* 0x0000180001027983 */ /* 0x000ee20000100800 */
[----:B-----5:R-:W-:Y:S01]  /*23240*/  VIADD R3, R6, 0x1 ;  /* 0x0000000106037836 */ /* 0x020fe20000000000 */
[----:B------:R-:W-:Y:S05]  /*23250*/  YIELD ;  /* 0x0000000000007946 */ /* 0x000fea0003800000 */
[C---:B------:R-:W-:Y:S01]  /*23260*/  ISETP.NE.AND P0, PT, R3.reuse, 0x2, PT ;  /* 0x000000020300780c */ /* 0x040fe20003f05270 */
[----:B------:R-:W-:Y:S03]  /*23270*/  BSSY B0, `(.L_x_1670) ;  /* 0x000008d000007945 */ /* 0x000fe60003800000 */
[----:B--2---:R-:W-:-:S02]  /*23280*/  SEL R10, R3, RZ, P0 ;  /* 0x000000ff030a7207 */ /* 0x004fc40000000000 */
        /* <DEDUP_REMOVED lines=11> */
[----:B------:R-:W4:Y:S01]  /*23340*/  LDL R12, [R1+0x1c] ;  /* 0x00001c00010c7983 */ /* 0x000f220000100800 */
[----:B-1----:R-:W1:Y:S01]  /*23350*/  LDC R5, c[0x0][0x43c] ;  /* 0x00010f00ff057b82 */ /* 0x002e620000000800 */
[----:B------:R-:W-:Y:S02]  /*23360*/  ULDC.64 UR6, c[0x0][0x428] ;  /* 0x00010a0000067ab9 */ /* 0x000fe40000000a00 */
[----:B------:R-:W2:Y:S01]  /*23370*/  LDL R11, [R1+0x14] ;  /* 0x00001400010b7983 */ /* 0x000ea20000100800 */
[----:B-1----:R-:W-:-:S13]  /*23380*/  ISETP.NE.AND P0, PT, R5, 0x1, PT ;  /* 0x000000010500780c */ /* 0x002fda0003f05270 */
[----:B------:R-:W1:Y:S02]  /*23390*/  @P0 LDC.64 R2, c[0x0][0x440] ;  /* 0x00011000ff020b82 */ /* 0x000e640000000a00 */
[----:B-1----:R-:W-:-:S04]  /*233a0*/  @P0 IMAD.HI.U32 R4, R0, R2, RZ ;  /* 0x0000000200040227 */ /* 0x002fc800078e00ff */
[----:B------:R-:W-:Y:S01]  /*233b0*/  IMAD.MOV.U32 R2, RZ, RZ, R0 ;  /* 0x000000ffff027224 */ /* 0x000fe200078e0000 */
[----:B------:R-:W-:-:S04]  /*233c0*/  @P0 SHF.R.U32.HI R2, RZ, R3, R4 ;  /* 0x00000003ff020219 */ /* 0x000fc80000011604 */
[--C-:B------:R-:W-:Y:S01]  /*233d0*/  SHF.R.S32.HI R3, RZ, 0x1f, R2.reuse ;  /* 0x0000001fff037819 */ /* 0x100fe20000011402 */
[----:B------:R-:W-:-:S04]  /*233e0*/  IMAD.MOV R8, RZ, RZ, -R2 ;  /* 0x000000ffff087224 */ /* 0x000fc800078e0a02 */
[----:B------:R-:W-:Y:S02]  /*233f0*/  IMAD R8, R5, R8, R0 ;  /* 0x0000000805087224 */ /* 0x000fe400078e0200 */
[----:B----4-:R-:W-:-:S04]  /*23400*/  IMAD R4, R12, UR6, RZ ;  /* 0x000000060c047c24 */ /* 0x010fc8000f8e02ff */
[C---:B--2---:R-:W-:Y:S02]  /*23410*/  IMAD R4, R11.reuse, UR7, R4 ;  /* 0x000000070b047c24 */ /* 0x044fe4000f8e0204 */
[----:B------:R-:W-:-:S04]  /*23420*/  IMAD.WIDE.U32 R2, R11, UR6, R2 ;  /* 0x000000060b027c25 */ /* 0x000fc8000f8e0002 */
[----:B------:R-:W-:Y:S01]  /*23430*/  IMAD.IADD R3, R4, 0x1, R3 ;  /* 0x0000000104037824 */ /* 0x000fe200078e0203 */
[----:B------:R-:W-:-:S04]  /*23440*/  LEA R4, P0, R2, UR4, 0x2 ;  /* 0x0000000402047c11 */ /* 0x000fc8000f8010ff */
[----:B------:R-:W-:-:S05]  /*23450*/  LEA.HI.X R5, R2, UR5, R3, 0x2, P0 ;  /* 0x0000000502057c11 */ /* 0x000fca00080f1403 */
[----:B------:R4:W5:Y:S04]  /*23460*/  LDG.E R17, desc[UR46][R4.64] ;  /* 0x0000002e04117981 */ /* 0x000968000c1e1900 */
.L_x_1672:
[----:B------:R-:W4:Y:S01]  /*23470*/  LDL R3, [R1] ;  /* 0x0000000001037983 */ /* 0x000f220000100800 */
[----:B------:R-:W0:Y:S01]  /*23480*/  S2R R2, SR_TID.X ;  /* 0x0000000000027919 */ /* 0x000e220000002100 */
[----:B------:R-:W-:Y:S01]  /*23490*/  BSSY B1, `(.L_x_1673) ;  /* 0x0000007000017945 */ /* 0x000fe20003800000 */
[----:B0-----:R-:W-:-:S04]  /*234a0*/  LOP3.LUT R2, R2, 0x7f, RZ, 0xc0, !PT ;  /* 0x0000007f02027812 */ /* 0x001fc800078ec0ff */
[----:B------:R-:W-:Y:S01]  /*234b0*/  ISETP.NE.AND P1, PT, R2, RZ, PT ;  /* 0x000000ff0200720c */ /* 0x000fe20003f25270 */
[----:B----4-:R-:W-:Y:S01]  /*234c0*/  IMAD R4, R10, 0x8, R3 ;  /* 0x000000080a047824 */ /* 0x010fe200078e0203 */
[----:B------:R-:W-:-:S04]  /*234d0*/  SHF.L.U32 R3, R9, 0x1f, RZ ;  /* 0x0000001f09037819 */ /* 0x000fc800000006ff */
[----:B------:R-:W0:Y:S02]  /*234e0*/  SYNCS.PHASECHK.TRANS64.TRYWAIT P0, [R4+URZ+0x28480], R3 ;  /* 0x02848003040075a7 */ /* 0x000e24000800017f */
[----:B0-----:R-:W-:Y:S05]  /*234f0*/  @!P0 BRA `(.L_x_1674) ;  /* 0x0000006c00ac8947 */ /* 0x001fea0003800000 */
.L_x_1897:
[----:B------:R-:W-:Y:S05]  /*23500*/  BSYNC B1 ;  /* 0x0000000000017941 */ /* 0x000fea0003800000 */
.L_x_1673:
[----:B------:R-:W-:Y:S04]  /*23510*/  BSSY B1, `(.L_x_1675) ;  /* 0x0000009000017945 */ /* 0x000fe80003800000 */
[----:B------:R-:W-:Y:S05]  /*23520*/  @P1 BRA `(.L_x_1676) ;  /* 0x00000000001c1947 */ /* 0x000fea0003800000 */
[----:B------:R-:W1:Y:S02]  /*23530*/  S2R R2, SR_TID.X ;  /* 0x0000000000027919 */ /* 0x000e640000002100 */
[----:B-1----:R-:W-:Y:S02]  /*23540*/  LOP3.LUT R5, R2, 0x1f, RZ, 0xc0, !PT ;  /* 0x0000001f02057812 */ /* 0x002fe400078ec0ff */
[----:B------:R-:W-:Y:S02]  /*23550*/  MOV R2, 0x4000 ;  /* 0x0000400000027802 */ /* 0x000fe40000000f00 */
[----:B------:R-:W-:Y:S02]  /*23560*/  ISETP.NE.AND P0, PT, R5, RZ, PT ;  /* 0x000000ff0500720c */ /* 0x000fe40003f05270 */
[----:B------:R4:W-:Y:S11]  /*23570*/  SYNCS.ARRIVE.TRANS64 RZ, [R4+URZ+0x28470], R2 ;  /* 0x0284700204ff79a7 */ /* 0x0009f6000800003f */
[----:B----4-:R-:W-:Y:S05]  /*23580*/  @!P0 BRA `(.L_x_1676) ;  /* 0x0000000000048947 */ /* 0x010fea0003800000 */
[----:B------:R-:W-:Y:S01]  /*23590*/  BPT.TRAP 0x1 ;  /* 0x000000040000795c */ /* 0x000fe20000300000 */
.L_x_1676:
[----:B------:R-:W-:Y:S05]  /*235a0*/  BSYNC B1 ;  /* 0x0000000000017941 */ /* 0x000fea0003800000 */
.L_x_1675:
[----:B---3--:R-:W3:Y:S04]  /*235b0*/  LDL R9, [R1] ;  /* 0x0000000001097983 */ /* 0x008ee80000100800 */
[----:B------:R-:W3:Y:S04]  /*235c0*/  LDL R2, [R1+0x4] ;  /* 0x0000040001027983 */ /* 0x000ee80000100800 */
[----:B-1----:R-:W4:Y:S01]  /*235d0*/  LDL R5, [R1+0x24] ;  /* 0x0000240001057983 */ /* 0x002f220000100800 */
[----:B------:R-:W-:Y:S01]  /*235e0*/  IMAD.MOV.U32 R13, RZ, RZ, RZ ;  /* 0x000000ffff0d7224 */ /* 0x000fe200078e00ff */
[----:B------:R-:W-:Y:S01]  /*235f0*/  UIADD3 UR4, UP0, UR42, 0x470, URZ ;  /* 0x000004702a047890 */ /* 0x000fe2000ff1e03f */
[----:B------:R-:W-:Y:S01]  /*23600*/  PLOP3.LUT P0, PT, PT, PT, PT, 0x80, 0x0 ;  /* 0x000000000000781c */ /* 0x000fe20003f0f070 */
[----:B------:R-:W-:Y:S01]  /*23610*/  UMOV UR6, 0x0 ;  /* 0x0000000000067882 */ /* 0x000fe20000000000 */
[----:B------:R-:W-:Y:S01]  /*23620*/  UMOV UR7, 0x14f00000 ;  /* 0x14f0000000077882 */ /* 0x000fe20000000000 */
[----:B------:R-:W-:Y:S01]  /*23630*/  R2UR UR10, R13 ;  /* 0x000000000d0a72ca */ /* 0x000fe200000e0000 */
[----:B------:R-:W-:Y:S01]  /*23640*/  UIADD3.X UR5, URZ, UR43, URZ, UP0, !UPT ;  /* 0x0000002b3f057290 */ /* 0x000fe200087fe43f */
[----:B---3--:R-:W-:-:S02]  /*23650*/  IMAD R2, R2, 0x4000, R9 ;  /* 0x0000400002027824 */ /* 0x008fc400078e0209 */
[----:B----4-:R-:W-:Y:S02]  /*23660*/  IMAD R8, R8, 0x40, R5 ;  /* 0x0000004008087824 */ /* 0x010fe400078e0205 */
[----:B------:R-:W-:Y:S02]  /*23670*/  VIADD R5, R4, 0x28470 ;  /* 0x0002847004057836 */ /* 0x000fe40000000000 */
[----:B------:R-:W-:-:S07]  /*23680*/  VIADD R9, R2, 0x10000 ;  /* 0x0001000002097836 */ /* 0x000fce0000000000 */
.L_x_1677:
[----:B------:R-:W-:-:S13]  /*23690*/  @P0 ELECT P2, URZ, PT ;  /* 0x00000000003f082f */ /* 0x000fda0003840000 */
[----:B-----5:R-:W-:Y:S02]  /*236a0*/  @P2 R2UR UR13, R17 ;  /* 0x00000000110d22ca */ /* 0x020fe400000e0000 */
        /* <DEDUP_REMOVED lines=14> */
.L_x_1678:
        /* <DEDUP_REMOVED lines=13> */
.L_x_1898:
[----:B------:R-:W-:Y:S05]  /*23860*/  BSYNC B1 ;  /* 0x0000000000017941 */ /* 0x000fea0003800000 */
.L_x_1679:
[----:B------:R-:W-:Y:S01]  /*23870*/  BSSY B1, `(.L_x_1681) ;  /* 0x000000b000017945 */ /* 0x000fe20003800000 */
[----:B------:R-:W-:Y:S02]  /*23880*/  IMAD.MOV.U32 R10, RZ, RZ, 0x0 ;  /* 0x00000000ff0a7424 */ /* 0x000fe400078e00ff */
[----:B------:R-:W-:Y:S01]  /*23890*/  IMAD.MOV.U32 R11, RZ, RZ, 0x14f00000 ;  /* 0x14f00000ff0b7424 */ /* 0x000fe200078e00ff */
[----:B------:R-:W-:Y:S06]  /*238a0*/  @P1 BRA `(.L_x_1682) ;  /* 0x00000000001c1947 */ /* 0x000fec0003800000 */
[----:B------:R-:W3:Y:S01]  /*238b0*/  S2R R5, SR_TID.X ;  /* 0x0000000000057919 */ /* 0x000ee20000002100 */
[----:B01----:R-:W-:-:S04]  /*238c0*/  IMAD.MOV.U32 R3, RZ, RZ, 0x4000 ;  /* 0x00004000ff037424 */ /* 0x003fc800078e00ff */
[----:B------:R4:W-:Y:S01]  /*238d0*/  SYNCS.ARRIVE.TRANS64 RZ, [R4+URZ+0x28430], R3 ;  /* 0x0284300304ff79a7 */ /* 0x0009e2000800003f */
[----:B---3--:R-:W-:-:S04]  /*238e0*/  LOP3.LUT R5, R5, 0x1f, RZ, 0xc0, !PT ;  /* 0x0000001f05057812 */ /* 0x008fc800078ec0ff */
[----:B------:R-:W-:-:S13]  /*238f0*/  ISETP.NE.AND P0, PT, R5, RZ, PT ;  /* 0x000000ff0500720c */ /* 0x000fda0003f05270 */
[----:B----4-:R-:W-:Y:S05]  /*23900*/  @!P0 BRA `(.L_x_1682) ;  /* 0x0000000000048947 */ /* 0x010fea0003800000 */
[----:B------:R-:W-:Y:S01]  /*23910*/  BPT.TRAP 0x1 ;  /* 0x000000040000795c */ /* 0x000fe20000300000 */
.L_x_1682:
[----:B------:R-:W-:Y:S05]  /*23920*/  BSYNC B1 ;  /* 0x0000000000017941 */ /* 0x000fea0003800000 */
.L_x_1681:
[----:B------:R-:W-:Y:S01]  /*23930*/  R2UR UR10, R13 ;  /* 0x000000000d0a72ca */ /* 0x000fe200000e0000 */
[----:B------:R-:W-:Y:S01]  /*23940*/  UIADD3 UR4, UP0, UR42, 0x370, URZ ;  /* 0x000003702a047890 */ /* 0x000fe2000ff1e03f */
[----:B------:R-:W-:Y:S01]  /*23950*/  R2UR UR6, R10 ;  /* 0x000000000a0672ca */ /* 0x000fe200000e0000 */
[----:B01----:R-:W-:Y:S01]  /*23960*/  VIADD R4, R4, 0x28430 ;  /* 0x0002843004047836 */ /* 0x003fe20000000000 */
[----:B------:R-:W-:Y:S01]  /*23970*/  R2UR UR7, R11 ;  /* 0x000000000b0772ca */ /* 0x000fe200000e0000 */
[----:B------:R-:W-:Y:S01]  /*23980*/  VIADD R3, R2, 0x20000 ;  /* 0x0002000002037836 */ /* 0x000fe20000000000 */
[----:B------:R-:W-:Y:S01]  /*23990*/  PLOP3.LUT P0, PT, PT, PT, PT, 0x80, 0x0 ;  /* 0x000000000000781c */ /* 0x000fe20003f0f070 */
[----:B------:R-:W-:-:S12]  /*239a0*/  UIADD3.X UR5, URZ, UR43, URZ, UP0, !UPT ;  /* 0x0000002b3f057290 */ /* 0x000fd800087fe43f */
.L_x_1683:
        /* <DEDUP_REMOVED lines=15> */
.L_x_1684:
        /* <DEDUP_REMOVED lines=9> */
[----:B----4-:R-:W-:Y:S05]  /*23b30*/  @P0 BRA.U.ANY `(.L_x_1684) ;  /* 0xfffffffd00d80947 */ /* 0x010fea000393ffff */
.L_x_1671:
[----:B------:R-:W-:Y:S05]  /*23b40*/  BSYNC B0 ;  /* 0x0000000000007941 */ /* 0x000fea0003800000 */
.L_x_1670:
[----:B------:R-:W-:-:S06]  /*23b50*/  UISETP.NE.AND UP0, UPT, UR36, 0x3, UPT ;  /* 0x000000032400788c */ /* 0x000fcc000bf05270 */
[----:B------:R-:W-:-:S13]  /*23b60*/  PLOP3.LUT P0, PT, PT, PT, UP0, 0x80, 0x0 ;  /* 0x000000000000781c */ /* 0x000fda0003f0f008 */
[----:B------:R-:W-:Y:S05]  /*23b70*/  @!P0 BRA `(.L_x_1685) ;  /* 0x0000000000048947 */ /* 0x000fea0003800000 */
[----:B------:R-:W-:Y:S01]  /*23b80*/  BPT.TRAP 0x1 ;  /* 0x000000040000795c */ /* 0x000fe20000300000 */
.L_x_1685:
[----:B------:R-:W4:Y:S01]  /*23b90*/  LDL R3, [R1] ;  /* 0x0000000001037983 */ /* 0x000f220000100800 */
[----:B------:R-:W-:Y:S01]  /*23ba0*/  MOV R2, UR38 ;  /* 0x0000002600027c02 */ /* 0x000fe20008000f00 */
[----:B------:R-:W-:Y:S03]  /*23bb0*/  BSSY B0, `(.L_x_1686) ;  /* 0x0000007000007945 */ /* 0x000fe60003800000 */
[----:B------:R-:W-:Y:S02]  /*23bc0*/  ISETP.NE.AND P1, PT, R2, 0x3, PT ;  /* 0x000000030200780c */ /* 0x000fe40003f25270 */
[----:B------:R-:W-:-:S04]  /*23bd0*/  LOP3.LUT R2, R7, 0x1, RZ, 0x3c, !PT ;  /* 0x0000000107027812 */ /* 0x000fc800078e3cff */
[----:B------:R-:W-:Y:S01]  /*23be0*/  SHF.L.U32 R2, R2, 0x1f, RZ ;  /* 0x0000001f02027819 */ /* 0x000fe200000006ff */
[----:B----4-:R-:W-:-:S04]  /*23bf0*/  IMAD R20, R6, 0x8, R3 ;  /* 0x0000000806147824 */ /* 0x010fc800078e0203 */
[----:B------:R-:W4:Y:S02]  /*23c00*/  SYNCS.PHASECHK.TRANS64.TRYWAIT P0, [R20+URZ+0x28470], R2 ;  /* 0x02847002140075a7 */ /* 0x000f24000800017f */
[----:B----4-:R-:W-:Y:S05]  /*23c10*/  @!P0 BRA `(.L_x_1687) ;  /* 0x00000068000c8947 */ /* 0x010fea0003800000 */
.L_x_1899:
[----:B------:R-:W-:Y:S05]  /*23c20*/  BSYNC B0 ;  /* 0x0000000000007941 */ /* 0x000fea0003800000 */
.L_x_1686:
[----:B------:R-:W-:Y:S05]  /*23c30*/  @!P1 BRA `(.L_x_1688) ;  /* 0x0000000000049947 */ /* 0x000fea0003800000 */
[----:B------:R-:W-:Y:S01]  /*23c40*/  BPT.TRAP 0x1 ;  /* 0x000000040000795c */ /* 0x000fe20000300000 */
.L_x_1688:
[----:B----4-:R-:W-:Y:S01]  /*23c50*/  SHF.L.U32 R2, R7, 0x1f, RZ ;  /* 0x0000001f07027819 */ /* 0x010fe200000006ff */
[----:B------:R-:W-:-:S03]  /*23c60*/  IMAD.SHL.U32 R12, R6, 0x4000, RZ ;  /* 0x00004000060c7824 */ /* 0x000fc600078e00ff */
[----:B------:R-:W4:Y:S02]  /*23c70*/  SYNCS.PHASECHK.TRANS64.TRYWAIT P0, [R20+URZ+0x28460], R2 ;  /* 0x02846002140075a7 */ /* 0x000f24000800017f */
[----:B----4-:R-:W-:Y:S05]  /*23c80*/  @!P0 BRA `(.L_x_1689) ;  /* 0x0000006800048947 */ /* 0x010fea0003800000 */
.L_x_1900:
[----:B------:R-:W4:Y:S04]  /*23c90*/  LDL R4, [R1+0x30] ;  /* 0x0000300001047983 */ /* 0x000f280000100800 */
[----:B------:R-:W5:Y:S04]  /*23ca0*/  LDL R13, [R1] ;  /* 0x00000000010d7983 */ /* 0x000f680000100800 */
[----:B------:R-:W2:Y:S04]  /*23cb0*/  LDL R3, [R1+0x34] ;  /* 0x0000340001037983 */ /* 0x000ea80000100800 */
[----:B------:R-:W3:Y:S01]  /*23cc0*/  LDL R14, [R1+0x28] ;  /* 0x00002800010e7983 */ /* 0x000ee20000100800 */
[----:B------:R-:W-:Y:S05]  /*23cd0*/  WARPSYNC.ALL ;  /* 0x0000000000007948 */ /* 0x000fea0003800000 */
[----:B----4-:R-:W-:-:S05]  /*23ce0*/  LOP3.LUT R2, R12, R4, RZ, 0xfc, !PT ;  /* 0x000000040c027212 */ /* 0x010fca00078efcff */
[----:B-----5:R-:W-:-:S05]  /*23cf0*/  IMAD.IADD R2, R13, 0x1, R2 ;  /* 0x000000010d027824 */ /* 0x020fca00078e0202 */
[----:B-1----:R-:W1:Y:S01]  /*23d00*/  LDSM.16.MT88.4 R4, [R2+0x10000] ;  /* 0x010000000204783b */ /* 0x002e620000004200 */
[----:B--2---:R-:W-:Y:S01]  /*23d10*/  IMAD.IADD R3, R3, 0x1, R2 ;  /* 0x0000000103037824 */ /* 0x004fe200078e0202 */
[----:B---3--:R-:W-:Y:S02]  /*23d20*/  LOP3.LUT R21, R12, R14, RZ, 0xfc, !PT ;  /* 0x0000000e0c157212 */ /* 0x008fe400078efcff */
[C-C-:B-1----:R-:W-:Y:S02]  /*23d30*/  PRMT R8, R4.reuse, 0x6420, R5.reuse ;  /* 0x0000642004087816 */ /* 0x142fe40000000005 */
[----:B------:R-:W-:Y:S02]  /*23d40*/  PRMT R9, R4, 0x7531, R5 ;  /* 0x0000753104097816 */ /* 0x000fe40000000005 */
[C-C-:B------:R-:W-:Y:S02]  /*23d50*/  PRMT R10, R6.reuse, 0x6420, R7.reuse ;  /* 0x00006420060a7816 */ /* 0x140fe40000000007 */
[----:B------:R-:W-:-:S02]  /*23d60*/  PRMT R11, R6, 0x7531, R7 ;  /* 0x00007531060b7816 */ /* 0x000fc40000000007 */
[----:B------:R-:W1:Y:S01]  /*23d70*/  LDSM.16.MT88.4 R4, [R3+0x10000] ;  /* 0x010000000304783b */ /* 0x000e620000004200 */
[----:B------:R-:W-:-:S05]  /*23d80*/  IMAD.IADD R21, R13, 0x1, R21 ;  /* 0x000000010d157824 */ /* 0x000fca00078e0215 */
[----:B------:R1:W-:Y:S02]  /*23d90*/  STSM.16.M88.4 [R21+0x8000], R8 ;  /* 0x0080000815007844 */ /* 0x0003e40000000200 */
        /* <DEDUP_REMOVED lines=23> */
[----:B------:R-:W1:Y:S02]  /*23f10*/  LDSM.16.MT88.4 R4, [R3+0x11000] ;  /* 0x011000000304783b */ /* 0x000e640000004200 */
[C-C-:B-1----:R-:W-:Y:S02]  /*23f20*/  PRMT R8, R4.reuse, 0x6420, R5.reuse ;  /* 0x0000642004087816 */ /* 0x142fe40000000005 */
[----:B------:R-:W-:Y:S02]  /*23f30*/  PRMT R9, R4, 0x7531, R5 ;  /* 0x0000753104097816 */ /* 0x000fe40000000005 */
[----:B------:R-:W-:-:S02]  /*23f40*/  PRMT R10, R6, 0x6420, R7 ;  /* 0x00006420060a7816 */ /* 0x000fc40000000007 */
[----:B---3--:R-:W-:Y:S02]  /*23f50*/  IADD3 R21, R11, 0x8000, R21 ;  /* 0x000080000b157810 */ /* 0x008fe40007ffe015 */
[----:B------:R-:W-:-:S03]  /*23f60*/  PRMT R11, R6, 0x7531, R7 ;  /* 0x00007531060b7816 */ /* 0x000fc60000000007 */
[----:B------:R-:W-:Y:S04]  /*23f70*/  STSM.16.M88.4 [R21], R12 ;  /* 0x0000000c15007844 */ /* 0x000fe80000000200 */
[----:B------:R-:W-:Y:S04]  /*23f80*/  STSM.16.M88.4 [R21+0x1000], R8 ;  /* 0x0010000815007844 */ /* 0x000fe80000000200 */
[----:B------:R-:W1:Y:S02]  /*23f90*/  LDSM.16.MT88.4 R4, [R2+0x13000] ;  /* 0x013000000204783b */ /* 0x000e640000004200 */
[----:B-1----:R-:W-:-:S02]  /*23fa0*/  PRMT R12, R4, 0x6420, R5 ;  /* 0x00006420040c7816 */ /* 0x002fc40000000005 */
[----:B------:R-:W-:Y:S02]  /*23fb0*/  PRMT R13, R4, 0x7531, R5 ;  /* 0x00007531040d7816 */ /* 0x000fe40000000005 */
[C-C-:B------:R-:W-:Y:S02]  /*23fc0*/  PRMT R14, R6.reuse, 0x6420, R7.reuse ;  /* 0x00006420060e7816 */ /* 0x140fe40000000007 */
[----:B------:R-:W-:Y:S02]  /*23fd0*/  PRMT R15, R6, 0x7531, R7 ;  /* 0x00007531060f7816 */ /* 0x000fe40000000007 */
[----:B------:R-:W1:Y:S04]  /*23fe0*/  LDSM.16.MT88.4 R4, [R3+0x13000] ;  /* 0x013000000304783b */ /* 0x000e680000004200 */
[----:B------:R2:W-:Y:S01]  /*23ff0*/  STSM.16.M88.4 [R21+0x2000], R12 ;  /* 0x0020000c15007844 */ /* 0x0005e20000000200 */
[----:B-1----:R-:W-:-:S02]  /*24000*/  PRMT R8, R4, 0x6420, R5 ;  /* 0x0000642004087816 */ /* 0x002fc40000000005 */
[----:B------:R-:W-:Y:S02]  /*24010*/  PRMT R9, R4, 0x7531, R5 ;  /* 0x0000753104097816 */ /* 0x000fe40000000005 */
        /* <DEDUP_REMOVED lines=8> */
[----:B-1----:R-:W1:Y:S01]  /*240a0*/  FENCE.VIEW.ASYNC.S ;  /* 0x00000000000073c6 */ /* 0x002e620000000000 */
[----:B------:R-:W-:Y:S05]  /*240b0*/  @!P1 BRA `(.L_x_1690) ;  /* 0x0000000000049947 */ /* 0x000fea0003800000 */
[----:B------:R-:W-:Y:S01]  /*240c0*/  BPT.TRAP 0x1 ;  /* 0x000000040000795c */ /* 0x000fe20000300000 */
.L_x_1690:
[----:B------:R-:W3:Y:S01]  /*240d0*/  S2R R2, SR_TID.X ;  /* 0x0000000000027919 */ /* 0x000ee20000002100 */
[----:B-1----:R1:W-:Y:S01]  /*240e0*/  SYNCS.ARRIVE.TRANS64.A1T0 RZ, [R20+URZ+0x28450], RZ ;  /* 0x028450ff14ff79a7 */ /* 0x0023e2000810003f */
[----:B------:R4:W5:Y:S04]  /*240f0*/  LDL R6, [R1+0x4] ;  /* 0x0000040001067983 */ /* 0x0009680000100800 */
[----:B------:R4:W5:Y:S01]  /*24100*/  LDL R7, [R1+0xc] ;  /* 0x00000c0001077983 */ /* 0x0009620000100800 */
[----:B---3--:R-:W-:-:S03]  /*24110*/  LOP3.LUT R3, R2, 0x7f, RZ, 0xc0, !PT ;  /* 0x0000007f02037812 */ /* 0x008fc600078ec0ff */
[----:B------:R-:W3:Y:S01]  /*24120*/  LDL R2, [R1+0x20] ;  /* 0x0000200001027983 */ /* 0x000ee20000100800 */
[----:B------:R-:W-:Y:S01]  /*24130*/  BAR.SYNC.DEFER_BLOCKING 0x2, 0x80 ;  /* 0x0082000000007b1d */ /* 0x000fe20000010000 */
[----:B------:R-:W-:-:S13]  /*24140*/  ISETP.NE.AND P0, PT, R3, RZ, PT ;  /* 0x000000ff0300720c */ /* 0x000fda0003f05270 */
[----:B-1----:R-:W-:-:S05]  /*24150*/  @!P0 VIADD R20, R20, 0x28480 ;  /* 0x0002848014148836 */ /* 0x002fca0000000000 */
[----:B------:R-:W-:-:S04]  /*24160*/  @!P0 PRMT R20, RZ, 0x654, R20 ;  /* 0x00000654ff148816 */ /* 0x000fc80000000014 */
[----:B------:R4:W-:Y:S01]  /*24170*/  @!P0 SYNCS.ARRIVE.TRANS64.RED.A1T0 RZ, [R20+URZ], RZ ;  /* 0x000000ff14ff89a7 */ /* 0x0009e2000810043f */
[C---:B---3--:R-:W-:Y:S01]  /*24180*/  ISETP.GT.AND P0, PT, R0.reuse, R2, PT ;  /* 0x000000020000720c */ /* 0x048fe20003f04270 */
[----:B------:R-:W-:-:S12]  /*24190*/  VIADD R0, R0, 0xffffffff ;  /* 0xffffffff00007836 */ /* 0x000fd80000000000 */
[----:B----4-:R-:W-:Y:S05]  /*241a0*/  @P0 BRA `(.L_x_1691) ;  /* 0xfffffff000200947 */ /* 0x010fea000383ffff */
.L_x_1669:
[----:B------:R-:W3:Y:S01]  /*241b0*/  S2R R2, SR_TID.X ;  /* 0x0000000000027919 */ /* 0x000ee20000002100 */
[----:B------:R-:W-:Y:S01]  /*241c0*/  BSSY B0, `(.L_x_1692) ;  /* 0x0000010000007945 */ /* 0x000fe20003800000 */
[----:B---3--:R-:W-:-:S04]  /*241d0*/  LOP3.LUT R2, R2, 0x7f, RZ, 0xc0, !PT ;  /* 0x0000007f02027812 */ /* 0x008fc800078ec0ff */
[----:B------:R-:W-:-:S13]  /*241e0*/  ISETP.NE.AND P0, PT, R2, RZ, PT ;  /* 0x000000ff0200720c */ /* 0x000fda0003f05270 */
[----:B------:R-:W-:Y:S05]  /*241f0*/  @P0 BRA `(.L_x_1693) ;  /* 0x0000000000300947 */ /* 0x000fea0003800000 */
[----:B------:R-:W3:Y:S01]  /*24200*/  S2R R2, SR_LANEID ;  /* 0x0000000000027919 */ /* 0x000ee20000000000 */
[----:B------:R-:W-:Y:S01]  /*24210*/  VOTEU.ANY UR4, UPT, PT ;  /* 0x0000000000047886 */ /* 0x000fe200038e0100 */
[----:B-1----:R-:W1:Y:S01]  /*24220*/  LDC.64 R4, c[0x0][0xc60] ;  /* 0x00031800ff047b82 */ /* 0x002e620000000a00 */
[----:B------:R-:W3:Y:S02]  /*24230*/  FLO.U32 R0, UR4 ;  /* 0x0000000400007d00 */ /* 0x000ee400080e0000 */
[----:B---3--:R-:W-:-:S06]  /*24240*/  ISETP.EQ.U32.AND P1, PT, R0, R2, PT ;  /* 0x000000020000720c */ /* 0x008fcc0003f22070 */
[----:B------:R-:W1:Y:S07]  /*24250*/  POPC R2, UR4 ;  /* 0x0000000400027d09 */ /* 0x000e6e0008000000 */
[----:B-1----:R-:W3:Y:S04]  /*24260*/  @P1 ATOMG.E.ADD.STRONG.GPU PT, R2, desc[UR46][R4.64], R2 ;  /* 0x00000002040219a8 */ /* 0x002ee800081ee1ee */
[----:B---3--:R1:W3:Y:S02]  /*24270*/  SHFL.IDX PT, R2, R2, R0, 0x1f ;  /* 0x00001f0002027589 */ /* 0x0082e400000e0000 */
[----:B-1----:R-:W1:Y:S02]  /*24280*/  S2R R0, SR_LTMASK ;  /* 0x0000000000007919 */ /* 0x002e640000003900 */
[----:B-1----:R-:W-:-:S06]  /*24290*/  LOP3.LUT R0, R0, UR4, RZ, 0xc0, !PT ;  /* 0x0000000400007c12 */ /* 0x002fcc000f8ec0ff */
[----:B------:R-:W3:Y:S02]  /*242a0*/  POPC R0, R0 ;  /* 0x0000000000007309 */ /* 0x000ee40000000000 */
[----:B---3--:R-:W-:-:S07]  /*242b0*/  IADD3 R16, R2, UR37, R0 ;  /* 0x0000002502107c10 */ /* 0x008fce000fffe000 */
.L_x_1693:
[----:B------:R-:W-:Y:S05]  /*242c0*/  BSYNC B0 ;  /* 0x0000000000007941 */ /* 0x000fea0003800000 */
.L_x_1692:
[----:B------:R-:W-:-:S06]  /*242d0*/  UISETP.NE.AND UP0, UPT, UR36, 0x3, UPT ;  /* 0x000000032400788c */ /* 0x000fcc000bf05270 */
[----:B------:R-:W-:-:S13]  /*242e0*/  PLOP3.LUT P1, PT, PT, PT, UP0, 0x80, 0x0 ;  /* 0x000000000000781c */ /* 0x000fda0003f2f008 */
[----:B------:R-:W-:Y:S05]  /*242f0*/  @!P1 BRA `(.L_x_1694) ;  /* 0x0000000000049947 */ /* 0x000fea0003800000 */
[----:B------:R-:W-:Y:S01]  /*24300*/  BPT.TRAP 0x1 ;  /* 0x000000040000795c */ /* 0x000fe20000300000 */
.L_x_1694:
[----:B------:R-:W3:Y:S04]  /*24310*/  LDL R4, [R1+0xc] ;  /* 0x00000c0001047983 */ /* 0x000ee80000100800 */
[----:B------:R-:W4:Y:S04]  /*24320*/  LDL R3, [R1] ;  /* 0x0000000001037983 */ /* 0x000f280000100800 */
[----:B------:R-:W4:Y:S01]  /*24330*/  LDL R2, [R1+0x4] ;  /* 0x0000040001027983 */ /* 0x000f220000100800 */
[----:B------:R-:W-:Y:S01]  /*24340*/  IMAD.U32 R0, RZ, RZ, UR38 ;  /* 0x00000026ff007e24 */ /* 0x000fe2000f8e00ff */
[----:B------:R-:W-:Y:S04]  /*24350*/  BSSY B0, `(.L_x_1695) ;  /* 0x0000007000007945 */ /* 0x000fe80003800000 */
[----:B------:R-:W-:-:S02]  /*24360*/  ISETP.NE.AND P2, PT, R0, 0x3, PT ;  /* 0x000000030000780c */ /* 0x000fc40003f45270 */
[----:B---3--:R-:W-:-:S04]  /*24370*/  LOP3.LUT R0, R4, 0x1, RZ, 0x3c, !PT ;  /* 0x0000000104007812 */ /* 0x008fc800078e3cff */
[----:B------:R-:W-:Y:S01]  /*24380*/  SHF.L.U32 R0, R0, 0x1f, RZ ;  /* 0x0000001f00007819 */ /* 0x000fe200000006ff */
[----:B----4-:R-:W-:-:S04]  /*24390*/  IMAD R17, R2, 0x8, R3 ;  /* 0x0000000802117824 */ /* 0x010fc800078e0203 */
[----:B------:R-:W3:Y:S02]  /*243a0*/  SYNCS.PHASECHK.TRANS64.TRYWAIT P1, [R17+URZ+0x28470], R0 ;  /* 0x02847000110075a7 */ /* 0x000ee4000802017f */
[----:B---3--:R-:W-:Y:S05]  /*243b0*/  @!P1 BRA `(.L_x_1696) ;  /* 0x00000060004c9947 */ /* 0x008fea0003800000 */
.L_x_1901:
[----:B------:R-:W-:Y:S05]  /*243c0*/  BSYNC B0 ;  /* 0x0000000000007941 */ /* 0x000fea0003800000 */
.L_x_1695:
[----:B------:R-:W-:Y:S05]  /*243d0*/  @!P2 BRA `(.L_x_1697) ;  /* 0x000000000004a947 */ /* 0x000fea0003800000 */
[----:B------:R-:W-:Y:S01]  /*243e0*/  BPT.TRAP 0x1 ;  /* 0x000000040000795c */ /* 0x000fe20000300000 */
.L_x_1697:
[----:B---3--:R-:W3:Y:S02]  /*243f0*/  LDL R0, [R1+0xc] ;  /* 0x00000c0001007983 */ /* 0x008ee40000100800 */
[----:B---3--:R-:W-:-:S04]  /*24400*/  SHF.L.U32 R0, R0, 0x1f, RZ ;  /* 0x0000001f00007819 */ /* 0x008fc800000006ff */
[----:B------:R-:W3:Y:S02]  /*24410*/  SYNCS.PHASECHK.TRANS64.TRYWAIT P1, [R17+URZ+0x28460], R0 ;  /* 0x02846000110075a7 */ /* 0x000ee4000802017f */
[----:B---3--:R-:W-:Y:S05]  /*24420*/  @!P1 BRA `(.L_x_1698) ;  /* 0x0000006000449947 */ /* 0x008fea0003800000 */
.L_x_1902:
[----:B------:R-:W3:Y:S04]  /*24430*/  LDL R18, [R1+0x4] ;  /* 0x0000040001127983 */ /* 0x000ee80000100800 */
[----:B------:R-:W4:Y:S04]  /*24440*/  LDL R2, [R1+0x30] ;  /* 0x0000300001027983 */ /* 0x000f280000100800 */
[----:B--2---:R-:W2:Y:S04]  /*24450*/  LDL R12, [R1] ;  /* 0x00000000010c7983 */ /* 0x004ea80000100800 */
[----:B------:R-:W2:Y:S04]  /*24460*/  LDL R3, [R1+0x34] ;  /* 0x0000340001037983 */ /* 0x000ea80000100800 */
[----:B------:R-:W2:Y:S01]  /*24470*/  LDL R13, [R1+0x28] ;  /* 0x00002800010d7983 */ /* 0x000ea20000100800 */
[----:B------:R-:W-:Y:S05]  /*24480*/  WARPSYNC.ALL ;  /* 0x0000000000007948 */ /* 0x000fea0003800000 */
[----:B---3--:R-:W-:-:S05]  /*24490*/  IMAD.SHL.U32 R0, R18, 0x4000, RZ ;  /* 0x0000400012007824 */ /* 0x008fca00078e00ff */
[----:B----4-:R-:W-:-:S05]  /*244a0*/  LOP3.LUT R2, R0, R2, RZ, 0xfc, !PT ;  /* 0x0000000200027212 */ /* 0x010fca00078efcff */
[----:B--2---:R-:W-:-:S05]  /*244b0*/  IMAD.IADD R2, R12, 0x1, R2 ;  /* 0x000000010c027824 */ /* 0x004fca00078e0202 */
[----:B-1---5:R-:W1:Y:S01]  /*244c0*/  LDSM.16.MT88.4 R4, [R2+0x10000] ;  /* 0x010000000204783b */ /* 0x022e620000004200 */
[----:B------:R-:W-:Y:S01]  /*244d0*/  IMAD.IADD R3, R3, 0x1, R2 ;  /* 0x0000000103037824 */ /* 0x000fe200078e0202 */
[----:B------:R-:W-:Y:S02]  /*244e0*/  LOP3.LUT R0, R0, R13, RZ, 0xfc, !PT ;  /* 0x0000000d00007212 */ /* 0x000fe400078efcff */
        /* <DEDUP_REMOVED lines=58> */
.L_x_1699:
[----:B------:R-:W3:Y:S01]  /*24890*/  LDL.LU R3, [R1+0xc] ;  /* 0x00000c0001037983 */ /* 0x000ee20000300800 */
[----:B-1----:R1:W-:Y:S01]  /*248a0*/  SYNCS.ARRIVE.TRANS64.A1T0 RZ, [R17+URZ+0x28450], RZ ;  /* 0x028450ff11ff79a7 */ /* 0x0023e2000810003f */
[----:B--2---:R-:W-:Y:S01]  /*248b0*/  VIADD R0, R18, 0x1 ;  /* 0x0000000112007836 */ /* 0x004fe20000000000 */
[----:B-1----:R-:W-:-:S04]  /*248c0*/  @!P0 IADD3 R17, R17, 0x28480, RZ ;  /* 0x0002848011118810 */ /* 0x002fc80007ffe0ff */
[----:B------:R-:W-:Y:S01]  /*248d0*/  @!P0 PRMT R17, RZ, 0x654, R17 ;  /* 0x00000654ff118816 */ /* 0x000fe20000000011 */
[----:B------:R-:W-:Y:S06]  /*248e0*/  BAR.SYNC.DEFER_BLOCKING 0x2, 0x80 ;  /* 0x0082000000007b1d */ /* 0x000fec0000010000 */
[----:B------:R1:W-:Y:S01]  /*248f0*/  @!P0 SYNCS.ARRIVE.TRANS64.RED.A1T0 RZ, [R17+URZ], RZ ;  /* 0x000000ff11ff89a7 */ /* 0x0003e2000810043f */
[----:B------:R-:W-:-:S04]  /*24900*/  ISETP.NE.AND P0, PT, R0, 0x2, PT ;  /* 0x000000020000780c */ /* 0x000fc80003f05270 */
[----:B------:R-:W-:Y:S02]  /*24910*/  SEL R2, RZ, 0x1, P0 ;  /* 0x00000001ff027807 */ /* 0x000fe40000000000 */
[----:B------:R-:W-:-:S05]  /*24920*/  SEL R0, R0, RZ, P0 ;  /* 0x000000ff00007207 */ /* 0x000fca0000000000 */
[----:B------:R1:W-:Y:S01]  /*24930*/  STL [R1+0x4], R0 ;  /* 0x0000040001007387 */ /* 0x0003e20000100800 */
[----:B---3--:R-:W-:-:S05]  /*24940*/  LOP3.LUT R3, R3, R2, RZ, 0x3c, !PT ;  /* 0x0000000203037212 */ /* 0x008fca00078e3cff */
[----:B------:R1:W-:Y:S02]  /*24950*/  STL [R1+0xc], R3 ;  /* 0x00000c0301007387 */ /* 0x0003e40000100800 */
.L_x_1644:
[----:B-1----:R-:W2:Y:S02]  /*24960*/  LDL R0, [R1+0x18] ;  /* 0x0000180001007983 */ /* 0x002ea40000100800 */
[----:B--2---:R-:W-:-:S13]  /*24970*/  LOP3.LUT P0, RZ, R0, 0x2, RZ, 0xc0, !PT ;  /* 0x0000000200ff7812 */ /* 0x004fda000780c0ff */
[----:B------:R-:W-:Y:S05]  /*24980*/  @!P0 BRA `(.L_x_1700) ;  /* 0x0000000000288947 */ /* 0x000fea0003800000 */
[----:B------:R-:W-:Y:S05]  /*24990*/  WARPSYNC.ALL ;  /* 0x0000000000007948 */ /* 0x000fea0003800000 */
[----:B------:R-:W1:Y:S08]  /*249a0*/  S2UR UR5, SR_CgaCtaId ;  /* 0x00000000000579c3 */ /* 0x000e700000008800 */
[----:B------:R-:W-:Y:S06]  /*249b0*/  BAR.SYNC.DEFER_BLOCKING 0x5, 0x180 ;  /* 0x0146000000007b1d */ /* 0x000fec0000010000 */
[----:B------:R-:W-:-:S02]  /*249c0*/  UMOV UR4, 0x400 ;  /* 0x0000040000047882 */ /* 0x000fc40000000000 */
[----:B-1----:R-:W-:-:S06]  /*249d0*/  ULEA UR4, UR5, UR4, 0x18 ;  /* 0x0000000405047291 */ /* 0x002fcc000f8ec03f */
[----:B------:R-:W-:-:S05]  /*249e0*/  IMAD.U32 R0, RZ, RZ, UR4 ;  /* 0x00000004ff007e24 */ /* 0x000fca000f8e00ff */
[----:B------:R1:W2:Y:S04]  /*249f0*/  LDS.128 R16, [R0+0x284d0] ;  /* 0x0284d00000107984 */ /* 0x0002a80000000c00 */
[----:B------:R1:W-:Y:S01]  /*24a00*/  STL [R1], R0 ;  /* 0x0000000001007387 */ /* 0x0003e20000100800 */
[----:B------:R-:W-:Y:S06]  /*24a10*/  BAR.ARV 0x4, 0x180 ;  /* 0x0106000000007b1d */ /* 0x000fec0000002000 */
[----:B------:R-:W-:Y:S05]  /*24a20*/  BRA `(.L_x_1701) ;  /* 0x0000000800e07947 */ /* 0x000fea0003800000 */
.L_x_1700:
[----:B------:R-:W1:Y:S01]  /*24a30*/  S2R R0, SR_TID.X ;  /* 0x0000000000007919 */ /* 0x000e620000002100 */
[----:B------:R-:W-:Y:S01]  /*24a40*/  UMOV UR4, 0xffffffff ;  /* 0xffffffff00047882 */ /* 0x000fe20000000000 */
[----:B-1----:R-:W-:-:S04]  /*24a50*/  LOP3.LUT R6, R0, 0x1f, RZ, 0xc0, !PT ;  /* 0x0000001f00067812 */ /* 0x002fc800078ec0ff */
[----:B------:R-:W-:Y:S01]  /*24a60*/  ISETP.NE.AND P0, PT, R6, 0x1f, PT ;  /* 0x0000001f0600780c */ /* 0x000fe20003f05270 */
[----:B------:R-:W-:-:S12]  /*24a70*/  BRA.DIV UR4, `(.L_x_1702) ;  /* 0x0000005a04c47947 */ /* 0x000fd8000b800000 */
[----:B------:R-:W-:Y:S01]  /*24a80*/  IMAD.IADD R0, R19, 0x1, R6 ;  /* 0x0000000113007824 */ /* 0x000fe200078e0206 */
[----:B------:R-:W-:-:S04]  /*24a90*/  ULDC UR4, c[0x0][0xc3c] ;  /* 0x00030f0000047ab9 */ /* 0x000fc80000000800 */
[----:B------:R-:W-:-:S13]  /*24aa0*/  ISETP.GE.OR P1, PT, R0, UR4, !P0 ;  /* 0x0000000400007c0c */ /* 0x000fda000c726670 */
[----:B------:R-:W1:Y:S02]  /*24ab0*/  @!P1 LDC.64 R2, c[0x0][0xc80] ;  /* 0x00032000ff029b82 */ /* 0x000e640000000a00 */
[----:B-1----:R-:W-:-:S06]  /*24ac0*/  @!P1 IMAD.WIDE R2, R0, 0x4, R2 ;  /* 0x0000000400029825 */ /* 0x002fcc00078e0202 */
[----:B------:R1:W2:Y:S01]  /*24ad0*/  @!P1 LDG.E R3, desc[UR46][R2.64] ;  /* 0x0000002e02039981 */ /* 0x0002a2000c1e1900 */
[C---:B------:R-:W-:Y:S02]  /*24ae0*/  ISETP.GE.U32.AND P2, PT, R6.reuse, 0x2, PT ;  /* 0x000000020600780c */ /* 0x040fe40003f46070 */
[C---:B------:R-:W-:Y:S01]  /*24af0*/  ISETP.GE.U32.AND P3, PT, R6.reuse, 0x4, PT ;  /* 0x000000040600780c */ /* 0x040fe20003f66070 */
[----:B------:R-:W-:Y:S01]  /*24b00*/  SHFL.IDX PT, R0, R16, RZ, 0x1f ;  /* 0x00001fff10007589 */ /* 0x000fe200000e0000 */
[C---:B------:R-:W-:Y:S02]  /*24b10*/  ISETP.GE.U32.AND P4, PT, R6.reuse, 0x8, PT ;  /* 0x000000080600780c */ /* 0x040fe40003f86070 */
[C---:B------:R-:W-:Y:S01]  /*24b20*/  ISETP.GE.U32.AND P5, PT, R6.reuse, 0x10, PT ;  /* 0x000000100600780c */ /* 0x040fe20003fa6070 */
[----:B------:R-:W-:Y:S01]  /*24b30*/  SHFL.IDX PT, R4, R16, 0x1, 0x1f ;  /* 0x00201f0010047f89 */ /* 0x000fe200000e0000 */
[----:B-1----:R-:W-:Y:S02]  /*24b40*/  IMAD.MOV.U32 R2, RZ, RZ, RZ ;  /* 0x000000ffff027224 */ /* 0x002fe400078e00ff */
[----:B--2---:R-:W-:Y:S01]  /*24b50*/  @!P1 IMAD.MOV.U32 R2, RZ, RZ, R3 ;  /* 0x000000ffff029224 */ /* 0x004fe200078e0003 */
[----:B------:R-:W-:-:S04]  /*24b60*/  ISETP.NE.AND P1, PT, R6, RZ, PT ;  /* 0x000000ff0600720c */ /* 0x000fc80003f25270 */
[----:B------:R-:W1:Y:S02]  /*24b70*/  SHFL.UP PT, R3, R2, 0x1, RZ ;  /* 0x0420000002037989 */ /* 0x000e6400000e00ff */
[----:B-1----:R-:W-:-:S05]  /*24b80*/  SEL R3, R3, RZ, P1 ;  /* 0x000000ff03037207 */ /* 0x002fca0000800000 */
[----:B------:R-:W-:-:S05]  /*24b90*/  IMAD.IADD R3, R2, 0x1, R3 ;  /* 0x0000000102037824 */ /* 0x000fca00078e0203 */
        /* <DEDUP_REMOVED lines=12> */
[----:B------:R1:W2:Y:S02]  /*24c60*/  SHFL.IDX PT, R7, R5, 0x1f, 0x1f ;  /* 0x03e01f0005077f89 */ /* 0x0002a400000e0000 */
.L_x_1912:
[----:B------:R-:W-:Y:S01]  /*24c70*/  ULDC UR4, c[0x0][0xc38] ;  /* 0x00030e0000047ab9 */ /* 0x000fe20000000800 */
[----:B------:R-:W-:Y:S02]  /*24c80*/  IMAD.MOV.U32 R6, RZ, RZ, R5 ;  /* 0x000000ffff067224 */ /* 0x000fe400078e0005 */
[----:B------:R-:W-:-:S04]  /*24c90*/  IMAD.U32 R3, RZ, RZ, UR4 ;  /* 0x00000004ff037e24 */ /* 0x000fc8000f8e00ff */
[----:B--2---:R-:W-:-:S04]  /*24ca0*/  IMAD R7, R7, R3, RZ ;  /* 0x0000000307077224 */ /* 0x004fc800078e02ff */
[----:B------:R-:W-:-:S05]  /*24cb0*/  IMAD.IADD R4, R4, 0x1, R7 ;  /* 0x0000000104047824 */ /* 0x000fca00078e0207 */
[----:B------:R-:W-:-:S13]  /*24cc0*/  ISETP.GT.AND P6, PT, R4, R0, PT ;  /* 0x000000000400720c */ /* 0x000fda0003fc4270 */
[----:B------:R-:W-:Y:S05]  /*24cd0*/  @P6 BRA `(.L_x_1703) ;  /* 0x00000000009c6947 */ /* 0x000fea0003800000 */
.L_x_1708:
[----:B------:R-:W2:Y:S01]  /*24ce0*/  LDC R2, c[0x0][0xc3c] ;  /* 0x00030f00ff027b82 */ /* 0x000ea20000000800 */
[----:B------:R-:W-:-:S04]  /*24cf0*/  IADD3 R19, R19, 0x1f, RZ ;  /* 0x0000001f13137810 */ /* 0x000fc80007ffe0ff */
[----:B--2---:R-:W-:-:S13]  /*24d00*/  ISETP.GE.AND P6, PT, R19, R2, PT ;  /* 0x000000021300720c */ /* 0x004fda0003fc6270 */
[----:B-1----:R-:W-:Y:S05]  /*24d10*/  @P6 BRA `(.L_x_1704) ;  /* 0x0000000400d86947 */ /* 0x002fea0003800000 */
[----:B------:R-:W2:Y:S01]  /*24d20*/  S2R R3, SR_TID.X ;  /* 0x0000000000037919 */ /* 0x000ea20000002100 */
        /* <DEDUP_REMOVED lines=9> */
.L_x_1706:
[----:B------:R-:W-:Y:S05]  /*24dc0*/  BSYNC B0 ;  /* 0x0000000000007941 */ /* 0x000fea0003800000 */
.L_x_1705:
[----:B------:R-:W-:-:S03]  /*24dd0*/  UMOV UR4, 0xffffffff ;  /* 0xffffffff00047882 */ /* 0x000fc60000000000 */
[----:B------:R-:W-:Y:S05]  /*24de0*/  BRA.DIV UR4, `(.L_x_1707) ;  /* 0x0000005e04247947 */ /* 0x000fea000b800000 */
[----:B--2--5:R-:W2:Y:S02]  /*24df0*/  SHFL.UP PT, R3, R2, 0x1, RZ ;  /* 0x0420000002037989 */ /* 0x024ea400000e00ff */
[----:B--2---:R-:W-:-:S05]  /*24e00*/  SEL R3, R3, RZ, P1 ;  /* 0x000000ff03037207 */ /* 0x004fca0000800000 */
[----:B------:R-:W-:-:S05]  /*24e10*/  IMAD.IADD R3, R2, 0x1, R3 ;  /* 0x0000000102037824 */ /* 0x000fca00078e0203 */
[----:B-1----:R-:W1:Y:S02]  /*24e20*/  SHFL.UP PT, R5, R3, 0x2, RZ ;  /* 0x0440000003057989 */ /* 0x002e6400000e00ff */
        /* <DEDUP_REMOVED lines=12> */
.L_x_1920:
[----:B------:R-:W-:Y:S02]  /*24ef0*/  ULDC UR4, c[0x0][0xc38] ;  /* 0x00030e0000047ab9 */ /* 0x000fe40000000800 */
[----:B------:R-:W-:-:S04]  /*24f00*/  IMAD.U32 R3, RZ, RZ, UR4 ;  /* 0x00000004ff037e24 */ /* 0x000fc8000f8e00ff */
[----:B--2---:R-:W-:-:S04]  /*24f10*/  IMAD R7, R7, R3, RZ ;  /* 0x0000000307077224 */ /* 0x004fc800078e02ff */
[----:B------:R-:W-:-:S05]  /*24f20*/  IMAD.IADD R4, R7, 0x1, R4 ;  /* 0x0000000107047824 */ /* 0x000fca00078e0204 */
[----:B------:R-:W-:-:S13]  /*24f30*/  ISETP.GT.AND P6, PT, R4, R0, PT ;  /* 0x000000000400720c */ /* 0x000fda0003fc4270 */
[----:B------:R-:W-:Y:S05]  /*24f40*/  @!P6 BRA `(.L_x_1708) ;  /* 0xfffffffc0064e947 */ /* 0x000fea000383ffff */
.L_x_1703:
[----:B------:R-:W-:Y:S01]  /*24f50*/  IMAD.IADD R7, R4, 0x1, -R7 ;  /* 0x0000000104077824 */ /* 0x000fe200078e0a07 */
[----:B------:R-:W-:-:S03]  /*24f60*/  UMOV UR4, 0xffffffff ;  /* 0xffffffff00047882 */ /* 0x000fc60000000000 */
[----:B------:R-:W-:-:S05]  /*24f70*/  IMAD R4, R6, R3, R7 ;  /* 0x0000000306047224 */ /* 0x000fca00078e0207 */
[----:B------:R-:W-:Y:S01]  /*24f80*/  ISETP.GT.AND P6, PT, R4, R0, PT ;  /* 0x000000000400720c */ /* 0x000fe20003fc4270 */
[----:B------:R-:W-:-:S12]  /*24f90*/  BRA.DIV UR4, `(.L_x_1709) ;  /* 0x0000005e04907947 */ /* 0x000fd8000b800000 */
[----:B-1----:R-:W-:-:S04]  /*24fa0*/  VOTE.ANY R5, PT, !P6 ;  /* 0x0000000000057806 */ /* 0x002fc800070e0100 */
[----:B------:R-:W1:Y:S02]  /*24fb0*/  POPC R4, R5 ;  /* 0x0000000500047309 */ /* 0x000e640000000000 */
[----:B-1----:R1:W2:Y:S02]  /*24fc0*/  SHFL.IDX PT, R17, R2, R4, 0x1f ;  /* 0x00001f0402117589 */ /* 0x0022a400000e0000 */
.L_x_1924:
[----:B------:R-:W-:Y:S01]  /*24fd0*/  ISETP.NE.AND P0, PT, R5, RZ, PT ;  /* 0x000000ff0500720c */ /* 0x000fe20003f05270 */
[----:B------:R-:W-:-:S12]  /*24fe0*/  IMAD.MOV.U32 R16, RZ, RZ, RZ ;  /* 0x000000ffff107224 */ /* 0x000fd800078e00ff */
[----:B------:R-:W-:Y:S05]  /*24ff0*/  @!P0 BRA `(.L_x_1710) ;  /* 0x0000000000148947 */ /* 0x000fea0003800000 */
[----:B------:R-:W-:Y:S01]  /*25000*/  UMOV UR4, 0xffffffff ;  /* 0xffffffff00047882 */ /* 0x000fe20000000000 */
[----:B------:R-:W-:Y:S02]  /*25010*/  VIADD R12, R4, 0xffffffff ;  /* 0xffffffff040c7836 */ /* 0x000fe40000000000 */
[----:B------:R-:W-:Y:S05]  /*25020*/  BRA.DIV UR4, `(.L_x_1711) ;  /* 0x0000005e04b47947 */ /* 0x000fea000b800000 */
[----:B------:R3:W4:Y:S02]  /*25030*/  SHFL.IDX PT, R6, R6, R12, 0x1f ;  /* 0x00001f0c06067589 */ /* 0x00072400000e0000 */
.L_x_1927:
[----:B----4-:R-:W-:-:S07]  /*25040*/  IMAD.MOV.U32 R16, RZ, RZ, R6 ;  /* 0x000000ffff107224 */ /* 0x010fce00078e0006 */
.L_x_1710:
[----:B------:R-:W1:Y:S01]  /*25050*/  LDC.64 R8, c[0x0][0xc90] ;  /* 0x00032400ff087b82 */ /* 0x000e620000000a00 */
[----:B------:R-:W-:-:S05]  /*25060*/  IADD3 R19, R4, R19, RZ ;  /* 0x0000001304137210 */ /* 0x000fca0007ffe0ff */
[----:B-1----:R-:W-:-:S05]  /*25070*/  IMAD.WIDE R4, R19, 0x4, R8 ;  /* 0x0000000413047825 */ /* 0x002fca00078e0208 */
[----:B------:R-:W2:Y:S01]  /*25080*/  LDG.E R2, desc[UR46][R4.64] ;  /* 0x0000002e04027981 */ /* 0x000ea2000c1e1900 */
[----:B------:R-:W-:-:S04]  /*25090*/  IMAD R16, R16, R3, R7 ;  /* 0x0000000310107224 */ /* 0x000fc800078e0207 */
[----:B------:R-:W-:Y:S02]  /*250a0*/  IMAD.IADD R0, R0, 0x1, -R16 ;  /* 0x0000000100007824 */ /* 0x000fe400078e0a10 */
[----:B--2---:R-:W-:-:S05]  /*250b0*/  IMAD R8, R17, R2, RZ ;  /* 0x0000000211087224 */ /* 0x004fca00078e02ff */
[----:B------:R-:W-:-:S04]  /*250c0*/  IABS R6, R8 ;  /* 0x0000000800067213 */ /* 0x000fc80000000000 */
[----:B------:R-:W1:Y:S08]  /*250d0*/  I2F.RP R4, R6 ;  /* 0x0000000600047306 */ /* 0x000e700000209400 */
[----:B-1----:R-:W1:Y:S02]  /*250e0*/  MUFU.RCP R4, R4 ;  /* 0x0000000400047308 */ /* 0x002e640000001000 */
[----:B-1----:R-:W-:-:S06]  /*250f0*/  VIADD R4, R4, 0xffffffe ;  /* 0x0ffffffe04047836 */ /* 0x002fcc0000000000 */
[----:B------:R-:W1:Y:S02]  /*25100*/  F2I.FTZ.U32.TRUNC.NTZ R5, R4 ;  /* 0x0000000400057305 */ /* 0x000e64000021f000 */
[----:B-1----:R-:W-:-:S04]  /*25110*/  IMAD.MOV R4, RZ, RZ, -R5 ;  /* 0x000000ffff047224 */ /* 0x002fc800078e0a05 */
        /* <DEDUP_REMOVED lines=24> */
[----:B------:R-:W1:Y:S08]  /*252a0*/  I2F.RP R2, R7 ;  /* 0x0000000700027306 */ /* 0x000e700000209400 */
[----:B-1----:R-:W1:Y:S02]  /*252b0*/  MUFU.RCP R2, R2 ;  /* 0x0000000200027308 */ /* 0x002e640000001000 */
[----:B-1----:R-:W-:-:S06]  /*252c0*/  VIADD R2, R2, 0xffffffe ;  /* 0x0ffffffe02027836 */ /* 0x002fcc0000000000 */
[----:B------:R-:W1:Y:S02]  /*252d0*/  F2I.FTZ.U32.TRUNC.NTZ R3, R2 ;  /* 0x0000000200037305 */ /* 0x000e64000021f000 */
[----:B-1----:R-:W-:-:S04]  /*252e0*/  IMAD.MOV R2, RZ, RZ, -R3 ;  /* 0x000000ffff027224 */ /* 0x002fc800078e0a03 */
[----:B------:R-:W-:Y:S01]  /*252f0*/  IMAD R5, R2, R7, RZ ;  /* 0x0000000702057224 */ /* 0x000fe200078e02ff */
[----:B------:R-:W-:-:S05]  /*25300*/  MOV R2, RZ ;  /* 0x000000ff00027202 */ /* 0x000fca0000000f00 */
[----:B------:R-:W-:Y:S01]  /*25310*/  IMAD.HI.U32 R8, R3, R5, R2 ;  /* 0x0000000503087227 */ /* 0x000fe200078e0002 */
[----:B------:R-:W-:Y:S02]  /*25320*/  IABS R2, R6 ;  /* 0x0000000600027213 */ /* 0x000fe40000000000 */
[----:B------:R-:W-:-:S03]  /*25330*/  IABS R3, R0 ;  /* 0x0000000000037213 */ /* 0x000fc60000000000 */
[----:B------:R-:W-:-:S04]  /*25340*/  IMAD.MOV R2, RZ, RZ, -R2 ;  /* 0x000000ffff027224 */ /* 0x000fc800078e0a02 */
[----:B------:R-:W-:Y:S02]  /*25350*/  IMAD.MOV.U32 R5, RZ, RZ, R2 ;  /* 0x000000ffff057224 */ /* 0x000fe400078e0002 */
[----:B------:R-:W-:-:S04]  /*25360*/  IMAD.HI.U32 R2, R8, R3, RZ ;  /* 0x0000000308027227 */ /* 0x000fc800078e00ff */
        /* <DEDUP_REMOVED lines=14> */
[----:B------:R-:W-:-:S05]  /*25450*/  LOP3.LUT R2, RZ, R2, RZ, 0x33, !PT ;  /* 0x00000002ff027212 */ /* 0x000fca00078e33ff */
[----:B------:R-:W-:Y:S01]  /*25460*/  IMAD.IADD R17, R17, 0x1, R2 ;  /* 0x0000000111117824 */ /* 0x000fe200078e0202 */
[----:B------:R-:W-:Y:S06]  /*25470*/  BRA `(.L_x_1712) ;  /* 0x00000000001c7947 */ /* 0x000fec0003800000 */
.L_x_1704:
[----:B------:R-:W-:Y:S01]  /*25480*/  UMOV UR4, URZ ;  /* 0x0000003f00047c82 */ /* 0x000fe20008000000 */
[----:B------:R-:W-:Y:S01]  /*25490*/  UMOV UR5, URZ ;  /* 0x0000003f00057c82 */ /* 0x000fe20008000000 */
[----:B------:R-:W-:Y:S01]  /*254a0*/  ULDC UR6, c[0x0][0xc3c] ;  /* 0x00030f0000067ab9 */ /* 0x000fe20000000800 */
[----:B------:R-:W-:Y:S02]  /*254b0*/  IMAD.MOV.U32 R16, RZ, RZ, R0 ;  /* 0x000000ffff107224 */ /* 0x000fe400078e0000 */
[----:B------:R-:W-:Y:S02]  /*254c0*/  IMAD.U32 R17, RZ, RZ, UR4 ;  /* 0x00000004ff117e24 */ /* 0x000fe4000f8e00ff */
[----:B------:R-:W-:Y:S02]  /*254d0*/  IMAD.U32 R18, RZ, RZ, UR5 ;  /* 0x00000005ff127e24 */ /* 0x000fe4000f8e00ff */
[----:B------:R-:W-:-:S07]  /*254e0*/  IMAD.U32 R19, RZ, RZ, UR6 ;  /* 0x00000006ff137e24 */ /* 0x000fce000f8e00ff */
.L_x_1712:
[----:B------:R4:W2:Y:S01]  /*254f0*/  LDL R3, [R1] ;  /* 0x0000000001037983 */ /* 0x0008a20000100800 */
[----:B------:R-:W5:Y:S01]  /*25500*/  S2R R0, SR_TID.X ;  /* 0x0000000000007919 */ /* 0x000f620000002100 */
[----:B------:R-:W-:Y:S05]  /*25510*/  WARPSYNC.ALL ;  /* 0x0000000000007948 */ /* 0x000fea0003800000 */
[----:B-----5:R-:W-:Y:S01]  /*25520*/  LOP3.LUT R0, R0, 0x1f, RZ, 0xc0, !PT ;  /* 0x0000001f00007812 */ /* 0x020fe200078ec0ff */
[----:B------:R-:W-:Y:S03]  /*25530*/  BAR.SYNC.DEFER_BLOCKING 0x4, 0x180 ;  /* 0x0106000000007b1d */ /* 0x000fe60000010000 */
[----:B------:R-:W-:-:S13]  /*25540*/  ISETP.NE.AND P0, PT, R0, RZ, PT ;  /* 0x000000ff0000720c */ /* 0x000fda0003f05270 */
[----:B------:R-:W2:Y:S01]  /*25550*/  @!P0 S2R R0, SR_CgaCtaId ;  /* 0x0000000000008919 */ /* 0x000ea20000008800 */
[----:B------:R-:W-:-:S04]  /*25560*/  @!P0 MOV R2, 0x400 ;  /* 0x0000040000028802 */ /* 0x000fc80000000f00 */
[----:B--2---:R-:W-:-:S05]  /*25570*/  @!P0 LEA R3, R0, R2, 0x18 ;  /* 0x0000000200038211 */ /* 0x004fca00078ec0ff */
[----:B------:R4:W-:Y:S04]  /*25580*/  @!P0 STS.128 [R3+0x284d0], R16 ;  /* 0x0284d01003008388 */ /* 0x0009e80000000c00 */
[----:B------:R4:W-:Y:S01]  /*25590*/  @!P0 STL [R1], R3 ;  /* 0x0000000301008387 */ /* 0x0009e20000100800 */
[----:B------:R-:W-:Y:S06]  /*255a0*/  BAR.ARV 0x5, 0x180 ;  /* 0x0146000000007b1d */ /* 0x000fec0000002000 */
.L_x_1701:
[----:B------:R-:W-:Y:S02]  /*255b0*/  ULDC UR4, c[0x0][0xc3c] ;  /* 0x00030f0000047ab9 */ /* 0x000fe40000000800 */
[----:B--2---:R-:W-:-:S13]  /*255c0*/  ISETP.GE.AND P0, PT, R19, UR4, PT ;  /* 0x0000000413007c0c */ /* 0x004fda000bf06270 */
[----:B------:R-:W-:Y:S05]  /*255d0*/  @!P0 BRA `(.L_x_1713) ;  /* 0xffffff9c00ec8947 */ /* 0x000fea000383ffff */
[----:B------:R-:W-:Y:S05]  /*255e0*/  BSYNC B7 ;  /* 0x0000000000077941 */ /* 0x000fea0003800000 */
.L_x_1587:
[----:B-1----:R-:W2:Y:S01]  /*255f0*/  LDL.LU R0, [R1+0x58] ;  /* 0x0000580001007983 */ /* 0x002ea20000300800 */
[----:B------:R-:W-:Y:S01]  /*25600*/  BSSY B0, `(.L_x_1714) ;  /* 0x000000b000007945 */ /* 0x000fe20003800000 */
[----:B------:R-:W1:Y:S01]  /*25610*/  S2R R5, SR_CgaCtaId ;  /* 0x0000000000057919 */ /* 0x000e620000008800 */
[----:B--2---:R-:W-:-:S04]  /*25620*/  IADD3 R0, R0, 0x1, RZ ;  /* 0x0000000100007810 */ /* 0x004fc80007ffe0ff */
[----:B0-----:R-:W-:-:S04]  /*25630*/  LEA.HI R2, R0, R0, RZ, 0x1 ;  /* 0x0000000000027211 */ /* 0x001fc800078f08ff */
[----:B----4-:R-:W-:-:S05]  /*25640*/  LOP3.LUT R3, R2, 0xfffffffe, RZ, 0xc0, !PT ;  /* 0xfffffffe02037812 */ /* 0x010fca00078ec0ff */
[----:B------:R-:W-:Y:S01]  /*25650*/  IMAD.IADD R3, R0, 0x1, -R3 ;  /* 0x0000000100037824 */ /* 0x000fe200078e0a03 */
[----:B------:R-:W-:-:S04]  /*25660*/  MOV R0, 0x400 ;  /* 0x0000040000007802 */ /* 0x000fc80000000f00 */
[----:B-1----:R-:W-:Y:S02]  /*25670*/  LEA R0, R5, R0, 0x18 ;  /* 0x0000000005007211 */ /* 0x002fe400078ec0ff */
[----:B------:R-:W-:-:S04]  /*25680*/  SHF.L.U32 R3, R3, 0x1f, RZ ;  /* 0x0000001f03037819 */ /* 0x000fc800000006ff */
[----:B------:R-:W0:Y:S02]  /*25690*/  SYNCS.PHASECHK.TRANS64.TRYWAIT P0, [R0+URZ+0x28420], R3 ;  /* 0x02842003000075a7 */ /* 0x000e24000800017f */
[----:B0-----:R-:W-:Y:S05]  /*256a0*/  @!P0 BRA `(.L_x_1715) ;  /* 0x00000058003c8947 */ /* 0x001fea0003800000 */
.L_x_1928:
[----:B------:R-:W-:Y:S05]  /*256b0*/  BSYNC B0 ;  /* 0x0000000000007941 */ /* 0x000fea0003800000 */
.L_x_1714:
[----:B------:R-:W-:-:S03]  /*256c0*/  UMOV UR4, 0xffffffff ;  /* 0xffffffff00047882 */ /* 0x000fc60000000000 */
[----:B------:R-:W-:Y:S05]  /*256d0*/  BRA.DIV UR4, `(.L_x_1716) ;  /* 0x0000005a04447947 */ /* 0x000fea000b800000 */
[----:B------:R-:W1:Y:S02]  /*256e0*/  S2R R2, SR_TID.X ;  /* 0x0000000000027919 */ /* 0x000e640000002100 */
[----:B-1----:R-:W-:-:S04]  /*256f0*/  SHF.R.U32.HI R2, RZ, 0x5, R2 ;  /* 0x00000005ff027819 */ /* 0x002fc80000011602 */
[----:B------:R-:W-:-:S05]  /*25700*/  LOP3.LUT R2, R2, 0x3, RZ, 0xc0, !PT ;  /* 0x0000000302027812 */ /* 0x000fca00078ec0ff */
[----:B------:R1:W2:Y:S02]  /*25710*/  SHFL.IDX PT, R14, R2, RZ, 0x1f ;  /* 0x00001fff020e7589 */ /* 0x0002a400000e0000 */
.L_x_1931:
[----:B--2---:R-:W-:-:S13]  /*25720*/  ISETP.NE.AND P0, PT, R14, RZ, PT ;  /* 0x000000ff0e00720c */ /* 0x004fda0003f05270 */
[----:B------:R-:W-:Y:S05]  /*25730*/  @P0 BRA `(.L_x_1348) ;  /* 0x0000000000b00947 */ /* 0x000fea0003800000 */
[----:B------:R-:W-:-:S03]  /*25740*/  UMOV UR4, 0xffffffff ;  /* 0xffffffff00047882 */ /* 0x000fc60000000000 */
[----:B------:R-:W-:Y:S05]  /*25750*/  BRA.DIV UR4, `(.L_x_1717) ;  /* 0x0000005a04587947 */ /* 0x000fea000b800000 */
[----:B------:R-:W-:-:S13]  /*25760*/  ELECT P6, URZ, PT ;  /* 0x00000000003f782f */ /* 0x000fda00038c0000 */
.L_x_1934:
[----:B------:R-:W-:Y:S05]  /*25770*/  @!P6 BRA `(.L_x_1348) ;  /* 0x0000000000a0e947 */ /* 0x000fea0003800000 */
[----:B------:R-:W-:-:S06]  /*25780*/  ULOP3.LUT UR4, UR40, 0x2, URZ, 0xfc, !UPT ;  /* 0x0000000228047892 */ /* 0x000fcc000f8efc3f */
[----:B-1----:R-:W-:-:S05]  /*25790*/  IMAD.U32 R2, RZ, RZ, UR4 ;  /* 0x00000004ff027e24 */ /* 0x002fca000f8e00ff */
[----:B------:R-:W-:-:S13]  /*257a0*/  ISETP.NE.AND P0, PT, R2, 0x3, PT ;  /* 0x000000030200780c */ /* 0x000fda0003f05270 */
[----:B------:R-:W-:Y:S05]  /*257b0*/  @!P0 BRA `(.L_x_1718) ;  /* 0x0000000000048947 */ /* 0x000fea0003800000 */
[----:B------:R-:W-:Y:S01]  /*257c0*/  BPT.TRAP 0x1 ;  /* 0x000000040000795c */ /* 0x000fe20000300000 */
.L_x_1718:
[----:B0-----:R-:W2:Y:S04]  /*257d0*/  LDL R3, [R1+0x4] ;  /* 0x0000040001037983 */ /* 0x001ea80000100800 */
[----:B------:R-:W4:Y:S01]  /*257e0*/  LDL.LU R7, [R1+0xc] ;  /* 0x00000c0001077983 */ /* 0x000f220000300800 */
[----:B------:R-:W-:-:S04]  /*257f0*/  VIADD R2, R0, 0x28440 ;  /* 0x0002844000027836 */ /* 0x000fc80000000000 */
[C---:B--2---:R-:W-:Y:S02]  /*25800*/  IMAD R6, R3.reuse, 0x8, R2 ;  /* 0x0000000803067824 */ /* 0x044fe400078e0202 */
[----:B------:R-:W-:Y:S01]  /*25810*/  VIADD R3, R3, 0x1 ;  /* 0x0000000103037836 */ /* 0x000fe20000000000 */
[----:B----4-:R-:W-:-:S04]  /*25820*/  SHF.L.U32 R5, R7, 0x1f, RZ ;  /* 0x0000001f07057819 */ /* 0x010fc800000006ff */
        /* <DEDUP_REMOVED lines=8> */
.L_x_1935:
[----:B------:R-:W1:Y:S02]  /*258b0*/  SYNCS.PHASECHK.TRANS64.TRYWAIT P1, [R7+URZ], R2 ;  /* 0x00000002070075a7 */ /* 0x000e64000802017f */
[----:B-1----:R-:W-:Y:S05]  /*258c0*/  @!P1 BRA `(.L_x_1720) ;  /* 0x0000005800309947 */ /* 0x002fea0003800000 */
.L_x_1936:
[----:B------:R-:W-:Y:S05]  /*258d0*/  @!P0 BRA `(.L_x_1721) ;  /* 0x0000000000048947 */ /* 0x000fea0003800000 */
[----:B------:R-:W-:Y:S01]  /*258e0*/  BPT.TRAP 0x1 ;  /* 0x000000040000795c */ /* 0x000fe20000300000 */
.L_x_1721:
[----:B------:R-:W2:Y:S02]  /*258f0*/  LDL.LU R4, [R1+0x4] ;  /* 0x0000040001047983 */ /* 0x000ea40000300800 */
[----:B--2---:R-:W-:-:S04]  /*25900*/  IMAD R4, R4, 0x8, R0 ;  /* 0x0000000804047824 */ /* 0x004fc800078e0200 */
[----:B------:R-:W2:Y:S02]  /*25910*/  SYNCS.PHASECHK.TRANS64.TRYWAIT P1, [R4+URZ+0x28460], R5 ;  /* 0x02846005040075a7 */ /* 0x000ea4000802017f */
[----:B--2---:R-:W-:Y:S05]  /*25920*/  @!P1 BRA `(.L_x_1722) ;  /* 0x00000058002c9947 */ /* 0x004fea0003800000 */
.L_x_1937:
[----:B------:R-:W-:Y:S05]  /*25930*/  @!P0 BRA `(.L_x_1723) ;  /* 0x0000000000048947 */ /* 0x000fea0003800000 */
[----:B------:R-:W-:Y:S01]  /*25940*/  BPT.TRAP 0x1 ;  /* 0x000000040000795c */ /* 0x000fe20000300000 */
.L_x_1723:
[----:B------:R-:W-:-:S04]  /*25950*/  IMAD R3, R3, 0x8, R0 ;  /* 0x0000000803037824 */ /* 0x000fc800078e0200 */
[----:B------:R-:W4:Y:S02]  /*25960*/  SYNCS.PHASECHK.TRANS64.TRYWAIT P1, [R3+URZ+0x28460], R2 ;  /* 0x02846002030075a7 */ /* 0x000f24000802017f */
[----:B----4-:R-:W-:Y:S05]  /*25970*/  @!P1 BRA `(.L_x_1724) ;  /* 0x00000058002c9947 */ /* 0x010fea0003800000 */
.L_x_1938:
[----:B------:R-:W-:Y:S05]  /*25980*/  @!P0 BRA `(.L_x_1725) ;  /* 0x0000000000048947 */ /* 0x000fea0003800000 */
[----:B------:R-:W-:Y:S01]  /*25990*/  BPT.TRAP 0x1 ;  /* 0x000000040000795c */ /* 0x000fe20000300000 */
.L_x_1725:
[----:B------:R-:W5:Y:S02]  /*259a0*/  SYNCS.PHASECHK.TRANS64.TRYWAIT P0, [R4+URZ+0x28480], R5 ;  /* 0x02848005040075a7 */ /* 0x000f64000800017f */
[----:B-----5:R-:W-:Y:S05]  /*259b0*/  @!P0 BRA `(.L_x_1726) ;  /* 0x0000005800308947 */ /* 0x020fea0003800000 */
.L_x_1727:
[----:B------:R0:W0:Y:S02]  /*259c0*/  SYNCS.PHASECHK.TRANS64.TRYWAIT P0, [R3+URZ+0x28480], R2 ;  /* 0x02848002030075a7 */ /* 0x000024000800017f */
[----:B0-----:R-:W-:Y:S05]  /*259d0*/  @!P0 NANOSLEEP.SYNCS 0x989680 ;  /* 0x009896800000895d */ /* 0x001fea0003900000 */
[----:B------:R-:W0:Y:S02]  /*259e0*/  @!P0 SYNCS.PHASECHK.TRANS64 P0, [R3+URZ+0x28480], R2 ;  /* 0x02848002030085a7 */ /* 0x000e24000800007f */
[----:B0-----:R-:W-:Y:S05]  /*259f0*/  @!P0 BRA `(.L_x_1727) ;  /* 0xfffffffc00f08947 */ /* 0x001fea000383ffff */
.L_x_1348:
[----:B------:R-:W-:Y:S05]  /*25a00*/  BSYNC B8 ;  /* 0x0000000000087941 */ /* 0x000fea0003800000 */
.L_x_1345:
[----:B------:R-:W-:Y:S05]  /*25a10*/  EXIT ;  /* 0x000000000000794d */ /* 0x000fea0003800000 */
.L_x_1374:
[----:B-1----:R1:W2:Y:S02]  /*25a20*/  SYNCS.PHASECHK.TRANS64.TRYWAIT P6, [R80+URZ+0x28490], R93 ;  /* 0x0284905d500075a7 */ /* 0x0022a400080c017f */
[----:B--2---:R-:W-:Y:S05]  /*25a30*/  @!P6 NANOSLEEP.SYNCS 0x989680 ;  /* 0x009896800000e95d */ /* 0x004fea0003900000 */
[----:B------:R-:W2:Y:S02]  /*25a40*/  @!P6 SYNCS.PHASECHK.TRANS64 P6, [R80+URZ+0x28490], R93 ;  /* 0x0284905d5000e5a7 */ /* 0x000ea400080c007f */
[----:B--2---:R-:W-:Y:S05]  /*25a50*/  @!P6 BRA `(.L_x_1374) ;  /* 0xfffffffc00f0e947 */ /* 0x004fea000383ffff */
[----:B------:R-:W-:Y:S05]  /*25a60*/  BRA `(.L_x_1728) ;  /* 0xfffffdd0006c7947 */ /* 0x000fea000383ffff */
.L_x_1392:
[----:B0-----:R0:W1:Y:S02]  /*25a70*/  SYNCS.PHASECHK.TRANS64.TRYWAIT P5, [R80+URZ+0x28490], R93 ;  /* 0x0284905d500075a7 */ /* 0x00106400080a017f */
[----:B-1----:R-:W-:Y:S05]  /*25a80*/  @!P5 NANOSLEEP.SYNCS 0x989680 ;  /* 0x009896800000d95d */ /* 0x002fea0003900000 */
[----:B------:R-:W1:Y:S02]  /*25a90*/  @!P5 SYNCS.PHASECHK.TRANS64 P5, [R80+URZ+0x28490], R93 ;  /* 0x0284905d5000d5a7 */ /* 0x000e6400080a007f */
[----:B-1----:R-:W-:Y:S05]  /*25aa0*/  @!P5 BRA `(.L_x_1392) ;  /* 0xfffffffc00f0d947 */ /* 0x002fea000383ffff */
[----:B------:R-:W-:Y:S05]  /*25ab0*/  BRA `(.L_x_1729) ;  /* 0xfffffdf000547947 */ /* 0x000fea000383ffff */
.L_x_1401:
[----:B0-----:R0:W1:Y:S02]  /*25ac0*/  SYNCS.PHASECHK.TRANS64.TRYWAIT P4, [R80+URZ+0x28490], R93 ;  /* 0x0284905d500075a7 */ /* 0x001064000808017f */
[----:B-1----:R-:W-:Y:S05]  /*25ad0*/  @!P4 NANOSLEEP.SYNCS 0x989680 ;  /* 0x009896800000c95d */ /* 0x002fea0003900000 */
[----:B------:R-:W1:Y:S02]  /*25ae0*/  @!P4 SYNCS.PHASECHK.TRANS64 P4, [R80+URZ+0x28490], R93 ;  /* 0x0284905d5000c5a7 */ /* 0x000e64000808007f */
[----:B-1----:R-:W-:Y:S05]  /*25af0*/  @!P4 BRA `(.L_x_1401) ;  /* 0xfffffffc00f0c947 */ /* 0x002fea000383ffff */
[----:B------:R-:W-:Y:S05]  /*25b00*/  BRA `(.L_x_1730) ;  /* 0xfffffe1000407947 */ /* 0x000fea000383ffff */
.L_x_1407:
[----:B-1----:R1:W2:Y:S02]  /*25b10*/  SYNCS.PHASECHK.TRANS64.TRYWAIT P3, [R80+URZ+0x284b0], R93 ;  /* 0x0284b05d500075a7 */ /* 0x0022a4000806017f */
[----:B--2---:R-:W-:Y:S05]  /*25b20*/  @!P3 NANOSLEEP.SYNCS 0x989680 ;  /* 0x009896800000b95d */ /* 0x004fea0003900000 */
[----:B------:R-:W2:Y:S02]  /*25b30*/  @!P3 SYNCS.PHASECHK.TRANS64 P3, [R80+URZ+0x284b0], R93 ;  /* 0x0284b05d5000b5a7 */ /* 0x000ea4000806007f */
[----:B--2---:R-:W-:Y:S05]  /*25b40*/  @!P3 BRA `(.L_x_1407) ;  /* 0xfffffffc00f0b947 */ /* 0x004fea000383ffff */
[----:B------:R-:W-:Y:S05]  /*25b50*/  BRA `(.L_x_1731) ;  /* 0xfffffe1000cc7947 */ /* 0x000fea000383ffff */
.L_x_1423:
[----:B------:R-:W-:Y:S01]  /*25b60*/  BSSY B0, `(.L_x_1732) ;  /* 0x0000008000007945 */ /* 0x000fe20003800000 */
[----:B------:R-:W-:Y:S02]  /*25b70*/  IMAD.MOV.U32 R13, RZ, RZ, R229 ;  /* 0x000000ffff0d7224 */ /* 0x000fe400078e00e5 */
[----:B------:R-:W-:Y:S02]  /*25b80*/  IMAD.MOV.U32 R12, RZ, RZ, RZ ;  /* 0x000000ffff0c7224 */ /* 0x000fe400078e00ff */
[----:B------:R-:W-:Y:S02]  /*25b90*/  IMAD.MOV.U32 R11, RZ, RZ, 0x1f ;  /* 0x0000001fff0b7424 */ /* 0x000fe400078e00ff */
[----:B------:R-:W-:-:S07]  /*25ba0*/  IMAD.MOV.U32 R15, RZ, RZ, -0x1 ;  /* 0xffffffffff0f7424 */ /* 0x000fce00078e00ff */
[----:B-----5:R-:W-:Y:S05]  /*25bb0*/  WARPSYNC.COLLECTIVE R15, `(.L_x_1733) ;  /* 0x000000000f087348 */ /* 0x020fea0003c00000 */
[----:B------:R0:W1:Y:S02]  /*25bc0*/  SHFL.IDX P6, R14, R13, R12, R11 ;  /* 0x0000000c0d0e7389 */ /* 0x00006400000c000b */
[----:B01---5:R-:W-:Y:S01]  /*25bd0*/  ENDCOLLECTIVE ;  /* 0x000000000000791b */ /* 0x023fe20003800000 */
.L_x_1733:
[----:B------:R-:W-:Y:S05]  /*25be0*/  BSYNC B0 ;  /* 0x0000000000007941 */ /* 0x000fea0003800000 */
.L_x_1732:
[----:B------:R-:W-:Y:S01]  /*25bf0*/  IMAD.MOV.U32 R200, RZ, RZ, R14 ;  /* 0x000000ffffc87224 */ /* 0x000fe200078e000e */
[----:B------:R-:W-:Y:S06]  /*25c00*/  BRA `(.L_x_1734) ;  /* 0xfffffe2000707947 */ /* 0x000fec000383ffff */
.L_x_1433:
[----:B------:R-:W-:Y:S01]  /*25c10*/  BSSY B1, `(.L_x_1735) ;  /* 0x0000008000017945 */ /* 0x000fe20003800000 */
[----:B------:R-:W-:Y:S01]  /*25c20*/  MOV R13, R4 ;  /* 0x00000004000d7202 */ /* 0x000fe20000000f00 */
[----:B------:R-:W-:Y:S02]  /*25c30*/  IMAD.MOV.U32 R12, RZ, RZ, RZ ;  /* 0x000000ffff0c7224 */ /* 0x000fe400078e00ff */
[----:B------:R-:W-:Y:S02]  /*25c40*/  IMAD.MOV.U32 R11, RZ, RZ, 0x181f ;  /* 0x0000181fff0b7424 */ /* 0x000fe400078e00ff */
[----:B------:R-:W-:-:S07]  /*25c50*/  IMAD.MOV.U32 R15, RZ, RZ, -0x1 ;  /* 0xffffffffff0f7424 */ /* 0x000fce00078e00ff */
[----:B0-----:R-:W-:Y:S05]  /*25c60*/  WARPSYNC.COLLECTIVE R15, `(.L_x_1736) ;  /* 0x000000000f087348 */ /* 0x001fea0003c00000 */
[----:B------:R1:W2:Y:S02]  /*25c70*/  SHFL.IDX P6, R14, R13, R12, R11 ;  /* 0x0000000c0d0e7389 */ /* 0x0002a400000c000b */
[----:B012---:R-:W-:Y:S01]  /*25c80*/  ENDCOLLECTIVE ;  /* 0x000000000000791b */ /* 0x007fe20003800000 */
.L_x_1736:
[----:B------:R-:W-:Y:S05]  /*25c90*/  BSYNC B1 ;  /* 0x0000000000017941 */ /* 0x000fea0003800000 */
.L_x_1735:
[----:B------:R-:W-:Y:S02]  /*25ca0*/  IMAD.MOV.U32 R13, RZ, RZ, R0 ;  /* 0x000000ffff0d7224 */ /* 0x000fe400078e0000 */
[----:B------:R-:W-:Y:S02]  /*25cb0*/  IMAD.MOV.U32 R12, RZ, RZ, RZ ;  /* 0x000000ffff0c7224 */ /* 0x000fe400078e00ff */
[----:B------:R-:W-:Y:S02]  /*25cc0*/  IMAD.MOV.U32 R11, RZ, RZ, 0x181f ;  /* 0x0000181fff0b7424 */ /* 0x000fe400078e00ff */
[----:B------:R-:W-:Y:S02]  /*25cd0*/  IMAD.MOV.U32 R15, RZ, RZ, -0x1 ;  /* 0xffffffffff0f7424 */ /* 0x000fe400078e00ff */
[----:B------:R-:W-:-:S07]  /*25ce0*/  IMAD.MOV.U32 R3, RZ, RZ, R14 ;  /* 0x000000ffff037224 */ /* 0x000fce00078e000e */
[----:B------:R-:W-:Y:S05]  /*25cf0*/  WARPSYNC.COLLECTIVE R15, `(.L_x_1737) ;  /* 0x000000000f087348 */ /* 0x000fea0003c00000 */
[----:B------:R0:W1:Y:S02]  /*25d00*/  SHFL.IDX P6, R14, R13, R12, R11 ;  /* 0x0000000c0d0e7389 */ /* 0x00006400000c000b */
[----:B01----:R-:W-:Y:S01]  /*25d10*/  ENDCOLLECTIVE ;  /* 0x000000000000791b */ /* 0x003fe20003800000 */
.L_x_1737:
[----:B------:R-:W-:Y:S02]  /*25d20*/  IMAD.MOV.U32 R13, RZ, RZ, R8 ;  /* 0x000000ffff0d7224 */ /* 0x000fe400078e0008 */
[----:B------:R-:W-:-:S07]  /*25d30*/  IMAD.MOV.U32 R5, RZ, RZ, R14 ;  /* 0x000000ffff057224 */ /* 0x000fce00078e000e */
[----:B------:R-:W-:Y:S05]  /*25d40*/  WARPSYNC.COLLECTIVE R15, `(.L_x_1738) ;  /* 0x000000000f087348 */ /* 0x000fea0003c00000 */
[----:B------:R0:W1:Y:S02]  /*25d50*/  SHFL.IDX P6, R14, R13, R12, R11 ;  /* 0x0000000c0d0e7389 */ /* 0x00006400000c000b */
[----:B01----:R-:W-:Y:S01]  /*25d60*/  ENDCOLLECTIVE ;  /* 0x000000000000791b */ /* 0x003fe20003800000 */
.L_x_1738:
[----:B------:R-:W-:Y:S02]  /*25d70*/  IMAD.MOV.U32 R13, RZ, RZ, R6 ;  /* 0x000000ffff0d7224 */ /* 0x000fe400078e0006 */
[----:B------:R-:W-:-:S07]  /*25d80*/  IMAD.MOV.U32 R7, RZ, RZ, R14 ;  /* 0x000000ffff077224 */ /* 0x000fce00078e000e */
[----:B------:R-:W-:Y:S05]  /*25d90*/  WARPSYNC.COLLECTIVE R15, `(.L_x_1739) ;  /* 0x000000000f087348 */ /* 0x000fea0003c00000 */
[----:B------:R0:W1:Y:S02]  /*25da0*/  SHFL.IDX P6, R14, R13, R12, R11 ;  /* 0x0000000c0d0e7389 */ /* 0x00006400000c000b */
[----:B01----:R-:W-:Y:S01]  /*25db0*/  ENDCOLLECTIVE ;  /* 0x000000000000791b */ /* 0x003fe20003800000 */
.L_x_1739:
[----:B------:R-:W-:Y:S05]  /*25dc0*/  BRA `(.L_x_1740) ;  /* 0xfffffe2400bc7947 */ /* 0x000fea000383ffff */
.L_x_1436:
[----:B------:R-:W-:Y:S01]  /*25dd0*/  BSSY B1, `(.L_x_1741) ;  /* 0x0000008000017945 */ /* 0x000fe20003800000 */
[----:B0-----:R-:W-:Y:S01]  /*25de0*/  IMAD.MOV.U32 R13, RZ, RZ, R4 ;  /* 0x000000ffff0d7224 */ /* 0x001fe200078e0004 */
[----:B------:R-:W-:Y:S01]  /*25df0*/  MOV R12, 0x1 ;  /* 0x00000001000c7802 */ /* 0x000fe20000000f00 */
[----:B------:R-:W-:Y:S02]  /*25e00*/  IMAD.MOV.U32 R11, RZ, RZ, 0x181f ;  /* 0x0000181fff0b7424 */ /* 0x000fe400078e00ff */
[----:B------:R-:W-:-:S07]  /*25e10*/  IMAD.MOV.U32 R15, RZ, RZ, -0x1 ;  /* 0xffffffffff0f7424 */ /* 0x000fce00078e00ff */
[----:B-12345:R-:W-:Y:S05]  /*25e20*/  WARPSYNC.COLLECTIVE R15, `(.L_x_1742) ;  /* 0x000000000f087348 */ /* 0x03efea0003c00000 */
[----:B------:R0:W0:Y:S02]  /*25e30*/  SHFL.IDX P6, R14, R13, R12, R11 ;  /* 0x0000000c0d0e7389 */ /* 0x00002400000c000b */
[----:B012345:R-:W-:Y:S01]  /*25e40*/  ENDCOLLECTIVE ;  /* 0x000000000000791b */ /* 0x03ffe20003800000 */
.L_x_1742:
[----:B------:R-:W-:Y:S05]  /*25e50*/  BSYNC B1 ;  /* 0x0000000000017941 */ /* 0x000fea0003800000 */
.L_x_1741:
[----:B------:R-:W-:Y:S02]  /*25e60*/  IMAD.MOV.U32 R13, RZ, RZ, R0 ;  /* 0x000000ffff0d7224 */ /* 0x000fe400078e0000 */
[----:B------:R-:W-:Y:S02]  /*25e70*/  IMAD.MOV.U32 R12, RZ, RZ, 0x1 ;  /* 0x00000001ff0c7424 */ /* 0x000fe400078e00ff */
[----:B------:R-:W-:Y:S02]  /*25e80*/  IMAD.MOV.U32 R11, RZ, RZ, 0x181f ;  /* 0x0000181fff0b7424 */ /* 0x000fe400078e00ff */
[----:B------:R-:W-:Y:S02]  /*25e90*/  IMAD.MOV.U32 R15, RZ, RZ, -0x1 ;  /* 0xffffffffff0f7424 */ /* 0x000fe400078e00ff */
[----:B------:R-:W-:-:S07]  /*25ea0*/  IMAD.MOV.U32 R3, RZ, RZ, R14 ;  /* 0x000000ffff037224 */ /* 0x000fce00078e000e */
[----:B------:R-:W-:Y:S05]  /*25eb0*/  WARPSYNC.COLLECTIVE R15, `(.L_x_1743) ;  /* 0x000000000f087348 */ /* 0x000fea0003c00000 */
[----:B------:R0:W1:Y:S02]  /*25ec0*/  SHFL.IDX P6, R14, R13, R12, R11 ;  /* 0x0000000c0d0e7389 */ /* 0x00006400000c000b */
[----:B01----:R-:W-:Y:S01]  /*25ed0*/  ENDCOLLECTIVE ;  /* 0x000000000000791b */ /* 0x003fe20003800000 */
.L_x_1743:
[----:B------:R-:W-:Y:S02]  /*25ee0*/  IMAD.MOV.U32 R13, RZ, RZ, R8 ;  /* 0x000000ffff0d7224 */ /* 0x000fe400078e0008 */
[----:B------:R-:W-:-:S07]  /*25ef0*/  IMAD.MOV.U32 R5, RZ, RZ, R14 ;  /* 0x000000ffff057224 */ /* 0x000fce00078e000e */
[----:B------:R-:W-:Y:S05]  /*25f00*/  WARPSYNC.COLLECTIVE R15, `(.L_x_1744) ;  /* 0x000000000f087348 */ /* 0x000fea0003c00000 */
[----:B------:R0:W1:Y:S02]  /*25f10*/  SHFL.IDX P6, R14, R13, R12, R11 ;  /* 0x0000000c0d0e7389 */ /* 0x00006400000c000b */
[----:B01----:R-:W-:Y:S01]  /*25f20*/  ENDCOLLECTIVE ;  /* 0x000000000000791b */ /* 0x003fe20003800000 */
.L_x_1744:
[----:B------:R-:W-:Y:S02]  /*25f30*/  IMAD.MOV.U32 R13, RZ, RZ, R6 ;  /* 0x000000ffff0d7224 */ /* 0x000fe400078e0006 */
[----:B------:R-:W-:-:S07]  /*25f40*/  IMAD.MOV.U32 R7, RZ, RZ, R14 ;  /* 0x000000ffff077224 */ /* 0x000fce00078e000e */
[----:B------:R-:W-:Y:S05]  /*25f50*/  WARPSYNC.COLLECTIVE R15, `(.L_x_1745) ;  /* 0x000000000f087348 */ /* 0x000fea0003c00000 */
[----:B------:R0:W1:Y:S02]  /*25f60*/  SHFL.IDX P6, R14, R13, R12, R11 ;  /* 0x0000000c0d0e7389 */ /* 0x00006400000c000b */
[----:B01----:R-:W-:Y:S01]  /*25f70*/  ENDCOLLECTIVE ;  /* 0x000000000000791b */ /* 0x003fe20003800000 */
.L_x_1745:
[----:B------:R-:W-:Y:S05]  /*25f80*/  BRA `(.L_x_1746) ;  /* 0xfffffe2400d87947 */ /* 0x000fea000383ffff */
.L_x_1439:
        /* <DEDUP_REMOVED lines=8> */
.L_x_1748:
[----:B------:R-:W-:Y:S05]  /*26010*/  BSYNC B1 ;  /* 0x0000000000017941 */ /* 0x000fea0003800000 */
.L_x_1747:
        /* <DEDUP_REMOVED lines=8> */
.L_x_1749:
[----:B------:R-:W-:Y:S02]  /*260a0*/  IMAD.MOV.U32 R13, RZ, RZ, R8 ;  /* 0x000000ffff0d7224 */ /* 0x000fe400078e0008 */
[----:B------:R-:W-:-:S07]  /*260b0*/  IMAD.MOV.U32 R5, RZ, RZ, R14 ;  /* 0x000000ffff057224 */ /* 0x000fce00078e000e */
[----:B------:R-:W-:Y:S05]  /*260c0*/  WARPSYNC.COLLECTIVE R15, `(.L_x_1750) ;  /* 0x000000000f087348 */ /* 0x000fea0003c00000 */
[----:B------:R0:W1:Y:S02]  /*260d0*/  SHFL.IDX P6, R14, R13, R12, R11 ;  /* 0x0000000c0d0e7389 */ /* 0x00006400000c000b */
[----:B01----:R-:W-:Y:S01]  /*260e0*/  ENDCOLLECTIVE ;  /* 0x000000000000791b */ /* 0x003fe20003800000 */
.L_x_1750:
[----:B------:R-:W-:Y:S02]  /*260f0*/  IMAD.MOV.U32 R13, RZ, RZ, R6 ;  /* 0x000000ffff0d7224 */ /* 0x000fe400078e0006 */
[----:B------:R-:W-:-:S07]  /*26100*/  IMAD.MOV.U32 R7, RZ, RZ, R14 ;  /* 0x000000ffff077224 */ /* 0x000fce00078e000e */
[----:B------:R-:W-:Y:S05]  /*26110*/  WARPSYNC.COLLECTIVE R15, `(.L_x_1751) ;  /* 0x000000000f087348 */ /* 0x000fea0003c00000 */
[----:B------:R0:W1:Y:S02]  /*26120*/  SHFL.IDX P6, R14, R13, R12, R11 ;  /* 0x0000000c0d0e7389 */ /* 0x00006400000c000b */
[----:B01----:R-:W-:Y:S01]  /*26130*/  ENDCOLLECTIVE ;  /* 0x000000000000791b */ /* 0x003fe20003800000 */
.L_x_1751:
[----:B------:R-:W-:Y:S05]  /*26140*/  BRA `(.L_x_1752) ;  /* 0xfffffe2400ec7947 */ /* 0x000fea000383ffff */
.L_x_1442:
[----:B------:R-:W-:Y:S01]  /*26150*/  BSSY B1, `(.L_x_1753) ;  /* 0x0000008000017945 */ /* 0x000fe20003800000 */
[----:B------:R-:W-:Y:S01]  /*26160*/  IMAD.MOV.U32 R13, RZ, RZ, R4 ;  /* 0x000000ffff0d7224 */ /* 0x000fe200078e0004 */
[----:B------:R-:W-:Y:S01]  /*26170*/  MOV R15, 0xffffffff ;  /* 0xffffffff000f7802 */ /* 0x000fe20000000f00 */
[----:B------:R-:W-:Y:S02]  /*26180*/  IMAD.MOV.U32 R12, RZ, RZ, 0x3 ;  /* 0x00000003ff0c7424 */ /* 0x000fe400078e00ff */
[----:B------:R-:W-:-:S07]  /*26190*/  IMAD.MOV.U32 R11, RZ, RZ, 0x181f ;  /* 0x0000181fff0b7424 */ /* 0x000fce00078e00ff */
[----:B-12345:R-:W-:Y:S05]  /*261a0*/  WARPSYNC.COLLECTIVE R15, `(.L_x_1754) ;  /* 0x000000000f087348 */ /* 0x03efea0003c00000 */
[----:B------:R0:W0:Y:S02]  /*261b0*/  SHFL.IDX P6, R14, R13, R12, R11 ;  /* 0x0000000c0d0e7389 */ /* 0x00002400000c000b */
[----:B012345:R-:W-:Y:S01]  /*261c0*/  ENDCOLLECTIVE ;  /* 0x000000000000791b */ /* 0x03ffe20003800000 */
.L_x_1754:
[----:B------:R-:W-:Y:S05]  /*261d0*/  BSYNC B1 ;  /* 0x0000000000017941 */ /* 0x000fea0003800000 */
.L_x_1753:
        /* <DEDUP_REMOVED lines=8> */
.L_x_1755:
[----:B------:R-:W-:Y:S02]  /*26260*/  IMAD.MOV.U32 R13, RZ, RZ, R8 ;  /* 0x000000ffff0d7224 */ /* 0x000fe400078e0008 */
[----:B------:R-:W-:-:S07]  /*26270*/  IMAD.MOV.U32 R5, RZ, RZ, R14 ;  /* 0x000000ffff057224 */ /* 0x000fce00078e000e */
[----:B------:R-:W-:Y:S05]  /*26280*/  WARPSYNC.COLLECTIVE R15, `(.L_x_1756) ;  /* 0x000000000f087348 */ /* 0x000fea0003c00000 */
[----:B------:R0:W1:Y:S02]  /*26290*/  SHFL.IDX P6, R14, R13, R12, R11 ;  /* 0x0000000c0d0e7389 */ /* 0x00006400000c000b */
[----:B01----:R-:W-:Y:S01]  /*262a0*/  ENDCOLLECTIVE ;  /* 0x000000000000791b */ /* 0x003fe20003800000 */
.L_x_1756:
[----:B------:R-:W-:Y:S02]  /*262b0*/  IMAD.MOV.U32 R13, RZ, RZ, R6 ;  /* 0x000000ffff0d7224 */ /* 0x000fe400078e0006 */
[----:B------:R-:W-:-:S07]  /*262c0*/  IMAD.MOV.U32 R7, RZ, RZ, R14 ;  /* 0x000000ffff077224 */ /* 0x000fce00078e000e */
[----:B------:R-:W-:Y:S05]  /*262d0*/  WARPSYNC.COLLECTIVE R15, `(.L_x_1757) ;  /* 0x000000000f087348 */ /* 0x000fea0003c00000 */
[----:B------:R0:W1:Y:S02]  /*262e0*/  SHFL.IDX P6, R14, R13, R12, R11 ;  /* 0x0000000c0d0e7389 */ /* 0x00006400000c000b */
[----:B01----:R-:W-:Y:S01]  /*262f0*/  ENDCOLLECTIVE ;  /* 0x000000000000791b */ /* 0x003fe20003800000 */
.L_x_1757:
[----:B------:R-:W-:Y:S05]  /*26300*/  BRA `(.L_x_1758) ;  /* 0xfffffe2800087947 */ /* 0x000fea000383ffff */
.L_x_1446:
[----:B0-----:R0:W1:Y:S02]  /*26310*/  SYNCS.PHASECHK.TRANS64.TRYWAIT P0, [R16+URZ+0x28400], R3 ;  /* 0x02840003100075a7 */ /* 0x001064000800017f */
[----:B-1----:R-:W-:Y:S05]  /*26320*/  @!P0 NANOSLEEP.SYNCS 0x989680 ;  /* 0x009896800000895d */ /* 0x002fea0003900000 */
[----:B------:R-:W1:Y:S02]  /*26330*/  @!P0 SYNCS.PHASECHK.TRANS64 P0, [R16+URZ+0x28400], R3 ;  /* 0x02840003100085a7 */ /* 0x000e64000800007f */
[----:B-1----:R-:W-:Y:S05]  /*26340*/  @!P0 BRA `(.L_x_1446) ;  /* 0xfffffffc00f08947 */ /* 0x002fea000383ffff */
[----:B------:R-:W-:Y:S05]  /*26350*/  BRA `(.L_x_1759) ;  /* 0xfffffe2800887947 */ /* 0x000fea000383ffff */
.L_x_1462:
[----:B------:R-:W1:Y:S01]  /*26360*/  LDC R54, c[0x0][0x3f4] ;  /* 0x0000fd00ff367b82 */ /* 0x000e620000000800 */
[----:B------:R-:W-:Y:S01]  /*26370*/  BSSY B1, `(.L_x_1760) ;  /* 0x0000008000017945 */ /* 0x000fe20003800000 */
[----:B------:R-:W-:Y:S02]  /*26380*/  IMAD.MOV.U32 R13, RZ, RZ, R10 ;  /* 0x000000ffff0d7224 */ /* 0x000fe400078e000a */
[----:B------:R-:W-:Y:S02]  /*26390*/  IMAD.MOV.U32 R12, RZ, RZ, RZ ;  /* 0x000000ffff0c7224 */ /* 0x000fe400078e00ff */
[----:B------:R-:W-:Y:S02]  /*263a0*/  IMAD.MOV.U32 R11, RZ, RZ, 0x181f ;  /* 0x0000181fff0b7424 */ /* 0x000fe400078e00ff */
[----:B------:R-:W-:-:S07]  /*263b0*/  IMAD.MOV.U32 R15, RZ, RZ, -0x1 ;  /* 0xffffffffff0f7424 */ /* 0x000fce00078e00ff */
[----:B01----:R-:W-:Y:S05]  /*263c0*/  WARPSYNC.COLLECTIVE R15, `(.L_x_1761) ;  /* 0x000000000f087348 */ /* 0x003fea0003c00000 */
[----:B------:R2:W3:Y:S02]  /*263d0*/  SHFL.IDX P6, R14, R13, R12, R11 ;  /* 0x0000000c0d0e7389 */ /* 0x0004e400000c000b */
[----:B0123--:R-:W-:Y:S01]  /*263e0*/  ENDCOLLECTIVE ;  /* 0x000000000000791b */ /* 0x00ffe20003800000 */
.L_x_1761:
[----:B------:R-:W-:Y:S05]  /*263f0*/  BSYNC B1 ;  /* 0x0000000000017941 */ /* 0x000fea0003800000 */
.L_x_1760:
[----:B------:R-:W-:Y:S01]  /*26400*/  IMAD.MOV.U32 R13, RZ, RZ, R37 ;  /* 0x000000ffff0d7224 */ /* 0x000fe200078e0025 */
[----:B------:R-:W-:Y:S01]  /*26410*/  MOV R3, R14 ;  /* 0x0000000e00037202 */ /* 0x000fe20000000f00 */
[----:B------:R-:W-:Y:S01]  /*26420*/  IMAD.MOV.U32 R12, RZ, RZ, RZ ;  /* 0x000000ffff0c7224 */ /* 0x000fe200078e00ff */
[----:B------:R-:W-:Y:S01]  /*26430*/  ISETP.GE.AND P0, PT, R22, R54, PT ;  /* 0x000000361600720c */ /* 0x000fe20003f06270 */
[----:B------:R-:W-:Y:S02]  /*26440*/  IMAD.MOV.U32 R11, RZ, RZ, 0x181f ;  /* 0x0000181fff0b7424 */ /* 0x000fe400078e00ff */
[----:B------:R-:W-:Y:S02]  /*26450*/  IMAD.MOV.U32 R15, RZ, RZ, -0x1 ;  /* 0xffffffffff0f7424 */ /* 0x000fe400078e00ff */
[----:B------:R-:W-:-:S08]  /*26460*/  IMAD R59, R195, R0, RZ ;  /* 0x00000000c33b7224 */ /* 0x000fd000078e02ff */
[----:B------:R-:W-:Y:S05]  /*26470*/  WARPSYNC.COLLECTIVE R15, `(.L_x_1762) ;  /* 0x000000000f087348 */ /* 0x000fea0003c00000 */
[----:B------:R0:W1:Y:S02]  /*26480*/  SHFL.IDX P6, R14, R13, R12, R11 ;  /* 0x0000000c0d0e7389 */ /* 0x00006400000c000b */
[----:B01----:R-:W-:Y:S01]  /*26490*/  ENDCOLLECTIVE ;  /* 0x000000000000791b */ /* 0x003fe20003800000 */
.L_x_1762:
[----:B------:R-:W-:Y:S01]  /*264a0*/  ISETP.GE.OR P1, PT, R52, R59, P0 ;  /* 0x0000003b3400720c */ /* 0x000fe20000726670 */
[----:B------:R-:W-:Y:S02]  /*264b0*/  IMAD.MOV.U32 R13, RZ, RZ, R53 ;  /* 0x000000ffff0d7224 */ /* 0x000fe400078e0035 */
[----:B------:R-:W-:-:S10]  /*264c0*/  IMAD.MOV.U32 R5, RZ, RZ, R14 ;  /* 0x000000ffff057224 */ /* 0x000fd400078e000e */
[----:B------:R-:W-:Y:S05]  /*264d0*/  WARPSYNC.COLLECTIVE R15, `(.L_x_1763) ;  /* 0x000000000f087348 */ /* 0x000fea0003c00000 */
[----:B------:R0:W1:Y:S02]  /*264e0*/  SHFL.IDX P6, R14, R13, R12, R11 ;  /* 0x0000000c0d0e7389 */ /* 0x00006400000c000b */
[----:B01----:R-:W-:Y:S01]  /*264f0*/  ENDCOLLECTIVE ;  /* 0x000000000000791b */ /* 0x003fe20003800000 */
.L_x_1763:
[----:B------:R-:W-:-:S05]  /*26500*/  @!P1 IADD3 R0, P2, R22, R5, RZ ;  /* 0x0000000516009210 */ /* 0x000fca0007f5e0ff */
[----:B------:R-:W-:Y:S02]  /*26510*/  @!P1 IMAD.X R5, R3, 0x1, R23, P2 ;  /* 0x0000000103059824 */ /* 0x000fe400010e0617 */
[----:B------:R-:W-:Y:S02]  /*26520*/  @!P1 IMAD.MOV.U32 R4, RZ, RZ, R0 ;  /* 0x000000ffff049224 */ /* 0x000fe400078e0000 */
[----:B------:R-:W-:Y:S02]  /*26530*/  IMAD.MOV.U32 R13, RZ, RZ, R55 ;  /* 0x000000ffff0d7224 */ /* 0x000fe400078e0037 */
[----:B------:R-:W-:-:S07]  /*26540*/  IMAD.MOV.U32 R7, RZ, RZ, R14 ;  /* 0x000000ffff077224 */ /* 0x000fce00078e000e */
[----:B------:R-:W-:Y:S05]  /*26550*/  WARPSYNC.COLLECTIVE R15, `(.L_x_1764) ;  /* 0x000000000f087348 */ /* 0x000fea0003c00000 */
[----:B------:R0:W1:Y:S02]  /*26560*/  SHFL.IDX P6, R14, R13, R12, R11 ;  /* 0x0000000c0d0e7389 */ /* 0x00006400000c000b */
[----:B01----:R-:W-:Y:S01]  /*26570*/  ENDCOLLECTIVE ;  /* 0x000000000000791b */ /* 0x003fe20003800000 */
.L_x_1764:
[----:B------:R-:W-:-:S05]  /*26580*/  @!P1 IADD3 R14, P3, R22, R14, RZ ;  /* 0x0000000e160e9210 */ /* 0x000fca0007f7e0ff */
[----:B------:R-:W-:Y:S02]  /*26590*/  @!P1 IMAD.X R3, R7, 0x1, R23, P3 ;  /* 0x0000000107039824 */ /* 0x000fe400018e0617 */
[----:B------:R-:W-:Y:S01]  /*265a0*/  @!P1 IMAD.MOV.U32 R24, RZ, RZ, R14 ;  /* 0x000000ffff189224 */ /* 0x000fe200078e000e */
[----:B------:R-:W5:Y:S01]  /*265b0*/  @!P1 LD.E.128 R4, desc[UR46][R4.64] ;  /* 0x0000002e04049980 */ /* 0x000f62000c101d00 */
[----:B------:R-:W-:-:S06]  /*265c0*/  @!P1 IMAD.MOV.U32 R25, RZ, RZ, R3 ;  /* 0x000000ffff199224 */ /* 0x000fcc00078e0003 */
[----:B------:R-:W5:Y:S01]  /*265d0*/  @!P1 LD.E.128 R24, desc[UR46][R24.64] ;  /* 0x0000002e18189980 */ /* 0x000f62000c101d00 */
[----:B------:R-:W-:Y:S01]  /*265e0*/  MOV R13, R10 ;  /* 0x0000000a000d7202 */ /* 0x000fe20000000f00 */
[----:B------:R-:W-:Y:S01]  /*265f0*/  IMAD.MOV.U32 R12, RZ, RZ, 0x1 ;  /* 0x00000001ff0c7424 */ /* 0x000fe200078e00ff */
[----:B------:R-:W-:Y:S02]  /*26600*/  CS2R R50, SRZ ;  /* 0x0000000000327805 */ /* 0x000fe4000001ff00 */
[----:B------:R-:W-:Y:S02]  /*26610*/  CS2R R40, SRZ ;  /* 0x0000000000287805 */ /* 0x000fe4000001ff00 */
[----:B------:R-:W-:Y:S02]  /*26620*/  CS2R R38, SRZ ;  /* 0x0000000000267805 */ /* 0x000fe4000001ff00 */
[----:B------:R-:W-:-:S07]  /*26630*/  CS2R R20, SRZ ;  /* 0x0000000000147805 */ /* 0x000fce000001ff00 */
[----:B-----5:R-:W-:Y:S05]  /*26640*/  WARPSYNC.COLLECTIVE R15, `(.L_x_1765) ;  /* 0x000000000f087348 */ /* 0x020fea0003c00000 */
[----:B------:R0:W1:Y:S02]  /*26650*/  SHFL.IDX P6, R14, R13, R12, R11 ;  /* 0x0000000c0d0e7389 */ /* 0x00006400000c000b */
[----:B01---5:R-:W-:Y:S01]  /*26660*/  ENDCOLLECTIVE ;  /* 0x000000000000791b */ /* 0x023fe20003800000 */
.L_x_1765:
[----:B------:R-:W-:Y:S02]  /*26670*/  IMAD.MOV.U32 R13, RZ, RZ, R37 ;  /* 0x000000ffff0d7224 */ /* 0x000fe400078e0025 */
[----:B------:R-:W-:-:S07]  /*26680*/  IMAD.MOV.U32 R3, RZ, RZ, R14 ;  /* 0x000000ffff037224 */ /* 0x000fce00078e000e */
[----:B------:R-:W-:Y:S05]  /*26690*/  WARPSYNC.COLLECTIVE R15, `(.L_x_1766) ;  /* 0x000000000f087348 */ /* 0x000fea0003c00000 */
[----:B------:R0:W1:Y:S02]  /*266a0*/  SHFL.IDX P6, R14, R13, R12, R11 ;  /* 0x0000000c0d0e7389 */ /* 0x00006400000c000b */
[----:B01----:R-:W-:Y:S01]  /*266b0*/  ENDCOLLECTIVE ;  /* 0x000000000000791b */ /* 0x003fe20003800000 */
.L_x_1766:
[----:B------:R-:W-:Y:S02]  /*266c0*/  IMAD.MOV.U32 R13, RZ, RZ, R53 ;  /* 0x000000ffff0d7224 */ /* 0x000fe400078e0035 */
[----:B------:R-:W-:-:S07]  /*266d0*/  IMAD.MOV.U32 R9, RZ, RZ, R14 ;  /* 0x000000ffff097224 */ /* 0x000fce00078e000e */
[----:B------:R-:W-:Y:S05]  /*266e0*/  WARPSYNC.COLLECTIVE R15, `(.L_x_1767) ;  /* 0x000000000f087348 */ /* 0x000fea0003c00000 */
[----:B------:R0:W1:Y:S02]  /*266f0*/  SHFL.IDX P6, R14, R13, R12, R11 ;  /* 0x0000000c0d0e7389 */ /* 0x00006400000c000b */
[----:B01----:R-:W-:Y:S01]  /*26700*/  ENDCOLLECTIVE ;  /* 0x000000000000791b */ /* 0x003fe20003800000 */
.L_x_1767:
[----:B------:R-:W-:Y:S02]  /*26710*/  IMAD.MOV.U32 R13, RZ, RZ, R55 ;  /* 0x000000ffff0d7224 */ /* 0x000fe400078e0037 */
[----:B------:R-:W-:-:S07]  /*26720*/  IMAD.MOV.U32 R33, RZ, RZ, R14 ;  /* 0x000000ffff217224 */ /* 0x000fce00078e000e */
[----:B------:R-:W-:Y:S05]  /*26730*/  WARPSYNC.COLLECTIVE R15, `(.L_x_1768) ;  /* 0x000000000f087348 */ /* 0x000fea0003c00000 */
[----:B------:R0:W1:Y:S02]  /*26740*/  SHFL.IDX P6, R14, R13, R12, R11 ;  /* 0x0000000c0d0e7389 */ /* 0x00006400000c000b */
[----:B01----:R-:W-:Y:S01]  /*26750*/  ENDCOLLECTIVE ;  /* 0x000000000000791b */ /* 0x003fe20003800000 */
.L_x_1768:
[----:B------:R-:W-:Y:S02]  /*26760*/  @!P1 IMAD.MOV.U32 R50, RZ, RZ, R4 ;  /* 0x000000ffff329224 */ /* 0x000fe400078e0004 */
[----:B------:R-:W-:Y:S01]  /*26770*/  @!P1 IMAD.MOV.U32 R51, RZ, RZ, R5 ;  /* 0x000000ffff339224 */ /* 0x000fe200078e0005 */
[----:B------:R-:W-:Y:S01]  /*26780*/  CS2R R4, SRZ ;  /* 0x0000000000047805 */ /* 0x000fe2000001ff00 */
[----:B------:R-:W-:Y:S02]  /*26790*/  @!P1 IMAD.MOV.U32 R40, RZ, RZ, R6 ;  /* 0x000000ffff289224 */ /* 0x000fe400078e0006 */
[----:B------:R-:W-:Y:S01]  /*267a0*/  @!P1 IMAD.MOV.U32 R41, RZ, RZ, R7 ;  /* 0x000000ffff299224 */ /* 0x000fe200078e0007 */
[----:B------:R-:W-:Y:S01]  /*267b0*/  @!P1 MOV R20, R26 ;  /* 0x0000001a00149202 */ /* 0x000fe20000000f00 */
[----:B------:R-:W-:Y:S02]  /*267c0*/  @!P1 IMAD.MOV.U32 R38, RZ, RZ, R24 ;  /* 0x000000ffff269224 */ /* 0x000fe400078e0018 */
[----:B------:R-:W-:-:S02]  /*267d0*/  @!P1 IMAD.MOV.U32 R39, RZ, RZ, R25 ;  /* 0x000000ffff279224 */ /* 0x000fc400078e0019 */
[----:B------:R-:W-:Y:S01]  /*267e0*/  @!P1 IMAD.MOV.U32 R21, RZ, RZ, R27 ;  /* 0x000000ffff159224 */ /* 0x000fe200078e001b */
[----:B------:R-:W-:Y:S06]  /*267f0*/  BRA `(.L_x_1769) ;  /* 0xfffffe6400f87947 */ /* 0x000fec000383ffff */
.L_x_1465:
[----:B------:R-:W-:Y:S01]  /*26800*/  BSSY B1, `(.L_x_1770) ;  /* 0x0000008000017945 */ /* 0x000fe20003800000 */
[----:B------:R-:W-:Y:S02]  /*26810*/  IMAD.MOV.U32 R13, RZ, RZ, R10 ;  /* 0x000000ffff0d7224 */ /* 0x000fe400078e000a */
[----:B------:R-:W-:Y:S02]  /*26820*/  IMAD.MOV.U32 R12, RZ, RZ, 0x2 ;  /* 0x00000002ff0c7424 */ /* 0x000fe400078e00ff */
[----:B------:R-:W-:Y:S02]  /*26830*/  IMAD.MOV.U32 R11, RZ, RZ, 0x181f ;  /* 0x0000181fff0b7424 */ /* 0x000fe400078e00ff */
[----:B------:R-:W-:-:S07]  /*26840*/  IMAD.MOV.U32 R15, RZ, RZ, -0x1 ;  /* 0xffffffffff0f7424 */ /* 0x000fce00078e00ff */
[----:B-----5:R-:W-:Y:S05]  /*26850*/  WARPSYNC.COLLECTIVE R15, `(.L_x_1771) ;  /* 0x000000000f087348 */ /* 0x020fea0003c00000 */
[----:B------:R0:W1:Y:S02]  /*26860*/  SHFL.IDX P6, R14, R13, R12, R11 ;  /* 0x0000000c0d0e7389 */ /* 0x00006400000c000b */
[----:B01---5:R-:W-:Y:S01]  /*26870*/  ENDCOLLECTIVE ;  /* 0x000000000000791b */ /* 0x023fe20003800000 */
.L_x_1771:
[----:B------:R-:W-:Y:S05]  /*26880*/  BSYNC B1 ;  /* 0x0000000000017941 */ /* 0x000fea0003800000 */
.L_x_1770:
[----:B------:R-:W-:Y:S02]  /*26890*/  IMAD.MOV.U32 R13, RZ, RZ, R37 ;  /* 0x000000ffff0d7224 */ /* 0x000fe400078e0025 */
[----:B------:R-:W-:Y:S02]  /*268a0*/  IMAD.MOV.U32 R12, RZ, RZ, 0x2 ;  /* 0x00000002ff0c7424 */ /* 0x000fe400078e00ff */
[----:B------:R-:W-:Y:S02]  /*268b0*/  IMAD.MOV.U32 R11, RZ, RZ, 0x181f ;  /* 0x0000181fff0b7424 */ /* 0x000fe400078e00ff */
[----:B------:R-:W-:Y:S02]  /*268c0*/  IMAD.MOV.U32 R15, RZ, RZ, -0x1 ;  /* 0xffffffffff0f7424 */ /* 0x000fe400078e00ff */
[----:B------:R-:W-:Y:S02]  /*268d0*/  IMAD.MOV.U32 R3, RZ, RZ, R14 ;  /* 0x000000ffff037224 */ /* 0x000fe400078e000e */
[----:B------:R-:W-:-:S07]  /*268e0*/  VIADD R0, R52, 0x40 ;  /* 0x0000004034007836 */ /* 0x000fce0000000000 */
[----:B------:R-:W-:Y:S05]  /*268f0*/  WARPSYNC.COLLECTIVE R15, `(.L_x_1772) ;  /* 0x000000000f087348 */ /* 0x000fea0003c00000 */
[----:B------:R0:W1:Y:S02]  /*26900*/  SHFL.IDX P6, R14, R13, R12, R11 ;  /* 0x0000000c0d0e7389 */ /* 0x00006400000c000b */
[----:B01----:R-:W-:Y:S01]  /*26910*/  ENDCOLLECTIVE ;  /* 0x000000000000791b */ /* 0x003fe20003800000 */
.L_x_1772:
[----:B------:R-:W-:Y:S01]  /*26920*/  ISETP.GE.OR P1, PT, R0, R59, P0 ;  /* 0x0000003b0000720c */ /* 0x000fe20000726670 */
[----:B------:R-:W-:Y:S02]  /*26930*/  IMAD.MOV.U32 R13, RZ, RZ, R53 ;  /* 0x000000ffff0d7224 */ /* 0x000fe400078e0035 */
[----:B------:R-:W-:-:S10]  /*26940*/  IMAD.MOV.U32 R9, RZ, RZ, R14 ;  /* 0x000000ffff097224 */ /* 0x000fd400078e000e */
[----:B------:R-:W-:Y:S05]  /*26950*/  WARPSYNC.COLLECTIVE R15, `(.L_x_1773) ;  /* 0x000000000f087348 */ /* 0x000fea0003c00000 */
[----:B------:R0:W1:Y:S02]  /*26960*/  SHFL.IDX P6, R14, R13, R12, R11 ;  /* 0x0000000c0d0e7389 */ /* 0x00006400000c000b */
[----:B01----:R-:W-:Y:S01]  /*26970*/  ENDCOLLECTIVE ;  /* 0x000000000000791b */ /* 0x003fe20003800000 */
.L_x_1773:
[----:B------:R-:W-:-:S05]  /*26980*/  @!P1 IADD3 R0, P2, R22, R9, RZ ;  /* 0x0000000916009210 */ /* 0x000fca0007f5e0ff */
[----:B------:R-:W-:Y:S02]  /*26990*/  @!P1 IMAD.X R9, R3, 0x1, R23, P2 ;  /* 0x0000000103099824 */ /* 0x000fe400010e0617 */
[----:B------:R-:W-:Y:S01]  /*269a0*/  @!P1 IMAD.MOV.U32 R8, RZ, RZ, R0 ;  /* 0x000000ffff089224 */ /* 0x000fe200078e0000 */
[----:B------:R-:W-:Y:S01]  /*269b0*/  MOV R13, R55 ;  /* 0x00000037000d7202 */ /* 0x000fe20000000f00 */
[----:B------:R-:W-:-:S07]  /*269c0*/  IMAD.MOV.U32 R25, RZ, RZ, R14 ;  /* 0x000000ffff197224 */ /* 0x000fce00078e000e */
[----:B------:R-:W-:Y:S05]  /*269d0*/  WARPSYNC.COLLECTIVE R15, `(.L_x_1774) ;  /* 0x000000000f087348 */ /* 0x000fea0003c00000 */
[----:B------:R0:W1:Y:S02]  /*269e0*/  SHFL.IDX P6, R14, R13, R12, R11 ;  /* 0x0000000c0d0e7389 */ /* 0x00006400000c000b */
[----:B01----:R-:W-:Y:S01]  /*269f0*/  ENDCOLLECTIVE ;  /* 0x000000000000791b */ /* 0x003fe20003800000 */
.L_x_1774:
[----:B------:R-:W-:-:S05]  /*26a00*/  @!P1 IADD3 R14, P3, R22, R14, RZ ;  /* 0x0000000e160e9210 */ /* 0x000fca0007f7e0ff */
[----:B------:R-:W-:Y:S02]  /*26a10*/  @!P1 IMAD.X R3, R25, 0x1, R23, P3 ;  /* 0x0000000119039824 */ /* 0x000fe400018e0617 */
[----:B------:R-:W-:Y:S01]  /*26a20*/  @!P1 IMAD.MOV.U32 R32, RZ, RZ, R14 ;  /* 0x000000ffff209224 */ /* 0x000fe200078e000e */
[----:B------:R0:W5:Y:S01]  /*26a30*/  @!P1 LD.E.128 R24, desc[UR46][R8.64] ;  /* 0x0000002e08189980 */ /* 0x000162000c101d00 */
[----:B------:R-:W-:-:S06]  /*26a40*/  @!P1 IMAD.MOV.U32 R33, RZ, RZ, R3 ;  /* 0x000000ffff219224 */ /* 0x000fcc00078e0003 */
[----:B------:R-:W5:Y:S01]  /*26a50*/  @!P1 LD.E.128 R32, desc[UR46][R32.64] ;  /* 0x0000002e20209980 */ /* 0x000f62000c101d00 */
[----:B------:R-:W-:Y:S01]  /*26a60*/  IMAD.MOV.U32 R13, RZ, RZ, R10 ;  /* 0x000000ffff0d7224 */ /* 0x000fe200078e000a */
[----:B------:R-:W-:Y:S01]  /*26a70*/  CS2R R42, SRZ ;  /* 0x00000000002a7805 */ /* 0x000fe2000001ff00 */
[----:B------:R-:W-:Y:S01]  /*26a80*/  IMAD.MOV.U32 R12, RZ, RZ, 0x3 ;  /* 0x00000003ff0c7424 */ /* 0x000fe200078e00ff */
[----:B------:R-:W-:Y:S02]  /*26a90*/  CS2R R44, SRZ ;  /* 0x00000000002c7805 */ /* 0x000fe4000001ff00 */
[----:B------:R-:W-:Y:S02]  /*26aa0*/  CS2R R46, SRZ ;  /* 0x00000000002e7805 */ /* 0x000fe4000001ff00 */
[----:B------:R-:W-:Y:S02]  /*26ab0*/  CS2R R48, SRZ ;  /* 0x0000000000307805 */ /* 0x000fe4000001ff00 */
[----:B0-----:R-:W-:-:S07]  /*26ac0*/  CS2R R8, SRZ ;  /* 0x0000000000087805 */ /* 0x001fce000001ff00 */
[----:B-----5:R-:W-:Y:S05]  /*26ad0*/  WARPSYNC.COLLECTIVE R15, `(.L_x_1775) ;  /* 0x000000000f087348 */ /* 0x020fea0003c00000 */
[----:B------:R0:W1:Y:S02]  /*26ae0*/  SHFL.IDX P6, R14, R13, R12, R11 ;  /* 0x0000000c0d0e7389 */ /* 0x00006400000c000b */
[----:B01---5:R-:W-:Y:S01]  /*26af0*/  ENDCOLLECTIVE ;  /* 0x000000000000791b */ /* 0x023fe20003800000 */
.L_x_1775:
[----:B------:R-:W-:Y:S02]  /*26b00*/  IMAD.MOV.U32 R13, RZ, RZ, R37 ;  /* 0x000000ffff0d7224 */ /* 0x000fe400078e0025 */
[----:B------:R-:W-:-:S07]  /*26b10*/  IMAD.MOV.U32 R3, RZ, RZ, R14 ;  /* 0x000000ffff037224 */ /* 0x000fce00078e000e */
[----:B------:R-:W-:Y:S05]  /*26b20*/  WARPSYNC.COLLECTIVE R15, `(.L_x_1776) ;  /* 0x000000000f087348 */ /* 0x000fea0003c00000 */
[----:B------:R0:W1:Y:S02]  /*26b30*/  SHFL.IDX P6, R14, R13, R12, R11 ;  /* 0x0000000c0d0e7389 */ /* 0x00006400000c000b */
[----:B01----:R-:W-:Y:S01]  /*26b40*/  ENDCOLLECTIVE ;  /* 0x000000000000791b */ /* 0x003fe20003800000 */
.L_x_1776:
[----:B------:R-:W-:Y:S02]  /*26b50*/  IMAD.MOV.U32 R13, RZ, RZ, R53 ;  /* 0x000000ffff0d7224 */ /* 0x000fe400078e0035 */
[----:B------:R-:W-:-:S07]  /*26b60*/  IMAD.MOV.U32 R37, RZ, RZ, R14 ;  /* 0x000000ffff257224 */ /* 0x000fce00078e000e */
[----:B------:R-:W-:Y:S05]  /*26b70*/  WARPSYNC.COLLECTIVE R15, `(.L_x_1777) ;  /* 0x000000000f087348 */ /* 0x000fea0003c00000 */
[----:B------:R0:W1:Y:S02]  /*26b80*/  SHFL.IDX P6, R14, R13, R12, R11 ;  /* 0x0000000c0d0e7389 */ /* 0x00006400000c000b */
[----:B01----:R-:W-:Y:S01]  /*26b90*/  ENDCOLLECTIVE ;  /* 0x000000000000791b */ /* 0x003fe20003800000 */
.L_x_1777:
[----:B------:R-:W-:Y:S01]  /*26ba0*/  MOV R13, R55 ;  /* 0x00000037000d7202 */ /* 0x000fe20000000f00 */
[----:B------:R-:W-:-:S07]  /*26bb0*/  IMAD.MOV.U32 R53, RZ, RZ, R14 ;  /* 0x000000ffff357224 */ /* 0x000fce00078e000e */
[----:B------:R-:W-:Y:S05]  /*26bc0*/  WARPSYNC.COLLECTIVE R15, `(.L_x_1778) ;  /* 0x000000000f087348 */ /* 0x000fea0003c00000 */
[----:B------:R0:W1:Y:S02]  /*26bd0*/  SHFL.IDX P6, R14, R13, R12, R11 ;  /* 0x0000000c0d0e7389 */ /* 0x00006400000c000b */
[----:B01----:R-:W-:Y:S01]  /*26be0*/  ENDCOLLECTIVE ;  /* 0x000000000000791b */ /* 0x003fe20003800000 */
.L_x_1778:
[----:B------:R-:W-:Y:S02]  /*26bf0*/  IMAD.MOV.U32 R55, RZ, RZ, R14 ;  /* 0x000000ffff377224 */ /* 0x000fe400078e000e */
[----:B------:R-:W-:Y:S02]  /*26c00*/  @!P1 IMAD.MOV.U32 R42, RZ, RZ, R24 ;  /* 0x000000ffff2a9224 */ /* 0x000fe400078e0018 */
[----:B------:R-:W-:Y:S02]  /*26c10*/  @!P1 IMAD.MOV.U32 R43, RZ, RZ, R25 ;  /* 0x000000ffff2b9224 */ /* 0x000fe400078e0019 */
[----:B------:R-:W-:Y:S02]  /*26c20*/  @!P1 IMAD.MOV.U32 R44, RZ, RZ, R26 ;  /* 0x000000ffff2c9224 */ /* 0x000fe400078e001a */
[----:B------:R-:W-:Y:S02]  /*26c30*/  @!P1 IMAD.MOV.U32 R45, RZ, RZ, R27 ;  /* 0x000000ffff2d9224 */ /* 0x000fe400078e001b */
[----:B------:R-:W-:-:S02]  /*26c40*/  @!P1 IMAD.MOV.U32 R46, RZ, RZ, R32 ;  /* 0x000000ffff2e9224 */ /* 0x000fc400078e0020 */
[----:B------:R-:W-:Y:S02]  /*26c50*/  @!P1 IMAD.MOV.U32 R47, RZ, RZ, R33 ;  /* 0x000000ffff2f9224 */ /* 0x000fe400078e0021 */
[----:B------:R-:W-:Y:S02]  /*26c60*/  @!P1 IMAD.MOV.U32 R48, RZ, RZ, R34 ;  /* 0x000000ffff309224 */ /* 0x000fe400078e0022 */
[----:B------:R-:W-:Y:S01]  /*26c70*/  @!P1 IMAD.MOV.U32 R49, RZ, RZ, R35 ;  /* 0x000000ffff319224 */ /* 0x000fe200078e0023 */
[----:B------:R-:W-:Y:S06]  /*26c80*/  BRA `(.L_x_1779) ;  /* 0xfffffe6400a47947 */ /* 0x000fec000383ffff */
.L_x_1469:
[----:B0-----:R0:W1:Y:S02]  /*26c90*/  SYNCS.PHASECHK.TRANS64.TRYWAIT P4, [R16+URZ+0x28400], R3 ;  /* 0x02840003100075a7 */ /* 0x001064000808017f */
[----:B-1----:R-:W-:Y:S05]  /*26ca0*/  @!P4 NANOSLEEP.SYNCS 0x989680 ;  /* 0x009896800000c95d */ /* 0x002fea0003900000 */
[----:B------:R-:W1:Y:S02]  /*26cb0*/  @!P4 SYNCS.PHASECHK.TRANS64 P4, [R16+URZ+0x28400], R3 ;  /* 0x028400031000c5a7 */ /* 0x000e64000808007f */
[----:B-1----:R-:W-:Y:S05]  /*26cc0*/  @!P4 BRA `(.L_x_1469) ;  /* 0xfffffffc00f0c947 */ /* 0x002fea000383ffff */
[----:B------:R-:W-:Y:S05]  /*26cd0*/  BRA `(.L_x_1780) ;  /* 0xfffffe68000c7947 */ /* 0x000fea000383ffff */
.L_x_1479:
[----:B0-----:R0:W1:Y:S02]  /*26ce0*/  SYNCS.PHASECHK.TRANS64.TRYWAIT P2, [R9+URZ+0x28430], R0 ;  /* 0x02843000090075a7 */ /* 0x001064000804017f */
[----:B-1----:R-:W-:Y:S05]  /*26cf0*/  @!P2 NANOSLEEP.SYNCS 0x989680 ;  /* 0x009896800000a95d */ /* 0x002fea0003900000 */
[----:B------:R-:W1:Y:S02]  /*26d00*/  @!P2 SYNCS.PHASECHK.TRANS64 P2, [R9+URZ+0x28430], R0 ;  /* 0x028430000900a5a7 */ /* 0x000e64000804007f */
[----:B-1----:R-:W-:Y:S05]  /*26d10*/  @!P2 BRA `(.L_x_1479) ;  /* 0xfffffffc00f0a947 */ /* 0x002fea000383ffff */
[----:B------:R-:W-:Y:S05]  /*26d20*/  BRA `(.L_x_1478) ;  /* 0xfffffea8002c7947 */ /* 0x000fea000383ffff */
.L_x_1497:
[----:B-1----:R1:W2:Y:S02]  /*26d30*/  SYNCS.PHASECHK.TRANS64.TRYWAIT P5, [R11+URZ+0x28430], R6 ;  /* 0x028430060b0075a7 */ /* 0x0022a400080a017f */
[----:B--2---:R-:W-:Y:S05]  /*26d40*/  @!P5 NANOSLEEP.SYNCS 0x989680 ;  /* 0x009896800000d95d */ /* 0x004fea0003900000 */
[----:B------:R-:W2:Y:S02]  /*26d50*/  @!P5 SYNCS.PHASECHK.TRANS64 P5, [R11+URZ+0x28430], R6 ;  /* 0x028430060b00d5a7 */ /* 0x000ea400080a007f */
[----:B--2---:R-:W-:Y:S05]  /*26d60*/  @!P5 BRA `(.L_x_1497) ;  /* 0xfffffffc00f0d947 */ /* 0x004fea000383ffff */
[----:B------:R-:W-:Y:S05]  /*26d70*/  BRA `(.L_x_1496) ;  /* 0xfffffec800f87947 */ /* 0x000fea000383ffff */
.L_x_1501:
[----:B-1----:R1:W2:Y:S02]  /*26d80*/  SYNCS.PHASECHK.TRANS64.TRYWAIT P4, [R11+URZ+0x28450], R6 ;  /* 0x028450060b0075a7 */ /* 0x0022a4000808017f */
[----:B--2---:R-:W-:Y:S05]  /*26d90*/  @!P4 NANOSLEEP.SYNCS 0x989680 ;  /* 0x009896800000c95d */ /* 0x004fea0003900000 */
[----:B------:R-:W2:Y:S02]  /*26da0*/  @!P4 SYNCS.PHASECHK.TRANS64 P4, [R11+URZ+0x28450], R6 ;  /* 0x028450060b00c5a7 */ /* 0x000ea4000808007f */
[----:B--2---:R-:W-:Y:S05]  /*26db0*/  @!P4 BRA `(.L_x_1501) ;  /* 0xfffffffc00f0c947 */ /* 0x004fea000383ffff */
[----:B------:R-:W-:Y:S05]  /*26dc0*/  BRA `(.L_x_1498) ;  /* 0xfffffecc00f87947 */ /* 0x000fea000383ffff */
.L_x_1521:
[----:B-1----:R1:W2:Y:S02]  /*26dd0*/  SYNCS.PHASECHK.TRANS64.TRYWAIT P3, [R5+URZ+0x28430], R6 ;  /* 0x02843006050075a7 */ /* 0x0022a4000806017f */
[----:B--2---:R-:W-:Y:S05]  /*26de0*/  @!P3 NANOSLEEP.SYNCS 0x989680 ;  /* 0x009896800000b95d */ /* 0x004fea0003900000 */
[----:B------:R-:W2:Y:S02]  /*26df0*/  @!P3 SYNCS.PHASECHK.TRANS64 P3, [R5+URZ+0x28430], R6 ;  /* 0x028430060500b5a7 */ /* 0x000ea4000806007f */
[----:B--2---:R-:W-:Y:S05]  /*26e00*/  @!P3 BRA `(.L_x_1521) ;  /* 0xfffffffc00f0b947 */ /* 0x004fea000383ffff */
[----:B------:R-:W-:Y:S05]  /*26e10*/  BRA `(.L_x_1520) ;  /* 0xfffffef000a87947 */ /* 0x000fea000383ffff */
.L_x_1525:
[----:B-1----:R1:W2:Y:S02]  /*26e20*/  SYNCS.PHASECHK.TRANS64.TRYWAIT P2, [R6+URZ+0x28450], R5 ;  /* 0x02845005060075a7 */ /* 0x0022a4000804017f */
[----:B--2---:R-:W-:Y:S05]  /*26e30*/  @!P2 NANOSLEEP.SYNCS 0x989680 ;  /* 0x009896800000a95d */ /* 0x004fea0003900000 */
[----:B------:R-:W2:Y:S02]  /*26e40*/  @!P2 SYNCS.PHASECHK.TRANS64 P2, [R6+URZ+0x28450], R5 ;  /* 0x028450050600a5a7 */ /* 0x000ea4000804007f */
[----:B--2---:R-:W-:Y:S05]  /*26e50*/  @!P2 BRA `(.L_x_1525) ;  /* 0xfffffffc00f0a947 */ /* 0x004fea000383ffff */
[----:B------:R-:W-:Y:S05]  /*26e60*/  BRA `(.L_x_1522) ;  /* 0xfffffef400b47947 */ /* 0x000fea000383ffff */
.L_x_1533:
[----:B-1----:R1:W2:Y:S02]  /*26e70*/  SYNCS.PHASECHK.TRANS64.TRYWAIT P3, [R5+URZ+0x28430], R6 ;  /* 0x02843006050075a7 */ /* 0x0022a4000806017f */
[----:B--2---:R-:W-:Y:S05]  /*26e80*/  @!P3 NANOSLEEP.SYNCS 0x989680 ;  /* 0x009896800000b95d */ /* 0x004fea0003900000 */
[----:B------:R-:W2:Y:S02]  /*26e90*/  @!P3 SYNCS.PHASECHK.TRANS64 P3, [R5+URZ+0x28430], R6 ;  /* 0x028430060500b5a7 */ /* 0x000ea4000806007f */
[----:B--2---:R-:W-:Y:S05]  /*26ea0*/  @!P3 BRA `(.L_x_1533) ;  /* 0xfffffffc00f0b947 */ /* 0x004fea000383ffff */
[----:B------:R-:W-:Y:S05]  /*26eb0*/  BRA `(.L_x_1532) ;  /* 0xffffff0c002c7947 */ /* 0x000fea000383ffff */
.L_x_1537:
[----:B-1----:R1:W2:Y:S02]  /*26ec0*/  SYNCS.PHASECHK.TRANS64.TRYWAIT P2, [R6+URZ+0x28450], R5 ;  /* 0x02845005060075a7 */ /* 0x0022a4000804017f */
[----:B--2---:R-:W-:Y:S05]  /*26ed0*/  @!P2 NANOSLEEP.SYNCS 0x989680 ;  /* 0x009896800000a95d */ /* 0x004fea0003900000 */
[----:B------:R-:W2:Y:S02]  /*26ee0*/  @!P2 SYNCS.PHASECHK.TRANS64 P2, [R6+URZ+0x28450], R5 ;  /* 0x028450050600a5a7 */ /* 0x000ea4000804007f */
[----:B--2---:R-:W-:Y:S05]  /*26ef0*/  @!P2 BRA `(.L_x_1537) ;  /* 0xfffffffc00f0a947 */ /* 0x004fea000383ffff */
[----:B------:R-:W-:Y:S05]  /*26f00*/  BRA `(.L_x_1534) ;  /* 0xffffff1000387947 */ /* 0x000fea000383ffff */
.L_x_1551:
[----:B-1----:R1:W2:Y:S02]  /*26f10*/  SYNCS.PHASECHK.TRANS64.TRYWAIT P1, [R4+URZ+0x28450], R9 ;  /* 0x02845009040075a7 */ /* 0x0022a4000802017f */
[----:B--2---:R-:W-:Y:S05]  /*26f20*/  @!P1 NANOSLEEP.SYNCS 0x989680 ;  /* 0x009896800000995d */ /* 0x004fea0003900000 */
[----:B------:R-:W2:Y:S02]  /*26f30*/  @!P1 SYNCS.PHASECHK.TRANS64 P1, [R4+URZ+0x28450], R9 ;  /* 0x02845009040095a7 */ /* 0x000ea4000802007f */
[----:B--2---:R-:W-:Y:S05]  /*26f40*/  @!P1 BRA `(.L_x_1551) ;  /* 0xfffffffc00f09947 */ /* 0x004fea000383ffff */
[----:B------:R-:W-:Y:S05]  /*26f50*/  BRA `(.L_x_1550) ;  /* 0xffffff3000187947 */ /* 0x000fea000383ffff */
.L_x_1555:
[----:B------:R-:W-:Y:S01]  /*26f60*/  SEL R61, R50, R11, P0 ;  /* 0x0000000b323d7207 */ /* 0x000fe20000000000 */
[----:B-----5:R-:W-:Y:S01]  /*26f70*/  IMAD.MOV.U32 R12, RZ, RZ, R2 ;  /* 0x000000ffff0c7224 */ /* 0x020fe200078e0002 */
[----:B------:R-:W-:Y:S01]  /*26f80*/  SEL R84, R11, R50, P0 ;  /* 0x000000320b547207 */ /* 0x000fe20000000000 */
[----:B------:R-:W-:Y:S01]  /*26f90*/  IMAD.MOV.U32 R11, RZ, RZ, 0x1c1f ;  /* 0x00001c1fff0b7424 */ /* 0x000fe200078e00ff */
[----:B------:R-:W-:Y:S02]  /*26fa0*/  SEL R63, R58, R15, P0 ;  /* 0x0000000f3a3f7207 */ /* 0x000fe40000000000 */
[----:B------:R-:W-:Y:S01]  /*26fb0*/  SEL R86, R15, R58, P0 ;  /* 0x0000003a0f567207 */ /* 0x000fe20000000000 */
[----:B------:R-:W-:Y:S01]  /*26fc0*/  IMAD.MOV.U32 R15, RZ, RZ, -0x1 ;  /* 0xffffffffff0f7424 */ /* 0x000fe200078e00ff */
[----:B------:R-:W-:Y:S02]  /*26fd0*/  SEL R31, R14, R21, P0 ;  /* 0x000000150e1f7207 */ /* 0x000fe40000000000 */
[----:B------:R-:W-:-:S07]  /*26fe0*/  SEL R28, R21, R14, P0 ;  /* 0x0000000e151c7207 */ /* 0x000fce0000000000 */
[----:B01----:R-:W-:Y:S05]  /*26ff0*/  WARPSYNC.COLLECTIVE R15, `(.L_x_1781) ;  /* 0x000000000f087348 */ /* 0x003fea0003c00000 */
[----:B------:R2:W3:Y:S02]  /*27000*/  SHFL.IDX P6, R14, R13, R12, R11 ;  /* 0x0000000c0d0e7389 */ /* 0x0004e400000c000b */
[----:B0123--:R-:W-:Y:S01]  /*27010*/  ENDCOLLECTIVE ;  /* 0x000000000000791b */ /* 0x00ffe20003800000 */
.L_x_1781:
[----:B------:R-:W-:Y:S02]  /*27020*/  SEL R39, R88, R59, P0 ;  /* 0x0000003b58277207 */ /* 0x000fe40000000000 */
[----:B------:R-:W-:Y:S02]  /*27030*/  SEL R44, R59, R88, P0 ;  /* 0x000000583b2c7207 */ /* 0x000fe40000000000 */
[----:B------:R-:W-:Y:S02]  /*27040*/  SEL R59, R42, R9, P0 ;  /* 0x000000092a3b7207 */ /* 0x000fe40000000000 */
[----:B------:R-:W-:Y:S02]  /*27050*/  SEL R82, R9, R42, P0 ;  /* 0x0000002a09527207 */ /* 0x000fe40000000000 */
[----:B------:R-:W-:Y:S02]  /*27060*/  LOP3.LUT R9, R2, 0x2, RZ, 0x3c, !PT ;  /* 0x0000000202097812 */ /* 0x000fe400078e3cff */
        /* <DEDUP_REMOVED lines=13> */
.L_x_1782:
        /* <DEDUP_REMOVED lines=19> */
.L_x_1783:
        /* <DEDUP_REMOVED lines=19> */
.L_x_1784:
        /* <DEDUP_REMOVED lines=19> */
.L_x_1785:
        /* <DEDUP_REMOVED lines=11> */
[----:B------:R-:W-:Y:S01]  /*27580*/  SEL R10, R25, R10, P0 ;  /* 0x0000000a190a7207 */ /* 0x000fe20000000000 */
[----:B------:R-:W-:-:S07]  /*27590*/  IMAD.MOV.U32 R27, RZ, RZ, R14 ;  /* 0x000000ffff1b7224 */ /* 0x000fce00078e000e */
[----:B------:R-:W-:Y:S05]  /*275a0*/  WARPSYNC.COLLECTIVE R15, `(.L_x_1786) ;  /* 0x000000000f087348 */ /* 0x000fea0003c00000 */
[----:B------:R0:W1:Y:S02]  /*275b0*/  SHFL.IDX P6, R14, R13, R12, R11 ;  /* 0x0000000c0d0e7389 */ /* 0x00006400000c000b */
[----:B01----:R-:W-:Y:S01]  /*275c0*/  ENDCOLLECTIVE ;  /* 0x000000000000791b */ /* 0x003fe20003800000 */
.L_x_1786:
[----:B------:R-:W-:Y:S02]  /*275d0*/  IMAD.MOV.U32 R13, RZ, RZ, R29 ;  /* 0x000000ffff0d7224 */ /* 0x000fe400078e001d */
[----:B------:R-:W-:Y:S01]  /*275e0*/  IMAD.MOV.U32 R12, RZ, RZ, R2 ;  /* 0x000000ffff0c7224 */ /* 0x000fe200078e0002 */
[----:B------:R-:W-:-:S07]  /*275f0*/  MOV R20, R14 ;  /* 0x0000000e00147202 */ /* 0x000fce0000000f00 */
[----:B------:R-:W-:Y:S05]  /*27600*/  WARPSYNC.COLLECTIVE R15, `(.L_x_1787) ;  /* 0x000000000f087348 */ /* 0x000fea0003c00000 */
[----:B------:R0:W1:Y:S02]  /*27610*/  SHFL.IDX P6, R14, R13, R12, R11 ;  /* 0x0000000c0d0e7389 */ /* 0x00006400000c000b */
[----:B01----:R-:W-:Y:S01]  /*27620*/  ENDCOLLECTIVE ;  /* 0x000000000000791b */ /* 0x003fe20003800000 */
.L_x_1787:
[----:B------:R-:W-:Y:S02]  /*27630*/  IMAD.MOV.U32 R13, RZ, RZ, R24 ;  /* 0x000000ffff0d7224 */ /* 0x000fe400078e0018 */
[----:B------:R-:W-:Y:S02]  /*27640*/  IMAD.MOV.U32 R12, RZ, RZ, R9 ;  /* 0x000000ffff0c7224 */ /* 0x000fe400078e0009 */
[----:B------:R-:W-:-:S07]  /*27650*/  IMAD.MOV.U32 R26, RZ, RZ, R14 ;  /* 0x000000ffff1a7224 */ /* 0x000fce00078e000e */
[----:B------:R-:W-:Y:S05]  /*27660*/  WARPSYNC.COLLECTIVE R15, `(.L_x_1788) ;  /* 0x000000000f087348 */ /* 0x000fea0003c00000 */
[----:B------:R0:W1:Y:S02]  /*27670*/  SHFL.IDX P6, R14, R13, R12, R11 ;  /* 0x0000000c0d0e7389 */ /* 0x00006400000c000b */
[----:B01----:R-:W-:Y:S01]  /*27680*/  ENDCOLLECTIVE ;  /* 0x000000000000791b */ /* 0x003fe20003800000 */
.L_x_1788:
[----:B------:R-:W-:Y:S02]  /*27690*/  IMAD.MOV.U32 R13, RZ, RZ, R31 ;  /* 0x000000ffff0d7224 */ /* 0x000fe400078e001f */
[----:B------:R-:W-:Y:S02]  /*276a0*/  IMAD.MOV.U32 R12, RZ, RZ, R2 ;  /* 0x000000ffff0c7224 */ /* 0x000fe400078e0002 */
[----:B------:R-:W-:-:S07]  /*276b0*/  IMAD.MOV.U32 R29, RZ, RZ, R14 ;  /* 0x000000ffff1d7224 */ /* 0x000fce00078e000e */
[----:B------:R-:W-:Y:S05]  /*276c0*/  WARPSYNC.COLLECTIVE R15, `(.L_x_1789) ;  /* 0x000000000f087348 */ /* 0x000fea0003c00000 */
[----:B------:R0:W1:Y:S02]  /*276d0*/  SHFL.IDX P6, R14, R13, R12, R11 ;  /* 0x0000000c0d0e7389 */ /* 0x00006400000c000b */
[----:B01----:R-:W-:Y:S01]  /*276e0*/  ENDCOLLECTIVE ;  /* 0x000000000000791b */ /* 0x003fe20003800000 */
.L_x_1789:
[----:B------:R-:W-:Y:S02]  /*276f0*/  SEL R24, R26, R29, P0 ;  /* 0x0000001d1a187207 */ /* 0x000fe40000000000 */
[----:B------:R-:W-:Y:S01]  /*27700*/  SEL R26, R29, R26, P0 ;  /* 0x0000001a1d1a7207 */ /* 0x000fe20000000000 */
[----:B------:R-:W-:Y:S02]  /*27710*/  IMAD.MOV.U32 R13, RZ, RZ, R28 ;  /* 0x000000ffff0d7224 */ /* 0x000fe400078e001c */
[----:B------:R-:W-:Y:S02]  /*27720*/  IMAD.MOV.U32 R12, RZ, RZ, R9 ;  /* 0x000000ffff0c7224 */ /* 0x000fe400078e0009 */
[----:B------:R-:W-:-:S07]  /*27730*/  IMAD.MOV.U32 R30, RZ, RZ, R14 ;  /* 0x000000ffff1e7224 */ /* 0x000fce00078e000e */
[----:B------:R-:W-:Y:S05]  /*27740*/  WARPSYNC.COLLECTIVE R15, `(.L_x_1790) ;  /* 0x000000000f087348 */ /* 0x000fea0003c00000 */
[----:B------:R0:W1:Y:S02]  /*27750*/  SHFL.IDX P6, R14, R13, R12, R11 ;  /* 0x0000000c0d0e7389 */ /* 0x00006400000c000b */
[----:B01----:R-:W-:Y:S01]  /*27760*/  ENDCOLLECTIVE ;  /* 0x000000000000791b */ /* 0x003fe20003800000 */
.L_x_1790:
[----:B------:R-:W-:Y:S01]  /*27770*/  IMAD.MOV.U32 R13, RZ, RZ, R33 ;  /* 0x000000ffff0d7224 */ /* 0x000fe200078e0021 */
[----:B------:R-:W-:Y:S01]  /*27780*/  MOV R12, R2 ;  /* 0x00000002000c7202 */ /* 0x000fe20000000f00 */
[----:B------:R-:W-:-:S07]  /*27790*/  IMAD.MOV.U32 R31, RZ, RZ, R14 ;  /* 0x000000ffff1f7224 */ /* 0x000fce00078e000e */
[----:B------:R-:W-:Y:S05]  /*277a0*/  WARPSYNC.COLLECTIVE R15, `(.L_x_1791) ;  /* 0x000000000f087348 */ /* 0x000fea0003c00000 */
[----:B------:R0:W1:Y:S02]  /*277b0*/  SHFL.IDX P6, R14, R13, R12, R11 ;  /* 0x0000000c0d0e7389 */ /* 0x00006400000c000b */
[----:B01----:R-:W-:Y:S01]  /*277c0*/  ENDCOLLECTIVE ;  /* 0x000000000000791b */ /* 0x003fe20003800000 */
.L_x_1791:
        /* <DEDUP_REMOVED lines=8> */
.L_x_1792:
[----:B------:R-:W-:Y:S02]  /*27850*/  IMAD.MOV.U32 R13, RZ, RZ, R35 ;  /* 0x000000ffff0d7224 */ /* 0x000fe400078e0023 */
[----:B------:R-:W-:Y:S02]  /*27860*/  IMAD.MOV.U32 R12, RZ, RZ, R2 ;  /* 0x000000ffff0c7224 */ /* 0x000fe400078e0002 */
[----:B------:R-:W-:-:S07]  /*27870*/  IMAD.MOV.U32 R33, RZ, RZ, R14 ;  /* 0x000000ffff217224 */ /* 0x000fce00078e000e */
[----:B------:R-:W-:Y:S05]  /*27880*/  WARPSYNC.COLLECTIVE R15, `(.L_x_1793) ;  /* 0x000000000f087348 */ /* 0x000fea0003c00000 */
[----:B------:R0:W1:Y:S02]  /*27890*/  SHFL.IDX P6, R14, R13, R12, R11 ;  /* 0x0000000c0d0e7389 */ /* 0x00006400000c000b */
[----:B01----:R-:W-:Y:S01]  /*278a0*/  ENDCOLLECTIVE ;  /* 0x000000000000791b */ /* 0x003fe20003800000 */
.L_x_1793:
        /* <DEDUP_REMOVED lines=8> */
.L_x_1794:
[----:B------:R-:W-:Y:S02]  /*27930*/  IMAD.MOV.U32 R13, RZ, RZ, R37 ;  /* 0x000000ffff0d7224 */ /* 0x000fe400078e0025 */
[----:B------:R-:W-:Y:S02]  /*27940*/  IMAD.MOV.U32 R12, RZ, RZ, R2 ;  /* 0x000000ffff0c7224 */ /* 0x000fe400078e0002 */
[----:B------:R-:W-:-:S07]  /*27950*/  IMAD.MOV.U32 R35, RZ, RZ, R14 ;  /* 0x000000ffff237224 */ /* 0x000fce00078e000e */
[----:B------:R-:W-:Y:S05]  /*27960*/  WARPSYNC.COLLECTIVE R15, `(.L_x_1795) ;  /* 0x000000000f087348 */ /* 0x000fea0003c00000 */
[----:B------:R0:W1:Y:S02]  /*27970*/  SHFL.IDX P6, R14, R13, R12, R11 ;  /* 0x0000000c0d0e7389 */ /* 0x00006400000c000b */
[----:B01----:R-:W-:Y:S01]  /*27980*/  ENDCOLLECTIVE ;  /* 0x000000000000791b */ /* 0x003fe20003800000 */
.L_x_1795:
        /* <DEDUP_REMOVED lines=8> */
.L_x_1796:
[----:B------:R-:W-:Y:S02]  /*27a10*/  IMAD.MOV.U32 R13, RZ, RZ, R39 ;  /* 0x000000ffff0d7224 */ /* 0x000fe400078e0027 */
[----:B------:R-:W-:Y:S02]  /*27a20*/  IMAD.MOV.U32 R12, RZ, RZ, R2 ;  /* 0x000000ffff0c7224 */ /* 0x000fe400078e0002 */
[----:B------:R-:W-:-:S07]  /*27a30*/  IMAD.MOV.U32 R37, RZ, RZ, R14 ;  /* 0x000000ffff257224 */ /* 0x000fce00078e000e */
[----:B------:R-:W-:Y:S05]  /*27a40*/  WARPSYNC.COLLECTIVE R15, `(.L_x_1797) ;  /* 0x000000000f087348 */ /* 0x000fea0003c00000 */
[----:B------:R0:W1:Y:S02]  /*27a50*/  SHFL.IDX P6, R14, R13, R12, R11 ;  /* 0x0000000c0d0e7389 */ /* 0x00006400000c000b */
[----:B01----:R-:W-:Y:S01]  /*27a60*/  ENDCOLLECTIVE ;  /* 0x000000000000791b */ /* 0x003fe20003800000 */
.L_x_1797:
        /* <DEDUP_REMOVED lines=8> */
.L_x_1798:
[----:B------:R-:W-:Y:S02]  /*27af0*/  IMAD.MOV.U32 R13, RZ, RZ, R41 ;  /* 0x000000ffff0d7224 */ /* 0x000fe400078e0029 */
[----:B------:R-:W-:Y:S02]  /*27b00*/  IMAD.MOV.U32 R12, RZ, RZ, R2 ;  /* 0x000000ffff0c7224 */ /* 0x000fe400078e0002 */
[----:B------:R-:W-:-:S07]  /*27b10*/  IMAD.MOV.U32 R39, RZ, RZ, R14 ;  /* 0x000000ffff277224 */ /* 0x000fce00078e000e */
[----:B------:R-:W-:Y:S05]  /*27b20*/  WARPSYNC.COLLECTIVE R15, `(.L_x_1799) ;  /* 0x000000000f087348 */ /* 0x000fea0003c00000 */
[----:B------:R0:W1:Y:S02]  /*27b30*/  SHFL.IDX P6, R14, R13, R12, R11 ;  /* 0x0000000c0d0e7389 */ /* 0x00006400000c000b */
[----:B01----:R-:W-:Y:S01]  /*27b40*/  ENDCOLLECTIVE ;  /* 0x000000000000791b */ /* 0x003fe20003800000 */
.L_x_1799:
        /* <DEDUP_REMOVED lines=8> */
.L_x_1800:
[----:B------:R-:W-:Y:S02]  /*27bd0*/  IMAD.MOV.U32 R13, RZ, RZ, R43 ;  /* 0x000000ffff0d7224 */ /* 0x000fe400078e002b */
[----:B------:R-:W-:Y:S01]  /*27be0*/  IMAD.MOV.U32 R12, RZ, RZ, R2 ;  /* 0x000000ffff0c7224 */ /* 0x000fe200078e0002 */
[----:B------:R-:W-:-:S07]  /*27bf0*/  MOV R41, R14 ;  /* 0x0000000e00297202 */ /* 0x000fce0000000f00 */
[----:B------:R-:W-:Y:S05]  /*27c00*/  WARPSYNC.COLLECTIVE R15, `(.L_x_1801) ;  /* 0x000000000f087348 */ /* 0x000fea0003c00000 */
[----:B------:R0:W1:Y:S02]  /*27c10*/  SHFL.IDX P6, R14, R13, R12, R11 ;  /* 0x0000000c0d0e7389 */ /* 0x00006400000c000b */
[----:B01----:R-:W-:Y:S01]  /*27c20*/  ENDCOLLECTIVE ;  /* 0x000000000000791b */ /* 0x003fe20003800000 */
.L_x_1801:
        /* <DEDUP_REMOVED lines=8> */
.L_x_1802:
[----:B------:R-:W-:Y:S02]  /*27cb0*/  IMAD.MOV.U32 R13, RZ, RZ, R45 ;  /* 0x000000ffff0d7224 */ /* 0x000fe400078e002d */
[----:B------:R-:W-:Y:S02]  /*27cc0*/  IMAD.MOV.U32 R12, RZ, RZ, R2 ;  /* 0x000000ffff0c7224 */ /* 0x000fe400078e0002 */
[----:B------:R-:W-:-:S07]  /*27cd0*/  IMAD.MOV.U32 R43, RZ, RZ, R14 ;  /* 0x000000ffff2b7224 */ /* 0x000fce00078e000e */
[----:B------:R-:W-:Y:S05]  /*27ce0*/  WARPSYNC.COLLECTIVE R15, `(.L_x_1803) ;  /* 0x000000000f087348 */ /* 0x000fea0003c00000 */
[----:B------:R0:W1:Y:S02]  /*27cf0*/  SHFL.IDX P6, R14, R13, R12, R11 ;  /* 0x0000000c0d0e7389 */ /* 0x00006400000c000b */
[----:B01----:R-:W-:Y:S01]  /*27d00*/  ENDCOLLECTIVE ;  /* 0x000000000000791b */ /* 0x003fe20003800000 */
.L_x_1803:
        /* <DEDUP_REMOVED lines=8> */
.L_x_1804:
[----:B------:R-:W-:Y:S01]  /*27d90*/  IMAD.MOV.U32 R13, RZ, RZ, R47 ;  /* 0x000000ffff0d7224 */ /* 0x000fe200078e002f */
[----:B------:R-:W-:Y:S01]  /*27da0*/  MOV R12, R2 ;  /* 0x00000002000c7202 */ /* 0x000fe20000000f00 */
[----:B------:R-:W-:-:S07]  /*27db0*/  IMAD.MOV.U32 R45, RZ, RZ, R14 ;  /* 0x000000ffff2d7224 */ /* 0x000fce00078e000e */
[----:B------:R-:W-:Y:S05]  /*27dc0*/  WARPSYNC.COLLECTIVE R15, `(.L_x_1805) ;  /* 0x000000000f087348 */ /* 0x000fea0003c00000 */
[----:B------:R0:W1:Y:S02]  /*27dd0*/  SHFL.IDX P6, R14, R13, R12, R11 ;  /* 0x0000000c0d0e7389 */ /* 0x00006400000c000b */
[----:B01----:R-:W-:Y:S01]  /*27de0*/  ENDCOLLECTIVE ;  /* 0x000000000000791b */ /* 0x003fe20003800000 */
.L_x_1805:
        /* <DEDUP_REMOVED lines=8> */
.L_x_1806:
[----:B------:R-:W-:Y:S02]  /*27e70*/  IMAD.MOV.U32 R13, RZ, RZ, R49 ;  /* 0x000000ffff0d7224 */ /* 0x000fe400078e0031 */
[----:B------:R-:W-:Y:S02]  /*27e80*/  IMAD.MOV.U32 R12, RZ, RZ, R2 ;  /* 0x000000ffff0c7224 */ /* 0x000fe400078e0002 */
[----:B------:R-:W-:-:S07]  /*27e90*/  IMAD.MOV.U32 R47, RZ, RZ, R14 ;  /* 0x000000ffff2f7224 */ /* 0x000fce00078e000e */
[----:B------:R-:W-:Y:S05]  /*27ea0*/  WARPSYNC.COLLECTIVE R15, `(.L_x_1807) ;  /* 0x000000000f087348 */ /* 0x000fea0003c00000 */
[----:B------:R0:W1:Y:S02]  /*27eb0*/  SHFL.IDX P6, R14, R13, R12, R11 ;  /* 0x0000000c0d0e7389 */ /* 0x00006400000c000b */
[----:B01----:R-:W-:Y:S01]  /*27ec0*/  ENDCOLLECTIVE ;  /* 0x000000000000791b */ /* 0x003fe20003800000 */
.L_x_1807:
        /* <DEDUP_REMOVED lines=8> */
.L_x_1808:
[----:B------:R-:W-:Y:S02]  /*27f50*/  IMAD.MOV.U32 R13, RZ, RZ, R51 ;  /* 0x000000ffff0d7224 */ /* 0x000fe400078e0033 */
[----:B------:R-:W-:Y:S02]  /*27f60*/  IMAD.MOV.U32 R12, RZ, RZ, R2 ;  /* 0x000000ffff0c7224 */ /* 0x000fe400078e0002 */
[----:B------:R-:W-:-:S07]  /*27f70*/  IMAD.MOV.U32 R7, RZ, RZ, R14 ;  /* 0x000000ffff077224 */ /* 0x000fce00078e000e */
[----:B------:R-:W-:Y:S05]  /*27f80*/  WARPSYNC.COLLECTIVE R15, `(.L_x_1809) ;  /* 0x000000000f087348 */ /* 0x000fea0003c00000 */
[----:B------:R0:W1:Y:S02]  /*27f90*/  SHFL.IDX P6, R14, R13, R12, R11 ;  /* 0x0000000c0d0e7389 */ /* 0x00006400000c000b */
[----:B01----:R-:W-:Y:S01]  /*27fa0*/  ENDCOLLECTIVE ;  /* 0x000000000000791b */ /* 0x003fe20003800000 */
.L_x_1809:
        /* <DEDUP_REMOVED lines=8> */
.L_x_1810:
[----:B------:R-:W-:Y:S02]  /*28030*/  IMAD.MOV.U32 R13, RZ, RZ, R53 ;  /* 0x000000ffff0d7224 */ /* 0x000fe400078e0035 */
[----:B------:R-:W-:Y:S02]  /*28040*/  IMAD.MOV.U32 R12, RZ, RZ, R2 ;  /* 0x000000ffff0c7224 */ /* 0x000fe400078e0002 */
[----:B------:R-:W-:-:S07]  /*28050*/  IMAD.MOV.U32 R49, RZ, RZ, R14 ;  /* 0x000000ffff317224 */ /* 0x000fce00078e000e */
[----:B------:R-:W-:Y:S05]  /*28060*/  WARPSYNC.COLLECTIVE R15, `(.L_x_1811) ;  /* 0x000000000f087348 */ /* 0x000fea0003c00000 */
[----:B------:R0:W1:Y:S02]  /*28070*/  SHFL.IDX P6, R14, R13, R12, R11 ;  /* 0x0000000c0d0e7389 */ /* 0x00006400000c000b */
[----:B01----:R-:W-:Y:S01]  /*28080*/  ENDCOLLECTIVE ;  /* 0x000000000000791b */ /* 0x003fe20003800000 */
.L_x_1811:
        /* <DEDUP_REMOVED lines=8> */
.L_x_1812:
[----:B------:R-:W-:Y:S02]  /*28110*/  IMAD.MOV.U32 R13, RZ, RZ, R55 ;  /* 0x000000ffff0d7224 */ /* 0x000fe400078e0037 */
[----:B------:R-:W-:Y:S02]  /*28120*/  IMAD.MOV.U32 R12, RZ, RZ, R2 ;  /* 0x000000ffff0c7224 */ /* 0x000fe400078e0002 */
[----:B------:R-:W-:-:S07]  /*28130*/  IMAD.MOV.U32 R51, RZ, RZ, R14 ;  /* 0x000000ffff337224 */ /* 0x000fce00078e000e */
[----:B------:R-:W-:Y:S05]  /*28140*/  WARPSYNC.COLLECTIVE R15, `(.L_x_1813) ;  /* 0x000000000f087348 */ /* 0x000fea0003c00000 */
[----:B------:R0:W1:Y:S02]  /*28150*/  SHFL.IDX P6, R14, R13, R12, R11 ;  /* 0x0000000c0d0e7389 */ /* 0x00006400000c000b */
[----:B01----:R-:W-:Y:S01]  /*28160*/  ENDCOLLECTIVE ;  /* 0x000000000000791b */ /* 0x003fe20003800000 */
.L_x_1813:
        /* <DEDUP_REMOVED lines=8> */
.L_x_1814:
[----:B------:R-:W-:Y:S02]  /*281f0*/  IMAD.MOV.U32 R13, RZ, RZ, R57 ;  /* 0x000000ffff0d7224 */ /* 0x000fe400078e0039 */
[----:B------:R-:W-:Y:S01]  /*28200*/  IMAD.MOV.U32 R12, RZ, RZ, R2 ;  /* 0x000000ffff0c7224 */ /* 0x000fe200078e0002 */
[----:B------:R-:W-:-:S07]  /*28210*/  MOV R78, R14 ;  /* 0x0000000e004e7202 */ /* 0x000fce0000000f00 */
[----:B------:R-:W-:Y:S05]  /*28220*/  WARPSYNC.COLLECTIVE R15, `(.L_x_1815) ;  /* 0x000000000f087348 */ /* 0x000fea0003c00000 */
[----:B------:R0:W1:Y:S02]  /*28230*/  SHFL.IDX P6, R14, R13, R12, R11 ;  /* 0x0000000c0d0e7389 */ /* 0x00006400000c000b */
[----:B01----:R-:W-:Y:S01]  /*28240*/  ENDCOLLECTIVE ;  /* 0x000000000000791b */ /* 0x003fe20003800000 */
.L_x_1815:
[----:B------:R-:W-:Y:S01]  /*28250*/  SEL R7, R78, R55, P0 ;  /* 0x000000374e077207 */ /* 0x000fe20000000000 */
[----:B------:R-:W-:Y:S02]  /*28260*/  IMAD.MOV.U32 R13, RZ, RZ, R80 ;  /* 0x000000ffff0d7224 */ /* 0x000fe400078e0050 */
[----:B------:R-:W-:Y:S02]  /*28270*/  IMAD.MOV.U32 R12, RZ, RZ, R9 ;  /* 0x000000ffff0c7224 */ /* 0x000fe400078e0009 */
[----:B------:R-:W-:-:S07]  /*28280*/  IMAD.MOV.U32 R57, RZ, RZ, R14 ;  /* 0x000000ffff397224 */ /* 0x000fce00078e000e */
[----:B------:R-:W-:Y:S05]  /*28290*/  WARPSYNC.COLLECTIVE R15, `(.L_x_1816) ;  /* 0x000000000f087348 */ /* 0x000fea0003c00000 */
[----:B------:R0:W1:Y:S02]  /*282a0*/  SHFL.IDX P6, R14, R13, R12, R11 ;  /* 0x0000000c0d0e7389 */ /* 0x00006400000c000b */
[----:B01----:R-:W-:Y:S01]  /*282b0*/  ENDCOLLECTIVE ;  /* 0x000000000000791b */ /* 0x003fe20003800000 */
.L_x_1816:
[----:B------:R-:W-:Y:S02]  /*282c0*/  IMAD.MOV.U32 R13, RZ, RZ, R59 ;  /* 0x000000ffff0d7224 */ /* 0x000fe400078e003b */
[----:B------:R-:W-:Y:S02]  /*282d0*/  IMAD.MOV.U32 R12, RZ, RZ, R2 ;  /* 0x000000ffff0c7224 */ /* 0x000fe400078e0002 */
[----:B------:R-:W-:-:S07]  /*282e0*/  IMAD.MOV.U32 R80, RZ, RZ, R14 ;  /* 0x000000ffff507224 */ /* 0x000fce00078e000e */
[----:B------:R-:W-:Y:S05]  /*282f0*/  WARPSYNC.COLLECTIVE R15, `(.L_x_1817) ;  /* 0x000000000f087348 */ /* 0x000fea0003c00000 */
[----:B------:R0:W1:Y:S02]  /*28300*/  SHFL.IDX P6, R14, R13, R12, R11 ;  /* 0x0000000c0d0e7389 */ /* 0x00006400000c000b */
[----:B01----:R-:W-:Y:S01]  /*28310*/  ENDCOLLECTIVE ;  /* 0x000000000000791b */ /* 0x003fe20003800000 */
.L_x_1817:
[----:B------:R-:W-:Y:S02]  /*28320*/  IMAD.MOV.U32 R13, RZ, RZ, R82 ;  /* 0x000000ffff0d7224 */ /* 0x000fe400078e0052 */
[----:B------:R-:W-:Y:S02]  /*28330*/  IMAD.MOV.U32 R12, RZ, RZ, R9 ;  /* 0x000000ffff0c7224 */ /* 0x000fe400078e0009 */
[----:B------:R-:W-:-:S07]  /*28340*/  IMAD.MOV.U32 R59, RZ, RZ, R14 ;  /* 0x000000ffff3b7224 */ /* 0x000fce00078e000e */
[----:B------:R-:W-:Y:S05]  /*28350*/  WARPSYNC.COLLECTIVE R15, `(.L_x_1818) ;  /* 0x000000000f087348 */ /* 0x000fea0003c00000 */
[----:B------:R0:W1:Y:S02]  /*28360*/  SHFL.IDX P6, R14, R13, R12, R11 ;  /* 0x0000000c0d0e7389 */ /* 0x00006400000c000b */
[----:B01----:R-:W-:Y:S01]  /*28370*/  ENDCOLLECTIVE ;  /* 0x000000000000791b */ /* 0x003fe20003800000 */
.L_x_1818:
[----:B------:R-:W-:Y:S01]  /*28380*/  IMAD.MOV.U32 R13, RZ, RZ, R61 ;  /* 0x000000ffff0d7224 */ /* 0x000fe200078e003d */
[----:B------:R-:W-:Y:S01]  /*28390*/  MOV R12, R2 ;  /* 0x00000002000c7202 */ /* 0x000fe20000000f00 */
[----:B------:R-:W-:-:S07]  /*283a0*/  IMAD.MOV.U32 R82, RZ, RZ, R14 ;  /* 0x000000ffff527224 */ /* 0x000fce00078e000e */
[----:B------:R-:W-:Y:S05]  /*283b0*/  WARPSYNC.COLLECTIVE R15, `(.L_x_1819) ;  /* 0x000000000f087348 */ /* 0x000fea0003c00000 */
[----:B------:R0:W1:Y:S02]  /*283c0*/  SHFL.IDX P6, R14, R13, R12, R11 ;  /* 0x0000000c0d0e7389 */ /* 0x00006400000c000b */
[----:B01----:R-:W-:Y:S01]  /*283d0*/  ENDCOLLECTIVE ;  /* 0x000000000000791b */ /* 0x003fe20003800000 */
.L_x_1819:
[----:B------:R-:W-:Y:S02]  /*283e0*/  IMAD.MOV.U32 R13, RZ, RZ, R84 ;  /* 0x000000ffff0d7224 */ /* 0x000fe400078e0054 */
[----:B------:R-:W-:Y:S02]  /*283f0*/  IMAD.MOV.U32 R12, RZ, RZ, R9 ;  /* 0x000000ffff0c7224 */ /* 0x000fe400078e0009 */
[----:B------:R-:W-:-:S07]  /*28400*/  IMAD.MOV.U32 R61, RZ, RZ, R14 ;  /* 0x000000ffff3d7224 */ /* 0x000fce00078e000e */
[----:B------:R-:W-:Y:S05]  /*28410*/  WARPSYNC.COLLECTIVE R15, `(.L_x_1820) ;  /* 0x000000000f087348 */ /* 0x000fea0003c00000 */
[----:B------:R0:W1:Y:S02]  /*28420*/  SHFL.IDX P6, R14, R13, R12, R11 ;  /* 0x0000000c0d0e7389 */ /* 0x00006400000c000b */
[----:B01----:R-:W-:Y:S01]  /*28430*/  ENDCOLLECTIVE ;  /* 0x000000000000791b */ /* 0x003fe20003800000 */
.L_x_1820:
[----:B------:R-:W-:Y:S02]  /*28440*/  IMAD.MOV.U32 R13, RZ, RZ, R63 ;  /* 0x000000ffff0d7224 */ /* 0x000fe400078e003f */
[----:B------:R-:W-:Y:S02]  /*28450*/  IMAD.MOV.U32 R12, RZ, RZ, R2 ;  /* 0x000000ffff0c7224 */ /* 0x000fe400078e0002 */
[----:B------:R-:W-:-:S07]  /*28460*/  IMAD.MOV.U32 R84, RZ, RZ, R14 ;  /* 0x000000ffff547224 */ /* 0x000fce00078e000e */
[----:B------:R-:W-:Y:S05]  /*28470*/  WARPSYNC.COLLECTIVE R15, `(.L_x_1821) ;  /* 0x000000000f087348 */ /* 0x000fea0003c00000 */
[----:B------:R0:W1:Y:S02]  /*28480*/  SHFL.IDX P6, R14, R13, R12, R11 ;  /* 0x0000000c0d0e7389 */ /* 0x00006400000c000b */
[----:B01----:R-:W-:Y:S01]  /*28490*/  ENDCOLLECTIVE ;  /* 0x000000000000791b */ /* 0x003fe20003800000 */
.L_x_1821:
[----:B------:R-:W-:Y:S01]  /*284a0*/  SEL R25, R61, R84, P0 ;  /* 0x000000543d197207 */ /* 0x000fe20000000000 */
[----:B------:R-:W-:Y:S02]  /*284b0*/  IMAD.MOV.U32 R13, RZ, RZ, R86 ;  /* 0x000000ffff0d7224 */ /* 0x000fe400078e0056 */
[----:B------:R-:W-:Y:S02]  /*284c0*/  IMAD.MOV.U32 R12, RZ, RZ, R9 ;  /* 0x000000ffff0c7224 */ /* 0x000fe400078e0009 */
[----:B------:R-:W-:-:S07]  /*284d0*/  IMAD.MOV.U32 R63, RZ, RZ, R14 ;  /* 0x000000ffff3f7224 */ /* 0x000fce00078e000e */
[----:B------:R-:W-:Y:S05]  /*284e0*/  WARPSYNC.COLLECTIVE R15, `(.L_x_1822) ;  /* 0x000000000f087348 */ /* 0x000fea0003c00000 */
[----:B------:R0:W1:Y:S02]  /*284f0*/  SHFL.IDX P6, R14, R13, R12, R11 ;  /* 0x0000000c0d0e7389 */ /* 0x00006400000c000b */
[----:B01----:R-:W-:Y:S01]  /*28500*/  ENDCOLLECTIVE ;  /* 0x000000000000791b */ /* 0x003fe20003800000 */
.L_x_1822:
[----:B------:R-:W-:Y:S02]  /*28510*/  IMAD.MOV.U32 R13, RZ, RZ, R65 ;  /* 0x000000ffff0d7224 */ /* 0x000fe400078e0041 */
[----:B------:R-:W-:Y:S02]  /*28520*/  IMAD.MOV.U32 R12, RZ, RZ, R2 ;  /* 0x000000ffff0c7224 */ /* 0x000fe400078e0002 */
[----:B------:R-:W-:-:S07]  /*28530*/  IMAD.MOV.U32 R86, RZ, RZ, R14 ;  /* 0x000000ffff567224 */ /* 0x000fce00078e000e */
[----:B------:R-:W-:Y:S05]  /*28540*/  WARPSYNC.COLLECTIVE R15, `(.L_x_1823) ;  /* 0x000000000f087348 */ /* 0x000fea0003c00000 */
[----:B------:R0:W1:Y:S02]  /*28550*/  SHFL.IDX P6, R14, R13, R12, R11 ;  /* 0x0000000c0d0e7389 */ /* 0x00006400000c000b */
[----:B01----:R-:W-:Y:S01]  /*28560*/  ENDCOLLECTIVE ;  /* 0x000000000000791b */ /* 0x003fe20003800000 */
.L_x_1823:
        /* <DEDUP_REMOVED lines=8> */
.L_x_1824:
[----:B------:R-:W-:Y:S02]  /*285f0*/  IMAD.MOV.U32 R13, RZ, RZ, R69 ;  /* 0x000000ffff0d7224 */ /* 0x000fe400078e0045 */
[----:B------:R-:W-:Y:S02]  /*28600*/  IMAD.MOV.U32 R12, RZ, RZ, R2 ;  /* 0x000000ffff0c7224 */ /* 0x000fe400078e0002 */
[----:B------:R-:W-:-:S07]  /*28610*/  IMAD.MOV.U32 R88, RZ, RZ, R14 ;  /* 0x000000ffff587224 */ /* 0x000fce00078e000e */
[----:B------:R-:W-:Y:S05]  /*28620*/  WARPSYNC.COLLECTIVE R15, `(.L_x_1825) ;  /* 0x000000000f087348 */ /* 0x000fea0003c00000 */
[----:B------:R0:W1:Y:S02]  /*28630*/  SHFL.IDX P6, R14, R13, R12, R11 ;  /* 0x0000000c0d0e7389 */ /* 0x00006400000c000b */
[----:B01----:R-:W-:Y:S01]  /*28640*/  ENDCOLLECTIVE ;  /* 0x000000000000791b */ /* 0x003fe20003800000 */
.L_x_1825:
        /* <DEDUP_REMOVED lines=8> */
.L_x_1826:
[----:B------:R-:W-:Y:S02]  /*286d0*/  IMAD.MOV.U32 R13, RZ, RZ, R99 ;  /* 0x000000ffff0d7224 */ /* 0x000fe400078e0063 */
[----:B------:R-:W-:Y:S02]  /*286e0*/  IMAD.MOV.U32 R12, RZ, RZ, R2 ;  /* 0x000000ffff0c7224 */ /* 0x000fe400078e0002 */
[----:B------:R-:W-:-:S07]  /*286f0*/  IMAD.MOV.U32 R100, RZ, RZ, R14 ;  /* 0x000000ffff647224 */ /* 0x000fce00078e000e */
[----:B------:R-:W-:Y:S05]  /*28700*/  WARPSYNC.COLLECTIVE R15, `(.L_x_1827) ;  /* 0x000000000f087348 */ /* 0x000fea0003c00000 */
[----:B------:R0:W1:Y:S02]  /*28710*/  SHFL.IDX P6, R14, R13, R12, R11 ;  /* 0x0000000c0d0e7389 */ /* 0x00006400000c000b */
[----:B01----:R-:W-:Y:S01]  /*28720*/  ENDCOLLECTIVE ;  /* 0x000000000000791b */ /* 0x003fe20003800000 */
.L_x_1827:
        /* <DEDUP_REMOVED lines=8> */
.L_x_1828:
[----:B------:R-:W-:Y:S02]  /*287b0*/  IMAD.MOV.U32 R13, RZ, RZ, R101 ;  /* 0x000000ffff0d7224 */ /* 0x000fe400078e0065 */
[----:B------:R-:W-:Y:S01]  /*287c0*/  IMAD.MOV.U32 R12, RZ, RZ, R2 ;  /* 0x000000ffff0c7224 */ /* 0x000fe200078e0002 */
[----:B------:R-:W-:-:S07]  /*287d0*/  MOV R102, R14 ;  /* 0x0000000e00667202 */ /* 0x000fce0000000f00 */
[----:B------:R-:W-:Y:S05]  /*287e0*/  WARPSYNC.COLLECTIVE R15, `(.L_x_1829) ;  /* 0x000000000f087348 */ /* 0x000fea0003c00000 */
[----:B------:R0:W1:Y:S02]  /*287f0*/  SHFL.IDX P6, R14, R13, R12, R11 ;  /* 0x0000000c0d0e7389 */ /* 0x00006400000c000b */
[----:B01----:R-:W-:Y:S01]  /*28800*/  ENDCOLLECTIVE ;  /* 0x000000000000791b */ /* 0x003fe20003800000 */
.L_x_1829:
        /* <DEDUP_REMOVED lines=8> */
.L_x_1830:
[----:B------:R-:W-:Y:S02]  /*28890*/  IMAD.MOV.U32 R13, RZ, RZ, R103 ;  /* 0x000000ffff0d7224 */ /* 0x000fe400078e0067 */
[----:B------:R-:W-:Y:S02]  /*288a0*/  IMAD.MOV.U32 R12, RZ, RZ, R2 ;  /* 0x000000ffff0c7224 */ /* 0x000fe400078e0002 */
[----:B------:R-:W-:-:S07]  /*288b0*/  IMAD.MOV.U32 R104, RZ, RZ, R14 ;  /* 0x000000ffff687224 */ /* 0x000fce00078e000e */
[----:B------:R-:W-:Y:S05]  /*288c0*/  WARPSYNC.COLLECTIVE R15, `(.L_x_1831) ;  /* 0x000000000f087348 */ /* 0x000fea0003c00000 */
[----:B------:R0:W1:Y:S02]  /*288d0*/  SHFL.IDX P6, R14, R13, R12, R11 ;  /* 0x0000000c0d0e7389 */ /* 0x00006400000c000b */
[----:B01----:R-:W-:Y:S01]  /*288e0*/  ENDCOLLECTIVE ;  /* 0x000000000000791b */ /* 0x003fe20003800000 */
.L_x_1831:
        /* <DEDUP_REMOVED lines=8> */
.L_x_1832:
[----:B------:R-:W-:Y:S01]  /*28970*/  IMAD.MOV.U32 R13, RZ, RZ, R105 ;  /* 0x000000ffff0d7224 */ /* 0x000fe200078e0069 */
[----:B------:R-:W-:Y:S01]  /*28980*/  MOV R12, R2 ;  /* 0x00000002000c7202 */ /* 0x000fe20000000f00 */
[----:B------:R-:W-:-:S07]  /*28990*/  IMAD.MOV.U32 R106, RZ, RZ, R14 ;  /* 0x000000ffff6a7224 */ /* 0x000fce00078e000e */
[----:B------:R-:W-:Y:S05]  /*289a0*/  WARPSYNC.COLLECTIVE R15, `(.L_x_1833) ;  /* 0x000000000f087348 */ /* 0x000fea0003c00000 */
[----:B------:R0:W1:Y:S02]  /*289b0*/  SHFL.IDX P6, R14, R13, R12, R11 ;  /* 0x0000000c0d0e7389 */ /* 0x00006400000c000b */
[----:B01----:R-:W-:Y:S01]  /*289c0*/  ENDCOLLECTIVE ;  /* 0x000000000000791b */ /* 0x003fe20003800000 */
.L_x_1833:
        /* <DEDUP_REMOVED lines=8> */
.L_x_1834:
[----:B------:R-:W-:Y:S02]  /*28a50*/  IMAD.MOV.U32 R13, RZ, RZ, R107 ;  /* 0x000000ffff0d7224 */ /* 0x000fe400078e006b */
[----:B------:R-:W-:Y:S02]  /*28a60*/  IMAD.MOV.U32 R12, RZ, RZ, R2 ;  /* 0x000000ffff0c7224 */ /* 0x000fe400078e0002 */
[----:B------:R-:W-:-:S07]  /*28a70*/  IMAD.MOV.U32 R108, RZ, RZ, R14 ;  /* 0x000000ffff6c7224 */ /* 0x000fce00078e000e */
[----:B------:R-:W-:Y:S05]  /*28a80*/  WARPSYNC.COLLECTIVE R15, `(.L_x_1835) ;  /* 0x000000000f087348 */ /* 0x000fea0003c00000 */
[----:B------:R0:W1:Y:S02]  /*28a90*/  SHFL.IDX P6, R14, R13, R12, R11 ;  /* 0x0000000c0d0e7389 */ /* 0x00006400000c000b */
[----:B01----:R-:W-:Y:S01]  /*28aa0*/  ENDCOLLECTIVE ;  /* 0x000000000000791b */ /* 0x003fe20003800000 */
.L_x_1835:
[----:B------:R-:W-:Y:S01]  /*28ab0*/  SEL R53, R105, R108, P0 ;  /* 0x0000006c69357207 */ /* 0x000fe20000000000 */
[----:B------:R-:W-:Y:S02]  /*28ac0*/  IMAD.MOV.U32 R13, RZ, RZ, R110 ;  /* 0x000000ffff0d7224 */ /* 0x000fe400078e006e */
[----:B------:R-:W-:Y:S02]  /*28ad0*/  IMAD.MOV.U32 R12, RZ, RZ, R9 ;  /* 0x000000ffff0c7224 */ /* 0x000fe400078e0009 */
[----:B------:R-:W-:-:S07]  /*28ae0*/  IMAD.MOV.U32 R107, RZ, RZ, R14 ;  /* 0x000000ffff6b7224 */ /* 0x000fce00078e000e */
[----:B------:R-:W-:Y:S05]  /*28af0*/  WARPSYNC.COLLECTIVE R15, `(.L_x_1836) ;  /* 0x000000000f087348 */ /* 0x000fea0003c00000 */
[----:B------:R0:W1:Y:S02]  /*28b00*/  SHFL.IDX P6, R14, R13, R12, R11 ;  /* 0x0000000c0d0e7389 */ /* 0x00006400000c000b */
[----:B01----:R-:W-:Y:S01]  /*28b10*/  ENDCOLLECTIVE ;  /* 0x000000000000791b */ /* 0x003fe20003800000 */
.L_x_1836:
[----:B------:R-:W-:Y:S02]  /*28b20*/  IMAD.MOV.U32 R13, RZ, RZ, R109 ;  /* 0x000000ffff0d7224 */ /* 0x000fe400078e006d */
[----:B------:R-:W-:Y:S02]  /*28b30*/  IMAD.MOV.U32 R12, RZ, RZ, R2 ;  /* 0x000000ffff0c7224 */ /* 0x000fe400078e0002 */
[----:B------:R-:W-:-:S07]  /*28b40*/  IMAD.MOV.U32 R110, RZ, RZ, R14 ;  /* 0x000000ffff6e7224 */ /* 0x000fce00078e000e */
[----:B------:R-:W-:Y:S05]  /*28b50*/  WARPSYNC.COLLECTIVE R15, `(.L_x_1837) ;  /* 0x000000000f087348 */ /* 0x000fea0003c00000 */
[----:B------:R0:W1:Y:S02]  /*28b60*/  SHFL.IDX P6, R14, R13, R12, R11 ;  /* 0x0000000c0d0e7389 */ /* 0x00006400000c000b */
[----:B01----:R-:W-:Y:S01]  /*28b70*/  ENDCOLLECTIVE ;  /* 0x000000000000791b */ /* 0x003fe20003800000 */
.L_x_1837:
[----:B------:R-:W-:Y:S01]  /*28b80*/  MOV R13, R112 ;  /* 0x00000070000d7202 */ /* 0x000fe20000000f00 */
[----:B------:R-:W-:Y:S02]  /*28b90*/  IMAD.MOV.U32 R12, RZ, RZ, R9 ;  /* 0x000000ffff0c7224 */ /* 0x000fe400078e0009 */
[----:B------:R-:W-:-:S07]  /*28ba0*/  IMAD.MOV.U32 R109, RZ, RZ, R14 ;  /* 0x000000ffff6d7224 */ /* 0x000fce00078e000e */
[----:B------:R-:W-:Y:S05]  /*28bb0*/  WARPSYNC.COLLECTIVE R15, `(.L_x_1838) ;  /* 0x000000000f087348 */ /* 0x000fea0003c00000 */
[----:B------:R0:W1:Y:S02]  /*28bc0*/  SHFL.IDX P6, R14, R13, R12, R11 ;  /* 0x0000000c0d0e7389 */ /* 0x00006400000c000b */
[----:B01----:R-:W-:Y:S01]  /*28bd0*/  ENDCOLLECTIVE ;  /* 0x000000000000791b */ /* 0x003fe20003800000 */
.L_x_1838:
[----:B------:R-:W-:Y:S02]  /*28be0*/  IMAD.MOV.U32 R13, RZ, RZ, R67 ;  /* 0x000000ffff0d7224 */ /* 0x000fe400078e0043 */
[----:B------:R-:W-:Y:S02]  /*28bf0*/  IMAD.MOV.U32 R12, RZ, RZ, R2 ;  /* 0x000000ffff0c7224 */ /* 0x000fe400078e0002 */
[----:B------:R-:W-:-:S07]  /*28c00*/  IMAD.MOV.U32 R112, RZ, RZ, R14 ;  /* 0x000000ffff707224 */ /* 0x000fce00078e000e */
[----:B------:R-:W-:Y:S05]  /*28c10*/  WARPSYNC.COLLECTIVE R15, `(.L_x_1839) ;  /* 0x000000000f087348 */ /* 0x000fea0003c00000 */
[----:B------:R0:W1:Y:S02]  /*28c20*/  SHFL.IDX P6, R14, R13, R12, R11 ;  /* 0x0000000c0d0e7389 */ /* 0x00006400000c000b */
[----:B01----:R-:W-:Y:S01]  /*28c30*/  ENDCOLLECTIVE ;  /* 0x000000000000791b */ /* 0x003fe20003800000 */
.L_x_1839:
[----:B------:R-:W-:Y:S01]  /*28c40*/  SEL R63, R112, R109, P0 ;  /* 0x0000006d703f7207 */ /* 0x000fe20000000000 */
[----:B------:R-:W-:Y:S02]  /*28c50*/  IMAD.MOV.U32 R13, RZ, RZ, R114 ;  /* 0x000000ffff0d7224 */ /* 0x000fe400078e0072 */
[----:B------:R-:W-:Y:S02]  /*28c60*/  IMAD.MOV.U32 R12, RZ, RZ, R9 ;  /* 0x000000ffff0c7224 */ /* 0x000fe400078e0009 */
[----:B------:R-:W-:-:S07]  /*28c70*/  IMAD.MOV.U32 R67, RZ, RZ, R14 ;  /* 0x000000ffff437224 */ /* 0x000fce00078e000e */
[----:B------:R-:W-:Y:S05]  /*28c80*/  WARPSYNC.COLLECTIVE R15, `(.L_x_1840) ;  /* 0x000000000f087348 */ /* 0x000fea0003c00000 */
[----:B------:R0:W1:Y:S02]  /*28c90*/  SHFL.IDX P6, R14, R13, R12, R11 ;  /* 0x0000000c0d0e7389 */ /* 0x00006400000c000b */
[----:B01----:R-:W-:Y:S01]  /*28ca0*/  ENDCOLLECTIVE ;  /* 0x000000000000791b */ /* 0x003fe20003800000 */
.L_x_1840:
[----:B------:R-:W-:Y:S02]  /*28cb0*/  IMAD.MOV.U32 R13, RZ, RZ, R71 ;  /* 0x000000ffff0d7224 */ /* 0x000fe400078e0047 */
[----:B------:R-:W-:Y:S02]  /*28cc0*/  IMAD.MOV.U32 R12, RZ, RZ, R2 ;  /* 0x000000ffff0c7224 */ /* 0x000fe400078e0002 */
[----:B------:R-:W-:-:S07]  /*28cd0*/  IMAD.MOV.U32 R114, RZ, RZ, R14 ;  /* 0x000000ffff727224 */ /* 0x000fce00078e000e */
[----:B------:R-:W-:Y:S05]  /*28ce0*/  WARPSYNC.COLLECTIVE R15, `(.L_x_1841) ;  /* 0x000000000f087348 */ /* 0x000fea0003c00000 */
[----:B------:R0:W1:Y:S02]  /*28cf0*/  SHFL.IDX P6, R14, R13, R12, R11 ;  /* 0x0000000c0d0e7389 */ /* 0x00006400000c000b */
[----:B01----:R-:W-:Y:S01]  /*28d00*/  ENDCOLLECTIVE ;  /* 0x000000000000791b */ /* 0x003fe20003800000 */
.L_x_1841:
        /* <DEDUP_REMOVED lines=8> */
.L_x_1842:
[----:B------:R-:W-:Y:S02]  /*28d90*/  IMAD.MOV.U32 R13, RZ, RZ, R75 ;  /* 0x000000ffff0d7224 */ /* 0x000fe400078e004b */
[----:B------:R-:W-:Y:S01]  /*28da0*/  IMAD.MOV.U32 R12, RZ, RZ, R2 ;  /* 0x000000ffff0c7224 */ /* 0x000fe200078e0002 */
[----:B------:R-:W-:-:S07]  /*28db0*/  MOV R116, R14 ;  /* 0x0000000e00747202 */ /* 0x000fce0000000f00 */
[----:B------:R-:W-:Y:S05]  /*28dc0*/  WARPSYNC.COLLECTIVE R15, `(.L_x_1843) ;  /* 0x000000000f087348 */ /* 0x000fea0003c00000 */
[----:B------:R0:W1:Y:S02]  /*28dd0*/  SHFL.IDX P6, R14, R13, R12, R11 ;  /* 0x0000000c0d0e7389 */ /* 0x00006400000c000b */
[----:B01----:R-:W-:Y:S01]  /*28de0*/  ENDCOLLECTIVE ;  /* 0x000000000000791b */ /* 0x003fe20003800000 */
.L_x_1843:
[----:B------:R-:W-:Y:S02]  /*28df0*/  SEL R69, R71, R116, P0 ;  /* 0x0000007447457207 */ /* 0x000fe40000000000 */
        /* <DEDUP_REMOVED lines=10> */
.L_x_1844:
[----:B------:R-:W-:Y:S02]  /*28ea0*/  SEL R12, R27, R20, P0 ;  /* 0x000000141b0c7207 */ /* 0x000fe40000000000 */
[----:B------:R-:W-:Y:S02]  /*28eb0*/  SEL R11, R80, R57, P0 ;  /* 0x00000039500b7207 */ /* 0x000fe40000000000 */
[----:B------:R-:W-:Y:S02]  /*28ec0*/  SEL R13, R59, R82, P0 ;  /* 0x000000523b0d7207 */ /* 0x000fe40000000000 */
[----:B------:R-:W-:Y:S02]  /*28ed0*/  SEL R15, R82, R59, P0 ;  /* 0x0000003b520f7207 */ /* 0x000fe40000000000 */
[----:B------:R-:W-:Y:S01]  /*28ee0*/  SEL R57, R107, R110, P0 ;  /* 0x0000006e6b397207 */ /* 0x000fe20000000000 */
[----:B------:R-:W-:Y:S01]  /*28ef0*/  IMAD.MOV.U32 R2, RZ, RZ, R14 ;  /* 0x000000ffff027224 */ /* 0x000fe200078e000e */
[----:B------:R-:W-:Y:S01]  /*28f00*/  SEL R14, R20, R27, P0 ;  /* 0x0000001b140e7207 */ /* 0x000fe20000000000 */
[----:B------:R-:W-:Y:S01]  /*28f10*/  IMAD.MOV.U32 R20, RZ, RZ, RZ ;  /* 0x000000ffff147224 */ /* 0x000fe200078e00ff */
[----:B------:R-:W-:-:S02]  /*28f20*/  SEL R27, R84, R61, P0 ;  /* 0x0000003d541b7207 */ /* 0x000fc40000000000 */
[----:B------:R-:W-:Y:S02]  /*28f30*/  SEL R59, R110, R107, P0 ;  /* 0x0000006b6e3b7207 */ /* 0x000fe40000000000 */
[----:B------:R-:W-:Y:S01]  /*28f40*/  SEL R61, R109, R112, P0 ;  /* 0x000000706d3d7207 */ /* 0x000fe20000000000 */
[----:B------:R-:W-:Y:S06]  /*28f50*/  BRA `(.L_x_1845) ;  /* 0xffffff3400387947 */ /* 0x000fec000383ffff */
.L_x_1567:
[----:B------:R-:W-:Y:S02]  /*28f60*/  IMAD.MOV.U32 R13, RZ, RZ, R2 ;  /* 0x000000ffff0d7224 */ /* 0x000fe400078e0002 */
[----:B------:R-:W-:Y:S02]  /*28f70*/  IMAD.MOV.U32 R12, RZ, RZ, RZ ;  /* 0x000000ffff0c7224 */ /* 0x000fe400078e00ff */
[----:B------:R-:W-:Y:S02]  /*28f80*/  IMAD.MOV.U32 R11, RZ, RZ, 0x181f ;  /* 0x0000181fff0b7424 */ /* 0x000fe400078e00ff */
[----:B------:R-:W-:-:S07]  /*28f90*/  IMAD.MOV.U32 R15, RZ, RZ, -0x1 ;  /* 0xffffffffff0f7424 */ /* 0x000fce00078e00ff */
[----:B-1----:R-:W-:Y:S05]  /*28fa0*/  WARPSYNC.COLLECTIVE R15, `(.L_x_1846) ;  /* 0x000000000f087348 */ /* 0x002fea0003c00000 */
[----:B------:R0:W2:Y:S02]  /*28fb0*/  SHFL.IDX P6, R14, R13, R12, R11 ;  /* 0x0000000c0d0e7389 */ /* 0x0000a400000c000b */
[----:B012---:R-:W-:Y:S01]  /*28fc0*/  ENDCOLLECTIVE ;  /* 0x000000000000791b */ /* 0x007fe20003800000 */
.L_x_1846:
[----:B------:R-:W-:Y:S02]  /*28fd0*/  IMAD.MOV.U32 R13, RZ, RZ, R0 ;  /* 0x000000ffff0d7224 */ /* 0x000fe400078e0000 */
[----:B------:R-:W-:-:S07]  /*28fe0*/  IMAD.MOV.U32 R3, RZ, RZ, R14 ;  /* 0x000000ffff037224 */ /* 0x000fce00078e000e */
[----:B------:R-:W-:Y:S05]  /*28ff0*/  WARPSYNC.COLLECTIVE R15, `(.L_x_1847) ;  /* 0x000000000f087348 */ /* 0x000fea0003c00000 */
[----:B------:R0:W1:Y:S02]  /*29000*/  SHFL.IDX P6, R14, R13, R12, R11 ;  /* 0x0000000c0d0e7389 */ /* 0x00006400000c000b */
[----:B01----:R-:W-:Y:S01]  /*29010*/  ENDCOLLECTIVE ;  /* 0x000000000000791b */ /* 0x003fe20003800000 */
.L_x_1847:
[----:B------:R-:W-:Y:S05]  /*29020*/  BRA `(.L_x_1848) ;  /* 0xffffff4c00f47947 */ /* 0x000fea000383ffff */
.L_x_1570:
[----:B------:R-:W-:Y:S01]  /*29030*/  BSSY B1, `(.L_x_1849) ;  /* 0x0000008000017945 */ /* 0x000fe20003800000 */
[----:B------:R-:W-:Y:S01]  /*29040*/  MOV R13, R2 ;  /* 0x00000002000d7202 */ /* 0x000fe20000000f00 */
[----:B------:R-:W-:Y:S02]  /*29050*/  IMAD.MOV.U32 R12, RZ, RZ, 0x1 ;  /* 0x00000001ff0c7424 */ /* 0x000fe400078e00ff */
[----:B------:R-:W-:Y:S02]  /*29060*/  IMAD.MOV.U32 R11, RZ, RZ, 0x181f ;  /* 0x0000181fff0b7424 */ /* 0x000fe400078e00ff */
[----:B----4-:R-:W-:-:S07]  /*29070*/  IMAD.MOV.U32 R15, RZ, RZ, -0x1 ;  /* 0xffffffffff0f7424 */ /* 0x010fce00078e00ff */
[----:B0123--:R-:W-:Y:S05]  /*29080*/  WARPSYNC.COLLECTIVE R15, `(.L_x_1850) ;  /* 0x000000000f087348 */ /* 0x00ffea0003c00000 */
[----:B---3--:R3:W4:Y:S02]  /*29090*/  SHFL.IDX P6, R14, R13, R12, R11 ;  /* 0x0000000c0d0e7389 */ /* 0x00872400000c000b */
[----:B01234-:R-:W-:Y:S01]  /*290a0*/  ENDCOLLECTIVE ;  /* 0x000000000000791b */ /* 0x01ffe20003800000 */
.L_x_1850:
[----:B------:R-:W-:Y:S05]  /*290b0*/  BSYNC B1 ;  /* 0x0000000000017941 */ /* 0x000fea0003800000 */
.L_x_1849:
        /* <DEDUP_REMOVED lines=8> */
.L_x_1851:
[----:B------:R-:W-:Y:S05]  /*29140*/  BRA `(.L_x_1852) ;  /* 0xffffff5000147947 */ /* 0x000fea000383ffff */
.L_x_1573:
[----:B------:R-:W-:Y:S01]  /*29150*/  BSSY B1, `(.L_x_1853) ;  /* 0x0000008000017945 */ /* 0x000fe20003800000 */
[----:B------:R-:W-:Y:S02]  /*29160*/  IMAD.MOV.U32 R13, RZ, RZ, R2 ;  /* 0x000000ffff0d7224 */ /* 0x000fe400078e0002 */
[----:B------:R-:W-:Y:S02]  /*29170*/  IMAD.MOV.U32 R12, RZ, RZ, 0x2 ;  /* 0x00000002ff0c7424 */ /* 0x000fe400078e00ff */
[----:B------:R-:W-:Y:S02]  /*29180*/  IMAD.MOV.U32 R11, RZ, RZ, 0x181f ;  /* 0x0000181fff0b7424 */ /* 0x000fe400078e00ff */
[----:B----4-:R-:W-:-:S07]  /*29190*/  IMAD.MOV.U32 R15, RZ, RZ, -0x1 ;  /* 0xffffffffff0f7424 */ /* 0x010fce00078e00ff */
[----:B0123--:R-:W-:Y:S05]  /*291a0*/  WARPSYNC.COLLECTIVE R15, `(.L_x_1854) ;  /* 0x000000000f087348 */ /* 0x00ffea0003c00000 */
[----:B---3--:R3:W4:Y:S02]  /*291b0*/  SHFL.IDX P6, R14, R13, R12, R11 ;  /* 0x0000000c0d0e7389 */ /* 0x00872400000c000b */
[----:B01234-:R-:W-:Y:S01]  /*291c0*/  ENDCOLLECTIVE ;  /* 0x000000000000791b */ /* 0x01ffe20003800000 */
.L_x_1854:
[----:B------:R-:W-:Y:S05]  /*291d0*/  BSYNC B1 ;  /* 0x0000000000017941 */ /* 0x000fea0003800000 */
.L_x_1853:
[----:B------:R-:W-:Y:S01]  /*291e0*/  MOV R13, R0 ;  /* 0x00000000000d7202 */ /* 0x000fe20000000f00 */
[----:B------:R-:W-:Y:S02]  /*291f0*/  IMAD.MOV.U32 R12, RZ, RZ, 0x2 ;  /* 0x00000002ff0c7424 */ /* 0x000fe400078e00ff */
[----:B------:R-:W-:Y:S02]  /*29200*/  IMAD.MOV.U32 R11, RZ, RZ, 0x181f ;  /* 0x0000181fff0b7424 */ /* 0x000fe400078e00ff */
[----:B------:R-:W-:Y:S02]  /*29210*/  IMAD.MOV.U32 R15, RZ, RZ, -0x1 ;  /* 0xffffffffff0f7424 */ /* 0x000fe400078e00ff */
[----:B------:R-:W-:-:S07]  /*29220*/  IMAD.MOV.U32 R3, RZ, RZ, R14 ;  /* 0x000000ffff037224 */ /* 0x000fce00078e000e */
[----:B------:R-:W-:Y:S05]  /*29230*/  WARPSYNC.COLLECTIVE R15, `(.L_x_1855) ;  /* 0x000000000f087348 */ /* 0x000fea0003c00000 */
[----:B------:R0:W1:Y:S02]  /*29240*/  SHFL.IDX P6, R14, R13, R12, R11 ;  /* 0x0000000c0d0e7389 */ /* 0x00006400000c000b */
[----:B01----:R-:W-:Y:S01]  /*29250*/  ENDCOLLECTIVE ;  /* 0x000000000000791b */ /* 0x003fe20003800000 */
.L_x_1855:
[----:B------:R-:W-:Y:S05]  /*29260*/  BRA `(.L_x_1856) ;  /* 0xffffff5000347947 */ /* 0x000fea000383ffff */
.L_x_1576:
[----:B------:R-:W-:Y:S01]  /*29270*/  BSSY B1, `(.L_x_1857) ;  /* 0x0000008000017945 */ /* 0x000fe20003800000 */
[----:B------:R-:W-:Y:S02]  /*29280*/  IMAD.MOV.U32 R13, RZ, RZ, R2 ;  /* 0x000000ffff0d7224 */ /* 0x000fe400078e0002 */
[----:B------:R-:W-:Y:S02]  /*29290*/  IMAD.MOV.U32 R12, RZ, RZ, 0x3 ;  /* 0x00000003ff0c7424 */ /* 0x000fe400078e00ff */
[----:B------:R-:W-:Y:S02]  /*292a0*/  IMAD.MOV.U32 R11, RZ, RZ, 0x181f ;  /* 0x0000181fff0b7424 */ /* 0x000fe400078e00ff */
[----:B0-----:R-:W-:-:S07]  /*292b0*/  IMAD.MOV.U32 R15, RZ, RZ, -0x1 ;  /* 0xffffffffff0f7424 */ /* 0x001fce00078e00ff */
[----:B-1234-:R-:W-:Y:S05]  /*292c0*/  WARPSYNC.COLLECTIVE R15, `(.L_x_1858) ;  /* 0x000000000f087348 */ /* 0x01efea0003c00000 */
[----:B----4-:R0:W4:Y:S02]  /*292d0*/  SHFL.IDX P6, R14, R13, R12, R11 ;  /* 0x0000000c0d0e7389 */ /* 0x01012400000c000b */
[----:B01234-:R-:W-:Y:S01]  /*292e0*/  ENDCOLLECTIVE ;  /* 0x000000000000791b */ /* 0x01ffe20003800000 */
.L_x_1858:
[----:B------:R-:W-:Y:S05]  /*292f0*/  BSYNC B1 ;  /* 0x0000000000017941 */ /* 0x000fea0003800000 */
.L_x_1857:
        /* <DEDUP_REMOVED lines=8> */
.L_x_1859:
[----:B------:R-:W-:Y:S05]  /*29380*/  BRA `(.L_x_1860) ;  /* 0xffffff5000547947 */ /* 0x000fea000383ffff */
.L_x_1601:
[----:B------:R-:W1:Y:S01]  /*29390*/  S2R R5, SR_TID.X ;  /* 0x0000000000057919 */ /* 0x000e620000002100 */
[----:B------:R-:W-:Y:S01]  /*293a0*/  BSSY B1, `(.L_x_1861) ;  /* 0x000000a000017945 */ /* 0x000fe20003800000 */
[----:B------:R-:W-:Y:S01]  /*293b0*/  MOV R12, RZ ;  /* 0x000000ff000c7202 */ /* 0x000fe20000000f00 */
[----:B0-----:R-:W-:Y:S02]  /*293c0*/  IMAD.MOV.U32 R11, RZ, RZ, 0x1f ;  /* 0x0000001fff0b7424 */ /* 0x001fe400078e00ff */
[----:B------:R-:W-:Y:S01]  /*293d0*/  IMAD.MOV.U32 R15, RZ, RZ, -0x1 ;  /* 0xffffffffff0f7424 */ /* 0x000fe200078e00ff */
[----:B-1----:R-:W-:-:S04]  /*293e0*/  SHF.R.U32.HI R5, RZ, 0x5, R5 ;  /* 0x00000005ff057819 */ /* 0x002fc80000011605 */
[----:B------:R-:W-:-:S05]  /*293f0*/  LOP3.LUT R5, R5, 0x3, RZ, 0xc0, !PT ;  /* 0x0000000305057812 */ /* 0x000fca00078ec0ff */
[----:B------:R-:W-:-:S07]  /*29400*/  IMAD.MOV.U32 R13, RZ, RZ, R5 ;  /* 0x000000ffff0d7224 */ /* 0x000fce00078e0005 */
[----:B------:R-:W-:Y:S05]  /*29410*/  WARPSYNC.COLLECTIVE R15, `(.L_x_1862) ;  /* 0x000000000f087348 */ /* 0x000fea0003c00000 */
[----:B------:R0:W1:Y:S02]  /*29420*/  SHFL.IDX P6, R14, R13, R12, R11 ;  /* 0x0000000c0d0e7389 */ /* 0x00006400000c000b */
[----:B01----:R-:W-:Y:S01]  /*29430*/  ENDCOLLECTIVE ;  /* 0x000000000000791b */ /* 0x003fe20003800000 */
.L_x_1862:
[----:B------:R-:W-:Y:S05]  /*29440*/  BSYNC B1 ;  /* 0x0000000000017941 */ /* 0x000fea0003800000 */
.L_x_1861:
[----:B------:R-:W-:Y:S05]  /*29450*/  BRA `(.L_x_1863) ;  /* 0xffffff6800f47947 */ /* 0x000fea000383ffff */
.L_x_1603:
[----:B------:R-:W-:Y:S01]  /*29460*/  BSSY B1, `(.L_x_1864) ;  /* 0x0000006000017945 */ /* 0x000fe20003800000 */
[----:B------:R-:W-:-:S07]  /*29470*/  IMAD.MOV.U32 R15, RZ, RZ, -0x1 ;  /* 0xffffffffff0f7424 */ /* 0x000fce00078e00ff */
[----:B01----:R-:W-:Y:S05]  /*29480*/  WARPSYNC.COLLECTIVE R15, `(.L_x_1865) ;  /* 0x000000000f0c7348 */ /* 0x003fea0003c00000 */
[----:B------:R-:W-:Y:S02]  /*29490*/  ELECT P6, UR62, PT ;  /* 0x00000000003e782f */ /* 0x000fe400038c0000 */
[----:B------:R-:W-:Y:S01]  /*294a0*/  MOV R14, UR62 ;  /* 0x0000003e000e7c02 */ /* 0x000fe20008000f00 */
[----:B01----:R-:W-:Y:S10]  /*294b0*/  ENDCOLLECTIVE ;  /* 0x000000000000791b */ /* 0x003ff40003800000 */
.L_x_1865:
[----:B------:R-:W-:Y:S05]  /*294c0*/  BSYNC B1 ;  /* 0x0000000000017941 */ /* 0x000fea0003800000 */
.L_x_1864:
[----:B------:R-:W-:Y:S05]  /*294d0*/  BRA `(.L_x_1602) ;  /* 0xffffff6800ec7947 */ /* 0x000fea000383ffff */
.L_x_1605:
[----:B-1----:R-:W2:Y:S02]  /*294e0*/  LDL R5, [R1] ;  /* 0x0000000001057983 */ /* 0x002ea40000100800 */
[----:B--2---:R1:W2:Y:S02]  /*294f0*/  SYNCS.PHASECHK.TRANS64.TRYWAIT P0, [R5+URZ+0x28420], R4 ;  /* 0x02842004050075a7 */ /* 0x0042a4000800017f */
[----:B--2---:R-:W-:Y:S05]  /*29500*/  @!P0 NANOSLEEP.SYNCS 0x989680 ;  /* 0x009896800000895d */ /* 0x004fea0003900000 */
[----:B------:R-:W2:Y:S02]  /*29510*/  @!P0 SYNCS.PHASECHK.TRANS64 P0, [R5+URZ+0x28420], R4 ;  /* 0x02842004050085a7 */ /* 0x000ea4000800007f */
[----:B--2---:R-:W-:Y:S05]  /*29520*/  @!P0 BRA `(.L_x_1605) ;  /* 0xfffffffc00ec8947 */ /* 0x004fea000383ffff */
[----:B------:R-:W-:Y:S05]  /*29530*/  BRA `(.L_x_1866) ;  /* 0xffffff6800fc7947 */ /* 0x000fea000383ffff */
.L_x_1609:
[----:B-1----:R1:W2:Y:S02]  /*29540*/  SYNCS.PHASECHK.TRANS64.TRYWAIT P0, [R7+URZ+0x284a0], R10 ;  /* 0x0284a00a070075a7 */ /* 0x0022a4000800017f */
[----:B--2---:R-:W-:Y:S05]  /*29550*/  @!P0 NANOSLEEP.SYNCS 0x989680 ;  /* 0x009896800000895d */ /* 0x004fea0003900000 */
[----:B------:R-:W2:Y:S02]  /*29560*/  @!P0 SYNCS.PHASECHK.TRANS64 P0, [R7+URZ+0x284a0], R10 ;  /* 0x0284a00a070085a7 */ /* 0x000ea4000800007f */
[----:B--2---:R-:W-:Y:S05]  /*29570*/  @!P0 BRA `(.L_x_1609) ;  /* 0xfffffffc00f08947 */ /* 0x004fea000383ffff */
[----:B------:R-:W-:Y:S05]  /*29580*/  BRA `(.L_x_1867) ;  /* 0xffffff6c00247947 */ /* 0x000fea000383ffff */
.L_x_1615:
[----:B--2---:R2:W3:Y:S02]  /*29590*/  SYNCS.PHASECHK.TRANS64.TRYWAIT P0, [R7+URZ+0x284c0], R10 ;  /* 0x0284c00a070075a7 */ /* 0x0044e4000800017f */
[----:B---3--:R-:W-:Y:S05]  /*295a0*/  @!P0 NANOSLEEP.SYNCS 0x989680 ;  /* 0x009896800000895d */ /* 0x008fea0003900000 */
[----:B------:R-:W3:Y:S02]  /*295b0*/  @!P0 SYNCS.PHASECHK.TRANS64 P0, [R7+URZ+0x284c0], R10 ;  /* 0x0284c00a070085a7 */ /* 0x000ee4000800007f */
[----:B---3--:R-:W-:Y:S05]  /*295c0*/  @!P0 BRA `(.L_x_1615) ;  /* 0xfffffffc00f08947 */ /* 0x008fea000383ffff */
[----:B------:R-:W-:Y:S05]  /*295d0*/  BRA `(.L_x_1868) ;  /* 0xffffff6c00e87947 */ /* 0x000fea000383ffff */
.L_x_1623:
[----:B-1----:R1:W2:Y:S02]  /*295e0*/  SYNCS.PHASECHK.TRANS64.TRYWAIT P1, [R8+URZ+0x284a0], R7 ;  /* 0x0284a007080075a7 */ /* 0x0022a4000802017f */
[----:B--2---:R-:W-:Y:S05]  /*295f0*/  @!P1 NANOSLEEP.SYNCS 0x989680 ;  /* 0x009896800000995d */ /* 0x004fea0003900000 */
[----:B------:R-:W2:Y:S02]  /*29600*/  @!P1 SYNCS.PHASECHK.TRANS64 P1, [R8+URZ+0x284a0], R7 ;  /* 0x0284a007080095a7 */ /* 0x000ea4000802007f */
[----:B--2---:R-:W-:Y:S05]  /*29610*/  @!P1 BRA `(.L_x_1623) ;  /* 0xfffffffc00f09947 */ /* 0x004fea000383ffff */
[----:B------:R-:W-:Y:S05]  /*29620*/  BRA `(.L_x_1869) ;  /* 0xffffff7000fc7947 */ /* 0x000fea000383ffff */
.L_x_1629:
[----:B--2---:R2:W3:Y:S02]  /*29630*/  SYNCS.PHASECHK.TRANS64.TRYWAIT P1, [R8+URZ+0x284c0], R7 ;  /* 0x0284c007080075a7 */ /* 0x0044e4000802017f */
[----:B---3--:R-:W-:Y:S05]  /*29640*/  @!P1 NANOSLEEP.SYNCS 0x989680 ;  /* 0x009896800000995d */ /* 0x008fea0003900000 */
[----:B------:R-:W3:Y:S02]  /*29650*/  @!P1 SYNCS.PHASECHK.TRANS64 P1, [R8+URZ+0x284c0], R7 ;  /* 0x0284c007080095a7 */ /* 0x000ee4000802007f */
[----:B---3--:R-:W-:Y:S05]  /*29660*/  @!P1 BRA `(.L_x_1629) ;  /* 0xfffffffc00f09947 */ /* 0x008fea000383ffff */
[----:B------:R-:W-:Y:S05]  /*29670*/  BRA `(.L_x_1870) ;  /* 0xffffff7400bc7947 */ /* 0x000fea000383ffff */
.L_x_1653:
[----:B------:R-:W1:Y:S01]  /*29680*/  S2R R0, SR_TID.X ;  /* 0x0000000000007919 */ /* 0x000e620000002100 */
[----:B------:R-:W-:Y:S01]  /*29690*/  BSSY B0, `(.L_x_1871) ;  /* 0x000000a000007945 */ /* 0x000fe20003800000 */
[----:B------:R-:W-:Y:S02]  /*296a0*/  IMAD.MOV.U32 R12, RZ, RZ, RZ ;  /* 0x000000ffff0c7224 */ /* 0x000fe400078e00ff */
[----:B0-----:R-:W-:Y:S02]  /*296b0*/  IMAD.MOV.U32 R11, RZ, RZ, 0x1f ;  /* 0x0000001fff0b7424 */ /* 0x001fe400078e00ff */
[----:B------:R-:W-:Y:S01]  /*296c0*/  IMAD.MOV.U32 R15, RZ, RZ, -0x1 ;  /* 0xffffffffff0f7424 */ /* 0x000fe200078e00ff */
[----:B-1----:R-:W-:-:S04]  /*296d0*/  SHF.R.U32.HI R0, RZ, 0x5, R0 ;  /* 0x00000005ff007819 */ /* 0x002fc80000011600 */
[----:B------:R-:W-:-:S05]  /*296e0*/  LOP3.LUT R0, R0, 0x3, RZ, 0xc0, !PT ;  /* 0x0000000300007812 */ /* 0x000fca00078ec0ff */
[----:B------:R-:W-:-:S07]  /*296f0*/  IMAD.MOV.U32 R13, RZ, RZ, R0 ;  /* 0x000000ffff0d7224 */ /* 0x000fce00078e0000 */
[----:B--2---:R-:W-:Y:S05]  /*29700*/  WARPSYNC.COLLECTIVE R15, `(.L_x_1872) ;  /* 0x000000000f087348 */ /* 0x004fea0003c00000 */
[----:B------:R0:W1:Y:S02]  /*29710*/  SHFL.IDX P6, R14, R13, R12, R11 ;  /* 0x0000000c0d0e7389 */ /* 0x00006400000c000b */
[----:B012---:R-:W-:Y:S01]  /*29720*/  ENDCOLLECTIVE ;  /* 0x000000000000791b */ /* 0x007fe20003800000 */
.L_x_1872:
[----:B------:R-:W-:Y:S05]  /*29730*/  BSYNC B0 ;  /* 0x0000000000007941 */ /* 0x000fea0003800000 */
.L_x_1871:
[----:B------:R-:W-:Y:S05]  /*29740*/  BRA `(.L_x_1873) ;  /* 0xffffff8400987947 */ /* 0x000fea000383ffff */
.L_x_1655:
[----:B------:R-:W-:Y:S01]  /*29750*/  BSSY B0, `(.L_x_1874) ;  /* 0x0000006000007945 */ /* 0x000fe20003800000 */
[----:B------:R-:W-:-:S07]  /*29760*/  IMAD.MOV.U32 R15, RZ, RZ, -0x1 ;  /* 0xffffffffff0f7424 */ /* 0x000fce00078e00ff */
[----:B012---:R-:W-:Y:S05]  /*29770*/  WARPSYNC.COLLECTIVE R15, `(.L_x_1875) ;  /* 0x000000000f0c7348 */ /* 0x007fea0003c00000 */
[----:B------:R-:W-:Y:S02]  /*29780*/  ELECT P6, UR62, PT ;  /* 0x00000000003e782f */ /* 0x000fe400038c0000 */
[----:B------:R-:W-:Y:S01]  /*29790*/  MOV R14, UR62 ;  /* 0x0000003e000e7c02 */ /* 0x000fe20008000f00 */
[----:B012---:R-:W-:Y:S10]  /*297a0*/  ENDCOLLECTIVE ;  /* 0x000000000000791b */ /* 0x007ff40003800000 */
.L_x_1875:
[----:B------:R-:W-:Y:S05]  /*297b0*/  BSYNC B0 ;  /* 0x0000000000007941 */ /* 0x000fea0003800000 */
.L_x_1874:
[----:B------:R-:W-:Y:S05]  /*297c0*/  BRA `(.L_x_1876) ;  /* 0xffffff8400a07947 */ /* 0x000fea000383ffff */
.L_x_1657:
[----:B-1----:R1:W2:Y:S02]  /*297d0*/  SYNCS.PHASECHK.TRANS64.TRYWAIT P0, [R0+URZ+0x28480], R3 ;  /* 0x02848003000075a7 */ /* 0x0022a4000800017f */
[----:B--2---:R-:W-:Y:S05]  /*297e0*/  @!P0 NANOSLEEP.SYNCS 0x989680 ;  /* 0x009896800000895d */ /* 0x004fea0003900000 */
[----:B------:R-:W2:Y:S02]  /*297f0*/  @!P0 SYNCS.PHASECHK.TRANS64 P0, [R0+URZ+0x28480], R3 ;  /* 0x02848003000085a7 */ /* 0x000ea4000800007f */
[----:B--2---:R-:W-:Y:S05]  /*29800*/  @!P0 BRA `(.L_x_1657) ;  /* 0xfffffffc00f08947 */ /* 0x004fea000383ffff */
[----:B------:R-:W-:Y:S05]  /*29810*/  BRA `(.L_x_1877) ;  /* 0xffffff8800147947 */ /* 0x000fea000383ffff */
.L_x_1659:
[----:B--2---:R2:W3:Y:S02]  /*29820*/  SYNCS.PHASECHK.TRANS64.TRYWAIT P0, [R0+URZ+0x28440], R3 ;  /* 0x02844003000075a7 */ /* 0x0044e4000800017f */
[----:B---3--:R-:W-:Y:S05]  /*29830*/  @!P0 NANOSLEEP.SYNCS 0x989680 ;  /* 0x009896800000895d */ /* 0x008fea0003900000 */
[----:B------:R-:W3:Y:S02]  /*29840*/  @!P0 SYNCS.PHASECHK.TRANS64 P0, [R0+URZ+0x28440], R3 ;  /* 0x02844003000085a7 */ /* 0x000ee4000800007f */
[----:B---3--:R-:W-:Y:S05]  /*29850*/  @!P0 BRA `(.L_x_1659) ;  /* 0xfffffffc00f08947 */ /* 0x008fea000383ffff */
[----:B------:R-:W-:Y:S05]  /*29860*/  BRA `(.L_x_1878) ;  /* 0xffffff8800847947 */ /* 0x000fea000383ffff */
.L_x_1663:
[----:B------:R-:W2:Y:S01]  /*29870*/  LDL.LU R11, [R1+0x40] ;  /* 0x00004000010b7983 */ /* 0x000ea20000300800 */
[----:B------:R-:W-:Y:S01]  /*29880*/  IMAD.MOV.U32 R13, RZ, RZ, R3 ;  /* 0x000000ffff0d7224 */ /* 0x000fe200078e0003 */
[----:B------:R-:W-:Y:S01]  /*29890*/  LOP3.LUT R5, R5, 0x7f, RZ, 0xc0, !PT ;  /* 0x0000007f05057812 */ /* 0x000fe200078ec0ff */
[----:B------:R-:W-:Y:S02]  /*298a0*/  IMAD.MOV.U32 R12, RZ, RZ, RZ ;  /* 0x000000ffff0c7224 */ /* 0x000fe400078e00ff */
[----:B------:R-:W-:Y:S01]  /*298b0*/  IMAD.MOV.U32 R15, RZ, RZ, -0x1 ;  /* 0xffffffffff0f7424 */ /* 0x000fe200078e00ff */
[----:B------:R-:W-:-:S05]  /*298c0*/  SHF.R.U32.HI R5, RZ, 0x3, R5 ;  /* 0x00000003ff057819 */ /* 0x000fca0000011605 */
[----:B------:R-:W-:-:S04]  /*298d0*/  IMAD.IADD R0, R5, 0x1, R8 ;  /* 0x0000000105007824 */ /* 0x000fc800078e0208 */
[----:B------:R-:W-:Y:S02]  /*298e0*/  VIADD R5, R0, 0x10 ;  /* 0x0000001000057836 */ /* 0x000fe40000000000 */
[----:B--2---:R-:W-:Y:S02]  /*298f0*/  IMAD R2, R11, R7, RZ ;  /* 0x000000070b027224 */ /* 0x004fe400078e02ff */
[----:B------:R-:W-:-:S03]  /*29900*/  IMAD.MOV.U32 R11, RZ, RZ, 0x181f ;  /* 0x0000181fff0b7424 */ /* 0x000fc600078e00ff */
[----:B------:R-:W-:-:S13]  /*29910*/  ISETP.GE.AND P2, PT, R0, R2, PT ;  /* 0x000000020000720c */ /* 0x000fda0003f46270 */
[----:B-----5:R-:W-:Y:S05]  /*29920*/  WARPSYNC.COLLECTIVE R15, `(.L_x_1879) ;  /* 0x000000000f087348 */ /* 0x020fea0003c00000 */
[----:B------:R0:W1:Y:S02]  /*29930*/  SHFL.IDX P6, R14, R13, R12, R11 ;  /* 0x0000000c0d0e7389 */ /* 0x00006400000c000b */
[----:B01---5:R-:W-:Y:S01]  /*29940*/  ENDCOLLECTIVE ;  /* 0x000000000000791b */ /* 0x023fe20003800000 */
.L_x_1879:
[----:B------:R-:W-:Y:S01]  /*29950*/  MOV R13, R4 ;  /* 0x00000004000d7202 */ /* 0x000fe20000000f00 */
[----:B------:R-:W-:-:S07]  /*29960*/  IMAD.MOV.U32 R6, RZ, RZ, R14 ;  /* 0x000000ffff067224 */ /* 0x000fce00078e000e */
[----:B------:R-:W-:Y:S05]  /*29970*/  WARPSYNC.COLLECTIVE R15, `(.L_x_1880) ;  /* 0x000000000f087348 */ /* 0x000fea0003c00000 */
[----:B------:R0:W1:Y:S02]  /*29980*/  SHFL.IDX P6, R14, R13, R12, R11 ;  /* 0x0000000c0d0e7389 */ /* 0x00006400000c000b */
[----:B01----:R-:W-:Y:S01]  /*29990*/  ENDCOLLECTIVE ;  /* 0x000000000000791b */ /* 0x003fe20003800000 */
.L_x_1880:
[----:B------:R-:W-:Y:S02]  /*299a0*/  IMAD.MOV.U32 R13, RZ, RZ, R3 ;  /* 0x000000ffff0d7224 */ /* 0x000fe400078e0003 */
[----:B------:R-:W-:Y:S02]  /*299b0*/  IMAD.MOV.U32 R12, RZ, RZ, 0x1 ;  /* 0x00000001ff0c7424 */ /* 0x000fe400078e00ff */
[----:B------:R-:W-:-:S07]  /*299c0*/  IMAD.MOV.U32 R7, RZ, RZ, R14 ;  /* 0x000000ffff077224 */ /* 0x000fce00078e000e */
[----:B------:R-:W-:Y:S05]  /*299d0*/  WARPSYNC.COLLECTIVE R15, `(.L_x_1881) ;  /* 0x000000000f087348 */ /* 0x000fea0003c00000 */
[----:B------:R0:W1:Y:S02]  /*299e0*/  SHFL.IDX P6, R14, R13, R12, R11 ;  /* 0x0000000c0d0e7389 */ /* 0x00006400000c000b */
[----:B01----:R-:W-:Y:S01]  /*299f0*/  ENDCOLLECTIVE ;  /* 0x000000000000791b */ /* 0x003fe20003800000 */
.L_x_1881:
        /* <DEDUP_REMOVED lines=10> */
.L_x_1882:
[----:B------:R-:W-:Y:S01]  /*29aa0*/  @!PT LDS RZ, [RZ] ;  /* 0x00000000fffff984 */ /* 0x000fe20000000800 */
[----:B------:R-:W-:Y:S01]  /*29ab0*/  @!PT LDS RZ, [RZ] ;  /* 0x00000000fffff984 */ /* 0x000fe20000000800 */
[----:B------:R-:W-:Y:S01]  /*29ac0*/  @!PT LDS RZ, [RZ] ;  /* 0x00000000fffff984 */ /* 0x000fe20000000800 */
[----:B------:R0:W-:Y:S04]  /*29ad0*/  @!P2 LDGSTS.E.BYPASS.LTC128B.128 [R9+0x18000], desc[UR46][R6.64], !P0 ;  /* 0x180000000609afae */ /* 0x0001e8000c101d6e */
[----:B------:R0:W-:Y:S01]  /*29ae0*/  @!P2 LDGSTS.E.BYPASS.LTC128B.128 [R9+0x1c000], desc[UR46][R6.64+0x80], !P1 ;  /* 0x1c0000800609afae */ /* 0x0001e2000c901d6e */
[----:B------:R-:W-:Y:S01]  /*29af0*/  ISETP.GE.AND P2, PT, R5, R2, PT ;  /* 0x000000020500720c */ /* 0x000fe20003f46270 */
[----:B------:R-:W-:Y:S01]  /*29b00*/  IMAD.MOV.U32 R13, RZ, RZ, R3 ;  /* 0x000000ffff0d7224 */ /* 0x000fe200078e0003 */
[----:B------:R-:W-:Y:S01]  /*29b10*/  MOV R12, 0x2 ;  /* 0x00000002000c7802 */ /* 0x000fe20000000f00 */
[----:B------:R-:W-:-:S10]  /*29b20*/  IMAD.MOV.U32 R5, RZ, RZ, R14 ;  /* 0x000000ffff057224 */ /* 0x000fd400078e000e */
[----:B0-----:R-:W-:Y:S05]  /*29b30*/  WARPSYNC.COLLECTIVE R15, `(.L_x_1883) ;  /* 0x000000000f087348 */ /* 0x001fea0003c00000 */
[----:B------:R1:W2:Y:S02]  /*29b40*/  SHFL.IDX P6, R14, R13, R12, R11 ;  /* 0x0000000c0d0e7389 */ /* 0x0002a400000c000b */
[----:B012---:R-:W-:Y:S01]  /*29b50*/  ENDCOLLECTIVE ;  /* 0x000000000000791b */ /* 0x007fe20003800000 */
.L_x_1883:
[----:B------:R-:W-:Y:S01]  /*29b60*/  @!P2 IADD3 R7, P3, R10, R5, RZ ;  /* 0x000000050a07a210 */ /* 0x000fe20007f7e0ff */
[----:B------:R-:W-:-:S04]  /*29b70*/  VIADD R5, R0, 0x20 ;  /* 0x0000002000057836 */ /* 0x000fc80000000000 */
        /* <DEDUP_REMOVED lines=10> */
[----:B------:R-:W-:Y:S01]  /*29c20*/  ISETP.GE.AND P2, PT, R5, R2, PT ;  /* 0x000000020500720c */ /* 0x000fe20003f46270 */
[----:B0-----:R-:W-:-:S12]  /*29c30*/  IMAD.MOV.U32 R6, RZ, RZ, R14 ;  /* 0x000000ffff067224 */ /* 0x001fd800078e000e */
[----:B------:R-:W-:Y:S05]  /*29c40*/  WARPSYNC.COLLECTIVE R15, `(.L_x_1884) ;  /* 0x000000000f087348 */ /* 0x000fea0003c00000 */
[----:B------:R0:W1:Y:S02]  /*29c50*/  SHFL.IDX P6, R14, R13, R12, R11 ;  /* 0x0000000c0d0e7389 */ /* 0x00006400000c000b */
[----:B01----:R-:W-:Y:S01]  /*29c60*/  ENDCOLLECTIVE ;  /* 0x000000000000791b */ /* 0x003fe20003800000 */
.L_x_1884:
[----:B------:R-:W-:Y:S02]  /*29c70*/  IMAD.MOV.U32 R13, RZ, RZ, R3 ;  /* 0x000000ffff0d7224 */ /* 0x000fe400078e0003 */
[----:B------:R-:W-:Y:S02]  /*29c80*/  IMAD.MOV.U32 R12, RZ, RZ, 0x3 ;  /* 0x00000003ff0c7424 */ /* 0x000fe400078e00ff */
[----:B------:R-:W-:-:S07]  /*29c90*/  IMAD.MOV.U32 R5, RZ, RZ, R14 ;  /* 0x000000ffff057224 */ /* 0x000fce00078e000e */
[----:B------:R-:W-:Y:S05]  /*29ca0*/  WARPSYNC.COLLECTIVE R15, `(.L_x_1885) ;  /* 0x000000000f087348 */ /* 0x000fea0003c00000 */
[----:B------:R0:W1:Y:S02]  /*29cb0*/  SHFL.IDX P6, R14, R13, R12, R11 ;  /* 0x0000000c0d0e7389 */ /* 0x00006400000c000b */
[----:B01----:R-:W-:Y:S01]  /*29cc0*/  ENDCOLLECTIVE ;  /* 0x000000000000791b */ /* 0x003fe20003800000 */
.L_x_1885:
[----:B------:R-:W-:-:S05]  /*29cd0*/  @!P2 IADD3 R5, P3, R10, R5, RZ ;  /* 0x000000050a05a210 */ /* 0x000fca0007f7e0ff */
[----:B------:R-:W-:-:S04]  /*29ce0*/  @!P2 IMAD.X R6, RZ, RZ, R6, P3 ;  /* 0x000000ffff06a224 */ /* 0x000fc800018e0606 */
[----:B------:R-:W-:Y:S02]  /*29cf0*/  @!P2 IMAD.MOV.U32 R7, RZ, RZ, R6 ;  /* 0x000000ffff07a224 */ /* 0x000fe400078e0006 */
[----:B------:R-:W-:Y:S02]  /*29d00*/  @!P2 IMAD.MOV.U32 R6, RZ, RZ, R5 ;  /* 0x000000ffff06a224 */ /* 0x000fe400078e0005 */
[----:B------:R-:W-:Y:S02]  /*29d10*/  IMAD.MOV.U32 R13, RZ, RZ, R4 ;  /* 0x000000ffff0d7224 */ /* 0x000fe400078e0004 */
[----:B------:R-:W-:Y:S01]  /*29d20*/  VIADD R5, R0, 0x30 ;  /* 0x0000003000057836 */ /* 0x000fe20000000000 */
        /* <DEDUP_REMOVED lines=10> */
.L_x_1886:
[----:B------:R-:W-:Y:S02]  /*29dd0*/  IMAD.MOV.U32 R13, RZ, RZ, R3 ;  /* 0x000000ffff0d7224 */ /* 0x000fe400078e0003 */
[----:B------:R-:W-:Y:S02]  /*29de0*/  IMAD.MOV.U32 R12, RZ, RZ, 0x4 ;  /* 0x00000004ff0c7424 */ /* 0x000fe400078e00ff */
[----:B------:R-:W-:-:S07]  /*29df0*/  IMAD.MOV.U32 R5, RZ, RZ, R14 ;  /* 0x000000ffff057224 */ /* 0x000fce00078e000e */
[----:B------:R-:W-:Y:S05]  /*29e00*/  WARPSYNC.COLLECTIVE R15, `(.L_x_1887) ;  /* 0x000000000f087348 */ /* 0x000fea0003c00000 */
[----:B------:R0:W1:Y:S02]  /*29e10*/  SHFL.IDX P6, R14, R13, R12, R11 ;  /* 0x0000000c0d0e7389 */ /* 0x00006400000c000b */
[----:B01----:R-:W-:Y:S01]  /*29e20*/  ENDCOLLECTIVE ;  /* 0x000000000000791b */ /* 0x003fe20003800000 */
.L_x_1887:
[----:B------:R-:W-:-:S04]  /*29e30*/  @!P2 IADD3 R5, P3, R10, R5, RZ ;  /* 0x000000050a05a210 */ /* 0x000fc80007f7e0ff */
[----:B------:R-:W-:-:S05]  /*29e40*/  @!P2 IADD3.X R6, RZ, R6, RZ, P3, !PT ;  /* 0x00000006ff06a210 */ /* 0x000fca0001ffe4ff */
        /* <DEDUP_REMOVED lines=14> */
.L_x_1888:
[----:B------:R-:W-:Y:S01]  /*29f30*/  MOV R13, R3 ;  /* 0x00000003000d7202 */ /* 0x000fe20000000f00 */
[----:B------:R-:W-:Y:S02]  /*29f40*/  IMAD.MOV.U32 R12, RZ, RZ, 0x5 ;  /* 0x00000005ff0c7424 */ /* 0x000fe400078e00ff */
[----:B------:R-:W-:-:S07]  /*29f50*/  IMAD.MOV.U32 R5, RZ, RZ, R14 ;  /* 0x000000ffff057224 */ /* 0x000fce00078e000e */
[----:B------:R-:W-:Y:S05]  /*29f60*/  WARPSYNC.COLLECTIVE R15, `(.L_x_1889) ;  /* 0x000000000f087348 */ /* 0x000fea0003c00000 */
[----:B------:R0:W1:Y:S02]  /*29f70*/  SHFL.IDX P6, R14, R13, R12, R11 ;  /* 0x0000000c0d0e7389 */ /* 0x00006400000c000b */
[----:B01----:R-:W-:Y:S01]  /*29f80*/  ENDCOLLECTIVE ;  /* 0x000000000000791b */ /* 0x003fe20003800000 */
.L_x_1889:
        /* <DEDUP_REMOVED lines=16> */
.L_x_1890:
[----:B------:R-:W-:Y:S02]  /*2a090*/  IMAD.MOV.U32 R13, RZ, RZ, R3 ;  /* 0x000000ffff0d7224 */ /* 0x000fe400078e0003 */
[----:B------:R-:W-:Y:S02]  /*2a0a0*/  IMAD.MOV.U32 R12, RZ, RZ, 0x6 ;  /* 0x00000006ff0c7424 */ /* 0x000fe400078e00ff */
[----:B------:R-:W-:-:S07]  /*2a0b0*/  IMAD.MOV.U32 R5, RZ, RZ, R14 ;  /* 0x000000ffff057224 */ /* 0x000fce00078e000e */
[----:B------:R-:W-:Y:S05]  /*2a0c0*/  WARPSYNC.COLLECTIVE R15, `(.L_x_1891) ;  /* 0x000000000f087348 */ /* 0x000fea0003c00000 */
[----:B------:R0:W1:Y:S02]  /*2a0d0*/  SHFL.IDX P6, R14, R13, R12, R11 ;  /* 0x0000000c0d0e7389 */ /* 0x00006400000c000b */
[----:B01----:R-:W-:Y:S01]  /*2a0e0*/  ENDCOLLECTIVE ;  /* 0x000000000000791b */ /* 0x003fe20003800000 */
.L_x_1891:
[----:B------:R-:W-:-:S05]  /*2a0f0*/  @!P2 IADD3 R5, P3, R10, R5, RZ ;  /* 0x000000050a05a210 */ /* 0x000fca0007f7e0ff */
[----:B------:R-:W-:-:S04]  /*2a100*/  @!P2 IMAD.X R6, RZ, RZ, R6, P3 ;  /* 0x000000ffff06a224 */ /* 0x000fc800018e0606 */
[----:B------:R-:W-:Y:S02]  /*2a110*/  @!P2 IMAD.MOV.U32 R7, RZ, RZ, R6 ;  /* 0x000000ffff07a224 */ /* 0x000fe400078e0006 */
[----:B------:R-:W-:Y:S02]  /*2a120*/  @!P2 IMAD.MOV.U32 R6, RZ, RZ, R5 ;  /* 0x000000ffff06a224 */ /* 0x000fe400078e0005 */
[----:B------:R-:W-:-:S03]  /*2a130*/  IMAD.MOV.U32 R13, RZ, RZ, R4 ;  /* 0x000000ffff0d7224 */ /* 0x000fc600078e0004 */
[----:B------:R-:W-:Y:S01]  /*2a140*/  @!PT LDS RZ, [RZ] ;  /* 0x00000000fffff984 */ /* 0x000fe20000000800 */
[----:B------:R-:W-:Y:S01]  /*2a150*/  @!PT LDS RZ, [RZ] ;  /* 0x00000000fffff984 */ /* 0x000fe20000000800 */
[----:B------:R-:W-:Y:S01]  /*2a160*/  @!PT LDS RZ, [RZ] ;  /* 0x00000000fffff984 */ /* 0x000fe20000000800 */
[----:B------:R-:W-:Y:S04]  /*2a170*/  @!P2 LDGSTS.E.BYPASS.LTC128B.128 [R9+0x1a800], desc[UR46][R6.64], !P0 ;  /* 0x1a8000000609afae */ /* 0x000fe8000c101d6e */
[----:B------:R0:W-:Y:S02]  /*2a180*/  @!P2 LDGSTS.E.BYPASS.LTC128B.128 [R9+0x1e800], desc[UR46][R6.64+0x80], !P1 ;  /* 0x1e8000800609afae */ /* 0x0001e4000c901d6e */
[----:B0-----:R-:W-:Y:S01]  /*2a190*/  IMAD.MOV.U32 R6, RZ, RZ, R14 ;  /* 0x000000ffff067224 */ /* 0x001fe200078e000e */
[----:B------:R-:W-:-:S07]  /*2a1a0*/  IADD3 R7, R0, 0x60, RZ ;  /* 0x0000006000077810 */ /* 0x000fce0007ffe0ff */
[----:B------:R-:W-:Y:S05]  /*2a1b0*/  WARPSYNC.COLLECTIVE R15, `(.L_x_1892) ;  /* 0x000000000f087348 */ /* 0x000fea0003c00000 */
[----:B------:R0:W1:Y:S02]  /*2a1c0*/  SHFL.IDX P6, R14, R13, R12, R11 ;  /* 0x0000000c0d0e7389 */ /* 0x00006400000c000b */
[----:B01----:R-:W-:Y:S01]  /*2a1d0*/  ENDCOLLECTIVE ;  /* 0x000000000000791b */ /* 0x003fe20003800000 */
.L_x_1892:
[----:B------:R-:W-:Y:S01]  /*2a1e0*/  ISETP.GE.AND P2, PT, R7, R2, PT ;  /* 0x000000020700720c */ /* 0x000fe20003f46270 */
[----:B------:R-:W-:Y:S02]  /*2a1f0*/  IMAD.MOV.U32 R13, RZ, RZ, R3 ;  /* 0x000000ffff0d7224 */ /* 0x000fe400078e0003 */
[----:B------:R-:W-:Y:S02]  /*2a200*/  IMAD.MOV.U32 R12, RZ, RZ, 0x7 ;  /* 0x00000007ff0c7424 */ /* 0x000fe400078e00ff */
[----:B------:R-:W-:-:S08]  /*2a210*/  IMAD.MOV.U32 R5, RZ, RZ, R14 ;  /* 0x000000ffff057224 */ /* 0x000fd000078e000e */
[----:B------:R-:W-:Y:S05]  /*2a220*/  WARPSYNC.COLLECTIVE R15, `(.L_x_1893) ;  /* 0x000000000f087348 */ /* 0x000fea0003c00000 */
[----:B------:R0:W1:Y:S02]  /*2a230*/  SHFL.IDX P6, R14, R13, R12, R11 ;  /* 0x0000000c0d0e7389 */ /* 0x00006400000c000b */
[----:B01----:R-:W-:Y:S01]  /*2a240*/  ENDCOLLECTIVE ;  /* 0x000000000000791b */ /* 0x003fe20003800000 */
.L_x_1893:
[----:B------:R-:W-:-:S05]  /*2a250*/  @!P2 IADD3 R5, P3, R10, R5, RZ ;  /* 0x000000050a05a210 */ /* 0x000fca0007f7e0ff */
[----:B------:R-:W-:-:S04]  /*2a260*/  @!P2 IMAD.X R6, RZ, RZ, R6, P3 ;  /* 0x000000ffff06a224 */ /* 0x000fc800018e0606 */
[----:B------:R-:W-:Y:S02]  /*2a270*/  @!P2 IMAD.MOV.U32 R7, RZ, RZ, R6 ;  /* 0x000000ffff07a224 */ /* 0x000fe400078e0006 */
[----:B------:R-:W-:Y:S02]  /*2a280*/  IMAD.MOV.U32 R13, RZ, RZ, R4 ;  /* 0x000000ffff0d7224 */ /* 0x000fe400078e0004 */
        /* <DEDUP_REMOVED lines=10> */
.L_x_1894:
[----:B------:R-:W-:Y:S01]  /*2a330*/  IMAD.MOV.U32 R3, RZ, RZ, R14 ;  /* 0x000000ffff037224 */ /* 0x000fe200078e000e */
[----:B------:R-:W-:Y:S06]  /*2a340*/  BRA `(.L_x_1895) ;  /* 0xffffff8c00107947 */ /* 0x000fec000383ffff */
.L_x_1668:
[----:B--2---:R-:W2:Y:S02]  /*2a350*/  LDL R2, [R1] ;  /* 0x0000000001027983 */ /* 0x004ea40000100800 */
[----:B--2---:R2:W3:Y:S02]  /*2a360*/  SYNCS.PHASECHK.TRANS64.TRYWAIT P0, [R2+URZ+0x28420], R0 ;  /* 0x02842000020075a7 */ /* 0x0044e4000800017f */
[----:B---3--:R-:W-:Y:S05]  /*2a370*/  @!P0 NANOSLEEP.SYNCS 0x989680 ;  /* 0x009896800000895d */ /* 0x008fea0003900000 */
[----:B------:R-:W3:Y:S02]  /*2a380*/  @!P0 SYNCS.PHASECHK.TRANS64 P0, [R2+URZ+0x28420], R0 ;  /* 0x02842000020085a7 */ /* 0x000ee4000800007f */
[----:B---3--:R-:W-:Y:S05]  /*2a390*/  @!P0 BRA `(.L_x_1668) ;  /* 0xfffffffc00ec8947 */ /* 0x008fea000383ffff */
[----:B------:R-:W-:Y:S05]  /*2a3a0*/  BRA `(.L_x_1896) ;  /* 0xffffff8c00807947 */ /* 0x000fea000383ffff */
.L_x_1674:
[----:B0-----:R0:W4:Y:S02]  /*2a3b0*/  SYNCS.PHASECHK.TRANS64.TRYWAIT P0, [R4+URZ+0x28480], R3 ;  /* 0x02848003040075a7 */ /* 0x001124000800017f */
[----:B----4-:R-:W-:Y:S05]  /*2a3c0*/  @!P0 NANOSLEEP.SYNCS 0x989680 ;  /* 0x009896800000895d */ /* 0x010fea0003900000 */
[----:B------:R-:W4:Y:S02]  /*2a3d0*/  @!P0 SYNCS.PHASECHK.TRANS64 P0, [R4+URZ+0x28480], R3 ;  /* 0x02848003040085a7 */ /* 0x000f24000800007f */
[----:B----4-:R-:W-:Y:S05]  /*2a3e0*/  @!P0 BRA `(.L_x_1674) ;  /* 0xfffffffc00f08947 */ /* 0x010fea000383ffff */
[----:B------:R-:W-:Y:S05]  /*2a3f0*/  BRA `(.L_x_1897) ;  /* 0xffffff9000407947 */ /* 0x000fea000383ffff */
.L_x_1680:
[----:B-1----:R1:W3:Y:S02]  /*2a400*/  SYNCS.PHASECHK.TRANS64.TRYWAIT P0, [R4+URZ+0x28440], R3 ;  /* 0x02844003040075a7 */ /* 0x0022e4000800017f */
[----:B---3--:R-:W-:Y:S05]  /*2a410*/  @!P0 NANOSLEEP.SYNCS 0x989680 ;  /* 0x009896800000895d */ /* 0x008fea0003900000 */
[----:B------:R-:W3:Y:S02]  /*2a420*/  @!P0 SYNCS.PHASECHK.TRANS64 P0, [R4+URZ+0x28440], R3 ;  /* 0x02844003040085a7 */ /* 0x000ee4000800007f */
[----:B---3--:R-:W-:Y:S05]  /*2a430*/  @!P0 BRA `(.L_x_1680) ;  /* 0xfffffffc00f08947 */ /* 0x008fea000383ffff */
[----:B------:R-:W-:Y:S05]  /*2a440*/  BRA `(.L_x_1898) ;  /* 0xffffff9400047947 */ /* 0x000fea000383ffff */
.L_x_1687:
[----:B----4-:R4:W0:Y:S02]  /*2a450*/  SYNCS.PHASECHK.TRANS64.TRYWAIT P0, [R20+URZ+0x28470], R2 ;  /* 0x02847002140075a7 */ /* 0x010824000800017f */
[----:B0-----:R-:W-:Y:S05]  /*2a460*/  @!P0 NANOSLEEP.SYNCS 0x989680 ;  /* 0x009896800000895d */ /* 0x001fea0003900000 */
[----:B------:R-:W0:Y:S02]  /*2a470*/  @!P0 SYNCS.PHASECHK.TRANS64 P0, [R20+URZ+0x28470], R2 ;  /* 0x02847002140085a7 */ /* 0x000e24000800007f */
[----:B0-----:R-:W-:Y:S05]  /*2a480*/  @!P0 BRA `(.L_x_1687) ;  /* 0xfffffffc00f08947 */ /* 0x001fea000383ffff */
[----:B------:R-:W-:Y:S05]  /*2a490*/  BRA `(.L_x_1899) ;  /* 0xffffff9400e07947 */ /* 0x000fea000383ffff */
.L_x_1689:
[----:B----4-:R4:W0:Y:S02]  /*2a4a0*/  SYNCS.PHASECHK.TRANS64.TRYWAIT P0, [R20+URZ+0x28460], R2 ;  /* 0x02846002140075a7 */ /* 0x010824000800017f */
[----:B0-----:R-:W-:Y:S05]  /*2a4b0*/  @!P0 NANOSLEEP.SYNCS 0x989680 ;  /* 0x009896800000895d */ /* 0x001fea0003900000 */
[----:B------:R-:W0:Y:S02]  /*2a4c0*/  @!P0 SYNCS.PHASECHK.TRANS64 P0, [R20+URZ+0x28460], R2 ;  /* 0x02846002140085a7 */ /* 0x000e24000800007f */
[----:B0-----:R-:W-:Y:S05]  /*2a4d0*/  @!P0 BRA `(.L_x_1689) ;  /* 0xfffffffc00f08947 */ /* 0x001fea000383ffff */
[----:B------:R-:W-:Y:S05]  /*2a4e0*/  BRA `(.L_x_1900) ;  /* 0xffffff9400e87947 */ /* 0x000fea000383ffff */
.L_x_1696:
[----:B---3--:R3:W4:Y:S02]  /*2a4f0*/  SYNCS.PHASECHK.TRANS64.TRYWAIT P1, [R17+URZ+0x28470], R0 ;  /* 0x02847000110075a7 */ /* 0x008724000802017f */
[----:B----4-:R-:W-:Y:S05]  /*2a500*/  @!P1 NANOSLEEP.SYNCS 0x989680 ;  /* 0x009896800000995d */ /* 0x010fea0003900000 */
[----:B------:R-:W4:Y:S02]  /*2a510*/  @!P1 SYNCS.PHASECHK.TRANS64 P1, [R17+URZ+0x28470], R0 ;  /* 0x02847000110095a7 */ /* 0x000f24000802007f */
[----:B----4-:R-:W-:Y:S05]  /*2a520*/  @!P1 BRA `(.L_x_1696) ;  /* 0xfffffffc00f09947 */ /* 0x010fea000383ffff */
[----:B------:R-:W-:Y:S05]  /*2a530*/  BRA `(.L_x_1901) ;  /* 0xffffff9c00a07947 */ /* 0x000fea000383ffff */
.L_x_1698:
[----:B---3--:R3:W4:Y:S02]  /*2a540*/  SYNCS.PHASECHK.TRANS64.TRYWAIT P1, [R17+URZ+0x28460], R0 ;  /* 0x02846000110075a7 */ /* 0x008724000802017f */
[----:B----4-:R-:W-:Y:S05]  /*2a550*/  @!P1 NANOSLEEP.SYNCS 0x989680 ;  /* 0x009896800000995d */ /* 0x010fea0003900000 */
[----:B------:R-:W4:Y:S02]  /*2a560*/  @!P1 SYNCS.PHASECHK.TRANS64 P1, [R17+URZ+0x28460], R0 ;  /* 0x02846000110095a7 */ /* 0x000f24000802007f */
[----:B----4-:R-:W-:Y:S05]  /*2a570*/  @!P1 BRA `(.L_x_1698) ;  /* 0xfffffffc00f09947 */ /* 0x010fea000383ffff */
[----:B------:R-:W-:Y:S05]  /*2a580*/  BRA `(.L_x_1902) ;  /* 0xffffff9c00a87947 */ /* 0x000fea000383ffff */
.L_x_1702:
[----:B------:R-:W-:Y:S01]  /*2a590*/  BSSY B0, `(.L_x_1903) ;  /* 0x0000008000007945 */ /* 0x000fe20003800000 */
[----:B------:R-:W-:Y:S02]  /*2a5a0*/  IMAD.MOV.U32 R13, RZ, RZ, R16 ;  /* 0x000000ffff0d7224 */ /* 0x000fe400078e0010 */
[----:B------:R-:W-:Y:S02]  /*2a5b0*/  IMAD.MOV.U32 R12, RZ, RZ, RZ ;  /* 0x000000ffff0c7224 */ /* 0x000fe400078e00ff */
[----:B0-----:R-:W-:Y:S02]  /*2a5c0*/  IMAD.MOV.U32 R11, RZ, RZ, 0x1f ;  /* 0x0000001fff0b7424 */ /* 0x001fe400078e00ff */
[----:B------:R-:W-:-:S07]  /*2a5d0*/  IMAD.MOV.U32 R15, RZ, RZ, -0x1 ;  /* 0xffffffffff0f7424 */ /* 0x000fce00078e00ff */
[----:B------:R-:W-:Y:S05]  /*2a5e0*/  WARPSYNC.COLLECTIVE R15, `(.L_x_1904) ;  /* 0x000000000f087348 */ /* 0x000fea0003c00000 */
[----:B------:R0:W1:Y:S02]  /*2a5f0*/  SHFL.IDX P6, R14, R13, R12, R11 ;  /* 0x0000000c0d0e7389 */ /* 0x00006400000c000b */
[----:B01----:R-:W-:Y:S01]  /*2a600*/  ENDCOLLECTIVE ;  /* 0x000000000000791b */ /* 0x003fe20003800000 */
.L_x_1904:
[----:B------:R-:W-:Y:S05]  /*2a610*/  BSYNC B0 ;  /* 0x0000000000007941 */ /* 0x000fea0003800000 */
.L_x_1903:
[----:B------:R-:W-:Y:S01]  /*2a620*/  IMAD.MOV.U32 R13, RZ, RZ, R16 ;  /* 0x000000ffff0d7224 */ /* 0x000fe200078e0010 */
[----:B------:R-:W-:Y:S01]  /*2a630*/  MOV R0, R14 ;  /* 0x0000000e00007202 */ /* 0x000fe20000000f00 */
[----:B------:R-:W-:Y:S02]  /*2a640*/  IMAD.MOV.U32 R12, RZ, RZ, 0x1 ;  /* 0x00000001ff0c7424 */ /* 0x000fe400078e00ff */
[----:B------:R-:W-:Y:S02]  /*2a650*/  IMAD.MOV.U32 R11, RZ, RZ, 0x1f ;  /* 0x0000001fff0b7424 */ /* 0x000fe400078e00ff */
[----:B------:R-:W-:Y:S02]  /*2a660*/  IMAD.MOV.U32 R15, RZ, RZ, -0x1 ;  /* 0xffffffffff0f7424 */ /* 0x000fe400078e00ff */
[----:B------:R-:W-:-:S07]  /*2a670*/  IMAD.IADD R5, R19, 0x1, R6 ;  /* 0x0000000113057824 */ /* 0x000fce00078e0206 */
[----:B------:R-:W-:Y:S05]  /*2a680*/  WARPSYNC.COLLECTIVE R15, `(.L_x_1905) ;  /* 0x000000000f087348 */ /* 0x000fea0003c00000 */
[----:B------:R0:W1:Y:S02]  /*2a690*/  SHFL.IDX P6, R14, R13, R12, R11 ;  /* 0x0000000c0d0e7389 */ /* 0x00006400000c000b */
[----:B01----:R-:W-:Y:S01]  /*2a6a0*/  ENDCOLLECTIVE ;  /* 0x000000000000791b */ /* 0x003fe20003800000 */
.L_x_1905:
        /* <DEDUP_REMOVED lines=13> */
[----:B------:R-:W-:-:S03]  /*2a780*/  ISETP.NE.AND P1, PT, R6, RZ, PT ;  /* 0x000000ff0600720c */ /* 0x000fc60003f25270 */
[----:B------:R-:W-:-:S10]  /*2a790*/  IMAD.MOV.U32 R13, RZ, RZ, R2 ;  /* 0x000000ffff0d7224 */ /* 0x000fd400078e0002 */
[----:B------:R-:W-:Y:S05]  /*2a7a0*/  WARPSYNC.COLLECTIVE R15, `(.L_x_1906) ;  /* 0x000000000f087348 */ /* 0x000fea0003c00000 */
[----:B------:R0:W1:Y:S02]  /*2a7b0*/  SHFL.UP P6, R14, R13, R12, R11 ;  /* 0x0400000c0d0e7389 */ /* 0x00006400000c000b */
[----:B01----:R-:W-:Y:S01]  /*2a7c0*/  ENDCOLLECTIVE ;  /* 0x000000000000791b */ /* 0x003fe20003800000 */
.L_x_1906:
        /* <DEDUP_REMOVED lines=8> */
.L_x_1907:
[----:B------:R-:W-:Y:S02]  /*2a850*/  IMAD.MOV.U32 R12, RZ, RZ, 0x4 ;  /* 0x00000004ff0c7424 */ /* 0x000fe400078e00ff */
[----:B------:R-:W-:-:S05]  /*2a860*/  IMAD.MOV.U32 R5, RZ, RZ, R14 ;  /* 0x000000ffff057224 */ /* 0x000fca00078e000e */
[----:B------:R-:W-:-:S05]  /*2a870*/  SEL R5, R5, RZ, P2 ;  /* 0x000000ff05057207 */ /* 0x000fca0001000000 */
[----:B------:R-:W-:-:S04]  /*2a880*/  IMAD.IADD R3, R3, 0x1, R5 ;  /* 0x0000000103037824 */ /* 0x000fc800078e0205 */
[----:B------:R-:W-:-:S07]  /*2a890*/  IMAD.MOV.U32 R13, RZ, RZ, R3 ;  /* 0x000000ffff0d7224 */ /* 0x000fce00078e0003 */
[----:B------:R-:W-:Y:S05]  /*2a8a0*/  WARPSYNC.COLLECTIVE R15, `(.L_x_1908) ;  /* 0x000000000f087348 */ /* 0x000fea0003c00000 */
[----:B------:R0:W1:Y:S02]  /*2a8b0*/  SHFL.UP P6, R14, R13, R12, R11 ;  /* 0x0400000c0d0e7389 */ /* 0x00006400000c000b */
[----:B01----:R-:W-:Y:S01]  /*2a8c0*/  ENDCOLLECTIVE ;  /* 0x000000000000791b */ /* 0x003fe20003800000 */
.L_x_1908:
        /* <DEDUP_REMOVED lines=8> */
.L_x_1909:
[----:B------:R-:W-:Y:S01]  /*2a950*/  MOV R12, 0x10 ;  /* 0x00000010000c7802 */ /* 0x000fe20000000f00 */
[----:B------:R-:W-:-:S05]  /*2a960*/  IMAD.MOV.U32 R5, RZ, RZ, R14 ;  /* 0x000000ffff057224 */ /* 0x000fca00078e000e */
[----:B------:R-:W-:-:S05]  /*2a970*/  SEL R5, R5, RZ, P4 ;  /* 0x000000ff05057207 */ /* 0x000fca0002000000 */
[----:B------:R-:W-:-:S04]  /*2a980*/  IMAD.IADD R3, R3, 0x1, R5 ;  /* 0x0000000103037824 */ /* 0x000fc800078e0205 */
[----:B------:R-:W-:-:S07]  /*2a990*/  IMAD.MOV.U32 R13, RZ, RZ, R3 ;  /* 0x000000ffff0d7224 */ /* 0x000fce00078e0003 */
[----:B------:R-:W-:Y:S05]  /*2a9a0*/  WARPSYNC.COLLECTIVE R15, `(.L_x_1910) ;  /* 0x000000000f087348 */ /* 0x000fea0003c00000 */
[----:B------:R0:W1:Y:S02]  /*2a9b0*/  SHFL.UP P6, R14, R13, R12, R11 ;  /* 0x0400000c0d0e7389 */ /* 0x00006400000c000b */
[----:B01----:R-:W-:Y:S01]  /*2a9c0*/  ENDCOLLECTIVE ;  /* 0x000000000000791b */ /* 0x003fe20003800000 */
.L_x_1910:
[----:B------:R-:W-:Y:S02]  /*2a9d0*/  IMAD.MOV.U32 R12, RZ, RZ, 0x1f ;  /* 0x0000001fff0c7424 */ /* 0x000fe400078e00ff */
[----:B------:R-:W-:Y:S02]  /*2a9e0*/  IMAD.MOV.U32 R11, RZ, RZ, 0x1f ;  /* 0x0000001fff0b7424 */ /* 0x000fe400078e00ff */
[----:B------:R-:W-:-:S05]  /*2a9f0*/  IMAD.MOV.U32 R5, RZ, RZ, R14 ;  /* 0x000000ffff057224 */ /* 0x000fca00078e000e */
[----:B------:R-:W-:-:S05]  /*2aa00*/  SEL R5, R5, RZ, P5 ;  /* 0x000000ff05057207 */ /* 0x000fca0002800000 */
[----:B------:R-:W-:-:S04]  /*2aa10*/  IMAD.IADD R5, R3, 0x1, R5 ;  /* 0x0000000103057824 */ /* 0x000fc800078e0205 */
[----:B------:R-:W-:-:S07]  /*2aa20*/  IMAD.MOV.U32 R13, RZ, RZ, R5 ;  /* 0x000000ffff0d7224 */ /* 0x000fce00078e0005 */
[----:B------:R-:W-:Y:S05]  /*2aa30*/  WARPSYNC.COLLECTIVE R15, `(.L_x_1911) ;  /* 0x000000000f087348 */ /* 0x000fea0003c00000 */
[----:B------:R0:W1:Y:S02]  /*2aa40*/  SHFL.IDX P6, R14, R13, R12, R11 ;  /* 0x0000000c0d0e7389 */ /* 0x00006400000c000b */
[----:B01----:R-:W-:Y:S01]  /*2aa50*/  ENDCOLLECTIVE ;  /* 0x000000000000791b */ /* 0x003fe20003800000 */
.L_x_1911:
[----:B------:R-:W-:Y:S01]  /*2aa60*/  IMAD.MOV.U32 R7, RZ, RZ, R14 ;  /* 0x000000ffff077224 */ /* 0x000fe200078e000e */
[----:B------:R-:W-:Y:S06]  /*2aa70*/  BRA `(.L_x_1912) ;  /* 0xffffffa0007c7947 */ /* 0x000fec000383ffff */
.L_x_1707:
[----:B------:R-:W-:Y:S01]  /*2aa80*/  BSSY B0, `(.L_x_1913) ;  /* 0x0000008000007945 */ /* 0x000fe20003800000 */
[----:B-----5:R-:W-:Y:S02]  /*2aa90*/  IMAD.MOV.U32 R13, RZ, RZ, R2 ;  /* 0x000000ffff0d7224 */ /* 0x020fe400078e0002 */
[----:B------:R-:W-:Y:S02]  /*2aaa0*/  IMAD.MOV.U32 R12, RZ, RZ, 0x1 ;  /* 0x00000001ff0c7424 */ /* 0x000fe400078e00ff */
[----:B0-----:R-:W-:Y:S02]  /*2aab0*/  IMAD.MOV.U32 R11, RZ, RZ, RZ ;  /* 0x000000ffff0b7224 */ /* 0x001fe400078e00ff */
[----:B------:R-:W-:-:S07]  /*2aac0*/  IMAD.MOV.U32 R15, RZ, RZ, -0x1 ;  /* 0xffffffffff0f7424 */ /* 0x000fce00078e00ff */
[----:B-12---:R-:W-:Y:S05]  /*2aad0*/  WARPSYNC.COLLECTIVE R15, `(.L_x_1914) ;  /* 0x000000000f087348 */ /* 0x006fea0003c00000 */
[----:B------:R0:W3:Y:S02]  /*2aae0*/  SHFL.UP P6, R14, R13, R12, R11 ;  /* 0x0400000c0d0e7389 */ /* 0x0000e400000c000b */
[----:B0123--:R-:W-:Y:S01]  /*2aaf0*/  ENDCOLLECTIVE ;  /* 0x000000000000791b */ /* 0x00ffe20003800000 */
.L_x_1914:
[----:B------:R-:W-:Y:S05]  /*2ab00*/  BSYNC B0 ;  /* 0x0000000000007941 */ /* 0x000fea0003800000 */
.L_x_1913:
[----:B------:R-:W-:Y:S02]  /*2ab10*/  IMAD.MOV.U32 R3, RZ, RZ, R14 ;  /* 0x000000ffff037224 */ /* 0x000fe400078e000e */
[----:B------:R-:W-:Y:S02]  /*2ab20*/  IMAD.MOV.U32 R12, RZ, RZ, 0x2 ;  /* 0x00000002ff0c7424 */ /* 0x000fe400078e00ff */
[----:B------:R-:W-:Y:S01]  /*2ab30*/  IMAD.MOV.U32 R11, RZ, RZ, RZ ;  /* 0x000000ffff0b7224 */ /* 0x000fe200078e00ff */
[----:B------:R-:W-:Y:S01]  /*2ab40*/  SEL R3, R3, RZ, P1 ;  /* 0x000000ff03037207 */ /* 0x000fe20000800000 */
[----:B------:R-:W-:-:S04]  /*2ab50*/  IMAD.MOV.U32 R15, RZ, RZ, -0x1 ;  /* 0xffffffffff0f7424 */ /* 0x000fc800078e00ff */
[----:B------:R-:W-:-:S05]  /*2ab60*/  IMAD.IADD R3, R2, 0x1, R3 ;  /* 0x0000000102037824 */ /* 0x000fca00078e0203 */
[----:B------:R-:W-:-:S07]  /*2ab70*/  MOV R13, R3 ;  /* 0x00000003000d7202 */ /* 0x000fce0000000f00 */
[----:B------:R-:W-:Y:S05]  /*2ab80*/  WARPSYNC.COLLECTIVE R15, `(.L_x_1915) ;  /* 0x000000000f087348 */ /* 0x000fea0003c00000 */
[----:B------:R0:W1:Y:S02]  /*2ab90*/  SHFL.UP P6, R14, R13, R12, R11 ;  /* 0x0400000c0d0e7389 */ /* 0x00006400000c000b */
[----:B01----:R-:W-:Y:S01]  /*2aba0*/  ENDCOLLECTIVE ;  /* 0x000000000000791b */ /* 0x003fe20003800000 */
.L_x_1915:
        /* <DEDUP_REMOVED lines=8> */
.L_x_1916:
        /* <DEDUP_REMOVED lines=8> */
.L_x_1917:
        /* <DEDUP_REMOVED lines=8> */
.L_x_1918:
        /* <DEDUP_REMOVED lines=9> */
.L_x_1919:
[----:B------:R-:W-:Y:S01]  /*2adc0*/  IMAD.MOV.U32 R7, RZ, RZ, R14 ;  /* 0x000000ffff077224 */ /* 0x000fe200078e000e */
[----:B------:R-:W-:Y:S06]  /*2add0*/  BRA `(.L_x_1920) ;  /* 0xffffffa000447947 */ /* 0x000fec000383ffff */
.L_x_1709:
[----:B------:R-:W-:Y:S01]  /*2ade0*/  BSSY B0, `(.L_x_1921) ;  /* 0x0000006000007945 */ /* 0x000fe20003800000 */
[----:B------:R-:W-:Y:S01]  /*2adf0*/  PLOP3.LUT P6, PT, P6, PT, PT, 0x8, 0x0 ;  /* 0x000000000000781c */ /* 0x000fe200037ce170 */
[----:B------:R-:W-:-:S12]  /*2ae00*/  IMAD.MOV.U32 R15, RZ, RZ, -0x1 ;  /* 0xffffffffff0f7424 */ /* 0x000fd800078e00ff */
[----:B01----:R-:W-:Y:S05]  /*2ae10*/  WARPSYNC.COLLECTIVE R15, `(.L_x_1922) ;  /* 0x000000000f087348 */ /* 0x003fea0003c00000 */
[----:B------:R-:W-:Y:S01]  /*2ae20*/  VOTE.ANY R14, PT, P6 ;  /* 0x00000000000e7806 */ /* 0x000fe200030e0100 */
[----:B01----:R-:W-:Y:S06]  /*2ae30*/  ENDCOLLECTIVE ;  /* 0x000000000000791b */ /* 0x003fec0003800000 */
.L_x_1922:
[----:B------:R-:W-:Y:S05]  /*2ae40*/  BSYNC B0 ;  /* 0x0000000000007941 */ /* 0x000fea0003800000 */
.L_x_1921:
[----:B------:R-:W-:Y:S01]  /*2ae50*/  IMAD.MOV.U32 R5, RZ, RZ, R14 ;  /* 0x000000ffff057224 */ /* 0x000fe200078e000e */
[----:B------:R-:W-:Y:S01]  /*2ae60*/  MOV R11, 0x1f ;  /* 0x0000001f000b7802 */ /* 0x000fe20000000f00 */
[----:B------:R-:W-:Y:S02]  /*2ae70*/  IMAD.MOV.U32 R13, RZ, RZ, R2 ;  /* 0x000000ffff0d7224 */ /* 0x000fe400078e0002 */
[----:B------:R-:W0:Y:S01]  /*2ae80*/  POPC R4, R5 ;  /* 0x0000000500047309 */ /* 0x000e220000000000 */
[----:B------:R-:W-:Y:S02]  /*2ae90*/  IMAD.MOV.U32 R15, RZ, RZ, -0x1 ;  /* 0xffffffffff0f7424 */ /* 0x000fe400078e00ff */
[----:B0-----:R-:W-:-:S07]  /*2aea0*/  IMAD.MOV.U32 R12, RZ, RZ, R4 ;  /* 0x000000ffff0c7224 */ /* 0x001fce00078e0004 */
[----:B------:R-:W-:Y:S05]  /*2aeb0*/  WARPSYNC.COLLECTIVE R15, `(.L_x_1923) ;  /* 0x000000000f087348 */ /* 0x000fea0003c00000 */
[----:B------:R0:W1:Y:S02]  /*2aec0*/  SHFL.IDX P6, R14, R13, R12, R11 ;  /* 0x0000000c0d0e7389 */ /* 0x00006400000c000b */
[----:B01----:R-:W-:Y:S01]  /*2aed0*/  ENDCOLLECTIVE ;  /* 0x000000000000791b */ /* 0x003fe20003800000 */
.L_x_1923:
[----:B------:R-:W-:Y:S01]  /*2aee0*/  IMAD.MOV.U32 R17, RZ, RZ, R14 ;  /* 0x000000ffff117224 */ /* 0x000fe200078e000e */
[----:B------:R-:W-:Y:S06]  /*2aef0*/  BRA `(.L_x_1924) ;  /* 0xffffffa000347947 */ /* 0x000fec000383ffff */
.L_x_1711:
[----:B------:R-:W-:Y:S01]  /*2af00*/  BSSY B0, `(.L_x_1925) ;  /* 0x0000007000007945 */ /* 0x000fe20003800000 */
[----:B------:R-:W-:Y:S02]  /*2af10*/  IMAD.MOV.U32 R13, RZ, RZ, R6 ;  /* 0x000000ffff0d7224 */ /* 0x000fe400078e0006 */
[----:B0-----:R-:W-:Y:S02]  /*2af20*/  IMAD.MOV.U32 R11, RZ, RZ, 0x1f ;  /* 0x0000001fff0b7424 */ /* 0x001fe400078e00ff */
[----:B------:R-:W-:-:S07]  /*2af30*/  IMAD.MOV.U32 R15, RZ, RZ, -0x1 ;  /* 0xffffffffff0f7424 */ /* 0x000fce00078e00ff */
[----:B-12---:R-:W-:Y:S05]  /*2af40*/  WARPSYNC.COLLECTIVE R15, `(.L_x_1926) ;  /* 0x000000000f087348 */ /* 0x006fea0003c00000 */
[----:B------:R0:W3:Y:S02]  /*2af50*/  SHFL.IDX P6, R14, R13, R12, R11 ;  /* 0x0000000c0d0e7389 */ /* 0x0000e400000c000b */
[----:B0123--:R-:W-:Y:S01]  /*2af60*/  ENDCOLLECTIVE ;  /* 0x000000000000791b */ /* 0x00ffe20003800000 */
.L_x_1926:
[----:B------:R-:W-:Y:S05]  /*2af70*/  BSYNC B0 ;  /* 0x0000000000007941 */ /* 0x000fea0003800000 */
.L_x_1925:
[----:B------:R-:W-:Y:S01]  /*2af80*/  IMAD.MOV.U32 R6, RZ, RZ, R14 ;  /* 0x000000ffff067224 */ /* 0x000fe200078e000e */
[----:B------:R-:W-:Y:S06]  /*2af90*/  BRA `(.L_x_1927) ;  /* 0xffffffa000287947 */ /* 0x000fec000383ffff */
.L_x_1715:
[----:B0-----:R0:W1:Y:S02]  /*2afa0*/  SYNCS.PHASECHK.TRANS64.TRYWAIT P0, [R0+URZ+0x28420], R3 ;  /* 0x02842003000075a7 */ /* 0x001064000800017f */
[----:B-1----:R-:W-:Y:S05]  /*2afb0*/  @!P0 NANOSLEEP.SYNCS 0x989680 ;  /* 0x009896800000895d */ /* 0x002fea0003900000 */
[----:B------:R-:W1:Y:S02]  /*2afc0*/  @!P0 SYNCS.PHASECHK.TRANS64 P0, [R0+URZ+0x28420], R3 ;  /* 0x02842003000085a7 */ /* 0x000e64000800007f */
[----:B-1----:R-:W-:Y:S05]  /*2afd0*/  @!P0 BRA `(.L_x_1715) ;  /* 0xfffffffc00f08947 */ /* 0x002fea000383ffff */
[----:B------:R-:W-:Y:S05]  /*2afe0*/  BRA `(.L_x_1928) ;  /* 0xffffffa400b07947 */ /* 0x000fea000383ffff */
.L_x_1716:
[----:B------:R-:W1:Y:S01]  /*2aff0*/  S2R R2, SR_TID.X ;  /* 0x0000000000027919 */ /* 0x000e620000002100 */
[----:B------:R-:W-:Y:S01]  /*2b000*/  BSSY B0, `(.L_x_1929) ;  /* 0x000000a000007945 */ /* 0x000fe20003800000 */
[----:B---3--:R-:W-:Y:S02]  /*2b010*/  IMAD.MOV.U32 R12, RZ, RZ, RZ ;  /* 0x000000ffff0c7224 */ /* 0x008fe400078e00ff */
        /* <DEDUP_REMOVED lines=8> */
.L_x_1930:
[----:B------:R-:W-:Y:S05]  /*2b0a0*/  BSYNC B0 ;  /* 0x0000000000007941 */ /* 0x000fea0003800000 */
.L_x_1929:
[----:B------:R-:W-:Y:S05]  /*2b0b0*/  BRA `(.L_x_1931) ;  /* 0xffffffa400987947 */ /* 0x000fea000383ffff */
.L_x_1717:
[----:B------:R-:W-:Y:S01]  /*2b0c0*/  BSSY B0, `(.L_x_1932) ;  /* 0x0000006000007945 */ /* 0x000fe20003800000 */
[----:B------:R-:W-:-:S07]  /*2b0d0*/  IMAD.MOV.U32 R15, RZ, RZ, -0x1 ;  /* 0xffffffffff0f7424 */ /* 0x000fce00078e00ff */
[----:B01-3--:R-:W-:Y:S05]  /*2b0e0*/  WARPSYNC.COLLECTIVE R15, `(.L_x_1933) ;  /* 0x000000000f0c7348 */ /* 0x00bfea0003c00000 */
[----:B------:R-:W-:Y:S02]  /*2b0f0*/  ELECT P6, UR62, PT ;  /* 0x00000000003e782f */ /* 0x000fe400038c0000 */
[----:B------:R-:W-:Y:S01]  /*2b100*/  MOV R14, UR62 ;  /* 0x0000003e000e7c02 */ /* 0x000fe20008000f00 */
[----:B01-3--:R-:W-:Y:S10]  /*2b110*/  ENDCOLLECTIVE ;  /* 0x000000000000791b */ /* 0x00bff40003800000 */
.L_x_1933:
[----:B------:R-:W-:Y:S05]  /*2b120*/  BSYNC B0 ;  /* 0x0000000000007941 */ /* 0x000fea0003800000 */
.L_x_1932:
[----:B------:R-:W-:Y:S05]  /*2b130*/  BRA `(.L_x_1934) ;  /* 0xffffffa4008c7947 */ /* 0x000fea000383ffff */
.L_x_1719:
[----:B0-----:R0:W1:Y:S02]  /*2b140*/  SYNCS.PHASECHK.TRANS64.TRYWAIT P1, [R6+URZ], R5 ;  /* 0x00000005060075a7 */ /* 0x001064000802017f */
[----:B-1----:R-:W-:Y:S05]  /*2b150*/  @!P1 NANOSLEEP.SYNCS 0x989680 ;  /* 0x009896800000995d */ /* 0x002fea0003900000 */
[----:B------:R-:W1:Y:S02]  /*2b160*/  @!P1 SYNCS.PHASECHK.TRANS64 P1, [R6+URZ], R5 ;  /* 0x00000005060095a7 */ /* 0x000e64000802007f */
[----:B-1----:R-:W-:Y:S05]  /*2b170*/  @!P1 BRA `(.L_x_1719) ;  /* 0xfffffffc00f09947 */ /* 0x002fea000383ffff */
[----:B------:R-:W-:Y:S05]  /*2b180*/  BRA `(.L_x_1935) ;  /* 0xffffffa400c87947 */ /* 0x000fea000383ffff */
.L_x_1720:
[----:B-1----:R1:W2:Y:S02]  /*2b190*/  SYNCS.PHASECHK.TRANS64.TRYWAIT P1, [R7+URZ], R2 ;  /* 0x00000002070075a7 */ /* 0x0022a4000802017f */
[----:B--2---:R-:W-:Y:S05]  /*2b1a0*/  @!P1 NANOSLEEP.SYNCS 0x989680 ;  /* 0x009896800000995d */ /* 0x004fea0003900000 */
[----:B------:R-:W2:Y:S02]  /*2b1b0*/  @!P1 SYNCS.PHASECHK.TRANS64 P1, [R7+URZ], R2 ;  /* 0x00000002070095a7 */ /* 0x000ea4000802007f */
[----:B--2---:R-:W-:Y:S05]  /*2b1c0*/  @!P1 BRA `(.L_x_1720) ;  /* 0xfffffffc00f09947 */ /* 0x004fea000383ffff */
[----:B------:R-:W-:Y:S05]  /*2b1d0*/  BRA `(.L_x_1936) ;  /* 0xffffffa400bc7947 */ /* 0x000fea000383ffff */
.L_x_1722:
[----:B--2---:R2:W4:Y:S02]  /*2b1e0*/  SYNCS.PHASECHK.TRANS64.TRYWAIT P1, [R4+URZ+0x28460], R5 ;  /* 0x02846005040075a7 */ /* 0x004524000802017f */
[----:B----4-:R-:W-:Y:S05]  /*2b1f0*/  @!P1 NANOSLEEP.SYNCS 0x989680 ;  /* 0x009896800000995d */ /* 0x010fea0003900000 */
[----:B------:R-:W4:Y:S02]  /*2b200*/  @!P1 SYNCS.PHASECHK.TRANS64 P1, [R4+URZ+0x28460], R5 ;  /* 0x02846005040095a7 */ /* 0x000f24000802007f */
[----:B----4-:R-:W-:Y:S05]  /*2b210*/  @!P1 BRA `(.L_x_1722) ;  /* 0xfffffffc00f09947 */ /* 0x010fea000383ffff */
[----:B------:R-:W-:Y:S05]  /*2b220*/  BRA `(.L_x_1937) ;  /* 0xffffffa400c07947 */ /* 0x000fea000383ffff */
.L_x_1724:
[----:B----4-:R4:W0:Y:S02]  /*2b230*/  SYNCS.PHASECHK.TRANS64.TRYWAIT P1, [R3+URZ+0x28460], R2 ;  /* 0x02846002030075a7 */ /* 0x010824000802017f */
[----:B0-----:R-:W-:Y:S05]  /*2b240*/  @!P1 NANOSLEEP.SYNCS 0x989680 ;  /* 0x009896800000995d */ /* 0x001fea0003900000 */
[----:B------:R-:W0:Y:S02]  /*2b250*/  @!P1 SYNCS.PHASECHK.TRANS64 P1, [R3+URZ+0x28460], R2 ;  /* 0x02846002030095a7 */ /* 0x000e24000802007f */
[----:B0-----:R-:W-:Y:S05]  /*2b260*/  @!P1 BRA `(.L_x_1724) ;  /* 0xfffffffc00f09947 */ /* 0x001fea000383ffff */
[----:B------:R-:W-:Y:S05]  /*2b270*/  BRA `(.L_x_1938) ;  /* 0xffffffa400c07947 */ /* 0x000fea000383ffff */
.L_x_1726:
[----:B------:R0:W0:Y:S02]  /*2b280*/  SYNCS.PHASECHK.TRANS64.TRYWAIT P0, [R4+URZ+0x28480], R5 ;  /* 0x02848005040075a7 */ /* 0x000024000800017f */
[----:B0-----:R-:W-:Y:S05]  /*2b290*/  @!P0 NANOSLEEP.SYNCS 0x989680 ;  /* 0x009896800000895d */ /* 0x001fea0003900000 */
[----:B------:R-:W0:Y:S02]  /*2b2a0*/  @!P0 SYNCS.PHASECHK.TRANS64 P0, [R4+URZ+0x28480], R5 ;  /* 0x02848005040085a7 */ /* 0x000e24000800007f */
[----:B0-----:R-:W-:Y:S05]  /*2b2b0*/  @!P0 BRA `(.L_x_1726) ;  /* 0xfffffffc00f08947 */ /* 0x001fea000383ffff */
[----:B------:R-:W-:Y:S05]  /*2b2c0*/  BRA `(.L_x_1727) ;  /* 0xffffffa400bc7947 */ /* 0x000fea000383ffff */
.L_x_1939:
        /* <DEDUP_REMOVED lines=11> */
.L_x_2901:


//--------------------- .text._ZN7cutlass13device_kernelIN5flash11enable_sm90INS1_16FlashAttnFwdSm90INS1_25CollectiveMainloopFwdSm90ILi2EN4cute5tupleIJNS5_1CILi1EEES8_S8_EEENS6_IJNS7_ILi128EEESA_NS7_ILi256EEEEEELi256ENS_12float_e4m3_tEfNS_4arch4Sm90ELb1ELb0ELb0ELb0ELb0ELb0ELb0ELb1ELb1ELb1ELb0ELb0EEENS1_21CollectiveEpilogueFwdINS6_IJSA_SB_SA_EEES9_NS_10bfloat16_tESF_Li256ELb0ELb1ELb0ELb1EEENS1_30DynamicPersistentTileSchedulerILi256ELi128ELb0ELb1ELb1EEEEEEEEEvNT_6ParamsE --------------------------
	.section	.text._ZN7cutlass13device_kernelIN5flash11enable_sm90INS1_16FlashAttnFwdSm90INS1_25CollectiveMainloopFwdSm90ILi2EN4cute5tupleIJNS5_1CILi1EEES8_S8_EEENS6_IJNS7_ILi128EEESA_NS7_ILi256EEEEEELi256ENS_12float_e4m3_tEfNS_4arch4Sm90ELb1ELb0ELb0ELb0ELb0ELb0ELb0ELb1ELb1ELb1ELb0ELb0EEENS1_21CollectiveEpilogueFwdINS6_IJSA_SB_SA_EEES9_NS_10bfloat16_tESF_Li256ELb0ELb1ELb0ELb1EEENS1_30DynamicPersistentTileSchedulerILi256ELi128ELb0ELb1ELb1EEEEEEEEEvNT_6ParamsE,"ax",@progbits
	.align	128
.text._ZN7cutlass13device_kernelIN5flash11enable_sm90INS1_16FlashAttnFwdSm90INS1_25CollectiveMainloopFwdSm90ILi2EN4cute5tupleIJNS5_1CILi1EEES8_S8_EEENS6_IJNS7_ILi128EEESA_NS7_ILi256EEEEEELi256ENS_12float_e4m3_tEfNS_4arch4Sm90ELb1ELb0ELb0ELb0ELb0ELb0ELb0ELb1ELb1ELb1ELb0ELb0EEENS1_21CollectiveEpilogueFwdINS6_IJSA_SB_SA_EEES9_NS_10bfloat16_tESF_Li256ELb0ELb1ELb0ELb1EEENS1_30DynamicPersistentTileSchedulerILi256ELi128ELb0ELb1ELb1EEEEEEEEEvNT_6ParamsE:
        .type           _ZN7cutlass13device_kernelIN5flash11enable_sm90INS1_16FlashAttnFwdSm90INS1_25CollectiveMainloopFwdSm90ILi2EN4cute5tupleIJNS5_1CILi1EEES8_S8_EEENS6_IJNS7_ILi128EEESA_NS7_ILi256EEEEEELi256ENS_12float_e4m3_tEfNS_4arch4Sm90ELb1ELb0ELb0ELb0ELb0ELb0ELb0ELb1ELb1ELb1ELb0ELb0EEENS1_21CollectiveEpilogueFwdINS6_IJSA_SB_SA_EEES9_NS_10bfloat16_tESF_Li256ELb0ELb1ELb0ELb1EEENS1_30DynamicPersistentTileSchedulerILi256ELi128ELb0ELb1ELb1EEEEEEEEEvNT_6ParamsE,@function
        .size           _ZN7cutlass13device_kernelIN5flash11enable_sm90INS1_16FlashAttnFwdSm90INS1_25CollectiveMainloopFwdSm90ILi2EN4cute5tupleIJNS5_1CILi1EEES8_S8_EEENS6_IJNS7_ILi128EEESA_NS7_ILi256EEEEEELi256ENS_12float_e4m3_tEfNS_4arch4Sm90ELb1ELb0ELb0ELb0ELb0ELb0ELb0ELb1ELb1ELb1ELb0ELb0EEENS1_21CollectiveEpilogueFwdINS6_IJSA_SB_SA_EEES9_NS_10bfloat16_tESF_Li256ELb0ELb1ELb0ELb1EEENS1_30DynamicPersistentTileSchedulerILi256ELi128ELb0ELb1ELb1EEEEEEEEEvNT_6ParamsE,(.L_x_2902 - _ZN7cutlass13device_kernelIN5flash11enable_sm90INS1_16FlashAttnFwdSm90INS1_25CollectiveMainloopFwdSm90ILi2EN4cute5tupleIJNS5_1CILi1EEES8_S8_EEENS6_IJNS7_ILi128EEESA_NS7_ILi256EEEEEELi256ENS_12float_e4m3_tEfNS_4arch4Sm90ELb1ELb0ELb0ELb0ELb0ELb0ELb0ELb1ELb1ELb1ELb0ELb0EEENS1_21CollectiveEpilogueFwdINS6_IJSA_SB_SA_EEES9_NS_10bfloat16_tESF_Li256ELb0ELb1ELb0ELb1EEENS1_30DynamicPersistentTileSchedulerILi256ELi128ELb0ELb1ELb1EEEEEEEEEvNT_6ParamsE)
        .other          _ZN7cutlass13device_kernelIN5flash11enable_sm90INS1_16FlashAttnFwdSm90INS1_25CollectiveMainloopFwdSm90ILi2EN4cute5tupleIJNS5_1CILi1EEES8_S8_EEENS6_IJNS7_ILi128EEESA_NS7_ILi256EEEEEELi256ENS_12float_e4m3_tEfNS_4arch4Sm90ELb1ELb0ELb0ELb0ELb0ELb0ELb0ELb1ELb1ELb1ELb0ELb0EEENS1_21CollectiveEpilogueFwdINS6_IJSA_SB_SA_EEES9_NS_10bfloat16_tESF_Li256ELb0ELb1ELb0ELb1EEENS1_30DynamicPersistentTileSchedulerILi256ELi128ELb0ELb1ELb1EEEEEEEEEvNT_6ParamsE,@"STO_CUDA_ENTRY STV_DEFAULT"
_ZN7cutlass13device_kernelIN5flash11enable_sm90INS1_16FlashAttnFwdSm90INS1_25CollectiveMainloopFwdSm90ILi2EN4cute5tupleIJNS5_1CILi1EEES8_S8_EEENS6_IJNS7_ILi128EEESA_NS7_ILi256EEEEEELi256ENS_12float_e4m3_tEfNS_4arch4Sm90ELb1ELb0ELb0ELb0ELb0ELb0ELb0ELb1ELb1ELb1ELb0ELb0EEENS1_21CollectiveEpilogueFwdINS6_IJSA_SB_SA_EEES9_NS_10bfloat16_tESF_Li256ELb0ELb1ELb0ELb1EEENS1_30DynamicPersistentTileSchedulerILi256ELi128ELb0ELb1ELb1EEEEEEEEEvNT_6ParamsE:
        /* <DEDUP_REMOVED lines=18> */
.L_x_1941:
[----:B------:R-:W-:Y:S05]  /*0120*/  BSYNC B0 ;  /* 0x0000000000007941 */ /* 0x000fea0003800000 */
.L_x_1940:
        /* <DEDUP_REMOVED lines=41> */
.L_x_1942:
        /* <DEDUP_REMOVED lines=22> */
.L_x_1943:
        /* <DEDUP_REMOVED lines=18> */
.L_x_1944:
        /* <DEDUP_REMOVED lines=22> */
.L_x_1945:
        /* <DEDUP_REMOVED lines=22> */
.L_x_1946:
[----:B------:R-:W-:Y:S01]  /*0900*/  PLOP3.LUT P0, PT, PT, PT, UP0, 0x80, 0x0 ;  /* 0x000000000000781c */ /* 0x000fe20003f0f008 */
[----:B------:R-:W-:Y:S01]  /*0910*/  UMOV UR38, 0x1 ;  /* 0x0000000100267882 */ /* 0x000fe20000000000 */
[----:B------:R-:W-:Y:S01]  /*0920*/  NOP ;  /* 0x0000000000007918 */ /* 0x000fe20000000000 */
[----:B------:R-:W-:Y:S01]  /*0930*/  USEL UR38, UR38, 0x2, !UP0 ;  /* 0x0000000226267887 */ /* 0x000fe2000c000000 */
[----:B------:R-:W-:Y:S01]  /*0940*/  ULDC.64 UR48, c[0x0][0x208] ;  /* 0x0000820000307ab9 */ /* 0x000fe20000000a00 */
[----:B012-4-:R-:W-:Y:S08]  /*0950*/  BAR.SYNC.DEFER_BLOCKING 0x0 ;  /* 0x0000000000007b1d */ /* 0x017ff00000010000 */
[----:B------:R-:W-:Y:S05]  /*0960*/  @!P0 BRA `(.L_x_1947) ;  /* 0x000000cc00888947 */ /* 0x000fea0003800000 */
.L_x_1948:
        /* <DEDUP_REMOVED lines=23> */
[-C--:B------:R-:W-:Y:S01]  /*0ae0*/  LEA.HI R3, R0, R12.reuse, RZ, 0x4 ;  /* 0x0000000c00037211 */ /* 0x080fe200078f20ff */
[----:B------:R-:W-:Y:S01]  /*0af0*/  IMAD.SHL.U32 R5, R4, 0x20, RZ ;  /* 0x0000002004057824 */ /* 0x000fe200078e00ff */
[----:B------:R-:W-:Y:S01]  /*0b00*/  LEA.HI R11, R0, R12, RZ, 0x2 ;  /* 0x0000000c000b7211 */ /* 0x000fe200078f10ff */
[----:B------:R-:W-:Y:S01]  /*0b10*/  IMAD.IADD R234, R12, 0x1, -R234 ;  /* 0x000000010cea7824 */ /* 0x000fe200078e0aea */
[----:B------:R-:W-:-:S02]  /*0b20*/  SHF.R.S32.HI R6, RZ, 0x4, R3 ;  /* 0x00000004ff067819 */ /* 0x000fc40000011403 */
[----:B------:R-:W-:Y:S02]  /*0b30*/  LOP3.LUT R4, R3, 0x3fffff0, RZ, 0xc0, !PT ;  /* 0x03fffff003047812 */ /* 0x000fe400078ec0ff */
[----:B------:R-:W-:Y:S02]  /*0b40*/  SHF.R.S32.HI R7, RZ, 0x1f, R234 ;  /* 0x0000001fff077819 */ /* 0x000fe400000114ea */
[----:B------:R-:W-:Y:S01]  /*0b50*/  LOP3.LUT R11, R11, 0xfffffffc, RZ, 0xc0, !PT ;  /* 0xfffffffc0b0b7812 */ /* 0x000fe200078ec0ff */
[----:B------:R-:W-:Y:S01]  /*0b60*/  IMAD.IADD R4, R12, 0x1, -R4 ;  /* 0x000000010c047824 */ /* 0x000fe200078e0a04 */
[----:B------:R-:W-:Y:S02]  /*0b70*/  LEA.HI R8, R7, R234, RZ, 0x2 ;  /* 0x000000ea07087211 */ /* 0x000fe400078f10ff */
[----:B------:R-:W-:Y:S01]  /*0b80*/  LEA.HI R0, R0, R12, RZ, 0x3 ;  /* 0x0000000c00007211 */ /* 0x000fe200078f18ff */
[----:B------:R-:W-:Y:S01]  /*0b90*/  IMAD.IADD R11, R12, 0x1, -R11 ;  /* 0x000000010c0b7824 */ /* 0x000fe200078e0a0b */
[----:B------:R-:W-:-:S02]  /*0ba0*/  SHF.R.S32.HI R9, RZ, 0x2, R8 ;  /* 0x00000002ff097819 */ /* 0x000fc40000011408 */
[----:B------:R-:W-:Y:S02]  /*0bb0*/  SHF.R.S32.HI R10, RZ, 0x1f, R8 ;  /* 0x0000001fff0a7819 */ /* 0x000fe40000011408 */
[----:B------:R-:W-:Y:S02]  /*0bc0*/  SHF.R.S32.HI R235, RZ, 0x7, R2 ;  /* 0x00000007ffeb7819 */ /* 0x000fe40000011402 */
[----:B------:R-:W-:Y:S02]  /*0bd0*/  LEA.HI R10, R10, R9, RZ, 0x3 ;  /* 0x000000090a0a7211 */ /* 0x000fe400078f18ff */
[----:B------:R-:W-:Y:S02]  /*0be0*/  LEA.HI R3, R3, R6, RZ, 0x1 ;  /* 0x0000000603037211 */ /* 0x000fe400078f08ff */
[----:B------:R-:W-:Y:S02]  /*0bf0*/  LOP3.LUT R5, R5, 0xfffffc00, RZ, 0xc0, !PT ;  /* 0xfffffc0005057812 */ /* 0x000fe400078ec0ff */
[----:B------:R-:W-:-:S02]  /*0c00*/  LOP3.LUT R232, R0, 0xfffffff8, RZ, 0xc0, !PT ;  /* 0xfffffff800e87812 */ /* 0x000fc400078ec0ff */
[----:B------:R-:W-:Y:S01]  /*0c10*/  LOP3.LUT R10, R10, 0xfffffff8, RZ, 0xc0, !PT ;  /* 0xfffffff80a0a7812 */ /* 0x000fe200078ec0ff */
[----:B------:R-:W-:Y:S01]  /*0c20*/  IMAD R4, R4, 0x40, R5 ;  /* 0x0000004004047824 */ /* 0x000fe200078e0205 */
[----:B------:R-:W-:Y:S01]  /*0c30*/  LEA.HI R7, R7, R234, RZ, 0x5 ;  /* 0x000000ea07077211 */ /* 0x000fe200078f28ff */
[----:B------:R-:W-:Y:S01]  /*0c40*/  IMAD.IADD R232, R12, 0x1, -R232 ;  /* 0x000000010ce87824 */ /* 0x000fe200078e0ae8 */
[----:B------:R-:W-:Y:S01]  /*0c50*/  LEA.HI R2, R2, R235, RZ, 0x1 ;  /* 0x000000eb02027211 */ /* 0x000fe200078f08ff */
[----:B------:R-:W-:Y:S01]  /*0c60*/  IMAD.IADD R10, R9, 0x1, -R10 ;  /* 0x00000001090a7824 */ /* 0x000fe200078e0a0a */
[----:B------:R-:W-:Y:S01]  /*0c70*/  LOP3.LUT R3, R3, 0x1ffffffe, RZ, 0xc0, !PT ;  /* 0x1ffffffe03037812 */ /* 0x000fe200078ec0ff */
[----:B------:R-:W-:Y:S01]  /*0c80*/  IMAD.SHL.U32 R16, R232, 0x8, RZ ;  /* 0x00000008e8107824 */ /* 0x000fe200078e00ff */
[----:B------:R-:W-:Y:S02]  /*0c90*/  SHF.R.S32.HI R7, RZ, 0x5, R7 ;  /* 0x00000005ff077819 */ /* 0x000fe40000011407 */
[----:B------:R-:W-:Y:S01]  /*0ca0*/  LEA.HI R5, R11, R11, RZ, 0x1 ;  /* 0x0000000b0b057211 */ /* 0x000fe200078f08ff */
[----:B------:R-:W-:Y:S01]  /*0cb0*/  IMAD.IADD R3, R6, 0x1, -R3 ;  /* 0x0000000106037824 */ /* 0x000fe200078e0a03 */
        /* <DEDUP_REMOVED lines=9> */
[----:B------:R-:W-:-:S02]  /*0d50*/  VIADD R23, R16, 0xc0 ;  /* 0x000000c010177836 */ /* 0x000fc40000000000 */
[----:B------:R-:W-:Y:S02]  /*0d60*/  IMAD.IADD R11, R11, 0x1, -R6 ;  /* 0x000000010b0b7824 */ /* 0x000fe400078e0a06 */
[----:B------:R-:W-:Y:S01]  /*0d70*/  IMAD R236, R2, 0x40, R7 ;  /* 0x0000004002ec7824 */ /* 0x000fe200078e0207 */
[----:B------:R-:W-:Y:S01]  /*0d80*/  SHF.R.S32.HI R2, RZ, 0x1f, R19 ;  /* 0x0000001fff027819 */ /* 0x000fe20000011413 */
[----:B------:R-:W-:Y:S01]  /*0d90*/  IMAD R237, R3, 0x8, R4 ;  /* 0x0000000803ed7824 */ /* 0x000fe200078e0204 */
[----:B------:R-:W-:Y:S01]  /*0da0*/  SHF.R.S32.HI R3, RZ, 0x1f, R22 ;  /* 0x0000001fff037819 */ /* 0x000fe20000011416 */
[----:B------:R-:W-:Y:S01]  /*0db0*/  IMAD.IADD R17, R234, 0x1, -R17 ;  /* 0x00000001ea117824 */ /* 0x000fe200078e0a11 */
[----:B------:R-:W-:Y:S01]  /*0dc0*/  SHF.R.S32.HI R0, RZ, 0x1f, R23 ;  /* 0x0000001fff007819 */ /* 0x000fe20000011417 */
[----:B------:R-:W-:-:S07]  /*0dd0*/  IMAD R18, R11, 0x8, R236 ;  /* 0x000000080b127824 */ /* 0x000fce00078e02ec */
.L_x_2002:
        /* <DEDUP_REMOVED lines=21> */
.L_x_1949:
[----:B------:R-:W-:Y:S01]  /*0f30*/  ULDC UR6, c[0x0][0xc54] ;  /* 0x0003150000067ab9 */ /* 0x000fe20000000800 */
[----:B------:R-:W-:Y:S01]  /*0f40*/  UMOV UR8, UR7 ;  /* 0x0000000700087c82 */ /* 0x000fe20008000000 */
[----:B------:R-:W-:-:S11]  /*0f50*/  UISETP.NE.AND UP0, UPT, UR6, 0x1, UPT ;  /* 0x000000010600788c */ /* 0x000fd6000bf05270 */
[----:B------:R-:W-:Y:S02]  /*0f60*/  @UP0 ULDC.64 UR10, c[0x0][0xc58] ;  /* 0x00031600000a0ab9 */ /* 0x000fe40000000a00 */
[----:B------:R-:W-:-:S04]  /*0f70*/  UIMAD.WIDE.U32 UR4, UR7, UR10, URZ ;  /* 0x0000000a070472a5 */ /* 0x000fc8000f8e003f */
[----:B------:R-:W-:-:S04]  /*0f80*/  @UP0 USHF.R.U32.HI UR8, URZ, UR11, UR5 ;  /* 0x0000000b3f080299 */ /* 0x000fc80008011605 */
[----:B------:R-:W-:-:S12]  /*0f90*/  UIMAD UR4, UR8, UR6, URZ ;  /* 0x00000006080472a4 */ /* 0x000fd8000f8e023f */
.L_x_1950:
        /* <DEDUP_REMOVED lines=55> */
[----:B------:R-:W-:Y:S01]  /*1310*/  ULDC UR5, c[0x0][0x448] ;  /* 0x0001120000057ab9 */ /* 0x000fe20000000800 */
[----:B------:R-:W-:Y:S01]  /*1320*/  IMAD.U32 R5, RZ, RZ, UR7 ;  /* 0x00000007ff057e24 */ /* 0x000fe2000f8e00ff */
[----:B------:R-:W-:Y:S01]  /*1330*/  ULDC UR50, c[0x0][0x424] ;  /* 0x0001090000327ab9 */ /* 0x000fe20000000800 */
[----:B------:R-:W-:Y:S01]  /*1340*/  ULDC UR9, c[0x0][0x2f0] ;  /* 0x0000bc0000097ab9 */ /* 0x000fe20000000800 */
[----:B------:R0:W2:Y:S01]  /*1350*/  @P0 LDG.E R7, desc[UR48][R2.64] ;  /* 0x0000003002070981 */ /* 0x0000a2000c1e1900 */
[----:B------:R-:W-:Y:S01]  /*1360*/  UISETP.NE.AND UP1, UPT, UR5, 0x1, UPT ;  /* 0x000000010500788c */ /* 0x000fe2000bf25270 */
[----:B------:R-:W-:Y:S02]  /*1370*/  ULDC.64 UR6, c[0x0][0x418] ;  /* 0x0001060000067ab9 */ /* 0x000fe40000000a00 */
[----:B------:R1:W2:Y:S01]  /*1380*/  @P1 LDG.E R0, desc[UR48][R4.64] ;  /* 0x0000003004001981 */ /* 0x0002a2000c1e1900 */
[----:B------:R-:W-:Y:S01]  /*1390*/  UISETP.NE.U32.AND UP0, UPT, UR6, URZ, UPT ;  /* 0x0000003f0600728c */ /* 0x000fe2000bf05070 */
[----:B------:R-:W-:-:S02]  /*13a0*/  PLOP3.LUT P0, PT, PT, PT, PT, 0x80, 0x0 ;  /* 0x000000000000781c */ /* 0x000fc40003f0f070 */
[----:B------:R-:W-:Y:S02]  /*13b0*/  CS2R R150, SRZ ;  /* 0x0000000000967805 */ /* 0x000fe4000001ff00 */
[----:B------:R-:W-:Y:S01]  /*13c0*/  CS2R R26, SRZ ;  /* 0x00000000001a7805 */ /* 0x000fe2000001ff00 */
[----:B------:R-:W-:Y:S01]  /*13d0*/  UISETP.NE.AND.EX UP0, UPT, UR7, URZ, UPT, UP0 ;  /* 0x0000003f0700728c */ /* 0x000fe2000bf05300 */
[----:B0-----:R-:W-:Y:S02]  /*13e0*/  CS2R R2, SRZ ;  /* 0x0000000000027805 */ /* 0x001fe4000001ff00 */
[----:B------:R-:W-:Y:S01]  /*13f0*/  CS2R R92, SRZ ;  /* 0x00000000005c7805 */ /* 0x000fe2000001ff00 */
[----:B------:R-:W-:Y:S01]  /*1400*/  ULDC UR7, c[0x0][0x288] ;  /* 0x0000a20000077ab9 */ /* 0x000fe20000000800 */
[----:B------:R-:W-:Y:S01]  /*1410*/  USEL UR50, UR50, 0x1, UP0 ;  /* 0x0000000132327887 */ /* 0x000fe20008000000 */
[----:B-1----:R-:W-:Y:S01]  /*1420*/  CS2R R4, SRZ ;  /* 0x0000000000047805 */ /* 0x002fe2000001ff00 */
[----:B------:R-:W-:Y:S01]  /*1430*/  UIADD3 UR7, -UR7, 0x80, URZ ;  /* 0x0000008007077890 */ /* 0x000fe2000fffe13f */
[----:B------:R-:W-:-:S02]  /*1440*/  CS2R R144, SRZ ;  /* 0x0000000000907805 */ /* 0x000fc4000001ff00 */
[----:B------:R-:W-:Y:S02]  /*1450*/  CS2R R30, SRZ ;  /* 0x00000000001e7805 */ /* 0x000fe4000001ff00 */
[----:B------:R-:W-:Y:S01]  /*1460*/  CS2R R142, SRZ ;  /* 0x00000000008e7805 */ /* 0x000fe2000001ff00 */
[----:B------:R-:W-:Y:S01]  /*1470*/  UIMAD UR7, UR50, UR9, UR7 ;  /* 0x00000009320772a4 */ /* 0x000fe2000f8e0207 */
        /* <DEDUP_REMOVED lines=56> */
[----:B--2---:R-:W-:Y:S01]  /*1800*/  FMUL.FTZ R0, R7, R0 ;  /* 0x0000000007007220 */ /* 0x004fe20000410000 */
[----:B------:R-:W-:-:S03]  /*1810*/  CS2R R6, SRZ ;  /* 0x0000000000067805 */ /* 0x000fc6000001ff00 */
[----:B------:R-:W-:Y:S01]  /*1820*/  FMUL.FTZ R0, R0, UR4 ;  /* 0x0000000400007c20 */ /* 0x000fe20008410000 */
[----:B------:R-:W-:Y:S02]  /*1830*/  ULDC UR4, c[0x0][0xc3c] ;  /* 0x00030f0000047ab9 */ /* 0x000fe40000000800 */
[----:B------:R-:W-:Y:S02]  /*1840*/  UIADD3 UR4, UR8, UR4, URZ ;  /* 0x0000000408047290 */ /* 0x000fe4000fffe03f */
[----:B------:R-:W-:Y:S01]  /*1850*/  R2UR UR37, R0 ;  /* 0x00000000002572ca */ /* 0x000fe200000e0000 */
[----:B------:R-:W-:Y:S01]  /*1860*/  @UP1 ULDC UR8, c[0x0][0x450] ;  /* 0x0001140000081ab9 */ /* 0x000fe20000000800 */
[----:B------:R-:W-:-:S03]  /*1870*/  USHF.L.U32 UR39, UR4, 0x7, URZ ;  /* 0x0000000704277899 */ /* 0x000fc6000800063f */
[----:B------:R-:W-:Y:S01]  /*1880*/  @UP1 ULDC UR4, c[0x0][0x44c] ;  /* 0x0001130000041ab9 */ /* 0x000fe20000000800 */
[----:B------:R-:W-:-:S04]  /*1890*/  UIADD3 UR6, UR39, 0x7f, URZ ;  /* 0x0000007f27067890 */ /* 0x000fc8000fffe03f */
[----:B------:R-:W-:Y:S02]  /*18a0*/  UIMAD.WIDE.U32 UR4, UR6, UR4, URZ ;  /* 0x00000004060472a5 */ /* 0x000fe4000f8e003f */
[----:B------:R-:W-:Y:S02]  /*18b0*/  UIMAD UR4, UR50, UR9, 0x7f ;  /* 0x0000007f320474a4 */ /* 0x000fe4000f8e0209 */
[----:B------:R-:W-:Y:S02]  /*18c0*/  @UP1 USHF.R.U32.HI UR6, URZ, UR8, UR5 ;  /* 0x000000083f061299 */ /* 0x000fe40008011605 */
[----:B------:R-:W-:Y:S02]  /*18d0*/  USHF.R.S32.HI UR5, URZ, 0x1f, UR4 ;  /* 0x0000001f3f057899 */ /* 0x000fe40008011404 */
[----:B------:R-:W-:Y:S02]  /*18e0*/  UIADD3 UR6, UR7, UR6, URZ ;  /* 0x0000000607067290 */ /* 0x000fe4000fffe03f */
[----:B------:R-:W-:-:S02]  /*18f0*/  ULEA.HI UR5, UR5, UR4, URZ, 0x7 ;  /* 0x0000000405057291 */ /* 0x000fc4000f8f383f */
[----:B------:R-:W-:Y:S02]  /*1900*/  USHF.R.S32.HI UR7, URZ, 0x1f, UR6 ;  /* 0x0000001f3f077899 */ /* 0x000fe40008011406 */
[----:B------:R-:W-:Y:S02]  /*1910*/  USHF.R.S32.HI UR5, URZ, 0x7, UR5 ;  /* 0x000000073f057899 */ /* 0x000fe40008011405 */
[----:B------:R-:W-:-:S04]  /*1920*/  ULEA.HI UR7, UR7, UR6, URZ, 0x7 ;  /* 0x0000000607077291 */ /* 0x000fc8000f8f383f */
[----:B------:R-:W-:-:S04]  /*1930*/  USHF.R.S32.HI UR7, URZ, 0x7, UR7 ;  /* 0x000000073f077899 */ /* 0x000fc80008011407 */
[----:B------:R-:W-:-:S04]  /*1940*/  UISETP.LT.AND UP0, UPT, UR5, UR7, UPT ;  /* 0x000000070500728c */ /* 0x000fc8000bf01270 */
[----:B------:R-:W-:-:S04]  /*1950*/  USEL UR52, UR5, UR7, UP0 ;  /* 0x0000000705347287 */ /* 0x000fc80008000000 */
[----:B------:R-:W-:-:S06]  /*1960*/  UISETP.GE.AND UP0, UPT, UR52, 0x1, UPT ;  /* 0x000000013400788c */ /* 0x000fcc000bf06270 */
[----:B------:R-:W-:-:S13]  /*1970*/  PLOP3.LUT P1, PT, PT, PT, UP0, 0x80, 0x0 ;  /* 0x000000000000781c */ /* 0x000fda0003f2f008 */
[----:B------:R-:W-:Y:S05]  /*1980*/  @!P1 BRA `(.L_x_1951) ;  /* 0x0000008400d89947 */ /* 0x000fea0003800000 */
        /* <DEDUP_REMOVED lines=31> */
.L_x_1952:
        /* <DEDUP_REMOVED lines=9> */
.L_x_2083:
[----:B------:R-:W-:Y:S05]  /*1c10*/  @!P0 BRA `(.L_x_1954) ;  /* 0x0000000000048947 */ /* 0x000fea0003800000 */
[----:B------:R-:W-:Y:S01]  /*1c20*/  BPT.TRAP 0x1 ;  /* 0x000000040000795c */ /* 0x000fe20000300000 */
.L_x_1954:
[----:B0-----:R-:W-:Y:S02]  /*1c30*/  IMAD.U32 R3, RZ, RZ, UR51 ;  /* 0x00000033ff037e24 */ /* 0x001fe4000f8e00ff */
[----:B------:R-:W-:-:S03]  /*1c40*/  IMAD.U32 R0, RZ, RZ, UR44 ;  /* 0x0000002cff007e24 */ /* 0x000fc6000f8e00ff */
[----:B------:R-:W-:Y:S02]  /*1c50*/  LEA R3, R3, UR41, 0x3 ;  /* 0x0000002903037c11 */ /* 0x000fe4000f8e18ff */
[----:B------:R-:W-:-:S04]  /*1c60*/  SHF.L.U32 R0, R0, 0x1f, RZ ;  /* 0x0000001f00007819 */ /* 0x000fc800000006ff */
[----:B------:R0:W1:Y:S01]  /*1c70*/  SYNCS.PHASECHK.TRANS64.TRYWAIT P2, [R3+URZ+0x38830], R0 ;  /* 0x03883000030075a7 */ /* 0x000062000804017f */
[----:B------:R-:W-:Y:S05]  /*1c80*/  @!P0 BRA `(.L_x_1955) ;  /* 0x0000000000048947 */ /* 0x000fea0003800000 */
[----:B------:R-:W-:Y:S01]  /*1c90*/  BPT.TRAP 0x1 ;  /* 0x000000040000795c */ /* 0x000fe20000300000 */
.L_x_1955:
[----:B------:R-:W2:Y:S02]  /*1ca0*/  S2R R2, SR_TID.X ;  /* 0x0000000000027919 */ /* 0x000ea40000002100 */
[----:B--2---:R-:W-:Y:S01]  /*1cb0*/  LOP3.LUT P1, RZ, R2, 0x7f, RZ, 0xc0, !PT ;  /* 0x0000007f02ff7812 */ /* 0x004fe2000782c0ff */
[----:B-1----:R-:W-:-:S12]  /*1cc0*/  @P2 BRA `(.L_x_1956) ;  /* 0x0000000000082947 */ /* 0x002fd80003800000 */
[----:B------:R-:W1:Y:S02]  /*1cd0*/  SYNCS.PHASECHK.TRANS64.TRYWAIT P2, [R3+URZ+0x38830], R0 ;  /* 0x03883000030075a7 */ /* 0x000e64000804017f */
[----:B-1----:R-:W-:Y:S05]  /*1ce0*/  @!P2 BRA `(.L_x_1957) ;  /* 0x0000010000a8a947 */ /* 0x002fea0003800000 */
.L_x_1956:
        /* <DEDUP_REMOVED lines=10> */
[----:B------:R-:W-:Y:S01]  /*1d90*/  @!P1 VIADD R3, R3, 0x38840 ;  /* 0x0003884003039836 */ /* 0x000fe20000000000 */
[----:B------:R-:W-:Y:S01]  /*1da0*/  UMOV UR5, 0x40000040 ;  /* 0x4000004000057882 */ /* 0x000fe20000000000 */
[----:B------:R-:W-:Y:S01]  /*1db0*/  UMOV UR7, 0x40000040 ;  /* 0x4000004000077882 */ /* 0x000fe20000000000 */
[----:B------:R-:W-:Y:S01]  /*1dc0*/  ULOP3.LUT UR47, UR4, 0x10000, URZ, 0xfc, !UPT ;  /* 0x00010000042f7892 */ /* 0x000fe2000f8efc3f */
[----:B------:R-:W-:Y:S01]  /*1dd0*/  CS2R R150, SRZ ;  /* 0x0000000000967805 */ /* 0x000fe2000001ff00 */
[----:B------:R-:W-:Y:S01]  /*1de0*/  UIADD3 UR4, UR32, 0x2, URZ ;  /* 0x0000000220047890 */ /* 0x000fe2000fffe03f */
[----:B------:R-:W-:Y:S01]  /*1df0*/  @!P1 PRMT R3, RZ, 0x654, R3 ;  /* 0x00000654ff039816 */ /* 0x000fe20000000003 */
[----:B------:R-:W-:Y:S01]  /*1e00*/  ULEA UR34, UR51, UR47, 0xb ;  /* 0x0000002f33227291 */ /* 0x000fe2000f8e583f */
[----:B------:R-:W-:Y:S01]  /*1e10*/  CS2R R148, SRZ ;  /* 0x0000000000947805 */ /* 0x000fe2000001ff00 */
[----:B------:R-:W-:Y:S01]  /*1e20*/  UIADD3 UR8, UR32, 0x4, URZ ;  /* 0x0000000420087890 */ /* 0x000fe2000fffe03f */
[----:B------:R-:W-:Y:S01]  /*1e30*/  CS2R R146, SRZ ;  /* 0x0000000000927805 */ /* 0x000fe2000001ff00 */
[----:B------:R-:W-:Y:S01]  /*1e40*/  UIADD3 UR6, UR34, 0x2, URZ ;  /* 0x0000000222067890 */ /* 0x000fe2000fffe03f */
[----:B------:R-:W-:Y:S01]  /*1e50*/  CS2R R144, SRZ ;  /* 0x0000000000907805 */ /* 0x000fe2000001ff00 */
[----:B------:R-:W-:Y:S01]  /*1e60*/  UIADD3 UR10, UR34, 0x4, URZ ;  /* 0x00000004220a7890 */ /* 0x000fe2000fffe03f */
[----:B------:R-:W-:Y:S01]  /*1e70*/  CS2R R142, SRZ ;  /* 0x00000000008e7805 */ /* 0x000fe2000001ff00 */
[----:B------:R-:W-:Y:S01]  /*1e80*/  UMOV UR9, 0x40000040 ;  /* 0x4000004000097882 */ /* 0x000fe20000000000 */
[----:B------:R-:W-:Y:S01]  /*1e90*/  QGMMA.64x128x32.F32.E4M3.E4M3 R24, gdesc[UR32], RZ, !UPT, gsb0 ;  /* 0x01e00000201879f3 */ /* 0x000fe2000c0008ff */
[----:B------:R-:W-:Y:S01]  /*1ea0*/  UMOV UR11, 0x40000040 ;  /* 0x40000040000b7882 */ /* 0x000fe20000000000 */
[----:B------:R-:W-:Y:S01]  /*1eb0*/  UIADD3 UR12, UR32, 0x6, URZ ;  /* 0x00000006200c7890 */ /* 0x000fe2000fffe03f */
[----:B------:R-:W-:Y:S01]  /*1ec0*/  CS2R R140, SRZ ;  /* 0x00000000008c7805 */ /* 0x000fe2000001ff00 */
[----:B------:R-:W-:Y:S01]  /*1ed0*/  UIADD3 UR14, UR34, 0x6, URZ ;  /* 0x00000006220e7890 */ /* 0x000fe2000fffe03f */
[----:B------:R-:W-:Y:S01]  /*1ee0*/  CS2R R138, SRZ ;  /* 0x00000000008a7805 */ /* 0x000fe2000001ff00 */
[----:B------:R-:W-:Y:S01]  /*1ef0*/  UMOV UR13, 0x40000040 ;  /* 0x40000040000d7882 */ /* 0x000fe20000000000 */
        /* <DEDUP_REMOVED lines=25> */
[----:B------:R-:W-:Y:S01]  /*2090*/  UIADD3 UR53, UR52, -0x2, URZ ;  /* 0xfffffffe34357890 */ /* 0x000fe2000fffe03f */
        /* <DEDUP_REMOVED lines=16> */
[----:B------:R-:W-:Y:S02]  /*21a0*/  WARPGROUP.DEPBAR.LE gsb0, 0x0 ;  /* 0x00008000000079c5 */ /* 0x000fe40000010000 */
[----:B------:R-:W-:-:S06]  /*21b0*/  WARPGROUP.ARRIVE ;  /* 0x00000000000079c5 */ /* 0x000fcc0000000000 */
[----:B------:R-:W-:Y:S01]  /*21c0*/  QGMMA.64x128x32.F32.E4M3.E4M3 R24, gdesc[UR4], R24, gsb0 ;  /* 0x01e00000041879f3 */ /* 0x000fe20008000818 */
[----:B------:R-:W-:Y:S02]  /*21d0*/  ULDC UR6, c[0x0][0x448] ;  /* 0x0001120000067ab9 */ /* 0x000fe40000000800 */
[----:B------:R-:W-:-:S06]  /*21e0*/  UISETP.NE.AND UP0, UPT, UR6, 0x1, UPT ;  /* 0x000000010600788c */ /* 0x000fcc000bf05270 */
[----:B------:R-:W-:-:S05]  /*21f0*/  PLOP3.LUT P2, PT, PT, PT, UP0, 0x80, 0x0 ;  /* 0x000000000000781c */ /* 0x000fca0003f4f008 */
[----:B------:R-:W-:-:S08]  /*2200*/  @UP0 ULDC UR6, c[0x0][0x44c] ;  /* 0x0001130000060ab9 */ /* 0x000fd00000000800 */
[----:B------:R-:W-:Y:S01]  /*2210*/  @P2 IMAD.HI.U32 R2, R0, UR6, RZ ;  /* 0x0000000600022c27 */ /* 0x000fe2000f8e00ff */
[----:B------:R-:W-:-:S04]  /*2220*/  @UP0 ULDC UR6, c[0x0][0x450] ;  /* 0x0001140000060ab9 */ /* 0x000fc80000000800 */
[----:B------:R-:W-:Y:S01]  /*2230*/  @P2 SHF.R.U32.HI R0, RZ, UR6, R2 ;  /* 0x00000006ff002c19 */ /* 0x000fe20008011602 */
[----:B------:R-:W-:Y:S02]  /*2240*/  UMOV UR6, 0xffffff80 ;  /* 0xffffff8000067882 */ /* 0x000fe40000000000 */
[----:B------:R-:W-:Y:S02]  /*2250*/  UIMAD UR6, UR52, UR6, 0x80 ;  /* 0x00000080340674a4 */ /* 0x000fe4000f8e0206 */
[----:B------:R-:W0:Y:S02]  /*2260*/  SHFL.IDX PT, R5, R0, 0x1, 0x1c1f ;  /* 0x003c1f0000057f89 */ /* 0x000e2400000e0000 */
[----:B------:R-:W-:-:S06]  /*2270*/  UIADD3 UR7, UR6, 0x1, URZ ;  /* 0x0000000106077890 */ /* 0x000fcc000fffe03f */
[----:B------:R-:W-:-:S04]  /*2280*/  IMAD.U32 R2, RZ, RZ, UR7 ;  /* 0x00000007ff027e24 */ /* 0x000fc8000f8e00ff */
[----:B------:R-:W-:Y:S01]  /*2290*/  IMAD R2, R17, -0x2, R2 ;  /* 0xfffffffe11027824 */ /* 0x000fe200078e0202 */
[----:B------:R-:W-:Y:S02]  /*22a0*/  WARPGROUP.DEPBAR.LE gsb0, 0x0 ;  /* 0x00008000000079c5 */ /* 0x000fe40000010000 */
[----:B------:R-:W-:-:S06]  /*22b0*/  WARPGROUP.ARRIVE ;  /* 0x00000000000079c5 */ /* 0x000fcc0000000000 */
[----:B------:R-:W-:Y:S01]  /*22c0*/  QGMMA.64x128x32.F32.E4M3.E4M3 R24, gdesc[UR8], R24, gsb0 ;  /* 0x01e00000081879f3 */ /* 0x000fe20008000818 */
[----:B------:R-:W-:Y:S01]  /*22d0*/  ULDC UR11, c[0x0][0x2f0] ;  /* 0x0000bc00000b7ab9 */ /* 0x000fe20000000800 */
[----:B------:R-:W-:Y:S01]  /*22e0*/  UMOV UR10, UR39 ;  /* 0x00000027000a7c82 */ /* 0x000fe20008000000 */
[----:B------:R-:W-:Y:S02]  /*22f0*/  UIMAD UR6, UR50, UR11, UR6 ;  /* 0x0000000b320672a4 */ /* 0x000fe4000f8e0206 */
[----:B------:R-:W-:-:S04]  /*2300*/  IMAD.U32 R7, RZ, RZ, UR11 ;  /* 0x0000000bff077e24 */ /* 0x000fc8000f8e00ff */
[----:B------:R-:W-:Y:S02]  /*2310*/  IMAD R4, R7, UR50, R2 ;  /* 0x0000003207047c24 */ /* 0x000fe4000f8e0202 */
[----:B------:R-:W-:Y:S01]  /*2320*/  IMAD.U32 R6, RZ, RZ, UR6 ;  /* 0x00000006ff067e24 */ /* 0x000fe2000f8e00ff */
[----:B------:R-:W-:Y:S02]  /*2330*/  @UP0 ULDC UR6, c[0x0][0x44c] ;  /* 0x0001130000060ab9 */ /* 0x000fe40000000800 */
[----:B------:R-:W-:Y:S01]  /*2340*/  UIMAD.WIDE.U32 UR6, UR39, UR6, URZ ;  /* 0x00000006270672a5 */ /* 0x000fe2000f8e003f */
[----:B------:R-:W-:Y:S01]  /*2350*/  IMAD R2, R17, -0x2, R6 ;  /* 0xfffffffe11027824 */ /* 0x000fe200078e0206 */
[----:B------:R-:W-:Y:S02]  /*2360*/  WARPGROUP.DEPBAR.LE gsb0, 0x0 ;  /* 0x00008000000079c5 */ /* 0x000fe40000010000 */
[----:B------:R-:W-:-:S06]  /*2370*/  WARPGROUP.ARRIVE ;  /* 0x00000000000079c5 */ /* 0x000fcc0000000000 */
[----:B------:R-:W-:Y:S01]  /*2380*/  QGMMA.64x128x32.F32.E4M3.E4M3 R24, gdesc[UR12], R24, gsb0 ;  /* 0x01e000000c1879f3 */ /* 0x000fe20008000818 */
[----:B------:R-:W-:Y:S02]  /*2390*/  ULDC UR14, c[0x0][0x288] ;  /* 0x0000a200000e7ab9 */ /* 0x000fe40000000800 */
[----:B0-----:R-:W-:Y:S01]  /*23a0*/  IADD3 R5, R5, -UR14, R4 ;  /* 0x8000000e05057c10 */ /* 0x001fe2000fffe004 */
[----:B------:R-:W-:-:S03]  /*23b0*/  UIMAD UR11, UR50, UR11, -UR14 ;  /* 0x0000000b320b72a4 */ /* 0x000fc6000f8e0a0e */
[----:B------:R-:W-:-:S04]  /*23c0*/  VIMNMX R5, R2, R5, PT ;  /* 0x0000000502057248 */ /* 0x000fc80003fe0100 */
[C---:B------:R-:W-:Y:S02]  /*23d0*/  ISETP.GT.AND P3, PT, R5.reuse, RZ, PT ;  /* 0x000000ff0500720c */ /* 0x040fe40003f64270 */
[C---:B------:R-:W-:Y:S02]  /*23e0*/  ISETP.GT.AND P4, PT, R5.reuse, 0x1, PT ;  /* 0x000000010500780c */ /* 0x040fe40003f84270 */
[----:B------:R-:W-:Y:S01]  /*23f0*/  ISETP.GT.AND P5, PT, R5, 0x8, PT ;  /* 0x000000080500780c */ /* 0x000fe20003fa4270 */
        /* <DEDUP_REMOVED lines=13> */
[----:B------:R-:W-:Y:S01]  /*24d0*/  FSEL R26, R26, -INF , P3 ;  /* 0xff8000001a1a7808 */ /* 0x000fe20001800000 */
[----:B------:R0:W-:Y:S01]  /*24e0*/  @!P1 SYNCS.ARRIVE.TRANS64.RED.A1T0 RZ, [R3+URZ], RZ ;  /* 0x000000ff03ff99a7 */ /* 0x0001e2000810043f */
[----:B------:R-:W-:Y:S02]  /*24f0*/  FSEL R27, R27, -INF , P4 ;  /* 0xff8000001b1b7808 */ /* 0x000fe40002000000 */
[----:B------:R-:W-:Y:S02]  /*2500*/  ISETP.GT.AND P3, PT, R5, 0x9, PT ;  /* 0x000000090500780c */ /* 0x000fe40003f64270 */
[----:B------:R-:W-:-:S02]  /*2510*/  FSEL R30, R30, -INF , P5 ;  /* 0xff8000001e1e7808 */ /* 0x000fc40002800000 */
[----:B------:R-:W-:Y:S02]  /*2520*/  FMNMX.FTZ R7, R26, R27, !PT ;  /* 0x0000001b1a077209 */ /* 0x000fe40007810000 */
[----:B------:R-:W-:Y:S02]  /*2530*/  ISETP.GT.AND P4, PT, R5, 0x10, PT ;  /* 0x000000100500780c */ /* 0x000fe40003f84270 */
[----:B------:R-:W-:Y:S02]  /*2540*/  FSEL R31, R31, -INF , P3 ;  /* 0xff8000001f1f7808 */ /* 0x000fe40001800000 */
[----:B------:R-:W-:Y:S02]  /*2550*/  FMNMX.FTZ R6, R30, R7, !PT ;  /* 0x000000071e067209 */ /* 0x000fe40007810000 */
        /* <DEDUP_REMOVED lines=81> */
[----:B------:R-:W-:Y:S02]  /*2a70*/  FSEL R87, R87, -INF , P3 ;  /* 0xff80000057577808 */ /* 0x000fe40001800000 */
[----:B------:R-:W-:-:S04]  /*2a80*/  FMNMX.FTZ R6, R86, R5, !PT ;  /* 0x0000000556067209 */ /* 0x000fc80007810000 */
[----:B------:R-:W-:-:S05]  /*2a90*/  FMNMX.FTZ R7, R87, R6, !PT ;  /* 0x0000000657077209 */ /* 0x000fca0007810000 */
[----:B------:R-:W1:Y:S02]  /*2aa0*/  SHFL.BFLY PT, R6, R7, 0x2, 0x1f ;  /* 0x0c401f0007067f89 */ /* 0x000e6400000e0000 */
[----:B-1----:R-:W-:Y:S02]  /*2ab0*/  FMNMX.FTZ R8, R7, R6, !PT ;  /* 0x0000000607087209 */ /* 0x002fe40007810000 */
[----:B------:R-:W-:Y:S04]  /*2ac0*/  SHFL.IDX PT, R6, R0, RZ, 0x1c1f ;  /* 0x001c1fff00067589 */ /* 0x000fe800000e0000 */
[----:B------:R-:W1:Y:S02]  /*2ad0*/  SHFL.BFLY PT, R5, R8, 0x1, 0x1f ;  /* 0x0c201f0008057f89 */ /* 0x000e6400000e0000 */
[----:B-1----:R-:W-:-:S04]  /*2ae0*/  FMNMX.FTZ R0, R8, R5, !PT ;  /* 0x0000000508007209 */ /* 0x002fc80007810000 */
[C---:B------:R-:W-:Y:S01]  /*2af0*/  FSETP.NEU.FTZ.AND P3, PT, R0.reuse, -INF , PT ;  /* 0xff8000000000780b */ /* 0x040fe20003f7d000 */
[----:B------:R-:W-:-:S05]  /*2b00*/  FFMA.FTZ R5, R0, R13, -8 ;  /* 0xc100000000057423 */ /* 0x000fca000001000d */
[----:B------:R-:W-:Y:S01]  /*2b10*/  FSEL R88, R5, RZ, P3 ;  /* 0x000000ff05587208 */ /* 0x000fe20001800000 */
[----:B------:R-:W-:Y:S01]  /*2b20*/  VIADD R5, R4, -UR14 ;  /* 0x8000000e04057c36 */ /* 0x000fe20008000000 */
[----:B------:R-:W-:Y:S02]  /*2b30*/  @UP0 ULDC UR14, c[0x0][0x450] ;  /* 0x00011400000e0ab9 */ /* 0x000fe40000000800 */
[----:B------:R-:W-:Y:S01]  /*2b40*/  @UP0 USHF.R.U32.HI UR10, URZ, UR14, UR7 ;  /* 0x0000000e3f0a0299 */ /* 0x000fe20008011607 */
[----:B------:R-:W-:Y:S01]  /*2b50*/  FFMA.FTZ R26, R26, UR37, -R88 ;  /* 0x000000251a1a7c23 */ /* 0x000fe20008010858 */
[----:B------:R-:W-:Y:S01]  /*2b60*/  VIADDMNMX R2, R6, R5, R2, PT ;  /* 0x0000000506027246 */ /* 0x000fe20003800102 */
[--C-:B------:R-:W-:Y:S01]  /*2b70*/  FFMA.FTZ R5, R27, UR37, -R88.reuse ;  /* 0x000000251b057c23 */ /* 0x100fe20008010858 */
[----:B------:R-:W-:-:S01]  /*2b80*/  FFMA.FTZ R6, R30, UR37, -R88 ;  /* 0x000000251e067c23 */ /* 0x000fc20008010858 */
[----:B------:R-:W-:Y:S01]  /*2b90*/  MUFU.EX2 R4, R26 ;  /* 0x0000001a00047308 */ /* 0x000fe20000000800 */
[C---:B------:R-:W-:Y:S01]  /*2ba0*/  ISETP.GT.AND P3, PT, R2.reuse, RZ, PT ;  /* 0x000000ff0200720c */ /* 0x040fe20003f64270 */
[--C-:B------:R-:W-:Y:S01]  /*2bb0*/  FFMA.FTZ R7, R31, UR37, -R88.reuse ;  /* 0x000000251f077c23 */ /* 0x100fe20008010858 */
[----:B------:R-:W-:Y:S01]  /*2bc0*/  ISETP.GT.AND P4, PT, R2, 0x1, PT ;  /* 0x000000010200780c */ /* 0x000fe20003f84270 */
[--C-:B------:R-:W-:Y:S01]  /*2bd0*/  FFMA.FTZ R34, R34, UR37, -R88.reuse ;  /* 0x0000002522227c23 */ /* 0x100fe20008010858 */
[----:B------:R-:W-:Y:S01]  /*2be0*/  ISETP.GT.AND P5, PT, R2, 0x8, PT ;  /* 0x000000080200780c */ /* 0x000fe20003fa4270 */
[--C-:B------:R-:W-:Y:S01]  /*2bf0*/  FFMA.FTZ R9, R9, UR37, -R88.reuse ;  /* 0x0000002509097c23 */ /* 0x100fe20008010858 */
[----:B------:R-:W-:Y:S01]  /*2c00*/  FSEL R35, R24, -INF , P3 ;  /* 0xff80000018237808 */ /* 0x000fe20001800000 */
[--C-:B------:R-:W-:Y:S01]  /*2c10*/  FFMA.FTZ R24, R11, UR37, -R88.reuse ;  /* 0x000000250b187c23 */ /* 0x100fe20008010858 */
[----:B------:R-:W-:Y:S01]  /*2c20*/  FSEL R38, R25, -INF , P4 ;  /* 0xff80000019267808 */ /* 0x000fe20002000000 */
[----:B------:R-:W1:Y:S01]  /*2c30*/  MUFU.EX2 R5, R5 ;  /* 0x0000000500057308 */ /* 0x000e620000000800 */
[----:B------:R-:W-:Y:S01]  /*2c40*/  ISETP.GT.AND P3, PT, R2, 0x9, PT ;  /* 0x000000090200780c */ /* 0x000fe20003f64270 */
[--C-:B------:R-:W-:Y:S01]  /*2c50*/  FFMA.FTZ R50, R50, UR37, -R88.reuse ;  /* 0x0000002532327c23 */ /* 0x100fe20008010858 */
[----:B------:R-:W-:Y:S01]  /*2c60*/  FSEL R39, R28, -INF , P5 ;  /* 0xff8000001c277808 */ /* 0x000fe20002800000 */
[--C-:B------:R-:W-:Y:S01]  /*2c70*/  FFMA.FTZ R10, R10, UR37, -R88.reuse ;  /* 0x000000250a0a7c23 */ /* 0x100fe20008010858 */
[----:B------:R-:W-:Y:S01]  /*2c80*/  FMNMX.FTZ R8, R35, R38, !PT ;  /* 0x0000002623087209 */ /* 0x000fe20007810000 */
[--C-:B------:R-:W-:Y:S01]  /*2c90*/  FFMA.FTZ R59, R59, UR37, -R88.reuse ;  /* 0x000000253b3b7c23 */ /* 0x100fe20008010858 */
[----:B------:R-:W-:Y:S01]  /*2ca0*/  ISETP.GT.AND P4, PT, R2, 0x10, PT ;  /* 0x000000100200780c */ /* 0x000fe20003f84270 */
[----:B------:R-:W2:Y:S01]  /*2cb0*/  MUFU.EX2 R6, R6 ;  /* 0x0000000600067308 */ /* 0x000ea20000000800 */
[----:B------:R-:W-:Y:S01]  /*2cc0*/  FSEL R42, R29, -INF , P3 ;  /* 0xff8000001d2a7808 */ /* 0x000fe20001800000 */
[--C-:B------:R-:W-:Y:S01]  /*2cd0*/  FFMA.FTZ R54, R54, UR37, -R88.reuse ;  /* 0x0000002536367c23 */ /* 0x100fe20008010858 */
[----:B------:R-:W-:Y:S01]  /*2ce0*/  FMNMX.FTZ R13, R39, R8, !PT ;  /* 0x00000008270d7209 */ /* 0x000fe20007810000 */
[--C-:B------:R-:W-:Y:S01]  /*2cf0*/  FFMA.FTZ R55, R55, UR37, -R88.reuse ;  /* 0x0000002537377c23 */ /* 0x100fe20008010858 */
[----:B------:R-:W-:Y:S01]  /*2d00*/  ISETP.GT.AND P3, PT, R2, 0x11, PT ;  /* 0x000000110200780c */ /* 0x000fe20003f64270 */
[--C-:B------:R-:W-:Y:S01]  /*2d10*/  FFMA.FTZ R62, R62, UR37, -R88.reuse ;  /* 0x000000253e3e7c23 */ /* 0x100fe20008010858 */
[----:B------:R-:W-:Y:S01]  /*2d20*/  FSEL R43, R32, -INF , P4 ;  /* 0xff800000202b7808 */ /* 0x000fe20002000000 */
[----:B------:R-:W3:Y:S01]  /*2d30*/  MUFU.EX2 R7, R7 ;  /* 0x0000000700077308 */ /* 0x000ee20000000800 */
[----:B------:R-:W-:Y:S01]  /*2d40*/  FMNMX.FTZ R8, R42, R13, !PT ;  /* 0x0000000d2a087209 */ /* 0x000fe20007810000 */
[--C-:B------:R-:W-:Y:S01]  /*2d50*/  FFMA.FTZ R63, R63, UR37, -R88.reuse ;  /* 0x000000253f3f7c23 */ /* 0x100fe20008010858 */
[----:B------:R-:W-:Y:S01]  /*2d60*/  ISETP.GT.AND P4, PT, R2, 0x18, PT ;  /* 0x000000180200780c */ /* 0x000fe20003f84270 */
[--C-:B------:R-:W-:Y:S01]  /*2d70*/  FFMA.FTZ R27, R67, UR37, -R88.reuse ;  /* 0x00000025431b7c23 */ /* 0x100fe20008010858 */
[----:B------:R-:W-:Y:S01]  /*2d80*/  FSEL R46, R33, -INF , P3 ;  /* 0xff800000212e7808 */ /* 0x000fe20001800000 */
[--C-:B------:R-:W-:Y:S01]  /*2d90*/  FFMA.FTZ R70, R70, UR37, -R88.reuse ;  /* 0x0000002546467c23 */ /* 0x100fe20008010858 */
[----:B------:R-:W-:Y:S01]  /*2da0*/  FMNMX.FTZ R13, R43, R8, !PT ;  /* 0x000000082b0d7209 */ /* 0x000fe20007810000 */
[----:B------:R-:W-:Y:S01]  /*2db0*/  MUFU.EX2 R9, R9 ;  /* 0x0000000900097308 */ /* 0x000fe20000000800 */
[----:B------:R-:W-:Y:S01]  /*2dc0*/  ISETP.GT.AND P3, PT, R2, 0x19, PT ;  /* 0x000000190200780c */ /* 0x000fe20003f64270 */
[--C-:B------:R-:W-:Y:S01]  /*2dd0*/  FFMA.FTZ R71, R71, UR37, -R88.reuse ;  /* 0x0000002547477c23 */ /* 0x100fe20008010858 */
[----:B------:R-:W-:Y:S01]  /*2de0*/  FSEL R36, R36, -INF , P4 ;  /* 0xff80000024247808 */ /* 0x000fe20002000000 */
[--C-:B------:R-:W-:Y:S01]  /*2df0*/  FFMA.FTZ R33, R78, UR37, -R88.reuse ;  /* 0x000000254e217c23 */ /* 0x100fe20008010858 */
[----:B------:R-:W-:Y:S01]  /*2e00*/  FMNMX.FTZ R13, R46, R13, !PT ;  /* 0x0000000d2e0d7209 */ /* 0x000fe20007810000 */
[--C-:B------:R-:W-:Y:S01]  /*2e10*/  FFMA.FTZ R30, R79, UR37, -R88.reuse ;  /* 0x000000254f1e7c23 */ /* 0x100fe20008010858 */
[----:B------:R-:W-:Y:S01]  /*2e20*/  ISETP.GT.AND P4, PT, R2, 0x20, PT ;  /* 0x000000200200780c */ /* 0x000fe20003f84270 */
[----:B------:R4:W-:Y:S01]  /*2e30*/  MUFU.EX2 R8, R34 ;  /* 0x0000002200087308 */ /* 0x0009e20000000800 */
[----:B------:R-:W-:Y:S01]  /*2e40*/  FSEL R37, R37, -INF , P3 ;  /* 0xff80000025257808 */ /* 0x000fe20001800000 */
[--C-:B------:R-:W-:Y:S01]  /*2e50*/  FFMA.FTZ R75, R75, UR37, -R88.reuse ;  /* 0x000000254b4b7c23 */ /* 0x100fe20008010858 */
[----:B------:R-:W-:Y:S01]  /*2e60*/  FMNMX.FTZ R20, R36, R13, !PT ;  /* 0x0000000d24147209 */ /* 0x000fe20007810000 */
[----:B------:R-:W-:Y:S01]  /*2e70*/  UIADD3 UR11, UR11, UR10, URZ ;  /* 0x0000000a0b0b7290 */ /* 0x000fe2000fffe03f */
[----:B------:R-:W-:Y:S01]  /*2e80*/  ISETP.GT.AND P3, PT, R2, 0x21, PT ;  /* 0x000000210200780c */ /* 0x000fe20003f64270 */
[--C-:B------:R-:W-:Y:S01]  /*2e90*/  FFMA.FTZ R28, R82, UR37, -R88.reuse ;  /* 0x00000025521c7c23 */ /* 0x100fe20008010858 */
[----:B------:R-:W-:Y:S01]  /*2ea0*/  FSEL R40, R40, -INF , P4 ;  /* 0xff80000028287808 */ /* 0x000fe20002000000 */
[----:B------:R-:W-:Y:S01]  /*2eb0*/  MUFU.EX2 R10, R10 ;  /* 0x0000000a000a7308 */ /* 0x000fe20000000800 */
[----:B------:R-:W-:Y:S01]  /*2ec0*/  FMNMX.FTZ R13, R37, R20, !PT ;  /* 0x00000014250d7209 */ /* 0x000fe20007810000 */
[--C-:B----4-:R-:W-:Y:S01]  /*2ed0*/  FFMA.FTZ R34, R74, UR37, -R88.reuse ;  /* 0x000000254a227c23 */ /* 0x110fe20008010858 */
[----:B------:R-:W-:Y:S01]  /*2ee0*/  ISETP.GT.AND P4, PT, R2, 0x28, PT ;  /* 0x000000280200780c */ /* 0x000fe20003f84270 */
[----:B------:R-:W-:Y:S01]  /*2ef0*/  USHF.R.S32.HI UR6, URZ, 0x1f, UR11 ;  /* 0x0000001f3f067899 */ /* 0x000fe2000801140b */
[----:B------:R-:W-:Y:S01]  /*2f00*/  FSEL R41, R41, -INF , P3 ;  /* 0xff80000029297808 */ /* 0x000fe20001800000 */
[--C-:B------:R-:W-:Y:S01]  /*2f10*/  FFMA.FTZ R87, R87, UR37, -R88.reuse ;  /* 0x0000002557577c23 */ /* 0x100fe20008010858 */
[----:B------:R-:W-:Y:S01]  /*2f20*/  FMNMX.FTZ R20, R40, R13, !PT ;  /* 0x0000000d28147209 */ /* 0x000fe20007810000 */
[----:B------:R-:W-:Y:S01]  /*2f30*/  MUFU.EX2 R54, R54 ;  /* 0x0000003600367308 */ /* 0x000fe20000000800 */
[----:B------:R-:W-:Y:S01]  /*2f40*/  ISETP.GT.AND P3, PT, R2, 0x29, PT ;  /* 0x000000290200780c */ /* 0x000fe20003f64270 */
[----:B------:R-:W-:Y:S01]  /*2f50*/  ULEA.HI UR6, UR6, UR11, URZ, 0x7 ;  /* 0x0000000b06067291 */ /* 0x000fe2000f8f383f */
[----:B------:R-:W-:Y:S01]  /*2f60*/  FSEL R44, R44, -INF , P4 ;  /* 0xff8000002c2c7808 */ /* 0x000fe20002000000 */
[----:B------:R-:W-:Y:S01]  /*2f70*/  FFMA.FTZ R31, R83, UR37, -R88 ;  /* 0x00000025531f7c23 */ /* 0x000fe20008010858 */
[----:B------:R-:W-:Y:S01]  /*2f80*/  FMNMX.FTZ R13, R41, R20, !PT ;  /* 0x00000014290d7209 */ /* 0x000fe20007810000 */
[----:B------:R-:W-:Y:S01]  /*2f90*/  USHF.R.S32.HI UR6, URZ, 0x7, UR6 ;  /* 0x000000073f067899 */ /* 0x000fe20008011406 */
[----:B------:R-:W-:Y:S01]  /*2fa0*/  ISETP.GT.AND P4, PT, R2, 0x30, PT ;  /* 0x000000300200780c */ /* 0x000fe20003f84270 */
[----:B------:R-:W-:Y:S01]  /*2fb0*/  MUFU.EX2 R55, R55 ;  /* 0x0000003700377308 */ /* 0x000fe20000000800 */
[----:B------:R-:W-:Y:S01]  /*2fc0*/  FSEL R45, R45, -INF , P3 ;  /* 0xff8000002d2d7808 */ /* 0x000fe20001800000 */
[----:B------:R-:W-:Y:S01]  /*2fd0*/  UISETP.LT.AND UP1, UPT, URZ, UR6, UPT ;  /* 0x000000063f00728c */ /* 0x000fe2000bf21270 */
[----:B------:R-:W-:-:S02]  /*2fe0*/  FMNMX.FTZ R20, R44, R13, !PT ;  /* 0x0000000d2c147209 */ /* 0x000fc40007810000 */
[----:B------:R-:W-:Y:S02]  /*2ff0*/  CS2R R82, SRZ ;  /* 0x0000000000527805 */ /* 0x000fe4000001ff00 */
[----:B------:R-:W-:Y:S01]  /*3000*/  ISETP.GT.AND P3, PT, R2, 0x31, PT ;  /* 0x000000310200780c */ /* 0x000fe20003f64270 */
[----:B------:R-:W-:Y:S01]  /*3010*/  USEL UR52, URZ, UR6, !UP1 ;  /* 0x000000063f347287 */ /* 0x000fe2000c800000 */
[----:B------:R-:W-:Y:S01]  /*3020*/  FSEL R48, R48, -INF , P4 ;  /* 0xff80000030307808 */ /* 0x000fe20002000000 */
[----:B------:R-:W4:Y:S01]  /*3030*/  MUFU.EX2 R13, R24 ;  /* 0x00000018000d7308 */ /* 0x000f220000000800 */
[----:B------:R-:W-:Y:S01]  /*3040*/  FMNMX.FTZ R11, R45, R20, !PT ;  /* 0x000000142d0b7209 */ /* 0x000fe20007810000 */
[----:B------:R-:W-:Y:S01]  /*3050*/  FFMA.FTZ R20, R12, UR37, -R88 ;  /* 0x000000250c147c23 */ /* 0x000fe20008010858 */
[----:B------:R-:W-:Y:S01]  /*3060*/  ISETP.GT.AND P4, PT, R2, 0x38, PT ;  /* 0x000000380200780c */ /* 0x000fe20003f84270 */
[----:B------:R-:W-:Y:S01]  /*3070*/  UISETP.GE.AND UP1, UPT, UR53, UR52, UPT ;  /* 0x000000343500728c */ /* 0x000fe2000bf26270 */
[----:B------:R-:W-:-:S02]  /*3080*/  FSEL R49, R49, -INF , P3 ;  /* 0xff80000031317808 */ /* 0x000fc40001800000 */
[----:B------:R-:W-:Y:S02]  /*3090*/  CS2R R78, SRZ ;  /* 0x00000000004e7805 */ /* 0x000fe4000001ff00 */
[----:B------:R-:W-:Y:S01]  /*30a0*/  FMNMX.FTZ R12, R48, R11, !PT ;  /* 0x0000000b300c7209 */ /* 0x000fe20007810000 */
[----:B------:R-:W-:Y:S01]  /*30b0*/  MUFU.EX2 R62, R62 ;  /* 0x0000003e003e7308 */ /* 0x000fe20000000800 */
[----:B------:R-:W-:Y:S02]  /*30c0*/  ISETP.GT.AND P3, PT, R2, 0x39, PT ;  /* 0x000000390200780c */ /* 0x000fe40003f64270 */
[----:B------:R-:W-:Y:S02]  /*30d0*/  FSEL R52, R52, -INF , P4 ;  /* 0xff80000034347808 */ /* 0x000fe40002000000 */
[----:B------:R-:W-:Y:S01]  /*30e0*/  FMNMX.FTZ R21, R49, R12, !PT ;  /* 0x0000000c31157209 */ /* 0x000fe20007810000 */
[----:B------:R-:W-:Y:S01]  /*30f0*/  FFMA.FTZ R12, R14, UR37, -R88 ;  /* 0x000000250e0c7c23 */ /* 0x000fe20008010858 */
[----:B------:R-:W-:Y:S01]  /*3100*/  ISETP.GT.AND P4, PT, R2, 0x40, PT ;  /* 0x000000400200780c */ /* 0x000fe20003f84270 */
[----:B------:R5:W-:Y:S01]  /*3110*/  MUFU.EX2 R11, R20 ;  /* 0x00000014000b7308 */ /* 0x000be20000000800 */
[----:B------:R-:W-:-:S02]  /*3120*/  FSEL R53, R53, -INF , P3 ;  /* 0xff80000035357808 */ /* 0x000fc40001800000 */
[----:B------:R-:W-:Y:S02]  /*3130*/  FMNMX.FTZ R14, R52, R21, !PT ;  /* 0x00000015340e7209 */ /* 0x000fe40007810000 */
[----:B------:R-:W-:Y:S02]  /*3140*/  ISETP.GT.AND P3, PT, R2, 0x41, PT ;  /* 0x000000410200780c */ /* 0x000fe40003f64270 */
[----:B------:R-:W-:Y:S01]  /*3150*/  FSEL R56, R56, -INF , P4 ;  /* 0xff80000038387808 */ /* 0x000fe20002000000 */
[----:B------:R-:W-:Y:S01]  /*3160*/  MUFU.EX2 R12, R12 ;  /* 0x0000000c000c7308 */ /* 0x000fe20000000800 */
[----:B------:R-:W-:Y:S01]  /*3170*/  FMNMX.FTZ R21, R53, R14, !PT ;  /* 0x0000000e35157209 */ /* 0x000fe20007810000 */
[----:B------:R-:W-:Y:S01]  /*3180*/  FFMA.FTZ R14, R15, UR37, -R88 ;  /* 0x000000250f0e7c23 */ /* 0x000fe20008010858 */
[----:B------:R-:W-:Y:S02]  /*3190*/  ISETP.GT.AND P4, PT, R2, 0x48, PT ;  /* 0x000000480200780c */ /* 0x000fe40003f84270 */
[----:B------:R-:W-:-:S02]  /*31a0*/  FSEL R57, R57, -INF , P3 ;  /* 0xff80000039397808 */ /* 0x000fc40001800000 */
[----:B-----5:R-:W-:Y:S01]  /*31b0*/  FMNMX.FTZ R20, R56, R21, !PT ;  /* 0x0000001538147209 */ /* 0x020fe20007810000 */
[----:B------:R-:W-:Y:S01]  /*31c0*/  FFMA.FTZ R21, R47, UR37, -R88 ;  /* 0x000000252f157c23 */ /* 0x000fe20008010858 */
[----:B------:R-:W-:Y:S01]  /*31d0*/  ISETP.GT.AND P3, PT, R2, 0x49, PT ;  /* 0x000000490200780c */ /* 0x000fe20003f64270 */
[----:B------:R-:W-:Y:S01]  /*31e0*/  IMAD.U32 R47, RZ, RZ, UR37 ;  /* 0x00000025ff2f7e24 */ /* 0x000fe2000f8e00ff */
[----:B------:R-:W-:Y:S01]  /*31f0*/  FSEL R60, R60, -INF , P4 ;  /* 0xff8000003c3c7808 */ /* 0x000fe20002000000 */
[----:B------:R-:W-:Y:S01]  /*3200*/  MUFU.EX2 R14, R14 ;  /* 0x0000000e000e7308 */ /* 0x000fe20000000800 */
[----:B------:R-:W-:Y:S02]  /*3210*/  FMNMX.FTZ R15, R57, R20, !PT ;  /* 0x00000014390f7209 */ /* 0x000fe40007810000 */
[----:B------:R-:W-:Y:S02]  /*3220*/  ISETP.GT.AND P4, PT, R2, 0x50, PT ;  /* 0x000000500200780c */ /* 0x000fe40003f84270 */
[----:B------:R-:W-:-:S02]  /*3230*/  FSEL R61, R61, -INF , P3 ;  /* 0xff8000003d3d7808 */ /* 0x000fc40001800000 */
[----:B------:R-:W-:Y:S01]  /*3240*/  FMNMX.FTZ R20, R60, R15, !PT ;  /* 0x0000000f3c147209 */ /* 0x000fe20007810000 */
[----:B------:R-:W5:Y:S01]  /*3250*/  MUFU.EX2 R21, R21 ;  /* 0x0000001500157308 */ /* 0x000f620000000800 */
[----:B------:R-:W-:Y:S02]  /*3260*/  ISETP.GT.AND P3, PT, R2, 0x51, PT ;  /* 0x000000510200780c */ /* 0x000fe40003f64270 */
[----:B------:R-:W-:Y:S02]  /*3270*/  FSEL R64, R64, -INF , P4 ;  /* 0xff80000040407808 */ /* 0x000fe40002000000 */
[----:B------:R-:W-:Y:S02]  /*3280*/  FMNMX.FTZ R15, R61, R20, !PT ;  /* 0x000000143d0f7209 */ /* 0x000fe40007810000 */
[----:B------:R-:W-:Y:S01]  /*3290*/  ISETP.GT.AND P4, PT, R2, 0x58, PT ;  /* 0x000000580200780c */ /* 0x000fe20003f84270 */
[----:B------:R-:W-:Y:S01]  /*32a0*/  MUFU.EX2 R63, R63 ;  /* 0x0000003f003f7308 */ /* 0x000fe20000000800 */
[----:B------:R-:W-:-:S02]  /*32b0*/  FSEL R65, R65, -INF , P3 ;  /* 0xff80000041417808 */ /* 0x000fc40001800000 */
[----:B------:R-:W-:Y:S02]  /*32c0*/  FMNMX.FTZ R20, R64, R15, !PT ;  /* 0x0000000f40147209 */ /* 0x000fe40007810000 */
[----:B------:R-:W-:Y:S02]  /*32d0*/  ISETP.GT.AND P3, PT, R2, 0x59, PT ;  /* 0x000000590200780c */ /* 0x000fe40003f64270 */
[----:B------:R-:W-:Y:S01]  /*32e0*/  FSEL R68, R68, -INF , P4 ;  /* 0xff80000044447808 */ /* 0x000fe20002000000 */
[----:B------:R-:W-:Y:S01]  /*32f0*/  MUFU.EX2 R15, R50 ;  /* 0x00000032000f7308 */ /* 0x000fe20000000800 */
[----:B------:R-:W-:Y:S01]  /*3300*/  FMNMX.FTZ R25, R65, R20, !PT ;  /* 0x0000001441197209 */ /* 0x000fe20007810000 */
[----:B------:R-:W-:Y:S01]  /*3310*/  FFMA.FTZ R20, R51, UR37, -R88 ;  /* 0x0000002533147c23 */ /* 0x000fe20008010858 */
[----:B------:R-:W-:Y:S01]  /*3320*/  ISETP.GT.AND P4, PT, R2, 0x60, PT ;  /* 0x000000600200780c */ /* 0x000fe20003f84270 */
[----:B-1----:R-:W-:Y:S01]  /*3330*/  FADD.FTZ R51, R4, R5 ;  /* 0x0000000504337221 */ /* 0x002fe20000010000 */
[----:B------:R-:W-:-:S02]  /*3340*/  FSEL R69, R69, -INF , P3 ;  /* 0xff80000045457808 */ /* 0x000fc40001800000 */
[----:B------:R-:W-:Y:S01]  /*3350*/  FMNMX.FTZ R24, R68, R25, !PT ;  /* 0x0000001944187209 */ /* 0x000fe20007810000 */
[----:B------:R-:W1:Y:S01]  /*3360*/  MUFU.EX2 R20, R20 ;  /* 0x0000001400147308 */ /* 0x000e620000000800 */
        /* <DEDUP_REMOVED lines=10> */
[----:B------:R-:W-:Y:S02]  /*3410*/  FMNMX.FTZ R25, R73, R24, !PT ;  /* 0x0000001849197209 */ /* 0x000fe40007810000 */
[----:B------:R-:W-:Y:S02]  /*3420*/  ISETP.GT.AND P4, PT, R2, 0x70, PT ;  /* 0x000000700200780c */ /* 0x000fe40003f84270 */
[----:B------:R-:W-:-:S02]  /*3430*/  FSEL R77, R77, -INF , P3 ;  /* 0xff8000004d4d7808 */ /* 0x000fc40001800000 */
[----:B------:R-:W-:Y:S01]  /*3440*/  FMNMX.FTZ R24, R76, R25, !PT ;  /* 0x000000194c187209 */ /* 0x000fe20007810000 */
[----:B------:R-:W-:Y:S01]  /*3450*/  MUFU.EX2 R71, R71 ;  /* 0x0000004700477308 */ /* 0x000fe20000000800 */
[----:B------:R-:W-:Y:S02]  /*3460*/  ISETP.GT.AND P3, PT, R2, 0x71, PT ;  /* 0x000000710200780c */ /* 0x000fe40003f64270 */
[----:B------:R-:W-:Y:S02]  /*3470*/  FSEL R80, R80, -INF , P4 ;  /* 0xff80000050507808 */ /* 0x000fe40002000000 */
[----:B------:R-:W-:Y:S01]  /*3480*/  FMNMX.FTZ R25, R77, R24, !PT ;  /* 0x000000184d197209 */ /* 0x000fe20007810000 */
[----:B------:R-:W-:Y:S01]  /*3490*/  FFMA.FTZ R24, R58, UR37, -R88 ;  /* 0x000000253a187c23 */ /* 0x000fe20008010858 */
[----:B------:R-:W-:Y:S01]  /*34a0*/  ISETP.GT.AND P4, PT, R2, 0x78, PT ;  /* 0x000000780200780c */ /* 0x000fe20003f84270 */
[----:B--2---:R-:W-:Y:S01]  /*34b0*/  FADD.FTZ R58, R6, R51 ;  /* 0x00000033063a7221 */ /* 0x004fe20000010000 */
[----:B------:R-:W-:Y:S01]  /*34c0*/  FSEL R81, R81, -INF , P3 ;  /* 0xff80000051517808 */ /* 0x000fe20001800000 */
[----:B------:R-:W-:Y:S01]  /*34d0*/  MUFU.EX2 R33, R33 ;  /* 0x0000002100217308 */ /* 0x000fe20000000800 */
[----:B------:R-:W-:-:S02]  /*34e0*/  FMNMX.FTZ R26, R80, R25, !PT ;  /* 0x00000019501a7209 */ /* 0x000fc40007810000 */
[----:B------:R-:W-:Y:S02]  /*34f0*/  ISETP.GT.AND P3, PT, R2, 0x79, PT ;  /* 0x000000790200780c */ /* 0x000fe40003f64270 */
[----:B------:R-:W-:Y:S02]  /*3500*/  FSEL R84, R84, -INF , P4 ;  /* 0xff80000054547808 */ /* 0x000fe40002000000 */
[----:B------:R-:W-:Y:S01]  /*3510*/  FMNMX.FTZ R25, R81, R26, !PT ;  /* 0x0000001a51197209 */ /* 0x000fe20007810000 */
[----:B------:R-:W-:Y:S01]  /*3520*/  MUFU.EX2 R24, R24 ;  /* 0x0000001800187308 */ /* 0x000fe20000000800 */
[----:B------:R-:W-:Y:S01]  /*3530*/  FSEL R85, R85, -INF , P3 ;  /* 0xff80000055557808 */ /* 0x000fe20001800000 */
[----:B------:R-:W-:Y:S01]  /*3540*/  FFMA.FTZ R26, R66, UR37, -R88 ;  /* 0x00000025421a7c23 */ /* 0x000fe20008010858 */
[----:B------:R-:W-:Y:S02]  /*3550*/  FMNMX.FTZ R2, R84, R25, !PT ;  /* 0x0000001954027209 */ /* 0x000fe40007810000 */
[----:B------:R-:W-:-:S02]  /*3560*/  CS2R R66, SRZ ;  /* 0x0000000000427805 */ /* 0x000fc4000001ff00 */
[----:B---3--:R-:W-:Y:S02]  /*3570*/  F2FP.SATFINITE.E4M3.F32.PACK_AB_MERGE_C R229, R7, R6, RZ ;  /* 0x0000000607e5723e */ /* 0x008fe400048070ff */
[----:B------:R-:W-:Y:S01]  /*3580*/  FMNMX.FTZ R2, R85, R2, !PT ;  /* 0x0000000255027209 */ /* 0x000fe20007810000 */
[----:B------:R2:W-:Y:S01]  /*3590*/  MUFU.EX2 R25, R59 ;  /* 0x0000003b00197308 */ /* 0x0005e20000000800 */
[----:B----4-:R-:W-:Y:S02]  /*35a0*/  F2FP.SATFINITE.E4M3.F32.PACK_AB_MERGE_C R231, R13, R10, RZ ;  /* 0x0000000a0de7723e */ /* 0x010fe400048070ff */
[----:B------:R-:W-:Y:S01]  /*35b0*/  F2FP.SATFINITE.E4M3.F32.PACK_AB_MERGE_C R227, R55, R54, RZ ;  /* 0x0000003637e3723e */ /* 0x000fe200048070ff */
[----:B------:R-:W3:Y:S01]  /*35c0*/  SHFL.BFLY PT, R29, R2, 0x2, 0x1f ;  /* 0x0c401f00021d7f89 */ /* 0x000ee200000e0000 */
[----:B------:R-:W-:Y:S02]  /*35d0*/  F2FP.SATFINITE.E4M3.F32.PACK_AB_MERGE_C R229, R5, R4, R229 ;  /* 0x0000000405e5723e */ /* 0x000fe400048070e5 */
[----:B-----5:R-:W-:Y:S01]  /*35e0*/  F2FP.SATFINITE.E4M3.F32.PACK_AB_MERGE_C R225, R21, R14, RZ ;  /* 0x0000000e15e1723e */ /* 0x020fe200048070ff */
[----:B------:R-:W-:Y:S01]  /*35f0*/  MUFU.EX2 R26, R26 ;  /* 0x0000001a001a7308 */ /* 0x000fe20000000800 */
[----:B--2---:R-:W-:-:S01]  /*3600*/  FADD.FTZ R59, R7, R58 ;  /* 0x0000003a073b7221 */ /* 0x004fc20000010000 */
[----:B------:R-:W-:-:S02]  /*3610*/  F2FP.SATFINITE.E4M3.F32.PACK_AB_MERGE_C R231, R9, R8, R231 ;  /* 0x0000000809e7723e */ /* 0x000fc400048070e7 */
[----:B------:R-:W-:Y:S01]  /*3620*/  F2FP.SATFINITE.E4M3.F32.PACK_AB_MERGE_C R225, R12, R11, R225 ;  /* 0x0000000b0ce1723e */ /* 0x000fe200048070e1 */
[----:B------:R-:W-:Y:S01]  /*3630*/  FADD.FTZ R58, R8, R59 ;  /* 0x0000003b083a7221 */ /* 0x000fe20000010000 */
[----:B-1----:R-:W-:Y:S02]  /*3640*/  F2FP.SATFINITE.E4M3.F32.PACK_AB_MERGE_C R227, R20, R15, R227 ;  /* 0x0000000f14e3723e */ /* 0x002fe400048070e3 */
[----:B------:R-:W-:Y:S01]  /*3650*/  MUFU.EX2 R30, R30 ;  /* 0x0000001e001e7308 */ /* 0x000fe20000000800 */
[----:B------:R-:W-:-:S04]  /*3660*/  FADD.FTZ R59, R9, R58 ;  /* 0x0000003a093b7221 */ /* 0x000fc80000010000 */
[----:B------:R-:W-:-:S03]  /*3670*/  FADD.FTZ R58, R10, R59 ;  /* 0x0000003b0a3a7221 */ /* 0x000fc60000010000 */
[----:B------:R-:W-:Y:S01]  /*3680*/  MUFU.EX2 R34, R34 ;  /* 0x0000002200227308 */ /* 0x000fe20000000800 */
[----:B------:R-:W-:-:S01]  /*3690*/  FADD.FTZ R58, R13, R58 ;  /* 0x0000003a0d3a7221 */ /* 0x000fc20000010000 */
[----:B---3--:R-:W-:-:S06]  /*36a0*/  FMNMX.FTZ R29, R2, R29, !PT ;  /* 0x0000001d021d7209 */ /* 0x008fcc0007810000 */
[----:B------:R-:W-:Y:S01]  /*36b0*/  MUFU.EX2 R75, R75 ;  /* 0x0000004b004b7308 */ /* 0x000fe20000000800 */
[----:B------:R-:W1:Y:S07]  /*36c0*/  SHFL.BFLY PT, R2, R29, 0x1, 0x1f ;  /* 0x0c201f001d027f89 */ /* 0x000e6e00000e0000 */
[----:B------:R-:W-:Y:S08]  /*36d0*/  MUFU.EX2 R28, R28 ;  /* 0x0000001c001c7308 */ /* 0x000ff00000000800 */
[----:B------:R-:W-:Y:S01]  /*36e0*/  MUFU.EX2 R31, R31 ;  /* 0x0000001f001f7308 */ /* 0x000fe20000000800 */
[----:B-1----:R-:W-:Y:S01]  /*36f0*/  FMNMX.FTZ R2, R29, R2, !PT ;  /* 0x000000021d027209 */ /* 0x002fe20007810000 */
[----:B------:R-:W-:Y:S01]  /*3700*/  FFMA.FTZ R29, R86, UR37, -R88 ;  /* 0x00000025561d7c23 */ /* 0x000fe20008010858 */
[----:B------:R-:W-:-:S02]  /*3710*/  CS2R R88, SRZ ;  /* 0x0000000000587805 */ /* 0x000fc4000001ff00 */
[C---:B------:R-:W-:Y:S01]  /*3720*/  FSETP.NEU.FTZ.AND P3, PT, R2.reuse, -INF , PT ;  /* 0xff8000000200780b */ /* 0x040fe20003f7d000 */
[----:B------:R-:W-:-:S02]  /*3730*/  FFMA.FTZ R32, R2, R47, -8 ;  /* 0xc100000002207423 */ /* 0x000fc4000001002f */
        /* <DEDUP_REMOVED lines=39> */
[----:B------:R-:W-:-:S02]  /*39b0*/  FFMA.FTZ R47, R85, UR37, -R47 ;  /* 0x00000025552f7c23 */ /* 0x000fc4000801082f */
[----:B------:R-:W1:Y:S01]  /*39c0*/  MUFU.EX2 R43, R43 ;  /* 0x0000002b002b7308 */ /* 0x000e620000000800 */
[----:B--2---:R-:W-:-:S07]  /*39d0*/  FADD.FTZ R51, R39, R50 ;  /* 0x0000003227337221 */ /* 0x004fce0000010000 */
[----:B------:R-:W2:Y:S01]  /*39e0*/  MUFU.EX2 R46, R46 ;  /* 0x0000002e002e7308 */ /* 0x000ea20000000800 */
[----:B---3--:R-:W-:-:S01]  /*39f0*/  FADD.FTZ R50, R42, R51 ;  /* 0x000000332a327221 */ /* 0x008fc20000010000 */
[----:B------:R-:W-:-:S04]  /*3a00*/  F2FP.SATFINITE.E4M3.F32.PACK_AB_MERGE_C R39, R42, R39, RZ ;  /* 0x000000272a27723e */ /* 0x000fc800048070ff */
[----:B------:R-:W-:Y:S02]  /*3a10*/  F2FP.SATFINITE.E4M3.F32.PACK_AB_MERGE_C R228, R38, R35, R39 ;  /* 0x0000002326e4723e */ /* 0x000fe40004807027 */
[----:B------:R-:W-:Y:S01]  /*3a20*/  CS2R R38, SRZ ;  /* 0x0000000000267805 */ /* 0x000fe2000001ff00 */
[----:B------:R-:W3:Y:S01]  /*3a30*/  MUFU.EX2 R36, R36 ;  /* 0x0000002400247308 */ /* 0x000ee20000000800 */
[----:B-1----:R-:W-:-:S07]  /*3a40*/  FADD.FTZ R51, R43, R50 ;  /* 0x000000322b337221 */ /* 0x002fce0000010000 */
[----:B------:R-:W0:Y:S01]  /*3a50*/  MUFU.EX2 R37, R37 ;  /* 0x0000002500257308 */ /* 0x000e220000000800 */
[----:B--2---:R-:W-:-:S07]  /*3a60*/  FADD.FTZ R51, R46, R51 ;  /* 0x000000332e337221 */ /* 0x004fce0000010000 */
[----:B------:R-:W1:Y:S01]  /*3a70*/  MUFU.EX2 R40, R40 ;  /* 0x0000002800287308 */ /* 0x000e620000000800 */
[----:B---3--:R-:W-:-:S01]  /*3a80*/  FADD.FTZ R50, R36, R51 ;  /* 0x0000003324327221 */ /* 0x008fc20000010000 */
[----:B------:R-:W-:-:S04]  /*3a90*/  FADD.FTZ R51, R11, R58 ;  /* 0x0000003a0b337221 */ /* 0x000fc80000010000 */
[----:B------:R-:W-:Y:S02]  /*3aa0*/  FADD.FTZ R51, R12, R51 ;  /* 0x000000330c337221 */ /* 0x000fe40000010000 */
[----:B------:R-:W2:Y:S01]  /*3ab0*/  MUFU.EX2 R41, R41 ;  /* 0x0000002900297308 */ /* 0x000ea20000000800 */
[----:B0-----:R-:W-:-:S01]  /*3ac0*/  FADD.FTZ R3, R37, R50 ;  /* 0x0000003225037221 */ /* 0x001fc20000010000 */
[----:B------:R-:W-:Y:S01]  /*3ad0*/  FADD.FTZ R58, R14, R51 ;  /* 0x000000330e3a7221 */ /* 0x000fe20000010000 */
[----:B------:R-:W-:-:S03]  /*3ae0*/  F2FP.SATFINITE.E4M3.F32.PACK_AB_MERGE_C R36, R37, R36, RZ ;  /* 0x000000242524723e */ /* 0x000fc600048070ff */
[----:B------:R-:W-:Y:S01]  /*3af0*/  FADD.FTZ R58, R21, R58 ;  /* 0x0000003a153a7221 */ /* 0x000fe20000010000 */
[----:B------:R-:W-:Y:S01]  /*3b00*/  F2FP.SATFINITE.E4M3.F32.PACK_AB_MERGE_C R230, R46, R43, R36 ;  /* 0x0000002b2ee6723e */ /* 0x000fe20004807024 */
[----:B------:R-:W0:Y:S01]  /*3b10*/  MUFU.EX2 R44, R44 ;  /* 0x0000002c002c7308 */ /* 0x000e220000000800 */
[----:B-1----:R-:W-:-:S01]  /*3b20*/  FADD.FTZ R50, R40, R3 ;  /* 0x0000000328327221 */ /* 0x002fc20000010000 */
[----:B------:R-:W-:Y:S01]  /*3b30*/  FADD.FTZ R51, R15, R58 ;  /* 0x0000003a0f337221 */ /* 0x000fe20000010000 */
[----:B------:R-:W-:Y:S02]  /*3b40*/  CS2R R58, SRZ ;  /* 0x00000000003a7805 */ /* 0x000fe4000001ff00 */
[----:B------:R-:W-:Y:S02]  /*3b50*/  CS2R R42, SRZ ;  /* 0x00000000002a7805 */ /* 0x000fe4000001ff00 */
[----:B------:R-:W-:Y:S01]  /*3b60*/  CS2R R36, SRZ ;  /* 0x0000000000247805 */ /* 0x000fe2000001ff00 */
[----:B------:R-:W-:Y:S01]  /*3b70*/  FADD.FTZ R51, R20, R51 ;  /* 0x0000003314337221 */ /* 0x000fe20000010000 */
[----:B------:R-:W1:Y:S01]  /*3b80*/  MUFU.EX2 R45, R45 ;  /* 0x0000002d002d7308 */ /* 0x000e620000000800 */
[----:B--2---:R-:W-:-:S02]  /*3b90*/  FADD.FTZ R3, R41, R50 ;  /* 0x0000003229037221 */ /* 0x004fc40000010000 */
[----:B------:R-:W-:-:S04]  /*3ba0*/  FADD.FTZ R10, R54, R51 ;  /* 0x00000033360a7221 */ /* 0x000fc80000010000 */
[----:B------:R-:W-:Y:S01]  /*3bb0*/  FADD.FTZ R55, R55, R10 ;  /* 0x0000000a37377221 */ /* 0x000fe20000010000 */
[----:B------:R-:W2:Y:S01]  /*3bc0*/  MUFU.EX2 R48, R48 ;  /* 0x0000003000307308 */ /* 0x000ea20000000800 */
[----:B0-----:R-:W-:-:S02]  /*3bd0*/  FADD.FTZ R50, R44, R3 ;  /* 0x000000032c327221 */ /* 0x001fc40000010000 */
[----:B------:R-:W-:Y:S01]  /*3be0*/  FADD.FTZ R10, R24, R55 ;  /* 0x00000037180a7221 */ /* 0x000fe20000010000 */
[----:B------:R-:W-:-:S03]  /*3bf0*/  CS2R R54, SRZ ;  /* 0x0000000000367805 */ /* 0x000fc6000001ff00 */
[----:B------:R-:W-:Y:S01]  /*3c00*/  FADD.FTZ R7, R25, R10 ;  /* 0x0000000a19077221 */ /* 0x000fe20000010000 */
[----:B------:R-:W0:Y:S01]  /*3c10*/  MUFU.EX2 R49, R49 ;  /* 0x0000003100317308 */ /* 0x000e220000000800 */
[----:B-1----:R-:W-:-:S01]  /*3c20*/  FADD.FTZ R3, R45, R50 ;  /* 0x000000322d037221 */ /* 0x002fc20000010000 */
[----:B------:R-:W-:-:S04]  /*3c30*/  F2FP.SATFINITE.E4M3.F32.PACK_AB_MERGE_C R44, R45, R44, RZ ;  /* 0x0000002c2d2c723e */ /* 0x000fc800048070ff */
[----:B------:R-:W-:Y:S02]  /*3c40*/  F2FP.SATFINITE.E4M3.F32.PACK_AB_MERGE_C R224, R41, R40, R44 ;  /* 0x0000002829e0723e */ /* 0x000fe4000480702c */
[----:B------:R-:W-:Y:S01]  /*3c50*/  CS2R R44, SRZ ;  /* 0x00000000002c7805 */ /* 0x000fe2000001ff00 */
[----:B------:R-:W1:Y:S01]  /*3c60*/  MUFU.EX2 R52, R52 ;  /* 0x0000003400347308 */ /* 0x000e620000000800 */
[----:B--2---:R-:W-:-:S01]  /*3c70*/  FADD.FTZ R50, R48, R3 ;  /* 0x0000000330327221 */ /* 0x004fc20000010000 */
[----:B------:R-:W-:-:S06]  /*3c80*/  CS2R R40, SRZ ;  /* 0x0000000000287805 */ /* 0x000fcc000001ff00 */
[----:B------:R-:W2:Y:S01]  /*3c90*/  MUFU.EX2 R53, R53 ;  /* 0x0000003500357308 */ /* 0x000ea20000000800 */
[----:B0-----:R-:W-:-:S01]  /*3ca0*/  FADD.FTZ R3, R49, R50 ;  /* 0x0000003231037221 */ /* 0x001fc20000010000 */
[----:B------:R-:W-:-:S06]  /*3cb0*/  CS2R R50, SRZ ;  /* 0x0000000000327805 */ /* 0x000fcc000001ff00 */
[----:B------:R-:W0:Y:S01]  /*3cc0*/  MUFU.EX2 R56, R56 ;  /* 0x0000003800387308 */ /* 0x000e220000000800 */
[----:B-1----:R-:W-:-:S07]  /*3cd0*/  FADD.FTZ R6, R52, R3 ;  /* 0x0000000334067221 */ /* 0x002fce0000010000 */
[----:B------:R-:W1:Y:S01]  /*3ce0*/  MUFU.EX2 R57, R57 ;  /* 0x0000003900397308 */ /* 0x000e620000000800 */
[----:B--2---:R-:W-:-:S01]  /*3cf0*/  FADD.FTZ R3, R53, R6 ;  /* 0x0000000635037221 */ /* 0x004fc20000010000 */
[----:B------:R-:W-:-:S04]  /*3d00*/  F2FP.SATFINITE.E4M3.F32.PACK_AB_MERGE_C R52, R53, R52, RZ ;  /* 0x000000343534723e */ /* 0x000fc800048070ff */
[----:B------:R-:W-:Y:S02]  /*3d10*/  F2FP.SATFINITE.E4M3.F32.PACK_AB_MERGE_C R226, R49, R48, R52 ;  /* 0x0000003031e2723e */ /* 0x000fe40004807034 */
[----:B------:R-:W-:Y:S01]  /*3d20*/  CS2R R52, SRZ ;  /* 0x0000000000347805 */ /* 0x000fe2000001ff00 */
[----:B------:R-:W2:Y:S01]  /*3d30*/  MUFU.EX2 R60, R60 ;  /* 0x0000003c003c7308 */ /* 0x000ea20000000800 */
[----:B0-----:R-:W-:-:S01]  /*3d40*/  FADD.FTZ R6, R56, R3 ;  /* 0x0000000338067221 */ /* 0x001fc20000010000 */
[----:B------:R-:W-:-:S06]  /*3d50*/  CS2R R48, SRZ ;  /* 0x0000000000307805 */ /* 0x000fcc000001ff00 */
        /* <DEDUP_REMOVED lines=9> */
[----:B------:R-:W-:Y:S02]  /*3df0*/  CS2R R62, SRZ ;  /* 0x00000000003e7805 */ /* 0x000fe4000001ff00 */
[----:B------:R-:W-:Y:S01]  /*3e00*/  CS2R R24, SRZ ;  /* 0x0000000000187805 */ /* 0x000fe2000001ff00 */
[----:B------:R-:W-:-:S02]  /*3e10*/  FADD.FTZ R5, R27, R6 ;  /* 0x000000061b057221 */ /* 0x000fc40000010000 */
[----:B------:R-:W2:Y:S01]  /*3e20*/  MUFU.EX2 R65, R65 ;  /* 0x0000004100417308 */ /* 0x000ea20000000800 */
[C---:B0-----:R-:W-:Y:S01]  /*3e30*/  F2FP.SATFINITE.E4M3.F32.PACK_AB_MERGE_C R60, R61.reuse, R60, RZ ;  /* 0x0000003c3d3c723e */ /* 0x041fe200048070ff */
[----:B------:R-:W-:Y:S01]  /*3e40*/  FADD.FTZ R61, R61, R4 ;  /* 0x000000043d3d7221 */ /* 0x000fe20000010000 */
[----:B------:R-:W-:-:S01]  /*3e50*/  FADD.FTZ R6, R70, R5 ;  /* 0x0000000546067221 */ /* 0x000fc20000010000 */
[----:B------:R-:W-:-:S02]  /*3e60*/  F2FP.SATFINITE.E4M3.F32.PACK_AB_MERGE_C R70, R71, R70, RZ ;  /* 0x000000464746723e */ /* 0x000fc400048070ff */
[----:B------:R-:W-:Y:S01]  /*3e70*/  F2FP.SATFINITE.E4M3.F32.PACK_AB_MERGE_C R220, R57, R56, R60 ;  /* 0x0000003839dc723e */ /* 0x000fe2000480703c */
[----:B------:R-:W-:Y:S01]  /*3e80*/  FADD.FTZ R71, R71, R6 ;  /* 0x0000000647477221 */ /* 0x000fe20000010000 */
[----:B------:R-:W0:Y:S01]  /*3e90*/  MUFU.EX2 R68, R68 ;  /* 0x0000004400447308 */ /* 0x000e220000000800 */
[----:B-1----:R-:W-:-:S01]  /*3ea0*/  FADD.FTZ R4, R64, R61 ;  /* 0x0000003d40047221 */ /* 0x002fc20000010000 */
[----:B------:R-:W-:Y:S01]  /*3eb0*/  F2FP.SATFINITE.E4M3.F32.PACK_AB_MERGE_C R223, R27, R26, R70 ;  /* 0x0000001a1bdf723e */ /* 0x000fe20004807046 */
[----:B------:R-:W-:-:S01]  /*3ec0*/  FADD.FTZ R6, R34, R71 ;  /* 0x0000004722067221 */ /* 0x000fc20000010000 */
[----:B------:R-:W-:Y:S02]  /*3ed0*/  CS2R R70, SRZ ;  /* 0x0000000000467805 */ /* 0x000fe4000001ff00 */
[----:B------:R-:W-:Y:S02]  /*3ee0*/  CS2R R60, SRZ ;  /* 0x00000000003c7805 */ /* 0x000fe4000001ff00 */
[----:B------:R-:W-:Y:S01]  /*3ef0*/  CS2R R56, SRZ ;  /* 0x0000000000387805 */ /* 0x000fe2000001ff00 */
[----:B------:R-:W-:-:S01]  /*3f00*/  FADD.FTZ R6, R75, R6 ;  /* 0x000000064b067221 */ /* 0x000fc20000010000 */
[----:B------:R-:W1:Y:S01]  /*3f10*/  MUFU.EX2 R69, R69 ;  /* 0x0000004500457308 */ /* 0x000e620000000800 */
[----:B--2---:R-:W-:-:S01]  /*3f20*/  FADD.FTZ R3, R65, R4 ;  /* 0x0000000441037221 */ /* 0x004fc20000010000 */
[----:B------:R-:W-:-:S06]  /*3f30*/  CS2R R26, SRZ ;  /* 0x00000000001a7805 */ /* 0x000fcc000001ff00 */
[----:B------:R-:W2:Y:S01]  /*3f40*/  MUFU.EX2 R72, R72 ;  /* 0x0000004800487308 */ /* 0x000ea20000000800 */
[----:B0-----:R-:W-:-:S01]  /*3f50*/  FADD.FTZ R4, R68, R3 ;  /* 0x0000000344047221 */ /* 0x001fc20000010000 */
[----:B------:R-:W-:Y:S01]  /*3f60*/  F2FP.SATFINITE.E4M3.F32.PACK_AB_MERGE_C R3, R30, R33, RZ ;  /* 0x000000211e03723e */ /* 0x000fe200048070ff */
[----:B------:R-:W-:-:S03]  /*3f70*/  FADD.FTZ R33, R33, R6 ;  /* 0x0000000621217221 */ /* 0x000fc60000010000 */
[----:B------:R-:W-:Y:S01]  /*3f80*/  F2FP.SATFINITE.E4M3.F32.PACK_AB_MERGE_C R217, R75, R34, R3 ;  /* 0x000000224bd9723e */ /* 0x000fe20004807003 */
[----:B------:R-:W-:-:S01]  /*3f90*/  FADD.FTZ R33, R30, R33 ;  /* 0x000000211e217221 */ /* 0x000fc20000010000 */
[----:B------:R-:W0:Y:S01]  /*3fa0*/  MUFU.EX2 R73, R73 ;  /* 0x0000004900497308 */ /* 0x000e220000000800 */
[C---:B-1----:R-:W-:Y:S01]  /*3fb0*/  F2FP.SATFINITE.E4M3.F32.PACK_AB_MERGE_C R68, R69.reuse, R68, RZ ;  /* 0x000000444544723e */ /* 0x042fe200048070ff */
[----:B------:R-:W-:Y:S01]  /*3fc0*/  FADD.FTZ R69, R69, R4 ;  /* 0x0000000445457221 */ /* 0x000fe20000010000 */
[----:B------:R-:W-:-:S01]  /*3fd0*/  FADD.FTZ R6, R28, R33 ;  /* 0x000000211c067221 */ /* 0x000fc20000010000 */
[----:B------:R-:W-:Y:S02]  /*3fe0*/  CS2R R74, SRZ ;  /* 0x00000000004a7805 */ /* 0x000fe4000001ff00 */
[----:B------:R-:W-:Y:S02]  /*3ff0*/  F2FP.SATFINITE.E4M3.F32.PACK_AB_MERGE_C R222, R65, R64, R68 ;  /* 0x0000004041de723e */ /* 0x000fe40004807044 */
[----:B------:R-:W-:Y:S01]  /*4000*/  CS2R R64, SRZ ;  /* 0x0000000000407805 */ /* 0x000fe2000001ff00 */
[----:B------:R-:W-:-:S01]  /*4010*/  FADD.FTZ R6, R31, R6 ;  /* 0x000000061f067221 */ /* 0x000fc20000010000 */
[----:B------:R-:W1:Y:S01]  /*4020*/  MUFU.EX2 R76, R76 ;  /* 0x0000004c004c7308 */ /* 0x000e620000000800 */
[----:B--2---:R-:W-:-:S01]  /*4030*/  FADD.FTZ R4, R72, R69 ;  /* 0x0000004548047221 */ /* 0x004fc20000010000 */
[----:B------:R-:W-:-:S02]  /*4040*/  CS2R R68, SRZ ;  /* 0x0000000000447805 */ /* 0x000fc4000001ff00 */
[----:B------:R-:W-:-:S04]  /*4050*/  CS2R R34, SRZ ;  /* 0x0000000000227805 */ /* 0x000fc8000001ff00 */
[----:B------:R-:W2:Y:S01]  /*4060*/  MUFU.EX2 R77, R77 ;  /* 0x0000004d004d7308 */ /* 0x000ea20000000800 */
[----:B0-----:R-:W-:-:S07]  /*4070*/  FADD.FTZ R3, R73, R4 ;  /* 0x0000000449037221 */ /* 0x001fce0000010000 */
[----:B------:R0:W3:Y:S01]  /*4080*/  MUFU.EX2 R32, R87 ;  /* 0x0000005700207308 */ /* 0x0000e20000000800 */
[----:B-1----:R-:W-:-:S07]  /*4090*/  FADD.FTZ R4, R76, R3 ;  /* 0x000000034c047221 */ /* 0x002fce0000010000 */
[----:B------:R-:W1:Y:S01]  /*40a0*/  MUFU.EX2 R80, R80 ;  /* 0x0000005000507308 */ /* 0x000e620000000800 */
[C---:B--2---:R-:W-:Y:S01]  /*40b0*/  F2FP.SATFINITE.E4M3.F32.PACK_AB_MERGE_C R76, R77.reuse, R76, RZ ;  /* 0x0000004c4d4c723e */ /* 0x044fe200048070ff */
[----:B------:R-:W-:Y:S01]  /*40c0*/  FADD.FTZ R77, R77, R4 ;  /* 0x000000044d4d7221 */ /* 0x000fe20000010000 */
[----:B0-----:R-:W-:Y:S02]  /*40d0*/  CS2R R86, SRZ ;  /* 0x0000000000567805 */ /* 0x001fe4000001ff00 */
[----:B------:R-:W-:Y:S02]  /*40e0*/  F2FP.SATFINITE.E4M3.F32.PACK_AB_MERGE_C R216, R73, R72, R76 ;  /* 0x0000004849d8723e */ /* 0x000fe4000480704c */
[----:B------:R-:W-:Y:S01]  /*40f0*/  CS2R R72, SRZ ;  /* 0x0000000000487805 */ /* 0x000fe2000001ff00 */
[----:B------:R-:W0:Y:S01]  /*4100*/  MUFU.EX2 R81, R81 ;  /* 0x0000005100517308 */ /* 0x000e220000000800 */
[----:B---3--:R-:W-:Y:S01]  /*4110*/  F2FP.SATFINITE.E4M3.F32.PACK_AB_MERGE_C R3, R32, R29, RZ ;  /* 0x0000001d2003723e */ /* 0x008fe200048070ff */
[----:B------:R-:W-:-:S03]  /*4120*/  FADD.FTZ R29, R29, R6 ;  /* 0x000000061d1d7221 */ /* 0x000fc60000010000 */
[----:B------:R-:W-:Y:S02]  /*4130*/  F2FP.SATFINITE.E4M3.F32.PACK_AB_MERGE_C R219, R31, R28, R3 ;  /* 0x0000001c1fdb723e */ /* 0x000fe40004807003 */
[----:B------:R-:W-:Y:S01]  /*4140*/  CS2R R30, SRZ ;  /* 0x00000000001e7805 */ /* 0x000fe2000001ff00 */
[----:B------:R-:W2:Y:S01]  /*4150*/  MUFU.EX2 R84, R84 ;  /* 0x0000005400547308 */ /* 0x000ea20000000800 */
[----:B-1----:R-:W-:-:S01]  /*4160*/  FADD.FTZ R4, R80, R77 ;  /* 0x0000004d50047221 */ /* 0x002fc20000010000 */
[----:B------:R-:W-:-:S06]  /*4170*/  CS2R R76, SRZ ;  /* 0x00000000004c7805 */ /* 0x000fcc000001ff00 */
[----:B------:R-:W1:Y:S01]  /*4180*/  MUFU.EX2 R47, R47 ;  /* 0x0000002f002f7308 */ /* 0x000e620000000800 */
[----:B0-----:R-:W-:-:S04]  /*4190*/  FADD.FTZ R3, R81, R4 ;  /* 0x0000000451037221 */ /* 0x001fc80000010000 */
[----:B--2---:R-:W-:Y:S01]  /*41a0*/  FADD.FTZ R4, R84, R3 ;  /* 0x0000000354047221 */ /* 0x004fe20000010000 */
[----:B------:R-:W-:-:S01]  /*41b0*/  FADD.FTZ R3, R32, R29 ;  /* 0x0000001d20037221 */ /* 0x000fc20000010000 */
[----:B------:R-:W-:Y:S02]  /*41c0*/  CS2R R32, SRZ ;  /* 0x0000000000207805 */ /* 0x000fe4000001ff00 */
[----:B------:R-:W-:Y:S02]  /*41d0*/  CS2R R28, SRZ ;  /* 0x00000000001c7805 */ /* 0x000fe4000001ff00 */
[C---:B-1----:R-:W-:Y:S01]  /*41e0*/  F2FP.SATFINITE.E4M3.F32.PACK_AB_MERGE_C R5, R47.reuse, R84, RZ ;  /* 0x000000542f05723e */ /* 0x042fe200048070ff */
[----:B------:R-:W-:-:S01]  /*41f0*/  FADD.FTZ R4, R47, R4 ;  /* 0x000000042f047221 */ /* 0x000fc20000010000 */
[----:B------:R-:W-:Y:S02]  /*4200*/  CS2R R84, SRZ ;  /* 0x0000000000547805 */ /* 0x000fe4000001ff00 */
[----:B------:R-:W-:-:S02]  /*4210*/  CS2R R46, SRZ ;  /* 0x00000000002e7805 */ /* 0x000fc4000001ff00 */
[----:B------:R-:W-:Y:S02]  /*4220*/  F2FP.SATFINITE.E4M3.F32.PACK_AB_MERGE_C R218, R81, R80, R5 ;  /* 0x0000005051da723e */ /* 0x000fe40004807005 */
[----:B------:R-:W-:Y:S01]  /*4230*/  CS2R R80, SRZ ;  /* 0x0000000000507805 */ /* 0x000fe2000001ff00 */
[----:B------:R-:W-:Y:S06]  /*4240*/  @!P3 BRA `(.L_x_1958) ;  /* 0x0000002c0038b947 */ /* 0x000fec0003800000 */
[----:B------:R-:W-:Y:S01]  /*4250*/  IMAD.MOV.U32 R6, RZ, RZ, R0 ;  /* 0x000000ffff067224 */ /* 0x000fe200078e0000 */
[----:B------:R-:W-:Y:S01]  /*4260*/  UMOV UR55, UR51 ;  /* 0x0000003300377c82 */ /* 0x000fe20008000000 */
[----:B------:R-:W-:Y:S01]  /*4270*/  IMAD.MOV.U32 R5, RZ, RZ, R2 ;  /* 0x000000ffff057224 */ /* 0x000fe200078e0002 */
[----:B------:R-:W-:Y:S01]  /*4280*/  UMOV UR56, UR44 ;  /* 0x0000002c00387c82 */ /* 0x000fe20008000000 */
[----:B------:R-:W-:Y:S01]  /*4290*/  IMAD.MOV.U32 R151, RZ, RZ, RZ ;  /* 0x000000ffff977224 */ /* 0x000fe200078e00ff */
[----:B------:R-:W-:-:S06]  /*42a0*/  ULDC UR51, c[0x0][0x288] ;  /* 0x0000a20000337ab9 */ /* 0x000fcc0000000800 */
.L_x_1968:
[----:B------:R-:W-:Y:S01]  /*42b0*/  ISETP.NE.AND P4, PT, RZ, UR42, PT ;  /* 0x0000002aff007c0c */ /* 0x000fe2000bf85270 */
[----:B------:R-:W-:-:S04]  /*42c0*/  UISETP.NE.AND UP1, UPT, UR55, 0x1, UPT ;  /* 0x000000013700788c */ /* 0x000fc8000bf25270 */
[----:B------:R-:W-:-:S04]  /*42d0*/  USEL UR44, URZ, 0x1, UP1 ;  /* 0x000000013f2c7887 */ /* 0x000fc80008800000 */
[----:B------:R-:W-:-:S04]  /*42e0*/  ULOP3.LUT UR44, UR56, UR44, URZ, 0x3c, !UPT ;  /* 0x0000002c382c7292 */ /* 0x000fc8000f8e3c3f */
[----:B------:R-:W-:Y:S08]  /*42f0*/  @P4 BRA `(.L_x_1959) ;  /* 0x0000000000384947 */ /* 0x000ff00003800000 */
[----:B------:R-:W-:Y:S05]  /*4300*/  @!P0 BRA `(.L_x_1960) ;  /* 0x0000000000048947 */ /* 0x000fea0003800000 */
[----:B------:R-:W-:Y:S01]  /*4310*/  BPT.TRAP 0x1 ;  /* 0x000000040000795c */ /* 0x000fe20000300000 */
.L_x_1960:
        /* <DEDUP_REMOVED lines=9> */
.L_x_1961:
[----:B-1----:R-:W-:Y:S05]  /*43b0*/  @P3 BRA `(.L_x_1959) ;  /* 0x0000000000083947 */ /* 0x002fea0003800000 */
[----:B------:R-:W1:Y:S02]  /*43c0*/  SYNCS.PHASECHK.TRANS64.TRYWAIT P3, [UR6+0x38830], R0 ;  /* 0x03883000ff0075a7 */ /* 0x000e640008060146 */
[----:B-1----:R-:W-:Y:S05]  /*43d0*/  @!P3 BRA `(.L_x_1962) ;  /* 0x000000dc0000b947 */ /* 0x002fea0003800000 */
.L_x_1959:
        /* <DEDUP_REMOVED lines=50> */
.L_x_1964:
[----:B------:R-:W-:Y:S01]  /*4700*/  ULEA UR6, UR55, UR41, 0x3 ;  /* 0x0000002937067291 */ /* 0x000fe2000f8e183f */
[----:B------:R-:W-:-:S05]  /*4710*/  IMAD.U32 R0, RZ, RZ, UR56 ;  /* 0x00000038ff007e24 */ /* 0x000fca000f8e00ff */
[----:B------:R-:W-:-:S04]  /*4720*/  SHF.L.U32 R0, R0, 0x1f, RZ ;  /* 0x0000001f00007819 */ /* 0x000fc800000006ff */
[----:B------:R0:W1:Y:S01]  /*4730*/  SYNCS.PHASECHK.TRANS64.TRYWAIT P3, [UR6+0x38850], R0 ;  /* 0x03885000ff0075a7 */ /* 0x0000620008060146 */
[----:B------:R-:W-:Y:S05]  /*4740*/  @!P0 BRA `(.L_x_1965) ;  /* 0x0000000000048947 */ /* 0x000fea0003800000 */
[----:B------:R-:W-:Y:S01]  /*4750*/  BPT.TRAP 0x1 ;  /* 0x000000040000795c */ /* 0x000fe20000300000 */
.L_x_1965:
[----:B-1----:R-:W-:Y:S05]  /*4760*/  @P3 BRA `(.L_x_1963) ;  /* 0x0000000000083947 */ /* 0x002fea0003800000 */
[----:B------:R-:W1:Y:S02]  /*4770*/  SYNCS.PHASECHK.TRANS64.TRYWAIT P3, [UR6+0x38850], R0 ;  /* 0x03885000ff0075a7 */ /* 0x000e640008060146 */
[----:B-1----:R-:W-:Y:S05]  /*4780*/  @!P3 BRA `(.L_x_1966) ;  /* 0x000000d8002cb947 */ /* 0x002fea0003800000 */
.L_x_1963:
[----:B------:R-:W-:Y:S01]  /*4790*/  UIADD3 UR6, UR41, 0x400, URZ ;  /* 0x0000040029067890 */ /* 0x000fe2000fffe03f */
[----:B------:R-:W-:Y:S01]  /*47a0*/  WARPGROUP.ARRIVE ;  /* 0x00000000000079c5 */ /* 0x000fe20000000000 */
[----:B------:R-:W-:Y:S01]  /*47b0*/  UMOV UR7, 0x40000040 ;  /* 0x4000004000077882 */ /* 0x000fe20000000000 */
[----:B-1----:R-:W-:Y:S01]  /*47c0*/  VIADD R7, R18, UR39 ;  /* 0x0000002712077c36 */ /* 0x002fe20008000000 */
[----:B------:R-:W-:Y:S01]  /*47d0*/  USHF.R.U32.HI UR6, URZ, 0x4, UR6 ;  /* 0x000000043f067899 */ /* 0x000fe20008011606 */
[----:B------:R-:W1:Y:S03]  /*47e0*/  LDC R11, c[0x0][0x2f0] ;  /* 0x0000bc00ff0b7b82 */ /* 0x000e660000000800 */
[----:B------:R-:W-:-:S04]  /*47f0*/  ULOP3.LUT UR6, UR6, 0x3fff, URZ, 0xc0, !UPT ;  /* 0x00003fff06067892 */ /* 0x000fc8000f8ec03f */
[----:B------:R-:W-:-:S04]  /*4800*/  ULOP3.LUT UR6, UR6, 0x10000, URZ, 0xfc, !UPT ;  /* 0x0001000006067892 */ /* 0x000fc8000f8efc3f */
[----:B------:R-:W-:-:S07]  /*4810*/  ULEA UR10, UR55, UR6, 0xb ;  /* 0x00000006370a7291 */ /* 0x000fce000f8e583f */
[----:B------:R-:W-:Y:S02]  /*4820*/  UMOV UR6, UR10 ;  /* 0x0000000a00067c82 */ /* 0x000fe40008000000 */
[----:B------:R-:W-:Y:S01]  /*4830*/  QGMMA.64x256x32.F32.E4M3.E4M3 R24, R228, gdesc[UR4], R24, gsb0 ;  /* 0x03e00004e4187df3 */ /* 0x000fe20008000818 */
[----:B------:R-:W-:Y:S01]  /*4840*/  UIADD3 UR6, UR10, 0x2, URZ ;  /* 0x000000020a067890 */ /* 0x000fe2000fffe03f */
[----:B------:R-:W-:Y:S01]  /*4850*/  UMOV UR7, 0x40000040 ;  /* 0x4000004000077882 */ /* 0x000fe20000000000 */
[----:B------:R-:W-:Y:S02]  /*4860*/  WARPGROUP.DEPBAR.LE gsb0, 0x0 ;  /* 0x00008000000079c5 */ /* 0x000fe40000010000 */
[----:B------:R-:W-:-:S06]  /*4870*/  WARPGROUP.ARRIVE ;  /* 0x00000000000079c5 */ /* 0x000fcc0000000000 */
[----:B------:R-:W2:-:S15]  /*4880*/  S2R R231, SR_TID.X ;  /* 0x0000000000e77919 */ /* 0x000e9e0000002100 */
[----:B------:R-:W-:-:S02]  /*4890*/  NOP ;  /* 0x0000000000007918 */ /* 0x000fc40000000000 */
[----:B------:R-:W-:Y:S01]  /*48a0*/  QGMMA.64x256x32.F32.E4M3.E4M3 R24, R224, gdesc[UR4], R24, gsb0 ;  /* 0x03e00004e0187df3 */ /* 0x000fe20008000818 */
[----:B------:R-:W-:Y:S01]  /*48b0*/  UIADD3 UR6, UR10, 0x4, URZ ;  /* 0x000000040a067890 */ /* 0x000fe2000fffe03f */
[----:B------:R-:W-:Y:S01]  /*48c0*/  UMOV UR7, 0x40000040 ;  /* 0x4000004000077882 */ /* 0x000fe20000000000 */
[----:B--2---:R-:W-:Y:S01]  /*48d0*/  SHF.R.U32.HI R231, RZ, 0x7, R231 ;  /* 0x00000007ffe77819 */ /* 0x004fe200000116e7 */
[----:B------:R-:W-:Y:S02]  /*48e0*/  WARPGROUP.DEPBAR.LE gsb0, 0x0 ;  /* 0x00008000000079c5 */ /* 0x000fe40000010000 */
[----:B------:R-:W-:-:S15]  /*48f0*/  WARPGROUP.ARRIVE ;  /* 0x00000000000079c5 */ /* 0x000fde0000000000 */
[----:B------:R-:W-:-:S07]  /*4900*/  NOP ;  /* 0x0000000000007918 */ /* 0x000fce0000000000 */
[----:B------:R-:W-:Y:S01]  /*4910*/  QGMMA.64x256x32.F32.E4M3.E4M3 R24, R220, gdesc[UR4], R24, gsb0 ;  /* 0x03e00004dc187df3 */ /* 0x000fe20008000818 */
[----:B------:R-:W-:Y:S01]  /*4920*/  @UP0 ULDC UR6, c[0x0][0x44c] ;  /* 0x0001130000060ab9 */ /* 0x000fe20000000800 */
[----:B------:R-:W-:Y:S01]  /*4930*/  UMOV UR7, 0x40000040 ;  /* 0x4000004000077882 */ /* 0x000fe20000000000 */
[----:B0-----:R-:W-:Y:S01]  /*4940*/  @P2 IMAD.HI.U32 R0, R7, UR6, RZ ;  /* 0x0000000607002c27 */ /* 0x001fe2000f8e00ff */
[----:B------:R-:W-:-:S04]  /*4950*/  @UP0 ULDC UR6, c[0x0][0x450] ;  /* 0x0001140000060ab9 */ /* 0x000fc80000000800 */
[----:B------:R-:W-:Y:S01]  /*4960*/  @P2 SHF.R.U32.HI R7, RZ, UR6, R0 ;  /* 0x00000006ff072c19 */ /* 0x000fe20008011600 */
[----:B------:R-:W-:Y:S01]  /*4970*/  UMOV UR6, 0xffffff80 ;  /* 0xffffff8000067882 */ /* 0x000fe20000000000 */
[----:B------:R-:W-:Y:S01]  /*4980*/  IMAD.MOV.U32 R0, RZ, RZ, -0x2 ;  /* 0xfffffffeff007424 */ /* 0x000fe200078e00ff */
[----:B------:R-:W-:Y:S02]  /*4990*/  UIMAD UR6, UR53, UR6, 0x1 ;  /* 0x00000001350674a4 */ /* 0x000fe4000f8e0206 */
[----:B------:R-:W0:Y:S04]  /*49a0*/  SHFL.IDX PT, R9, R7, RZ, 0x1c1f ;  /* 0x001c1fff07097589 */ /* 0x000e2800000e0000 */
[----:B------:R-:W-:Y:S01]  /*49b0*/  IMAD R0, R17, R0, UR6 ;  /* 0x0000000611007e24 */ /* 0x000fe2000f8e0200 */
[----:B------:R-:W2:Y:S01]  /*49c0*/  SHFL.IDX PT, R7, R7, 0x1, 0x1c1f ;  /* 0x003c1f0007077f89 */ /* 0x000ea200000e0000 */
[----:B------:R-:W-:-:S02]  /*49d0*/  UIADD3 UR6, UR10, 0x6, URZ ;  /* 0x000000060a067890 */ /* 0x000fc4000fffe03f */
[----:B-1----:R-:W-:Y:S02]  /*49e0*/  IMAD R0, R11, UR50, R0 ;  /* 0x000000320b007c24 */ /* 0x002fe4000f8e0200 */
[----:B------:R-:W-:-:S03]  /*49f0*/  IMAD.U32 R11, RZ, RZ, UR37 ;  /* 0x00000025ff0b7e24 */ /* 0x000fc6000f8e00ff */
[----:B0-----:R-:W-:-:S04]  /*4a00*/  IADD3 R2, R9, -UR51, R0 ;  /* 0x8000003309027c10 */ /* 0x001fc8000fffe000 */
[C---:B------:R-:W-:Y:S02]  /*4a10*/  ISETP.GT.AND P3, PT, R2.reuse, RZ, PT ;  /* 0x000000ff0200720c */ /* 0x040fe40003f64270 */
[----:B------:R-:W-:Y:S02]  /*4a20*/  ISETP.GT.AND P4, PT, R2, 0x1, PT ;  /* 0x000000010200780c */ /* 0x000fe40003f84270 */
[----:B------:R-:W-:Y:S02]  /*4a30*/  FSEL R152, R152, -INF , P3 ;  /* 0xff80000098987808 */ /* 0x000fe40001800000 */
[----:B------:R-:W-:Y:S02]  /*4a40*/  ISETP.GT.AND P3, PT, R2, 0x8, PT ;  /* 0x000000080200780c */ /* 0x000fe40003f64270 */
[----:B------:R-:W-:Y:S02]  /*4a50*/  FSEL R153, R153, -INF , P4 ;  /* 0xff80000099997808 */ /* 0x000fe40002000000 */
[----:B------:R-:W-:-:S02]  /*4a60*/  FMNMX.FTZ R8, R152, R5, !PT ;  /* 0x0000000598087209 */ /* 0x000fc40007810000 */
[----:B------:R-:W-:Y:S02]  /*4a70*/  ISETP.GT.AND P4, PT, R2, 0x9, PT ;  /* 0x000000090200780c */ /* 0x000fe40003f84270 */
[----:B------:R-:W-:Y:S02]  /*4a80*/  FSEL R156, R156, -INF , P3 ;  /* 0xff8000009c9c7808 */ /* 0x000fe40001800000 */
[----:B------:R-:W-:Y:S02]  /*4a90*/  FMNMX.FTZ R9, R153, R8, !PT ;  /* 0x0000000899097209 */ /* 0x000fe40007810000 */
        /* <DEDUP_REMOVED lines=72> */
[----:B------:R-:W-:Y:S02]  /*4f20*/  FSEL R205, R205, -INF , P5 ;  /* 0xff800000cdcd7808 */ /* 0x000fe40002800000 */
[C---:B------:R-:W-:Y:S02]  /*4f30*/  ISETP.GT.AND P3, PT, R2.reuse, 0x70, PT ;  /* 0x000000700200780c */ /* 0x040fe40003f64270 */
[----:B------:R-:W-:-:S02]  /*4f40*/  ISETP.GT.AND P4, PT, R2, 0x71, PT ;  /* 0x000000710200780c */ /* 0x000fc40003f84270 */
[C---:B------:R-:W-:Y:S02]  /*4f50*/  ISETP.GT.AND P6, PT, R2.reuse, 0x78, PT ;  /* 0x000000780200780c */ /* 0x040fe40003fc4270 */
[----:B------:R-:W-:Y:S02]  /*4f60*/  ISETP.GT.AND P5, PT, R2, 0x79, PT ;  /* 0x000000790200780c */ /* 0x000fe40003fa4270 */
[----:B------:R-:W-:Y:S02]  /*4f70*/  FMNMX.FTZ R2, R204, R9, !PT ;  /* 0x00000009cc027209 */ /* 0x000fe40007810000 */
[----:B------:R-:W-:Y:S02]  /*4f80*/  FSEL R208, R208, -INF , P3 ;  /* 0xff800000d0d07808 */ /* 0x000fe40001800000 */
[----:B------:R-:W-:Y:S02]  /*4f90*/  FMNMX.FTZ R9, R205, R2, !PT ;  /* 0x00000002cd097209 */ /* 0x000fe40007810000 */
[----:B------:R-:W-:-:S02]  /*4fa0*/  FSEL R209, R209, -INF , P4 ;  /* 0xff800000d1d17808 */ /* 0x000fc40002000000 */
[----:B------:R-:W-:Y:S02]  /*4fb0*/  FMNMX.FTZ R2, R208, R9, !PT ;  /* 0x00000009d0027209 */ /* 0x000fe40007810000 */
[----:B------:R-:W-:Y:S02]  /*4fc0*/  FSEL R212, R212, -INF , P6 ;  /* 0xff800000d4d47808 */ /* 0x000fe40003000000 */
[----:B------:R-:W-:Y:S02]  /*4fd0*/  FMNMX.FTZ R9, R209, R2, !PT ;  /* 0x00000002d1097209 */ /* 0x000fe40007810000 */
[----:B------:R-:W-:Y:S02]  /*4fe0*/  FSEL R213, R213, -INF , P5 ;  /* 0xff800000d5d57808 */ /* 0x000fe40002800000 */
[----:B------:R-:W-:Y:S02]  /*4ff0*/  FMNMX.FTZ R2, R212, R9, !PT ;  /* 0x00000009d4027209 */ /* 0x000fe40007810000 */
[----:B--2---:R-:W-:-:S02]  /*5000*/  IADD3 R0, R7, -UR51, R0 ;  /* 0x8000003307007c10 */ /* 0x004fc4000fffe000 */
[----:B------:R-:W-:Y:S02]  /*5010*/  FMNMX.FTZ R8, R213, R2, !PT ;  /* 0x00000002d5087209 */ /* 0x000fe40007810000 */
[C---:B------:R-:W-:Y:S02]  /*5020*/  ISETP.GT.AND P4, PT, R0.reuse, RZ, PT ;  /* 0x000000ff0000720c */ /* 0x040fe40003f84270 */
[----:B------:R-:W-:Y:S01]  /*5030*/  ISETP.GT.AND P5, PT, R0, 0x1, PT ;  /* 0x000000010000780c */ /* 0x000fe20003fa4270 */
[----:B------:R-:W0:Y:S01]  /*5040*/  SHFL.BFLY PT, R9, R8, 0x2, 0x1f ;  /* 0x0c401f0008097f89 */ /* 0x000e2200000e0000 */
        /* <DEDUP_REMOVED lines=12> */
[----:B0-----:R-:W-:Y:S02]  /*5110*/  FMNMX.FTZ R9, R8, R9, !PT ;  /* 0x0000000908097209 */ /* 0x001fe40007810000 */
[----:B------:R-:W-:Y:S02]  /*5120*/  FMNMX.FTZ R13, R159, R14, !PT ;  /* 0x0000000e9f0d7209 */ /* 0x000fe40007810000 */
[----:B------:R-:W-:Y:S01]  /*5130*/  ISETP.GT.AND P4, PT, R0, 0x18, PT ;  /* 0x000000180000780c */ /* 0x000fe20003f84270 */
[----:B------:R-:W0:Y:S01]  /*5140*/  SHFL.BFLY PT, R2, R9, 0x1, 0x1f ;  /* 0x0c201f0009027f89 */ /* 0x000e2200000e0000 */
[----:B------:R-:W-:Y:S01]  /*5150*/  FSEL R163, R163, -INF , P5 ;  /* 0xff800000a3a37808 */ /* 0x000fe20002800000 */
[----:B------:R-:W-:-:S02]  /*5160*/  WARPGROUP.DEPBAR.LE gsb0, 0x0 ;  /* 0x00008000000079c5 */ /* 0x000fc40000010000 */
[----:B------:R-:W-:Y:S01]  /*5170*/  FMNMX.FTZ R14, R162, R13, !PT ;  /* 0x0000000da20e7209 */ /* 0x000fe20007810000 */
[----:B------:R-:W-:Y:S01]  /*5180*/  WARPGROUP.ARRIVE ;  /* 0x00000000000079c5 */ /* 0x000fe20000000000 */
[----:B------:R-:W-:Y:S02]  /*5190*/  ISETP.GT.AND P5, PT, R0, 0x19, PT ;  /* 0x000000190000780c */ /* 0x000fe40003fa4270 */
[----:B------:R-:W-:Y:S02]  /*51a0*/  FSEL R166, R166, -INF , P4 ;  /* 0xff800000a6a67808 */ /* 0x000fe40002000000 */
[----:B------:R-:W-:Y:S01]  /*51b0*/  FMNMX.FTZ R15, R163, R14, !PT ;  /* 0x0000000ea30f7209 */ /* 0x000fe20007810000 */
[----:B------:R-:W-:Y:S01]  /*51c0*/  QGMMA.64x256x32.F32.E4M3.E4M3 R24, R216, gdesc[UR4], R24, gsb0 ;  /* 0x03e00004d8187df3 */ /* 0x000fe20008000818 */
[----:B------:R-:W-:Y:S02]  /*51d0*/  ISETP.GT.AND P4, PT, R0, 0x20, PT ;  /* 0x000000200000780c */ /* 0x000fe40003f84270 */
[----:B------:R-:W-:-:S02]  /*51e0*/  FSEL R167, R167, -INF , P5 ;  /* 0xff800000a7a77808 */ /* 0x000fc40002800000 */
[----:B------:R-:W-:Y:S02]  /*51f0*/  FMNMX.FTZ R20, R166, R15, !PT ;  /* 0x0000000fa6147209 */ /* 0x000fe40007810000 */
[----:B------:R-:W-:Y:S02]  /*5200*/  ISETP.GT.AND P5, PT, R0, 0x21, PT ;  /* 0x000000210000780c */ /* 0x000fe40003fa4270 */
[----:B------:R-:W-:Y:S02]  /*5210*/  FSEL R170, R170, -INF , P4 ;  /* 0xff800000aaaa7808 */ /* 0x000fe40002000000 */
[----:B------:R-:W-:Y:S02]  /*5220*/  FMNMX.FTZ R15, R167, R20, !PT ;  /* 0x00000014a70f7209 */ /* 0x000fe40007810000 */
[----:B0-----:R-:W-:Y:S02]  /*5230*/  FMNMX.FTZ R2, R9, R2, !PT ;  /* 0x0000000209027209 */ /* 0x001fe40007810000 */
[----:B------:R-:W-:-:S02]  /*5240*/  ISETP.GT.AND P4, PT, R0, 0x28, PT ;  /* 0x000000280000780c */ /* 0x000fc40003f84270 */
[C---:B------:R-:W-:Y:S01]  /*5250*/  FSETP.NEU.FTZ.AND P3, PT, R2.reuse, -INF , PT ;  /* 0xff8000000200780b */ /* 0x040fe20003f7d000 */
[----:B------:R-:W-:-:S01]  /*5260*/  FFMA.FTZ R10, R2, R11, -8 ;  /* 0xc1000000020a7423 */ /* 0x000fc2000001000b */
[----:B------:R-:W-:Y:S02]  /*5270*/  FSEL R171, R171, -INF , P5 ;  /* 0xff800000abab7808 */ /* 0x000fe40002800000 */
[----:B------:R-:W-:Y:S02]  /*5280*/  FMNMX.FTZ R20, R170, R15, !PT ;  /* 0x0000000faa147209 */ /* 0x000fe40007810000 */
[----:B------:R-:W-:Y:S02]  /*5290*/  FSEL R8, R10, RZ, P3 ;  /* 0x000000ff0a087208 */ /* 0x000fe40001800000 */
[----:B------:R-:W-:Y:S02]  /*52a0*/  ISETP.GT.AND P5, PT, R0, 0x29, PT ;  /* 0x000000290000780c */ /* 0x000fe40003fa4270 */
[----:B------:R-:W-:Y:S01]  /*52b0*/  FSEL R174, R174, -INF , P4 ;  /* 0xff800000aeae7808 */ /* 0x000fe20002000000 */
[----:B------:R-:W-:-:S01]  /*52c0*/  FFMA.FTZ R152, R152, UR37, -R8 ;  /* 0x0000002598987c23 */ /* 0x000fc20008010808 */
[----:B------:R-:W-:Y:S01]  /*52d0*/  FMNMX.FTZ R21, R171, R20, !PT ;  /* 0x00000014ab157209 */ /* 0x000fe20007810000 */
[----:B------:R-:W-:-:S01]  /*52e0*/  FFMA.FTZ R10, R153, UR37, -R8 ;  /* 0x00000025990a7c23 */ /* 0x000fc20008010808 */
[C---:B------:R-:W-:Y:S01]  /*52f0*/  ISETP.GT.AND P4, PT, R0.reuse, 0x30, PT ;  /* 0x000000300000780c */ /* 0x040fe20003f84270 */
[----:B------:R0:W-:Y:S01]  /*5300*/  MUFU.EX2 R9, R152 ;  /* 0x0000009800097308 */ /* 0x0001e20000000800 */
[----:B------:R-:W-:Y:S01]  /*5310*/  FSEL R175, R175, -INF , P5 ;  /* 0xff800000afaf7808 */ /* 0x000fe20002800000 */
[--C-:B------:R-:W-:Y:S01]  /*5320*/  FFMA.FTZ R12, R157, UR37, -R8.reuse ;  /* 0x000000259d0c7c23 */ /* 0x100fe20008010808 */
[----:B------:R-:W-:Y:S01]  /*5330*/  ISETP.GT.AND P5, PT, R0, 0x31, PT ;  /* 0x000000310000780c */ /* 0x000fe20003fa4270 */
[--C-:B------:R-:W-:Y:S01]  /*5340*/  FFMA.FTZ R11, R156, UR37, -R8.reuse ;  /* 0x000000259c0b7c23 */ /* 0x100fe20008010808 */
[----:B------:R-:W-:Y:S01]  /*5350*/  FSEL R178, R178, -INF , P4 ;  /* 0xff800000b2b27808 */ /* 0x000fe20002000000 */
[--C-:B------:R-:W-:Y:S01]  /*5360*/  FFMA.FTZ R160, R160, UR37, -R8.reuse ;  /* 0x00000025a0a07c23 */ /* 0x100fe20008010808 */
[----:B------:R-:W-:Y:S01]  /*5370*/  ISETP.GT.AND P4, PT, R0, 0x38, PT ;  /* 0x000000380000780c */ /* 0x000fe20003f84270 */
[--C-:B------:R-:W-:Y:S01]  /*5380*/  FFMA.FTZ R14, R161, UR37, -R8.reuse ;  /* 0x00000025a10e7c23 */ /* 0x100fe20008010808 */
[----:B0-----:R-:W-:Y:S01]  /*5390*/  FMNMX.FTZ R152, R174, R21, !PT ;  /* 0x00000015ae987209 */ /* 0x001fe20007810000 */
[----:B------:R-:W-:Y:S01]  /*53a0*/  MUFU.EX2 R13, R160 ;  /* 0x000000a0000d7308 */ /* 0x000fe20000000800 */
[----:B------:R-:W-:Y:S01]  /*53b0*/  FSEL R179, R179, -INF , P5 ;  /* 0xff800000b3b37808 */ /* 0x000fe20002800000 */
[--C-:B------:R-:W-:Y:S01]  /*53c0*/  FFMA.FTZ R164, R164, UR37, -R8.reuse ;  /* 0x00000025a4a47c23 */ /* 0x100fe20008010808 */
[----:B------:R-:W-:Y:S01]  /*53d0*/  FMNMX.FTZ R21, R175, R152, !PT ;  /* 0x00000098af157209 */ /* 0x000fe20007810000 */
[--C-:B------:R-:W-:Y:S01]  /*53e0*/  FFMA.FTZ R20, R165, UR37, -R8.reuse ;  /* 0x00000025a5147c23 */ /* 0x100fe20008010808 */
[----:B------:R-:W-:Y:S01]  /*53f0*/  ISETP.GT.AND P5, PT, R0, 0x39, PT ;  /* 0x000000390000780c */ /* 0x000fe20003fa4270 */
[--C-:B------:R-:W-:Y:S01]  /*5400*/  FFMA.FTZ R168, R168, UR37, -R8.reuse ;  /* 0x00000025a8a87c23 */ /* 0x100fe20008010808 */
[----:B------:R-:W-:Y:S01]  /*5410*/  FMNMX.FTZ R152, R178, R21, !PT ;  /* 0x00000015b2987209 */ /* 0x000fe20007810000 */
[----:B------:R-:W-:Y:S01]  /*5420*/  MUFU.EX2 R15, R164 ;  /* 0x000000a4000f7308 */ /* 0x000fe20000000800 */
[----:B------:R-:W-:Y:S01]  /*5430*/  FSEL R182, R182, -INF , P4 ;  /* 0xff800000b6b67808 */ /* 0x000fe20002000000 */
[--C-:B------:R-:W-:Y:S01]  /*5440*/  FFMA.FTZ R177, R177, UR37, -R8.reuse ;  /* 0x00000025b1b17c23 */ /* 0x100fe20008010808 */
[----:B------:R-:W-:Y:S01]  /*5450*/  FMNMX.FTZ R153, R179, R152, !PT ;  /* 0x00000098b3997209 */ /* 0x000fe20007810000 */
[--C-:B------:R-:W-:Y:S01]  /*5460*/  FFMA.FTZ R152, R169, UR37, -R8.reuse ;  /* 0x00000025a9987c23 */ /* 0x100fe20008010808 */
[----:B------:R-:W-:Y:S01]  /*5470*/  ISETP.GT.AND P4, PT, R0, 0x40, PT ;  /* 0x000000400000780c */ /* 0x000fe20003f84270 */
[--C-:B------:R-:W-:Y:S01]  /*5480*/  FFMA.FTZ R169, R189, UR37, -R8.reuse ;  /* 0x00000025bda97c23 */ /* 0x100fe20008010808 */
[----:B------:R-:W-:Y:S01]  /*5490*/  FSEL R183, R183, -INF , P5 ;  /* 0xff800000b7b77808 */ /* 0x000fe20002800000 */
[----:B------:R-:W-:Y:S01]  /*54a0*/  MUFU.EX2 R21, R168 ;  /* 0x000000a800157308 */ /* 0x000fe20000000800 */
[----:B------:R-:W-:Y:S01]  /*54b0*/  FMNMX.FTZ R154, R182, R153, !PT ;  /* 0x00000099b69a7209 */ /* 0x000fe20007810000 */
[--C-:B------:R-:W-:Y:S01]  /*54c0*/  FFMA.FTZ R172, R172, UR37, -R8.reuse ;  /* 0x00000025acac7c23 */ /* 0x100fe20008010808 */
[----:B------:R-:W-:Y:S01]  /*54d0*/  ISETP.GT.AND P5, PT, R0, 0x41, PT ;  /* 0x000000410000780c */ /* 0x000fe20003fa4270 */
[--C-:B------:R-:W-:Y:S01]  /*54e0*/  FFMA.FTZ R181, R181, UR37, -R8.reuse ;  /* 0x00000025b5b57c23 */ /* 0x100fe20008010808 */
[----:B------:R-:W-:Y:S01]  /*54f0*/  FSEL R186, R186, -INF , P4 ;  /* 0xff800000baba7808 */ /* 0x000fe20002000000 */
[--C-:B------:R-:W-:Y:S01]  /*5500*/  FFMA.FTZ R185, R185, UR37, -R8.reuse ;  /* 0x00000025b9b97c23 */ /* 0x100fe20008010808 */
[----:B------:R-:W-:Y:S01]  /*5510*/  FMNMX.FTZ R153, R183, R154, !PT ;  /* 0x0000009ab7997209 */ /* 0x000fe20007810000 */
[----:B------:R-:W-:Y:S01]  /*5520*/  FFMA.FTZ R197, R197, UR37, -R8 ;  /* 0x00000025c5c57c23 */ /* 0x000fe20008010808 */
[----:B------:R-:W-:Y:S01]  /*5530*/  ISETP.GT.AND P4, PT, R0, 0x48, PT ;  /* 0x000000480000780c */ /* 0x000fe20003f84270 */
[----:B------:R-:W-:Y:S01]  /*5540*/  MUFU.EX2 R10, R10 ;  /* 0x0000000a000a7308 */ /* 0x000fe20000000800 */
[----:B------:R-:W-:-:S02]  /*5550*/  FSEL R187, R187, -INF , P5 ;  /* 0xff800000bbbb7808 */ /* 0x000fc40002800000 */
[----:B------:R-:W-:Y:S02]  /*5560*/  FMNMX.FTZ R154, R186, R153, !PT ;  /* 0x00000099ba9a7209 */ /* 0x000fe40007810000 */
[----:B------:R-:W-:Y:S02]  /*5570*/  ISETP.GT.AND P5, PT, R0, 0x49, PT ;  /* 0x000000490000780c */ /* 0x000fe40003fa4270 */
[----:B------:R-:W-:Y:S01]  /*5580*/  FSEL R190, R190, -INF , P4 ;  /* 0xff800000bebe7808 */ /* 0x000fe20002000000 */
[----:B------:R0:W-:Y:S01]  /*5590*/  MUFU.EX2 R153, R172 ;  /* 0x000000ac00997308 */ /* 0x0001e20000000800 */
[----:B------:R-:W-:Y:S01]  /*55a0*/  FMNMX.FTZ R157, R187, R154, !PT ;  /* 0x0000009abb9d7209 */ /* 0x000fe20007810000 */
[--C-:B------:R-:W-:Y:S01]  /*55b0*/  FFMA.FTZ R154, R173, UR37, -R8.reuse ;  /* 0x00000025ad9a7c23 */ /* 0x100fe20008010808 */
[----:B------:R-:W-:Y:S01]  /*55c0*/  ISETP.GT.AND P4, PT, R0, 0x50, PT ;  /* 0x000000500000780c */ /* 0x000fe20003f84270 */
[--C-:B------:R-:W-:Y:S01]  /*55d0*/  FFMA.FTZ R173, R193, UR37, -R8.reuse ;  /* 0x00000025c1ad7c23 */ /* 0x100fe20008010808 */
[----:B------:R-:W-:Y:S01]  /*55e0*/  FSEL R191, R191, -INF , P5 ;  /* 0xff800000bfbf7808 */ /* 0x000fe20002800000 */
[----:B------:R-:W-:Y:S01]  /*55f0*/  IMAD.U32 R193, RZ, RZ, UR37 ;  /* 0x00000025ffc17e24 */ /* 0x000fe2000f8e00ff */
[----:B------:R-:W-:Y:S01]  /*5600*/  FMNMX.FTZ R156, R190, R157, !PT ;  /* 0x0000009dbe9c7209 */ /* 0x000fe20007810000 */
[----:B------:R-:W-:Y:S01]  /*5610*/  MUFU.EX2 R11, R11 ;  /* 0x0000000b000b7308 */ /* 0x000fe20000000800 */
[----:B------:R-:W-:Y:S01]  /*5620*/  ISETP.GT.AND P5, PT, R0, 0x51, PT ;  /* 0x000000510000780c */ /* 0x000fe20003fa4270 */
[--C-:B0-----:R-:W-:Y:S01]  /*5630*/  FFMA.FTZ R172, R192, UR37, -R8.reuse ;  /* 0x00000025c0ac7c23 */ /* 0x101fe20008010808 */
[----:B------:R-:W-:Y:S01]  /*5640*/  FSEL R194, R194, -INF , P4 ;  /* 0xff800000c2c27808 */ /* 0x000fe20002000000 */
[--C-:B------:R-:W-:Y:S01]  /*5650*/  FFMA.FTZ R192, R212, UR37, -R8.reuse ;  /* 0x00000025d4c07c23 */ /* 0x100fe20008010808 */
[----:B------:R-:W-:Y:S01]  /*5660*/  FMNMX.FTZ R157, R191, R156, !PT ;  /* 0x0000009cbf9d7209 */ /* 0x000fe20007810000 */
[--C-:B------:R-:W-:Y:S01]  /*5670*/  FFMA.FTZ R156, R176, UR37, -R8.reuse ;  /* 0x00000025b09c7c23 */ /* 0x100fe20008010808 */
[----:B------:R-:W-:Y:S01]  /*5680*/  ISETP.GT.AND P4, PT, R0, 0x58, PT ;  /* 0x000000580000780c */ /* 0x000fe20003f84270 */
[----:B------:R-:W-:Y:S01]  /*5690*/  FFMA.FTZ R176, R196, UR37, -R8 ;  /* 0x00000025c4b07c23 */ /* 0x000fe20008010808 */
[----:B------:R-:W-:Y:S01]  /*56a0*/  FSEL R195, R195, -INF , P5 ;  /* 0xff800000c3c37808 */ /* 0x000fe20002800000 */
[----:B------:R-:W-:Y:S01]  /*56b0*/  MUFU.EX2 R12, R12 ;  /* 0x0000000c000c7308 */ /* 0x000fe20000000800 */
[----:B------:R-:W-:-:S02]  /*56c0*/  FMNMX.FTZ R160, R194, R157, !PT ;  /* 0x0000009dc2a07209 */ /* 0x000fc40007810000 */
[----:B------:R-:W-:Y:S02]  /*56d0*/  ISETP.GT.AND P5, PT, R0, 0x59, PT ;  /* 0x000000590000780c */ /* 0x000fe40003fa4270 */
[----:B------:R-:W-:Y:S02]  /*56e0*/  FSEL R198, R198, -INF , P4 ;  /* 0xff800000c6c67808 */ /* 0x000fe40002000000 */
[----:B------:R-:W-:Y:S01]  /*56f0*/  FMNMX.FTZ R157, R195, R160, !PT ;  /* 0x000000a0c39d7209 */ /* 0x000fe20007810000 */
[----:B------:R-:W-:Y:S01]  /*5700*/  MUFU.EX2 R14, R14 ;  /* 0x0000000e000e7308 */ /* 0x000fe20000000800 */
[----:B------:R-:W-:Y:S02]  /*5710*/  ISETP.GT.AND P4, PT, R0, 0x60, PT ;  /* 0x000000600000780c */ /* 0x000fe40003f84270 */
[----:B------:R-:W-:Y:S02]  /*5720*/  FSEL R199, R199, -INF , P5 ;  /* 0xff800000c7c77808 */ /* 0x000fe40002800000 */
[----:B------:R-:W-:-:S02]  /*5730*/  FMNMX.FTZ R160, R198, R157, !PT ;  /* 0x0000009dc6a07209 */ /* 0x000fc40007810000 */
[----:B------:R-:W-:Y:S01]  /*5740*/  ISETP.GT.AND P5, PT, R0, 0x61, PT ;  /* 0x000000610000780c */ /* 0x000fe20003fa4270 */
[----:B------:R-:W-:Y:S01]  /*5750*/  MUFU.EX2 R157, R177 ;  /* 0x000000b1009d7308 */ /* 0x000fe20000000800 */
[----:B------:R-:W-:Y:S02]  /*5760*/  FSEL R202, R202, -INF , P4 ;  /* 0xff800000caca7808 */ /* 0x000fe40002000000 */
[----:B------:R-:W-:Y:S01]  /*5770*/  FMNMX.FTZ R161, R199, R160, !PT ;  /* 0x000000a0c7a17209 */ /* 0x000fe20007810000 */
[----:B------:R-:W-:-:S01]  /*5780*/  FFMA.FTZ R160, R180, UR37, -R8 ;  /* 0x00000025b4a07c23 */ /* 0x000fc20008010808 */
[----:B------:R-:W-:Y:S01]  /*5790*/  ISETP.GT.AND P4, PT, R0, 0x68, PT ;  /* 0x000000680000780c */ /* 0x000fe20003f84270 */
[----:B------:R-:W-:-:S01]  /*57a0*/  FFMA.FTZ R180, R200, UR37, -R8 ;  /* 0x00000025c8b47c23 */ /* 0x000fc20008010808 */
        /* <DEDUP_REMOVED lines=11> */
[----:B------:R0:W-:Y:S01]  /*5860*/  MUFU.EX2 R161, R181 ;  /* 0x000000b500a17308 */ /* 0x0001e20000000800 */
[----:B------:R-:W-:Y:S02]  /*5870*/  FSEL R210, R210, -INF , P4 ;  /* 0xff800000d2d27808 */ /* 0x000fe40002000000 */
[----:B------:R-:W-:Y:S01]  /*5880*/  FMNMX.FTZ R165, R207, R164, !PT ;  /* 0x000000a4cfa57209 */ /* 0x000fe20007810000 */
[----:B------:R-:W-:-:S01]  /*5890*/  FFMA.FTZ R164, R184, UR37, -R8 ;  /* 0x00000025b8a47c23 */ /* 0x000fc20008010808 */
[----:B------:R-:W-:Y:S01]  /*58a0*/  ISETP.GT.AND P4, PT, R0, 0x78, PT ;  /* 0x000000780000780c */ /* 0x000fe20003f84270 */
[----:B------:R-:W-:-:S01]  /*58b0*/  FFMA.FTZ R184, R204, UR37, -R8 ;  /* 0x00000025ccb87c23 */ /* 0x000fc20008010808 */
[----:B------:R-:W-:Y:S01]  /*58c0*/  FSEL R211, R211, -INF , P5 ;  /* 0xff800000d3d37808 */ /* 0x000fe20002800000 */
[----:B------:R-:W-:Y:S01]  /*58d0*/  MUFU.EX2 R154, R154 ;  /* 0x0000009a009a7308 */ /* 0x000fe20000000800 */
[----:B------:R-:W-:Y:S01]  /*58e0*/  FMNMX.FTZ R168, R210, R165, !PT ;  /* 0x000000a5d2a87209 */ /* 0x000fe20007810000 */
[----:B0-----:R-:W-:Y:S01]  /*58f0*/  FFMA.FTZ R181, R201, UR37, -R8 ;  /* 0x00000025c9b57c23 */ /* 0x001fe20008010808 */
[----:B------:R-:W-:-:S02]  /*5900*/  ISETP.GT.AND P5, PT, R0, 0x79, PT ;  /* 0x000000790000780c */ /* 0x000fc40003fa4270 */
[----:B------:R-:W-:Y:S02]  /*5910*/  FSEL R214, R214, -INF , P4 ;  /* 0xff800000d6d67808 */ /* 0x000fe40002000000 */
[----:B------:R-:W-:Y:S01]  /*5920*/  FMNMX.FTZ R165, R211, R168, !PT ;  /* 0x000000a8d3a57209 */ /* 0x000fe20007810000 */
[--C-:B------:R-:W-:Y:S01]  /*5930*/  FFMA.FTZ R168, R188, UR37, -R8.reuse ;  /* 0x00000025bca87c23 */ /* 0x100fe20008010808 */
[----:B------:R-:W-:Y:S01]  /*5940*/  FSEL R215, R215, -INF , P5 ;  /* 0xff800000d7d77808 */ /* 0x000fe20002800000 */
[----:B------:R-:W-:Y:S01]  /*5950*/  FFMA.FTZ R188, R208, UR37, -R8 ;  /* 0x00000025d0bc7c23 */ /* 0x000fe20008010808 */
[----:B------:R-:W-:Y:S01]  /*5960*/  FMNMX.FTZ R0, R214, R165, !PT ;  /* 0x000000a5d6007209 */ /* 0x000fe20007810000 */
[----:B------:R-:W-:Y:S01]  /*5970*/  MUFU.EX2 R156, R156 ;  /* 0x0000009c009c7308 */ /* 0x000fe20000000800 */
[----:B------:R-:W-:Y:S02]  /*5980*/  FSEL R200, R2, RZ, P3 ;  /* 0x000000ff02c87208 */ /* 0x000fe40001800000 */
[----:B------:R-:W-:-:S03]  /*5990*/  FMNMX.FTZ R0, R215, R0, !PT ;  /* 0x00000000d7007209 */ /* 0x000fc60007810000 */
[----:B------:R-:W-:Y:S02]  /*59a0*/  FADD.FTZ R200, -R200, R5 ;  /* 0x00000005c8c87221 */ /* 0x000fe40000010100 */
[----:B------:R-:W0:Y:S01]  /*59b0*/  SHFL.BFLY PT, R177, R0, 0x2, 0x1f ;  /* 0x0c401f0000b17f89 */ /* 0x000e2200000e0000 */
[----:B------:R1:W-:Y:S01]  /*59c0*/  MUFU.EX2 R165, R185 ;  /* 0x000000b900a57308 */ /* 0x0003e20000000800 */
[----:B------:R-:W-:-:S07]  /*59d0*/  FMUL.FTZ R200, R200, UR37 ;  /* 0x00000025c8c87c20 */ /* 0x000fce0008410000 */
[----:B------:R-:W-:Y:S01]  /*59e0*/  MUFU.EX2 R160, R160 ;  /* 0x000000a000a07308 */ /* 0x000fe20000000800 */
[----:B-1----:R-:W-:-:S07]  /*59f0*/  FFMA.FTZ R185, R205, UR37, -R8 ;  /* 0x00000025cdb97c23 */ /* 0x002fce0008010808 */
[----:B------:R-:W-:Y:S01]  /*5a00*/  MUFU.EX2 R164, R164 ;  /* 0x000000a400a47308 */ /* 0x000fe20000000800 */
[----:B0-----:R-:W-:-:S07]  /*5a10*/  FMNMX.FTZ R189, R0, R177, !PT ;  /* 0x000000b100bd7209 */ /* 0x001fce0007810000 */
[----:B------:R-:W-:Y:S01]  /*5a20*/  MUFU.EX2 R168, R168 ;  /* 0x000000a800a87308 */ /* 0x000fe20000000800 */
[----:B------:R-:W0:Y:S07]  /*5a30*/  SHFL.BFLY PT, R0, R189, 0x1, 0x1f ;  /* 0x0c201f00bd007f89 */ /* 0x000e2e00000e0000 */
[----:B------:R-:W-:Y:S08]  /*5a40*/  MUFU.EX2 R177, R197 ;  /* 0x000000c500b17308 */ /* 0x000ff00000000800 */
[----:B------:R-:W-:Y:S08]  /*5a50*/  MUFU.EX2 R169, R169 ;  /* 0x000000a900a97308 */ /* 0x000ff00000000800 */
[----:B------:R-:W-:Y:S01]  /*5a60*/  MUFU.EX2 R172, R172 ;  /* 0x000000ac00ac7308 */ /* 0x000fe20000000800 */
[----:B0-----:R-:W-:Y:S01]  /*5a70*/  FMNMX.FTZ R0, R189, R0, !PT ;  /* 0x00000000bd007209 */ /* 0x001fe20007810000 */
[----:B------:R-:W-:-:S03]  /*5a80*/  FFMA.FTZ R189, R209, UR37, -R8 ;  /* 0x00000025d1bd7c23 */ /* 0x000fc60008010808 */
[C---:B------:R-:W-:Y:S01]  /*5a90*/  FSETP.NEU.FTZ.AND P4, PT, R0.reuse, -INF , PT ;  /* 0xff8000000000780b */ /* 0x040fe20003f9d000 */
[----:B------:R-:W-:-:S01]  /*5aa0*/  FFMA.FTZ R196, R0, R193, -8 ;  /* 0xc100000000c47423 */ /* 0x000fc200000100c1 */
[----:B------:R-:W-:Y:S01]  /*5ab0*/  FFMA.FTZ R193, R213, UR37, -R8 ;  /* 0x00000025d5c17c23 */ /* 0x000fe20008010808 */
[----:B------:R-:W-:Y:S03]  /*5ac0*/  MUFU.EX2 R173, R173 ;  /* 0x000000ad00ad7308 */ /* 0x000fe60000000800 */
[----:B------:R-:W-:-:S05]  /*5ad0*/  FSEL R8, R196, RZ, P4 ;  /* 0x000000ffc4087208 */ /* 0x000fca0002000000 */
[--C-:B------:R-:W-:Y:S01]  /*5ae0*/  FFMA.FTZ R196, R7, UR37, -R8.reuse ;  /* 0x0000002507c47c23 */ /* 0x100fe20008010808 */
[----:B------:R-:W-:-:S01]  /*5af0*/  FFMA.FTZ R7, R155, UR37, -R8 ;  /* 0x000000259b077c23 */ /* 0x000fc20008010808 */
        /* <DEDUP_REMOVED lines=22> */
[----:B------:R-:W0:Y:S08]  /*5c60*/  MUFU.EX2 R6, R200 ;  /* 0x000000c800067308 */ /* 0x000e300000000800 */
[----:B------:R-:W1:Y:S08]  /*5c70*/  MUFU.EX2 R179, R179 ;  /* 0x000000b300b37308 */ /* 0x000e700000000800 */
[----:B------:R-:W2:Y:S01]  /*5c80*/  MUFU.EX2 R7, R7 ;  /* 0x0000000700077308 */ /* 0x000ea20000000800 */
[----:B0-----:R-:W-:-:S01]  /*5c90*/  FFMA.FTZ R197, R6, R4, R9 ;  /* 0x0000000406c57223 */ /* 0x001fc20000010009 */
[----:B------:R-:W-:-:S03]  /*5ca0*/  WARPGROUP.DEPBAR.LE gsb0, 0x0 ;  /* 0x00008000000079c5 */ /* 0x000fc60000010000 */
[----:B------:R-:W-:-:S03]  /*5cb0*/  FADD.FTZ R200, R10, R197 ;  /* 0x000000c50ac87221 */ /* 0x000fc60000010000 */
[----:B------:R-:W0:Y:S01]  /*5cc0*/  MUFU.EX2 R155, R155 ;  /* 0x0000009b009b7308 */ /* 0x000e220000000800 */
[----:B-1----:R-:W-:-:S01]  /*5cd0*/  FFMA.FTZ R4, R179, R3, R196 ;  /* 0x00000003b3047223 */ /* 0x002fc200000100c4 */
[----:B------:R-:W-:-:S06]  /*5ce0*/  FADD.FTZ R3, R11, R200 ;  /* 0x000000c80b037221 */ /* 0x000fcc0000010000 */
        /* <DEDUP_REMOVED lines=8> */
[----:B------:R-:W-:Y:S01]  /*5d70*/  FADD.FTZ R4, R14, R3 ;  /* 0x000000030e047221 */ /* 0x000fe20000010000 */
[----:B------:R-:W-:-:S01]  /*5d80*/  FFMA.FTZ R191, R194, UR37, -R8 ;  /* 0x00000025c2bf7c23 */ /* 0x000fc20008010808 */
[----:B------:R-:W-:Y:S02]  /*5d90*/  FFMA.FTZ R194, R195, UR37, -R8 ;  /* 0x00000025c3c27c23 */ /* 0x000fe40008010808 */
[----:B------:R-:W-:-:S02]  /*5da0*/  FADD.FTZ R3, R15, R4 ;  /* 0x000000040f037221 */ /* 0x000fc40000010000 */
        /* <DEDUP_REMOVED lines=20> */
[----:B--2---:R-:W-:-:S01]  /*5ef0*/  FADD.FTZ R197, R171, R200 ;  /* 0x000000c8abc57221 */ /* 0x004fc20000010000 */
[----:B------:R-:W-:-:S04]  /*5f00*/  FADD.FTZ R200, R156, R3 ;  /* 0x000000039cc87221 */ /* 0x000fc80000010000 */
[----:B------:R-:W-:Y:S01]  /*5f10*/  FADD.FTZ R199, R157, R200 ;  /* 0x000000c89dc77221 */ /* 0x000fe20000010000 */
[----:B------:R-:W-:-:S01]  /*5f20*/  FFMA.FTZ R200, R203, UR37, -R8 ;  /* 0x00000025cbc87c23 */ /* 0x000fc20008010808 */
[----:B------:R-:W2:Y:S01]  /*5f30*/  MUFU.EX2 R178, R178 ;  /* 0x000000b200b27308 */ /* 0x000ea20000000800 */
[----:B0-----:R-:W-:-:S01]  /*5f40*/  FADD.FTZ R4, R174, R197 ;  /* 0x000000c5ae047221 */ /* 0x001fc20000010000 */
[----:B------:R-:W-:Y:S01]  /*5f50*/  FFMA.FTZ R197, R202, UR37, -R8 ;  /* 0x00000025cac57c23 */ /* 0x000fe20008010808 */
[----:B------:R-:W-:-:S01]  /*5f60*/  FADD.FTZ R202, R160, R199 ;  /* 0x000000c7a0ca7221 */ /* 0x000fc20000010000 */
[----:B------:R-:W-:-:S03]  /*5f70*/  FFMA.FTZ R199, R206, UR37, -R8 ;  /* 0x00000025cec77c23 */ /* 0x000fc60008010808 */
[----:B------:R-:W-:Y:S01]  /*5f80*/  FADD.FTZ R201, R161, R202 ;  /* 0x000000caa1c97221 */ /* 0x000fe20000010000 */
[----:B------:R-:W0:Y:S01]  /*5f90*/  MUFU.EX2 R5, R5 ;  /* 0x0000000500057308 */ /* 0x000e220000000800 */
[----:B-1----:R-:W-:-:S02]  /*5fa0*/  FADD.FTZ R3, R175, R4 ;  /* 0x00000004af037221 */ /* 0x002fc40000010000 */
[----:B------:R-:W-:-:S04]  /*5fb0*/  FADD.FTZ R202, R164, R201 ;  /* 0x000000c9a4ca7221 */ /* 0x000fc80000010000 */
[----:B------:R-:W-:Y:S01]  /*5fc0*/  FADD.FTZ R201, R165, R202 ;  /* 0x000000caa5c97221 */ /* 0x000fe20000010000 */
[----:B------:R-:W1:Y:S01]  /*5fd0*/  MUFU.EX2 R182, R182 ;  /* 0x000000b600b67308 */ /* 0x000e620000000800 */
[----:B--2---:R-:W-:-:S01]  /*5fe0*/  FADD.FTZ R4, R178, R3 ;  /* 0x00000003b2047221 */ /* 0x004fc20000010000 */
[----:B------:R-:W-:Y:S01]  /*5ff0*/  FFMA.FTZ R202, R207, UR37, -R8 ;  /* 0x00000025cfca7c23 */ /* 0x000fe20008010808 */
[----:B------:R-:W-:-:S01]  /*6000*/  FADD.FTZ R204, R168, R201 ;  /* 0x000000c9a8cc7221 */ /* 0x000fc20000010000 */
[----:B------:R-:W-:Y:S02]  /*6010*/  IMAD.U32 R207, RZ, RZ, UR54 ;  /* 0x00000036ffcf7e24 */ /* 0x000fe4000f8e00ff */
[----:B------:R-:W-:-:S01]  /*6020*/  FFMA.FTZ R201, R210, UR37, -R8 ;  /* 0x00000025d2c97c23 */ /* 0x000fc20008010808 */
[----:B------:R-:W-:Y:S01]  /*6030*/  FADD.FTZ R203, R169, R204 ;  /* 0x000000cca9cb7221 */ /* 0x000fe20000010000 */
[----:B------:R-:W2:Y:S01]  /*6040*/  MUFU.EX2 R183, R183 ;  /* 0x000000b700b77308 */ /* 0x000ea20000000800 */
[----:B0-----:R-:W-:-:S01]  /*6050*/  FADD.FTZ R3, R5, R4 ;  /* 0x0000000405037221 */ /* 0x001fc20000010000 */
[----:B------:R-:W-:Y:S01]  /*6060*/  @!P1 LEA R207, R207, UR41, 0x3 ;  /* 0x00000029cfcf9c11 */ /* 0x000fe2000f8e18ff */
[----:B------:R-:W-:-:S04]  /*6070*/  FADD.FTZ R204, R172, R203 ;  /* 0x000000cbaccc7221 */ /* 0x000fc80000010000 */
[----:B------:R-:W-:Y:S01]  /*6080*/  FADD.FTZ R205, R173, R204 ;  /* 0x000000ccadcd7221 */ /* 0x000fe20000010000 */
        /* <DEDUP_REMOVED lines=11> */
[----:B------:R-:W-:-:S05]  /*6140*/  IADD3 R3, -R231, 0xb, RZ ;  /* 0x0000000be7037810 */ /* 0x000fca0007ffe1ff */
[----:B------:R2:W-:Y:S06]  /*6150*/  BAR.ARV R3, 0x100 ;  /* 0x000400030000751d */ /* 0x0005ec0000002000 */
[----:B------:R-:W3:Y:S01]  /*6160*/  MUFU.EX2 R176, R176 ;  /* 0x000000b000b07308 */ /* 0x000ee20000000800 */
[----:B0-----:R-:W-:-:S01]  /*6170*/  FADD.FTZ R203, R191, R4 ;  /* 0x00000004bfcb7221 */ /* 0x001fc20000010000 */
[----:B--2---:R-:W-:-:S03]  /*6180*/  @!P1 VIADD R3, R207, 0x38840 ;  /* 0x00038840cf039836 */ /* 0x004fc60000000000 */
[----:B-1----:R-:W-:Y:S02]  /*6190*/  FADD.FTZ R4, R194, R203 ;  /* 0x000000cbc2047221 */ /* 0x002fe40000010000 */
[----:B------:R-:W-:Y:S01]  /*61a0*/  @!P1 PRMT R3, RZ, 0x654, R3 ;  /* 0x00000654ff039816 */ /* 0x000fe20000000003 */
[----:B------:R-:W0:Y:S03]  /*61b0*/  MUFU.EX2 R195, R195 ;  /* 0x000000c300c37308 */ /* 0x000e260000000800 */
[----:B------:R1:W-:Y:S05]  /*61c0*/  @!P1 SYNCS.ARRIVE.TRANS64.RED.A1T0 RZ, [R3+URZ], RZ ;  /* 0x000000ff03ff99a7 */ /* 0x0003ea000810043f */
[----:B------:R-:W2:Y:S01]  /*61d0*/  MUFU.EX2 R198, R198 ;  /* 0x000000c600c67308 */ /* 0x000ea20000000800 */
[----:B---3--:R-:W-:-:S04]  /*61e0*/  FADD.FTZ R206, R176, R205 ;  /* 0x000000cdb0ce7221 */ /* 0x008fc80000010000 */
[----:B------:R-:W-:-:S03]  /*61f0*/  FADD.FTZ R205, R177, R206 ;  /* 0x000000ceb1cd7221 */ /* 0x000fc60000010000 */
[----:B------:R-:W3:Y:S01]  /*6200*/  MUFU.EX2 R180, R180 ;  /* 0x000000b400b47308 */ /* 0x000ee20000000800 */
[----:B0-----:R-:W-:-:S07]  /*6210*/  FADD.FTZ R203, R195, R4 ;  /* 0x00000004c3cb7221 */ /* 0x001fce0000010000 */
[----:B------:R-:W0:Y:S01]  /*6220*/  MUFU.EX2 R197, R197 ;  /* 0x000000c500c57308 */ /* 0x000e220000000800 */
[----:B--2---:R-:W-:-:S01]  /*6230*/  FADD.FTZ R4, R198, R203 ;  /* 0x000000cbc6047221 */ /* 0x004fc20000010000 */
[--C-:B------:R-:W-:Y:S01]  /*6240*/  FFMA.FTZ R203, R214, UR37, -R8.reuse ;  /* 0x00000025d6cb7c23 */ /* 0x100fe20008010808 */
[----:B------:R-:W-:-:S05]  /*6250*/  FFMA.FTZ R8, R215, UR37, -R8 ;  /* 0x00000025d7087c23 */ /* 0x000fca0008010808 */
[----:B------:R-:W2:Y:S01]  /*6260*/  MUFU.EX2 R181, R181 ;  /* 0x000000b500b57308 */ /* 0x000ea20000000800 */
[----:B---3--:R-:W-:-:S07]  /*6270*/  FADD.FTZ R206, R180, R205 ;  /* 0x000000cdb4ce7221 */ /* 0x008fce0000010000 */
[----:B------:R-:W3:Y:S01]  /*6280*/  MUFU.EX2 R200, R200 ;  /* 0x000000c800c87308 */ /* 0x000ee20000000800 */
[----:B0-----:R-:W-:-:S07]  /*6290*/  FADD.FTZ R205, R197, R4 ;  /* 0x00000004c5cd7221 */ /* 0x001fce0000010000 */
[----:B------:R-:W0:Y:S01]  /*62a0*/  MUFU.EX2 R184, R184 ;  /* 0x000000b800b87308 */ /* 0x000e220000000800 */
[----:B--2---:R-:W-:-:S07]  /*62b0*/  FADD.FTZ R207, R181, R206 ;  /* 0x000000ceb5cf7221 */ /* 0x004fce0000010000 */
[----:B------:R-:W2:Y:S01]  /*62c0*/  MUFU.EX2 R199, R199 ;  /* 0x000000c700c77308 */ /* 0x000ea20000000800 */
[----:B---3--:R-:W-:-:S07]  /*62d0*/  FADD.FTZ R4, R200, R205 ;  /* 0x000000cdc8047221 */ /* 0x008fce0000010000 */
        /* <DEDUP_REMOVED lines=24> */
.L_x_1967:
[----:B------:R-:W-:Y:S01]  /*6460*/  UISETP.GT.AND UP1, UPT, UR53, UR52, UPT ;  /* 0x000000343500728c */ /* 0x000fe2000bf24270 */
[----:B------:R-:W-:Y:S01]  /*6470*/  F2FP.SATFINITE.E4M3.F32.PACK_AB_MERGE_C R5, R182, R5, RZ ;  /* 0x00000005b605723e */ /* 0x000fe200048070ff */
[----:B------:R-:W-:Y:S01]  /*6480*/  ULEA UR6, UR55, UR41, 0x3 ;  /* 0x0000002937067291 */ /* 0x000fe2000f8e183f */
[----:B------:R-:W-:Y:S01]  /*6490*/  F2FP.SATFINITE.E4M3.F32.PACK_AB_MERGE_C R11, R12, R11, RZ ;  /* 0x0000000b0c0b723e */ /* 0x000fe200048070ff */
[----:B------:R-:W-:Y:S01]  /*64a0*/  UIADD3 UR53, UR53, -0x1, URZ ;  /* 0xffffffff35357890 */ /* 0x000fe2000fffe03f */
[----:B------:R-:W-:Y:S01]  /*64b0*/  F2FP.SATFINITE.E4M3.F32.PACK_AB_MERGE_C R155, R158, R155, RZ ;  /* 0x0000009b9e9b723e */ /* 0x000fe200048070ff */
[----:B------:R-:W-:Y:S01]  /*64c0*/  UIADD3 UR6, UR6, 0x38860, URZ ;  /* 0x0003886006067890 */ /* 0x000fe2000fffe03f */
[----:B------:R-:W-:Y:S01]  /*64d0*/  PLOP3.LUT P3, PT, PT, PT, UP1, 0x80, 0x0 ;  /* 0x000000000000781c */ /* 0x000fe20003f6f018 */
[----:B------:R-:W-:Y:S01]  /*64e0*/  UMOV UR56, UR44 ;  /* 0x0000002c00387c82 */ /* 0x000fe20008000000 */
[----:B------:R-:W-:Y:S01]  /*64f0*/  F2FP.SATFINITE.E4M3.F32.PACK_AB_MERGE_C R15, R20, R15, RZ ;  /* 0x0000000f140f723e */ /* 0x000fe200048070ff */
[----:B------:R-:W-:Y:S01]  /*6500*/  UPRMT UR6, UR40, 0x654, UR6 ;  /* 0x0000065428067896 */ /* 0x000fe20008000006 */
[----:B------:R-:W-:Y:S01]  /*6510*/  F2FP.SATFINITE.E4M3.F32.PACK_AB_MERGE_C R163, R166, R163, RZ ;  /* 0x000000a3a6a3723e */ /* 0x000fe200048070ff */
[----:B------:R-:W-:Y:S01]  /*6520*/  UMOV UR55, UR54 ;  /* 0x0000003600377c82 */ /* 0x000fe20008000000 */
[----:B------:R-:W-:Y:S01]  /*6530*/  F2FP.SATFINITE.E4M3.F32.PACK_AB_MERGE_C R153, R154, R153, RZ ;  /* 0x000000999a99723e */ /* 0x000fe200048070ff */
[-C--:B------:R-:W-:Y:S01]  /*6540*/  FMUL.FTZ R24, R24, R6.reuse ;  /* 0x0000000618187220 */ /* 0x080fe20000410000 */
        /* <DEDUP_REMOVED lines=158> */
.L_x_1958:
[----:B------:R-:W-:-:S13]  /*6f30*/  ISETP.LE.AND P2, PT, RZ, UR53, PT ;  /* 0x00000035ff007c0c */ /* 0x000fda000bf43270 */
[----:B------:R-:W-:Y:S05]  /*6f40*/  @!P2 BRA `(.L_x_1969) ;  /* 0x0000002000c0a947 */ /* 0x000fea0003800000 */
[----:B------:R-:W-:Y:S01]  /*6f50*/  IMAD.MOV.U32 R7, RZ, RZ, R0 ;  /* 0x000000ffff077224 */ /* 0x000fe200078e0000 */
[----:B------:R-:W-:Y:S01]  /*6f60*/  UMOV UR52, UR44 ;  /* 0x0000002c00347c82 */ /* 0x000fe20008000000 */
[----:B------:R-:W-:Y:S01]  /*6f70*/  IMAD.MOV.U32 R5, RZ, RZ, R2 ;  /* 0x000000ffff057224 */ /* 0x000fe200078e0002 */
[----:B------:R-:W-:-:S06]  /*6f80*/  UMOV UR50, UR51 ;  /* 0x0000003300327c82 */ /* 0x000fcc0008000000 */
.L_x_1979:
        /* <DEDUP_REMOVED lines=9> */
.L_x_1971:
[----:B------:R-:W-:Y:S01]  /*7020*/  ULEA UR6, UR51, UR41, 0x3 ;  /* 0x0000002933067291 */ /* 0x000fe2000f8e183f */
[----:B------:R-:W-:-:S05]  /*7030*/  IMAD.U32 R0, RZ, RZ, UR44 ;  /* 0x0000002cff007e24 */ /* 0x000fca000f8e00ff */
[----:B------:R-:W-:-:S04]  /*7040*/  SHF.L.U32 R0, R0, 0x1f, RZ ;  /* 0x0000001f00007819 */ /* 0x000fc800000006ff */
[----:B------:R0:W1:Y:S01]  /*7050*/  SYNCS.PHASECHK.TRANS64.TRYWAIT P2, [UR6+0x38830], R0 ;  /* 0x03883000ff0075a7 */ /* 0x0000620008040146 */
[----:B------:R-:W-:Y:S05]  /*7060*/  @!P0 BRA `(.L_x_1972) ;  /* 0x0000000000048947 */ /* 0x000fea0003800000 */
[----:B------:R-:W-:Y:S01]  /*7070*/  BPT.TRAP 0x1 ;  /* 0x000000040000795c */ /* 0x000fe20000300000 */
.L_x_1972:
[----:B-1----:R-:W-:Y:S05]  /*7080*/  @P2 BRA `(.L_x_1970) ;  /* 0x0000000000082947 */ /* 0x002fea0003800000 */
[----:B------:R-:W1:Y:S02]  /*7090*/  SYNCS.PHASECHK.TRANS64.TRYWAIT P2, [UR6+0x38830], R0 ;  /* 0x03883000ff0075a7 */ /* 0x000e640008040146 */
[----:B-1----:R-:W-:Y:S05]  /*70a0*/  @!P2 BRA `(.L_x_1973) ;  /* 0x000000ac00fca947 */ /* 0x002fea0003800000 */
.L_x_1970:
[----:B------:R-:W2:Y:S01]  /*70b0*/  S2R R2, SR_TID.X ;  /* 0x0000000000027919 */ /* 0x000ea20000002100 */
        /* <DEDUP_REMOVED lines=46> */
.L_x_1975:
[----:B------:R-:W-:Y:S01]  /*73a0*/  ULEA UR6, UR50, UR41, 0x3 ;  /* 0x0000002932067291 */ /* 0x000fe2000f8e183f */
[----:B------:R-:W-:-:S05]  /*73b0*/  IMAD.U32 R0, RZ, RZ, UR52 ;  /* 0x00000034ff007e24 */ /* 0x000fca000f8e00ff */
[----:B------:R-:W-:-:S04]  /*73c0*/  SHF.L.U32 R0, R0, 0x1f, RZ ;  /* 0x0000001f00007819 */ /* 0x000fc800000006ff */
[----:B------:R0:W1:Y:S01]  /*73d0*/  SYNCS.PHASECHK.TRANS64.TRYWAIT P2, [UR6+0x38850], R0 ;  /* 0x03885000ff0075a7 */ /* 0x0000620008040146 */
[----:B------:R-:W-:Y:S05]  /*73e0*/  @!P0 BRA `(.L_x_1976) ;  /* 0x0000000000048947 */ /* 0x000fea0003800000 */
[----:B------:R-:W-:Y:S01]  /*73f0*/  BPT.TRAP 0x1 ;  /* 0x000000040000795c */ /* 0x000fe20000300000 */
.L_x_1976:
[----:B-1----:R-:W-:Y:S05]  /*7400*/  @P2 BRA `(.L_x_1974) ;  /* 0x0000000000082947 */ /* 0x002fea0003800000 */
[----:B------:R-:W1:Y:S02]  /*7410*/  SYNCS.PHASECHK.TRANS64.TRYWAIT P2, [UR6+0x38850], R0 ;  /* 0x03885000ff0075a7 */ /* 0x000e640008040146 */
[----:B-1----:R-:W-:Y:S05]  /*7420*/  @!P2 BRA `(.L_x_1977) ;  /* 0x000000ac0034a947 */ /* 0x002fea0003800000 */
.L_x_1974:
[----:B------:R-:W-:Y:S01]  /*7430*/  UIADD3 UR6, UR41, 0x400, URZ ;  /* 0x0000040029067890 */ /* 0x000fe2000fffe03f */
[----:B------:R-:W-:Y:S01]  /*7440*/  WARPGROUP.ARRIVE ;  /* 0x00000000000079c5 */ /* 0x000fe20000000000 */
[----:B------:R-:W-:Y:S01]  /*7450*/  UMOV UR7, 0x40000040 ;  /* 0x4000004000077882 */ /* 0x000fe20000000000 */
[----:B01----:R-:W-:Y:S01]  /*7460*/  FMNMX.FTZ R0, R152, R5, !PT ;  /* 0x0000000598007209 */ /* 0x003fe20007810000 */
[----:B------:R-:W-:Y:S01]  /*7470*/  USHF.R.U32.HI UR6, URZ, 0x4, UR6 ;  /* 0x000000043f067899 */ /* 0x000fe20008011606 */
[----:B------:R-:W-:Y:S02]  /*7480*/  IMAD.U32 R13, RZ, RZ, UR37 ;  /* 0x00000025ff0d7e24 */ /* 0x000fe4000f8e00ff */
        /* <DEDUP_REMOVED lines=79> */
[----:B------:R-:W-:-:S01]  /*7980*/  FADD.FTZ R6, -R0, R7 ;  /* 0x0000000700067221 */ /* 0x000fc20000010100 */
[----:B------:R-:W-:Y:S01]  /*7990*/  FFMA.FTZ R7, R2, R13, -8 ;  /* 0xc100000002077423 */ /* 0x000fe2000001000d */
[----:B------:R-:W-:Y:S02]  /*79a0*/  FMUL.FTZ R5, R5, UR37 ;  /* 0x0000002505057c20 */ /* 0x000fe40008410000 */
[----:B------:R-:W-:Y:S01]  /*79b0*/  FMUL.FTZ R6, R6, UR37 ;  /* 0x0000002506067c20 */ /* 0x000fe20008410000 */
[----:B------:R-:W-:-:S01]  /*79c0*/  FFMA.FTZ R9, R153, UR37, -R7 ;  /* 0x0000002599097c23 */ /* 0x000fc20008010807 */
[--C-:B------:R-:W-:Y:S01]  /*79d0*/  FFMA.FTZ R153, R173, UR37, -R7.reuse ;  /* 0x00000025ad997c23 */ /* 0x100fe20008010807 */
[----:B------:R-:W-:-:S01]  /*79e0*/  FFMA.FTZ R173, R193, UR37, -R7 ;  /* 0x00000025c1ad7c23 */ /* 0x000fc20008010807 */
[----:B------:R-:W-:-:S02]  /*79f0*/  IMAD.U32 R193, RZ, RZ, UR37 ;  /* 0x00000025ffc17e24 */ /* 0x000fc4000f8e00ff */
        /* <DEDUP_REMOVED lines=9> */
[--C-:B------:R-:W-:Y:S01]  /*7a90*/  FFMA.FTZ R155, R158, UR37, -R193.reuse ;  /* 0x000000259e9b7c23 */ /* 0x100fe200080108c1 */
        /* <DEDUP_REMOVED lines=29> */
[----:B------:R-:W-:Y:S01]  /*7c70*/  FFMA.FTZ R21, R169, UR37, -R7 ;  /* 0x00000025a9157c23 */ /* 0x000fe20008010807 */
        /* <DEDUP_REMOVED lines=11> */
[--C-:B------:R-:W-:Y:S01]  /*7d30*/  FFMA.FTZ R169, R189, UR37, -R7.reuse ;  /* 0x00000025bda97c23 */ /* 0x100fe20008010807 */
[----:B------:R-:W-:-:S01]  /*7d40*/  FFMA.FTZ R172, R192, UR37, -R7 ;  /* 0x00000025c0ac7c23 */ /* 0x000fc20008010807 */
[----:B------:R-:W1:Y:S01]  /*7d50*/  MUFU.EX2 R10, R10 ;  /* 0x0000000a000a7308 */ /* 0x000e620000000800 */
[----:B0-----:R-:W-:-:S01]  /*7d60*/  FADD.FTZ R201, R9, R4 ;  /* 0x0000000409c97221 */ /* 0x001fc20000010000 */
[--C-:B------:R-:W-:Y:S01]  /*7d70*/  FFMA.FTZ R184, R204, UR37, -R7.reuse ;  /* 0x00000025ccb87c23 */ /* 0x100fe20008010807 */
[----:B------:R-:W-:-:S01]  /*7d80*/  FFMA.FTZ R185, R205, UR37, -R7 ;  /* 0x00000025cdb97c23 */ /* 0x000fc20008010807 */
[--C-:B------:R-:W-:Y:S01]  /*7d90*/  FFMA.FTZ R188, R208, UR37, -R7.reuse ;  /* 0x00000025d0bc7c23 */ /* 0x100fe20008010807 */
[----:B------:R-:W-:-:S01]  /*7da0*/  FFMA.FTZ R189, R209, UR37, -R7 ;  /* 0x00000025d1bd7c23 */ /* 0x000fc20008010807 */
[--C-:B------:R-:W-:Y:S01]  /*7db0*/  FFMA.FTZ R192, R212, UR37, -R7.reuse ;  /* 0x00000025d4c07c23 */ /* 0x100fe20008010807 */
[----:B------:R-:W-:-:S01]  /*7dc0*/  FFMA.FTZ R7, R213, UR37, -R7 ;  /* 0x00000025d5077c23 */ /* 0x000fc20008010807 */
[----:B------:R-:W0:Y:S01]  /*7dd0*/  MUFU.EX2 R155, R155 ;  /* 0x0000009b009b7308 */ /* 0x000e220000000800 */
[----:B--2---:R-:W-:-:S07]  /*7de0*/  FADD.FTZ R4, R154, R3 ;  /* 0x000000039a047221 */ /* 0x004fce0000010000 */
[----:B------:R-:W2:Y:S01]  /*7df0*/  MUFU.EX2 R11, R11 ;  /* 0x0000000b000b7308 */ /* 0x000ea20000000800 */
[----:B-1----:R-:W-:-:S07]  /*7e00*/  FADD.FTZ R196, R10, R201 ;  /* 0x000000c90ac47221 */ /* 0x002fce0000010000 */
[----:B------:R-:W1:Y:S01]  /*7e10*/  MUFU.EX2 R158, R158 ;  /* 0x0000009e009e7308 */ /* 0x000e620000000800 */
[----:B0-----:R-:W-:-:S07]  /*7e20*/  FADD.FTZ R3, R155, R4 ;  /* 0x000000049b037221 */ /* 0x001fce0000010000 */
[----:B------:R-:W0:Y:S01]  /*7e30*/  MUFU.EX2 R12, R12 ;  /* 0x0000000c000c7308 */ /* 0x000e220000000800 */
[----:B------:R-:W-:Y:S02]  /*7e40*/  WARPGROUP.DEPBAR.LE gsb0, 0x0 ;  /* 0x00008000000079c5 */ /* 0x000fe40000010000 */
[----:B------:R-:W-:Y:S01]  /*7e50*/  WARPGROUP.ARRIVE ;  /* 0x00000000000079c5 */ /* 0x000fe20000000000 */
[----:B--2---:R-:W-:-:S05]  /*7e60*/  FADD.FTZ R201, R11, R196 ;  /* 0x000000c40bc97221 */ /* 0x004fca0000010000 */
[----:B------:R-:W2:Y:S01]  /*7e70*/  S2R R231, SR_TID.X ;  /* 0x0000000000e77919 */ /* 0x000ea20000002100 */
[----:B------:R-:W3:Y:S01]  /*7e80*/  MUFU.EX2 R159, R159 ;  /* 0x0000009f009f7308 */ /* 0x000ee20000000800 */
[----:B------:R-:W-:Y:S01]  /*7e90*/  QGMMA.64x256x32.F32.E4M3.E4M3 R24, R224, gdesc[UR4], R24, gsb0 ;  /* 0x03e00004e0187df3 */ /* 0x000fe20008000818 */
[----:B------:R-:W-:Y:S01]  /*7ea0*/  UIADD3 UR6, UR10, 0x4, URZ ;  /* 0x000000040a067890 */ /* 0x000fe2000fffe03f */
[----:B-1----:R-:W-:Y:S01]  /*7eb0*/  FADD.FTZ R4, R158, R3 ;  /* 0x000000039e047221 */ /* 0x002fe20000010000 */
[----:B------:R-:W-:-:S04]  /*7ec0*/  UMOV UR7, 0x40000040 ;  /* 0x4000004000077882 */ /* 0x000fc80000000000 */
[----:B------:R-:W1:Y:S01]  /*7ed0*/  MUFU.EX2 R13, R13 ;  /* 0x0000000d000d7308 */ /* 0x000e620000000800 */
[----:B0-----:R-:W-:-:S07]  /*7ee0*/  FADD.FTZ R194, R12, R201 ;  /* 0x000000c90cc27221 */ /* 0x001fce0000010000 */
[----:B------:R-:W0:Y:S01]  /*7ef0*/  MUFU.EX2 R162, R162 ;  /* 0x000000a200a27308 */ /* 0x000e220000000800 */
[----:B---3--:R-:W-:-:S07]  /*7f00*/  FADD.FTZ R3, R159, R4 ;  /* 0x000000049f037221 */ /* 0x008fce0000010000 */
[----:B------:R-:W3:Y:S01]  /*7f10*/  MUFU.EX2 R14, R14 ;  /* 0x0000000e000e7308 */ /* 0x000ee20000000800 */
[----:B-1----:R-:W-:-:S01]  /*7f20*/  FADD.FTZ R201, R13, R194 ;  /* 0x000000c20dc97221 */ /* 0x002fc20000010000 */
[--C-:B------:R-:W-:Y:S01]  /*7f30*/  FFMA.FTZ R194, R195, UR37, -R193.reuse ;  /* 0x00000025c3c27c23 */ /* 0x100fe200080108c1 */
[----:B------:R-:W-:-:S01]  /*7f40*/  FFMA.FTZ R195, R198, UR37, -R193 ;  /* 0x00000025c6c37c23 */ /* 0x000fc200080108c1 */
[----:B--2---:R-:W-:-:S04]  /*7f50*/  SHF.R.U32.HI R231, RZ, 0x7, R231 ;  /* 0x00000007ffe77819 */ /* 0x004fc800000116e7 */
[----:B------:R-:W1:Y:S01]  /*7f60*/  MUFU.EX2 R163, R163 ;  /* 0x000000a300a37308 */ /* 0x000e620000000800 */
[----:B0-----:R-:W-:-:S07]  /*7f70*/  FADD.FTZ R4, R162, R3 ;  /* 0x00000003a2047221 */ /* 0x001fce0000010000 */
        /* <DEDUP_REMOVED lines=14> */
[----:B------:R-:W-:-:S06]  /*8060*/  FFMA.FTZ R196, R199, UR37, -R193 ;  /* 0x00000025c7c47c23 */ /* 0x000fcc00080108c1 */
        /* <DEDUP_REMOVED lines=8> */
[----:B------:R-:W-:-:S06]  /*80f0*/  FFMA.FTZ R198, R202, UR37, -R193 ;  /* 0x00000025cac67c23 */ /* 0x000fcc00080108c1 */
        /* <DEDUP_REMOVED lines=17> */
[----:B------:R-:W-:Y:S01]  /*8210*/  FFMA.FTZ R200, R206, UR37, -R193 ;  /* 0x00000025cec87c23 */ /* 0x000fe200080108c1 */
[----:B------:R-:W-:-:S05]  /*8220*/  IADD3 R206, -R231, 0xb, RZ ;  /* 0x0000000be7ce7810 */ /* 0x000fca0007ffe1ff */
[----:B------:R-:W2:Y:S01]  /*8230*/  MUFU.EX2 R183, R183 ;  /* 0x000000b700b77308 */ /* 0x000ea20000000800 */
[----:B-1----:R-:W-:-:S07]  /*8240*/  FADD.FTZ R4, R182, R3 ;  /* 0x00000003b6047221 */ /* 0x002fce0000010000 */
[----:B------:R-:W1:Y:S01]  /*8250*/  MUFU.EX2 R165, R165 ;  /* 0x000000a500a57308 */ /* 0x000e620000000800 */
[----:B0-----:R-:W-:-:S01]  /*8260*/  FADD.FTZ R202, R164, R201 ;  /* 0x000000c9a4ca7221 */ /* 0x001fc20000010000 */
[----:B------:R-:W-:Y:S01]  /*8270*/  FFMA.FTZ R201, R207, UR37, -R193 ;  /* 0x00000025cfc97c23 */ /* 0x000fe200080108c1 */
[----:B------:R-:W-:-:S05]  /*8280*/  IMAD.U32 R207, RZ, RZ, UR51 ;  /* 0x00000033ffcf7e24 */ /* 0x000fca000f8e00ff */
[----:B------:R-:W0:Y:S01]  /*8290*/  MUFU.EX2 R186, R186 ;  /* 0x000000ba00ba7308 */ /* 0x000e220000000800 */
[----:B--2---:R-:W-:-:S01]  /*82a0*/  FADD.FTZ R3, R183, R4 ;  /* 0x00000004b7037221 */ /* 0x004fc20000010000 */
[----:B------:R-:W-:-:S06]  /*82b0*/  @!P1 LEA R207, R207, UR41, 0x3 ;  /* 0x00000029cfcf9c11 */ /* 0x000fcc000f8e18ff */
        /* <DEDUP_REMOVED lines=10> */
[----:B------:R-:W-:-:S06]  /*8360*/  FFMA.FTZ R202, R210, UR37, -R193 ;  /* 0x00000025d2ca7c23 */ /* 0x000fcc00080108c1 */
[----:B------:R-:W0:Y:S01]  /*8370*/  MUFU.EX2 R191, R191 ;  /* 0x000000bf00bf7308 */ /* 0x000e220000000800 */
[----:B--2---:R-:W-:-:S07]  /*8380*/  FADD.FTZ R4, R190, R3 ;  /* 0x00000003be047221 */ /* 0x004fce0000010000 */
[----:B------:R-:W2:Y:S01]  /*8390*/  MUFU.EX2 R173, R173 ;  /* 0x000000ad00ad7308 */ /* 0x000ea20000000800 */
[----:B-1----:R-:W-:-:S01]  /*83a0*/  FADD.FTZ R204, R172, R203 ;  /* 0x000000cbaccc7221 */ /* 0x002fc20000010000 */
[----:B------:R-:W-:Y:S01]  /*83b0*/  FFMA.FTZ R203, R211, UR37, -R193 ;  /* 0x00000025d3cb7c23 */ /* 0x000fe200080108c1 */
[----:B------:R-:W-:Y:S02]  /*83c0*/  WARPGROUP.DEPBAR.LE gsb0, 0x0 ;  /* 0x00008000000079c5 */ /* 0x000fe40000010000 */
[----:B------:R-:W-:-:S03]  /*83d0*/  WARPGROUP.ARRIVE ;  /* 0x00000000000079c5 */ /* 0x000fc60000000000 */
[----:B------:R-:W1:Y:S01]  /*83e0*/  MUFU.EX2 R194, R194 ;  /* 0x000000c200c27308 */ /* 0x000e620000000800 */
[----:B0-----:R-:W-:-:S02]  /*83f0*/  FADD.FTZ R3, R191, R4 ;  /* 0x00000004bf037221 */ /* 0x001fc40000010000 */
[----:B------:R-:W-:Y:S01]  /*8400*/  QGMMA.64x256x32.F32.E4M3.E4M3 R24, R220, gdesc[UR4], R24, gsb0 ;  /* 0x03e00004dc187df3 */ /* 0x000fe20008000818 */
[----:B------:R-:W-:Y:S01]  /*8410*/  UIADD3 UR6, UR10, 0x6, URZ ;  /* 0x000000060a067890 */ /* 0x000fe2000fffe03f */
[----:B--2---:R-:W-:Y:S01]  /*8420*/  FADD.FTZ R205, R173, R204 ;  /* 0x000000ccadcd7221 */ /* 0x004fe20000010000 */
[----:B------:R-:W-:Y:S02]  /*8430*/  UMOV UR7, 0x40000040 ;  /* 0x4000004000077882 */ /* 0x000fe40000000000 */
[----:B------:R-:W0:Y:S08]  /*8440*/  MUFU.EX2 R176, R176 ;  /* 0x000000b000b07308 */ /* 0x000e300000000800 */
        /* <DEDUP_REMOVED lines=8> */
[--C-:B------:R-:W-:Y:S01]  /*84d0*/  FFMA.FTZ R204, R214, UR37, -R193.reuse ;  /* 0x00000025d6cc7c23 */ /* 0x100fe200080108c1 */
[----:B------:R-:W-:-:S05]  /*84e0*/  FFMA.FTZ R193, R215, UR37, -R193 ;  /* 0x00000025d7c17c23 */ /* 0x000fca00080108c1 */
[----:B------:R-:W-:Y:S01]  /*84f0*/  MUFU.EX2 R198, R198 ;  /* 0x000000c600c67308 */ /* 0x000fe20000000800 */
[----:B0-----:R-:W-:-:S07]  /*8500*/  FADD.FTZ R3, R196, R3 ;  /* 0x00000003c4037221 */ /* 0x001fce0000010000 */
[----:B------:R-:W0:Y:S01]  /*8510*/  MUFU.EX2 R181, R181 ;  /* 0x000000b500b57308 */ /* 0x000e220000000800 */
[----:B--2---:R-:W-:-:S07]  /*8520*/  FADD.FTZ R4, R180, R205 ;  /* 0x000000cdb4047221 */ /* 0x004fce0000010000 */
[----:B------:R-:W-:Y:S08]  /*8530*/  MUFU.EX2 R199, R199 ;  /* 0x000000c700c77308 */ /* 0x000ff00000000800 */
[----:B------:R-:W1:Y:S01]  /*8540*/  MUFU.EX2 R184, R184 ;  /* 0x000000b800b87308 */ /* 0x000e620000000800 */
[----:B0-----:R-:W-:-:S07]  /*8550*/  FADD.FTZ R205, R181, R4 ;  /* 0x00000004b5cd7221 */ /* 0x001fce0000010000 */
[----:B------:R-:W0:Y:S08]  /*8560*/  MUFU.EX2 R200, R200 ;  /* 0x000000c800c87308 */ /* 0x000e300000000800 */
[----:B------:R-:W-:Y:S01]  /*8570*/  MUFU.EX2 R185, R185 ;  /* 0x000000b900b97308 */ /* 0x000fe20000000800 */
[----:B-1----:R-:W-:-:S07]  /*8580*/  FADD.FTZ R4, R184, R205 ;  /* 0x000000cdb8047221 */ /* 0x002fce0000010000 */
[----:B------:R-:W1:Y:S08]  /*8590*/  MUFU.EX2 R201, R201 ;  /* 0x000000c900c97308 */ /* 0x000e700000000800 */
[----:B------:R-:W-:Y:S08]  /*85a0*/  MUFU.EX2 R188, R188 ;  /* 0x000000bc00bc7308 */ /* 0x000ff00000000800 */
[----:B------:R-:W2:Y:S08]  /*85b0*/  MUFU.EX2 R202, R202 ;  /* 0x000000ca00ca7308 */ /* 0x000eb00000000800 */
[----:B------:R-:W-:Y:S08]  /*85c0*/  MUFU.EX2 R189, R189 ;  /* 0x000000bd00bd7308 */ /* 0x000ff00000000800 */
[----:B------:R-:W3:Y:S08]  /*85d0*/  MUFU.EX2 R203, R203 ;  /* 0x000000cb00cb7308 */ /* 0x000ef00000000800 */
[----:B------:R-:W-:Y:S08]  /*85e0*/  MUFU.EX2 R192, R192 ;  /* 0x000000c000c07308 */ /* 0x000ff00000000800 */
[----:B------:R-:W4:Y:S08]  /*85f0*/  MUFU.EX2 R204, R204 ;  /* 0x000000cc00cc7308 */ /* 0x000f300000000800 */
[----:B------:R-:W-:Y:S08]  /*8600*/  MUFU.EX2 R7, R7 ;  /* 0x0000000700077308 */ /* 0x000ff00000000800 */
[----:B------:R-:W5:Y:S01]  /*8610*/  MUFU.EX2 R193, R193 ;  /* 0x000000c100c17308 */ /* 0x000f620000000800 */
[----:B------:R-:W-:-:S02]  /*8620*/  WARPGROUP.DEPBAR.LE gsb0, 0x0 ;  /* 0x00008000000079c5 */ /* 0x000fc40000010000 */
[----:B------:R-:W-:-:S06]  /*8630*/  WARPGROUP.ARRIVE ;  /* 0x00000000000079c5 */ /* 0x000fcc0000000000 */
[----:B------:R-:W-:Y:S03]  /*8640*/  QGMMA.64x256x32.F32.E4M3.E4M3 R24, R216, gdesc[UR4], R24, gsb0 ;  /* 0x03e00004d8187df3 */ /* 0x000fe60008000818 */
[----:B------:R-:W-:Y:S02]  /*8650*/  WARPGROUP.DEPBAR.LE gsb0, 0x0 ;  /* 0x00008000000079c5 */ /* 0x000fe40000010000 */
[----:B------:R0:W-:Y:S06]  /*8660*/  BAR.ARV R206, 0x100 ;  /* 0x000400ce0000751d */ /* 0x0001ec0000002000 */
[----:B0-----:R-:W-:-:S01]  /*8670*/  FADD.FTZ R206, R198, R3 ;  /* 0x00000003c6ce7221 */ /* 0x001fc20000010000 */
[----:B------:R-:W-:-:S03]  /*8680*/  @!P1 VIADD R3, R207, 0x38840 ;  /* 0x00038840cf039836 */ /* 0x000fc60000000000 */
[----:B------:R-:W-:Y:S02]  /*8690*/  FADD.FTZ R207, R199, R206 ;  /* 0x000000cec7cf7221 */ /* 0x000fe40000010000 */
[----:B------:R-:W-:Y:S02]  /*86a0*/  @!P1 PRMT R3, RZ, 0x654, R3 ;  /* 0x00000654ff039816 */ /* 0x000fe40000000003 */
[----:B------:R-:W-:Y:S02]  /*86b0*/  FADD.FTZ R206, R200, R207 ;  /* 0x000000cfc8ce7221 */ /* 0x000fe40000010000 */
[----:B------:R0:W-:Y:S02]  /*86c0*/  @!P1 SYNCS.ARRIVE.TRANS64.RED.A1T0 RZ, [R3+URZ], RZ ;  /* 0x000000ff03ff99a7 */ /* 0x0001e4000810043f */
[----:B-1----:R-:W-:-:S04]  /*86d0*/  FADD.FTZ R205, R201, R206 ;  /* 0x000000cec9cd7221 */ /* 0x002fc80000010000 */
[----:B--2---:R-:W-:Y:S01]  /*86e0*/  FADD.FTZ R206, R202, R205 ;  /* 0x000000cdcace7221 */ /* 0x004fe20000010000 */
[----:B0-----:R-:W-:-:S03]  /*86f0*/  FADD.FTZ R3, R185, R4 ;  /* 0x00000004b9037221 */ /* 0x001fc60000010000 */
[----:B---3--:R-:W-:Y:S01]  /*8700*/  FADD.FTZ R205, R203, R206 ;  /* 0x000000cecbcd7221 */ /* 0x008fe20000010000 */
[----:B------:R-:W-:-:S03]  /*8710*/  FADD.FTZ R4, R188, R3 ;  /* 0x00000003bc047221 */ /* 0x000fc60000010000 */
[----:B----4-:R-:W-:Y:S01]  /*8720*/  FADD.FTZ R206, R204, R205 ;  /* 0x000000cdccce7221 */ /* 0x010fe20000010000 */
[----:B------:R-:W-:-:S04]  /*8730*/  FADD.FTZ R3, R189, R4 ;  /* 0x00000004bd037221 */ /* 0x000fc80000010000 */
[----:B------:R-:W-:Y:S01]  /*8740*/  FADD.FTZ R4, R192, R3 ;  /* 0x00000003c0047221 */ /* 0x000fe20000010000 */
[----:B-----5:R-:W-:-:S03]  /*8750*/  FADD.FTZ R3, R193, R206 ;  /* 0x000000cec1037221 */ /* 0x020fc60000010000 */
[----:B------:R-:W-:Y:S01]  /*8760*/  FADD.FTZ R4, R7, R4 ;  /* 0x0000000407047221 */ /* 0x000fe20000010000 */
[----:B------:R-:W-:Y:S06]  /*8770*/  @!P0 BRA `(.L_x_1978) ;  /* 0x0000000000048947 */ /* 0x000fec0003800000 */
[----:B------:R-:W-:Y:S01]  /*8780*/  BPT.TRAP 0x1 ;  /* 0x000000040000795c */ /* 0x000fe20000300000 */
.L_x_1978:
        /* <DEDUP_REMOVED lines=172> */
.L_x_1969:
[----:B------:R-:W-:Y:S06]  /*9250*/  BAR.ARV 0x8, 0x180 ;  /* 0x0206000000007b1d */ /* 0x000fec0000002000 */
[----:B------:R-:W-:Y:S05]  /*9260*/  @!P0 BRA `(.L_x_1980) ;  /* 0x0000000000048947 */ /* 0x000fea0003800000 */
[----:B------:R-:W-:Y:S01]  /*9270*/  BPT.TRAP 0x1 ;  /* 0x000000040000795c */ /* 0x000fe20000300000 */
.L_x_1980:
[----:B------:R-:W-:Y:S01]  /*9280*/  ULEA UR14, UR51, UR41, 0x3 ;  /* 0x00000029330e7291 */ /* 0x000fe2000f8e183f */
[----:B------:R-:W-:-:S05]  /*9290*/  IMAD.U32 R5, RZ, RZ, UR44 ;  /* 0x0000002cff057e24 */ /* 0x000fca000f8e00ff */
[----:B------:R-:W-:-:S04]  /*92a0*/  SHF.L.U32 R5, R5, 0x1f, RZ ;  /* 0x0000001f05057819 */ /* 0x000fc800000006ff */
[----:B------:R0:W1:Y:S01]  /*92b0*/  SYNCS.PHASECHK.TRANS64.TRYWAIT P1, [UR14+0x38850], R5 ;  /* 0x03885005ff0075a7 */ /* 0x000062000802014e */
[----:B------:R-:W-:Y:S05]  /*92c0*/  @!P0 BRA `(.L_x_1981) ;  /* 0x0000000000048947 */ /* 0x000fea0003800000 */
[----:B------:R-:W-:Y:S01]  /*92d0*/  BPT.TRAP 0x1 ;  /* 0x000000040000795c */ /* 0x000fe20000300000 */
.L_x_1981:
[----:B-1----:R-:W-:Y:S05]  /*92e0*/  @P1 BRA `(.L_x_1982) ;  /* 0x0000000000081947 */ /* 0x002fea0003800000 */
[----:B------:R-:W1:Y:S02]  /*92f0*/  SYNCS.PHASECHK.TRANS64.TRYWAIT P1, [UR14+0x38850], R5 ;  /* 0x03885005ff0075a7 */ /* 0x000e64000802014e */
[----:B-1----:R-:W-:Y:S05]  /*9300*/  @!P1 BRA `(.L_x_1983) ;  /* 0x0000008c00949947 */ /* 0x002fea0003800000 */
.L_x_1982:
[----:B------:R-:W-:Y:S01]  /*9310*/  UIADD3 UR41, UR41, 0x400, URZ ;  /* 0x0000040029297890 */ /* 0x000fe2000fffe03f */
[----:B------:R-:W-:Y:S01]  /*9320*/  WARPGROUP.ARRIVE ;  /* 0x00000000000079c5 */ /* 0x000fe20000000000 */
[----:B------:R-:W-:Y:S01]  /*9330*/  UMOV UR7, 0x40000040 ;  /* 0x4000004000077882 */ /* 0x000fe20000000000 */
[----:B------:R-:W-:Y:S01]  /*9340*/  ULDC.64 UR10, c[0x0][0x9a0] ;  /* 0x00026800000a7ab9 */ /* 0x000fe20000000a00 */
[----:B------:R-:W-:Y:S01]  /*9350*/  USHF.R.U32.HI UR41, URZ, 0x4, UR41 ;  /* 0x000000043f297899 */ /* 0x000fe20008011629 */
[----:B01----:R-:W-:Y:S01]  /*9360*/  IMAD.MOV.U32 R5, RZ, RZ, 0x3f800000 ;  /* 0x3f800000ff057424 */ /* 0x003fe200078e00ff */
[----:B------:R-:W-:Y:S02]  /*9370*/  UISETP.NE.U32.AND UP0, UPT, UR10, URZ, UPT ;  /* 0x0000003f0a00728c */ /* 0x000fe4000bf05070 */
[----:B------:R-:W-:Y:S02]  /*9380*/  ULOP3.LUT UR41, UR41, 0x3fff, URZ, 0xc0, !UPT ;  /* 0x00003fff29297892 */ /* 0x000fe4000f8ec03f */
[----:B------:R-:W-:-:S02]  /*9390*/  UISETP.NE.AND.EX UP0, UPT, UR11, URZ, UPT, UP0 ;  /* 0x0000003f0b00728c */ /* 0x000fc4000bf05300 */
[----:B------:R-:W-:-:S04]  /*93a0*/  ULOP3.LUT UR8, UR41, 0x10000, URZ, 0xfc, !UPT ;  /* 0x0001000029087892 */ /* 0x000fc8000f8efc3f */
[----:B------:R-:W-:Y:S01]  /*93b0*/  ULEA UR8, UR51, UR8, 0xb ;  /* 0x0000000833087291 */ /* 0x000fe2000f8e583f */
[----:B------:R-:W-:-:S03]  /*93c0*/  PLOP3.LUT P1, PT, PT, PT, UP0, 0x80, 0x0 ;  /* 0x000000000000781c */ /* 0x000fc60003f2f008 */
[----:B------:R-:W-:Y:S01]  /*93d0*/  UIADD3 UR4, UR8, 0x2, URZ ;  /* 0x0000000208047890 */ /* 0x000fe2000fffe03f */
[----:B------:R-:W-:Y:S02]  /*93e0*/  @UP0 ULDC.64 UR12, c[0x0][0x9c8] ;  /* 0x00027200000c0ab9 */ /* 0x000fe40000000a00 */
[----:B------:R-:W-:-:S06]  /*93f0*/  UMOV UR6, UR8 ;  /* 0x0000000800067c82 */ /* 0x000fcc0008000000 */
[----:B------:R-:W-:Y:S01]  /*9400*/  QGMMA.64x256x32.F32.E4M3.E4M3 R24, R228, gdesc[UR4], R24, gsb0 ;  /* 0x03e00004e4187df3 */ /* 0x000fe20008000818 */
[----:B------:R-:W-:Y:S01]  /*9410*/  UMOV UR7, 0x40000040 ;  /* 0x4000004000077882 */ /* 0x000fe20000000000 */
[----:B------:R-:W-:Y:S01]  /*9420*/  UMOV UR6, UR4 ;  /* 0x0000000400067c82 */ /* 0x000fe20008000000 */
[----:B------:R-:W-:Y:S01]  /*9430*/  @UP0 UIMAD.WIDE.U32 UR4, UR43, UR12, URZ ;  /* 0x0000000c2b0402a5 */ /* 0x000fe2000f8e003f */
[----:B------:R-:W-:Y:S02]  /*9440*/  WARPGROUP.DEPBAR.LE gsb0, 0x0 ;  /* 0x00008000000079c5 */ /* 0x000fe40000010000 */
[----:B------:R-:W-:-:S15]  /*9450*/  WARPGROUP.ARRIVE ;  /* 0x00000000000079c5 */ /* 0x000fde0000000000 */
[----:B------:R-:W-:-:S07]  /*9460*/  NOP ;  /* 0x0000000000007918 */ /* 0x000fce0000000000 */
[----:B------:R-:W-:Y:S01]  /*9470*/  QGMMA.64x256x32.F32.E4M3.E4M3 R24, R224, gdesc[UR4], R24, gsb0 ;  /* 0x03e00004e0187df3 */ /* 0x000fe20008000818 */
[----:B------:R-:W-:Y:S02]  /*9480*/  @UP0 USHF.R.S32.HI UR6, URZ, 0x1f, UR43 ;  /* 0x0000001f3f060899 */ /* 0x000fe4000801142b */
[----:B------:R-:W-:Y:S02]  /*9490*/  @UP0 USHF.R.S32.HI UR7, URZ, 0x1f, UR36 ;  /* 0x0000001f3f070899 */ /* 0x000fe40008011424 */
[----:B------:R-:W-:-:S04]  /*94a0*/  @UP0 UIMAD UR6, UR6, UR12, URZ ;  /* 0x0000000c060602a4 */ /* 0x000fc8000f8e023f */
[----:B------:R-:W-:-:S03]  /*94b0*/  @UP0 UIMAD UR6, UR43, UR13, UR6 ;  /* 0x0000000d2b0602a4 */ /* 0x000fc6000f8e0206 */
[----:B------:R-:W-:Y:S01]  /*94c0*/  @UP0 ULDC.64 UR12, c[0x0][0x9d0] ;  /* 0x00027400000c0ab9 */ /* 0x000fe20000000a00 */
[----:B------:R-:W-:Y:S02]  /*94d0*/  @UP0 UIADD3 UR5, UR5, UR6, URZ ;  /* 0x0000000605050290 */ /* 0x000fe4000fffe03f */
[----:B------:R-:W-:Y:S02]  /*94e0*/  @UP0 UIMAD UR7, UR7, UR12, URZ ;  /* 0x0000000c070702a4 */ /* 0x000fe4000f8e023f */
[----:B------:R-:W-:Y:S02]  /*94f0*/  UIADD3 UR6, UR8, 0x4, URZ ;  /* 0x0000000408067890 */ /* 0x000fe4000fffe03f */
[----:B------:R-:W-:Y:S02]  /*9500*/  @UP0 UIMAD UR9, UR36, UR13, UR7 ;  /* 0x0000000d240902a4 */ /* 0x000fe4000f8e0207 */
[----:B------:R-:W-:Y:S01]  /*9510*/  @UP0 UIMAD.WIDE.U32 UR4, UR36, UR12, UR4 ;  /* 0x0000000c240402a5 */ /* 0x000fe2000f8e0004 */
[----:B------:R-:W-:-:S03]  /*9520*/  UMOV UR7, 0x40000040 ;  /* 0x4000004000077882 */ /* 0x000fc60000000000 */
[----:B------:R-:W-:Y:S02]  /*9530*/  @UP0 UIADD3 UR5, UR5, UR9, URZ ;  /* 0x0000000905050290 */ /* 0x000fe4000fffe03f */
[----:B------:R-:W-:Y:S01]  /*9540*/  UIADD3 UR8, UR8, 0x6, URZ ;  /* 0x0000000608087890 */ /* 0x000fe2000fffe03f */
[----:B------:R-:W0:Y:S01]  /*9550*/  SHFL.BFLY PT, R9, R4, 0x2, 0x1f ;  /* 0x0c401f0004097f89 */ /* 0x000e2200000e0000 */
[----:B------:R-:W-:Y:S02]  /*9560*/  WARPGROUP.DEPBAR.LE gsb0, 0x0 ;  /* 0x00008000000079c5 */ /* 0x000fe40000010000 */
[----:B------:R-:W-:-:S06]  /*9570*/  WARPGROUP.ARRIVE ;  /* 0x00000000000079c5 */ /* 0x000fcc0000000000 */
[----:B------:R-:W-:Y:S01]  /*9580*/  QGMMA.64x256x32.F32.E4M3.E4M3 R24, R220, gdesc[UR4], R24, gsb0 ;  /* 0x03e00004dc187df3 */ /* 0x000fe20008000818 */
[----:B------:R-:W-:-:S04]  /*9590*/  @UP0 ULEA UR6, UP1, UR4, UR10, 0x2 ;  /* 0x0000000a04060291 */ /* 0x000fc8000f82103f */
[----:B------:R-:W-:Y:S02]  /*95a0*/  @UP0 ULEA.HI.X UR7, UR4, UR11, UR5, 0x2, UP1 ;  /* 0x0000000b04070291 */ /* 0x000fe400088f1405 */
[----:B------:R-:W-:-:S04]  /*95b0*/  IMAD.U32 R6, RZ, RZ, UR6 ;  /* 0x00000006ff067e24 */ /* 0x000fc8000f8e00ff */
[----:B------:R-:W-:-:S05]  /*95c0*/  IMAD.U32 R7, RZ, RZ, UR7 ;  /* 0x00000007ff077e24 */ /* 0x000fca000f8e00ff */
[----:B------:R1:W2:Y:S01]  /*95d0*/  @P1 LDG.E R5, desc[UR48][R6.64] ;  /* 0x0000003006051981 */ /* 0x0002a2000c1e1900 */
[----:B------:R-:W-:Y:S01]  /*95e0*/  UMOV UR6, UR8 ;  /* 0x0000000800067c82 */ /* 0x000fe20008000000 */
[----:B------:R-:W-:Y:S02]  /*95f0*/  UMOV UR7, 0x40000040 ;  /* 0x4000004000077882 */ /* 0x000fe40000000000 */
[----:B------:R-:W3:Y:S01]  /*9600*/  SHFL.BFLY PT, R10, R3, 0x2, 0x1f ;  /* 0x0c401f00030a7f89 */ /* 0x000ee200000e0000 */
[----:B0-----:R-:W-:-:S05]  /*9610*/  FADD.FTZ R9, R9, R4 ;  /* 0x0000000409097221 */ /* 0x001fca0000010000 */
[----:B------:R-:W0:Y:S01]  /*9620*/  SHFL.BFLY PT, R8, R9, 0x1, 0x1f ;  /* 0x0c201f0009087f89 */ /* 0x000e2200000e0000 */
[----:B---3--:R-:W-:-:S05]  /*9630*/  FADD.FTZ R10, R10, R3 ;  /* 0x000000030a0a7221 */ /* 0x008fca0000010000 */
[----:B------:R-:W3:Y:S01]  /*9640*/  SHFL.BFLY PT, R11, R10, 0x1, 0x1f ;  /* 0x0c201f000a0b7f89 */ /* 0x000ee200000e0000 */
[----:B0-----:R-:W-:-:S05]  /*9650*/  FADD.FTZ R12, R9, R8 ;  /* 0x00000008090c7221 */ /* 0x001fca0000010000 */
[C---:B------:R-:W-:Y:S01]  /*9660*/  FSETP.NE.FTZ.AND P1, PT, R12.reuse, RZ, PT ;  /* 0x000000ff0c00720b */ /* 0x040fe20003f35000 */
[----:B------:R-:W-:Y:S01]  /*9670*/  FMUL.FTZ R8, R12, 0.00390625 ;  /* 0x3b8000000c087820 */ /* 0x000fe20000410000 */
[----:B-1----:R-:W-:-:S04]  /*9680*/  IMAD.MOV.U32 R6, RZ, RZ, RZ ;  /* 0x000000ffff067224 */ /* 0x002fc800078e00ff */
[----:B------:R-:W-:Y:S01]  /*9690*/  FSETP.NE.FTZ.AND P2, PT, R8, RZ, PT ;  /* 0x000000ff0800720b */ /* 0x000fe20003f55000 */
[----:B---3--:R-:W-:-:S04]  /*96a0*/  FADD.FTZ R11, R10, R11 ;  /* 0x0000000b0a0b7221 */ /* 0x008fc80000010000 */
[----:B------:R-:W-:Y:S02]  /*96b0*/  FMUL.FTZ R13, R11, 0.00390625 ;  /* 0x3b8000000b0d7820 */ /* 0x000fe40000410000 */
[----:B------:R0:W-:Y:S03]  /*96c0*/  @P1 MUFU.RCP R6, R12 ;  /* 0x0000000c00061308 */ /* 0x0001e60000001000 */
[----:B------:R-:W-:Y:S02]  /*96d0*/  FSETP.NE.FTZ.AND P3, PT, R13, RZ, PT ;  /* 0x000000ff0d00720b */ /* 0x000fe40003f75000 */
[----:B------:R-:W-:Y:S01]  /*96e0*/  FSETP.NE.FTZ.AND P1, PT, R11, RZ, PT ;  /* 0x000000ff0b00720b */ /* 0x000fe20003f35000 */
[----:B------:R-:W-:Y:S02]  /*96f0*/  IMAD.MOV.U32 R10, RZ, RZ, RZ ;  /* 0x000000ffff0a7224 */ /* 0x000fe400078e00ff */
[----:B------:R-:W-:Y:S08]  /*9700*/  @P2 MUFU.LG2 R8, R8 ;  /* 0x0000000800082308 */ /* 0x000ff00000000c00 */
[----:B------:R-:W1:Y:S08]  /*9710*/  @P3 MUFU.LG2 R9, R13 ;  /* 0x0000000d00093308 */ /* 0x000e700000000c00 */
[----:B------:R-:W3:Y:S01]  /*9720*/  @P1 MUFU.RCP R10, R11 ;  /* 0x0000000b000a1308 */ /* 0x000ee20000001000 */
[----:B------:R-:W-:-:S02]  /*9730*/  IMAD.U32 R14, RZ, RZ, UR37 ;  /* 0x00000025ff0e7e24 */ /* 0x000fc4000f8e00ff */
[----:B------:R-:W-:Y:S01]  /*9740*/  IMAD.U32 R7, RZ, RZ, UR37 ;  /* 0x00000025ff077e24 */ /* 0x000fe2000f8e00ff */
[----:B------:R-:W-:Y:S02]  /*9750*/  WARPGROUP.DEPBAR.LE gsb0, 0x0 ;  /* 0x00008000000079c5 */ /* 0x000fe40000010000 */
[----:B------:R-:W-:-:S06]  /*9760*/  WARPGROUP.ARRIVE ;  /* 0x00000000000079c5 */ /* 0x000fcc0000000000 */
[----:B------:R-:W-:Y:S01]  /*9770*/  QGMMA.64x256x32.F32.E4M3.E4M3 R24, R216, gdesc[UR4], R24, gsb0 ;  /* 0x03e00004d8187df3 */ /* 0x000fe20008000818 */
[----:B0-----:R-:W-:Y:S01]  /*9780*/  @P3 FMUL.FTZ R12, R14, 0.69314718246459960938 ;  /* 0x3f3172180e0c3820 */ /* 0x001fe20000410000 */
[----:B-1----:R-:W-:Y:S01]  /*9790*/  @P3 FMUL.FTZ R9, R9, 0.69314718246459960938 ;  /* 0x3f31721809093820 */ /* 0x002fe20000410000 */
[----:B------:R-:W-:Y:S01]  /*97a0*/  @P2 FMUL.FTZ R7, R7, 0.69314718246459960938 ;  /* 0x3f31721807072820 */ /* 0x000fe20000410000 */
[----:B------:R-:W-:Y:S01]  /*97b0*/  @P2 FMUL.FTZ R8, R8, 0.69314718246459960938 ;  /* 0x3f31721808082820 */ /* 0x000fe20000410000 */
[----:B------:R-:W-:Y:S02]  /*97c0*/  IMAD.MOV.U32 R3, RZ, RZ, -0x800000 ;  /* 0xff800000ff037424 */ /* 0x000fe400078e00ff */
[----:B------:R-:W-:Y:S01]  /*97d0*/  @P3 FFMA.FTZ R3, R12, R0, R9 ;  /* 0x000000000c033223 */ /* 0x000fe20000010009 */
[----:B------:R-:W-:Y:S02]  /*97e0*/  IMAD.MOV.U32 R4, RZ, RZ, -0x800000 ;  /* 0xff800000ff047424 */ /* 0x000fe400078e00ff */
[----:B------:R-:W-:Y:S01]  /*97f0*/  @P2 FFMA.FTZ R4, R7, R2, R8 ;  /* 0x0000000207042223 */ /* 0x000fe20000010008 */
[-C--:B--2---:R-:W-:Y:S01]  /*9800*/  FMUL.FTZ R152, R6, R5.reuse ;  /* 0x0000000506987220 */ /* 0x084fe20000410000 */
[----:B---3--:R-:W-:Y:S01]  /*9810*/  FMUL.FTZ R0, R10, R5 ;  /* 0x000000050a007220 */ /* 0x008fe20000410000 */
[----:B------:R-:W-:-:S02]  /*9820*/  WARPGROUP.DEPBAR.LE gsb0, 0x0 ;  /* 0x00008000000079c5 */ /* 0x000fc40000010000 */
[----:B------:R-:W-:Y:S05]  /*9830*/  @!P0 BRA `(.L_x_1984) ;  /* 0x0000000000048947 */ /* 0x000fea0003800000 */
[----:B------:R-:W-:Y:S01]  /*9840*/  BPT.TRAP 0x1 ;  /* 0x000000040000795c */ /* 0x000fe20000300000 */
.L_x_1984:
        /* <DEDUP_REMOVED lines=138> */
.L_x_1951:
        /* <DEDUP_REMOVED lines=78> */
[----:B------:R-:W-:Y:S02]  /*a5d0*/  F2FP.BF16.F32.PACK_AB R8, R132, R141 ;  /* 0x0000008d8408723e */ /* 0x000fe400000010ff */
[----:B------:R-:W-:Y:S02]  /*a5e0*/  F2FP.BF16.F32.PACK_AB R89, R77, R128 ;  /* 0x000000804d59723e */ /* 0x000fe400000010ff */
[----:B------:R-:W-:Y:S02]  /*a5f0*/  F2FP.BF16.F32.PACK_AB R48, R116, R125 ;  /* 0x0000007d7430723e */ /* 0x000fe400000010ff */
[----:B0-----:R-:W-:-:S04]  /*a600*/  LOP3.LUT P0, R7, R82, 0x3, RZ, 0xc0, !PT ;  /* 0x0000000352077812 */ /* 0x001fc8000780c0ff */
[----:B------:R-:W-:Y:S02]  /*a610*/  ISETP.EQ.OR P0, PT, R7, 0x3, !P0 ;  /* 0x000000030700780c */ /* 0x000fe40004702670 */
[----:B------:R-:W0:Y:S01]  /*a620*/  S2R R7, SR_SWINHI ;  /* 0x0000000000077919 */ /* 0x000e220000002f00 */
        /* <DEDUP_REMOVED lines=9> */
[----:B------:R-:W-:Y:S02]  /*a6c0*/  MOV R42, R0 ;  /* 0x00000000002a7202 */ /* 0x000fe40000000f00 */
[----:B0-----:R-:W-:-:S03]  /*a6d0*/  MOV R43, R7 ;  /* 0x00000007002b7202 */ /* 0x001fc60000000f00 */
[----:B------:R-:W-:-:S03]  /*a6e0*/  IMAD.WIDE R74, R237, 0x2, R42 ;  /* 0x00000002ed4a7825 */ /* 0x000fc600078e022a */
[----:B------:R-:W-:Y:S01]  /*a6f0*/  IADD3 R14, P2, R74, 0xc020, RZ ;  /* 0x0000c0204a0e7810 */ /* 0x000fe20007f5e0ff */
[----:B------:R-:W-:-:S04]  /*a700*/  IMAD R7, R233, 0x40, R16 ;  /* 0x00000040e9077824 */ /* 0x000fc800078e0210 */
[--C-:B------:R-:W-:Y:S01]  /*a710*/  IMAD.X R69, RZ, RZ, R75.reuse, P2 ;  /* 0x000000ffff457224 */ /* 0x100fe200010e064b */
[----:B------:R-:W-:Y:S02]  /*a720*/  IADD3 R25, P2, R74, 0x8000, RZ ;  /* 0x000080004a197810 */ /* 0x000fe40007f5e0ff */
[----:B------:R-:W-:Y:S02]  /*a730*/  SEL R126, R29, R28, P0 ;  /* 0x0000001c1d7e7207 */ /* 0x000fe40000000000 */
[----:B------:R-:W-:Y:S02]  /*a740*/  SEL R83, R28, R29, P0 ;  /* 0x0000001d1c537207 */ /* 0x000fe40000000000 */
[----:B------:R-:W-:Y:S02]  /*a750*/  SEL R174, R31, R26, P0 ;  /* 0x0000001a1fae7207 */ /* 0x000fe40000000000 */
[----:B------:R-:W-:Y:S01]  /*a760*/  SEL R113, R26, R31, P0 ;  /* 0x0000001f1a717207 */ /* 0x000fe20000000000 */
[----:B------:R-:W-:Y:S01]  /*a770*/  IMAD.X R57, RZ, RZ, R75, P2 ;  /* 0x000000ffff397224 */ /* 0x000fe200010e064b */
[----:B------:R-:W-:-:S02]  /*a780*/  IADD3 R31, P1, R74, 0xc000, RZ ;  /* 0x0000c0004a1f7810 */ /* 0x000fc40007f3e0ff */
[----:B------:R-:W-:Y:S02]  /*a790*/  IADD3 R29, P6, R74, 0x8060, RZ ;  /* 0x000080604a1d7810 */ /* 0x000fe40007fde0ff */
[----:B------:R-:W-:Y:S02]  /*a7a0*/  SEL R120, R13, R12, P0 ;  /* 0x0000000c0d787207 */ /* 0x000fe40000000000 */
[----:B------:R-:W-:Y:S01]  /*a7b0*/  SEL R80, R12, R13, P0 ;  /* 0x0000000d0c507207 */ /* 0x000fe20000000000 */
[----:B------:R-:W-:Y:S01]  /*a7c0*/  IMAD.WIDE R42, R7, 0x2, R42 ;  /* 0x00000002072a7825 */ /* 0x000fe200078e022a */
[----:B------:R-:W-:Y:S02]  /*a7d0*/  SEL R142, R93, R92, P0 ;  /* 0x0000005c5d8e7207 */ /* 0x000fe40000000000 */
[----:B------:R-:W-:Y:S02]  /*a7e0*/  SEL R91, R92, R93, P0 ;  /* 0x0000005d5c5b7207 */ /* 0x000fe40000000000 */
[----:B------:R-:W-:-:S02]  /*a7f0*/  SEL R152, R108, R109, P0 ;  /* 0x0000006d6c987207 */ /* 0x000fc40000000000 */
[----:B------:R-:W-:Y:S02]  /*a800*/  SEL R95, R109, R108, P0 ;  /* 0x0000006c6d5f7207 */ /* 0x000fe40000000000 */
[----:B------:R-:W-:Y:S02]  /*a810*/  IADD3 R13, P2, R74, 0x60, RZ ;  /* 0x000000604a0d7810 */ /* 0x000fe40007f5e0ff */
[----:B------:R-:W-:Y:S02]  /*a820*/  SEL R146, R2, R27, P0 ;  /* 0x0000001b02927207 */ /* 0x000fe40000000000 */
[----:B------:R-:W-:Y:S02]  /*a830*/  SEL R93, R27, R2, P0 ;  /* 0x000000021b5d7207 */ /* 0x000fe40000000000 */
[----:B------:R-:W-:Y:S02]  /*a840*/  SEL R168, R6, R127, P0 ;  /* 0x0000007f06a87207 */ /* 0x000fe40000000000 */
[----:B------:R-:W-:-:S02]  /*a850*/  SEL R108, R127, R6, P0 ;  /* 0x000000067f6c7207 */ /* 0x000fc40000000000 */
[----:B------:R-:W-:Y:S02]  /*a860*/  LOP3.LUT R6, R31, 0x380, RZ, 0xc0, !PT ;  /* 0x000003801f067812 */ /* 0x000fe400078ec0ff */
[----:B------:R-:W-:Y:S02]  /*a870*/  LOP3.LUT R2, R29, 0x380, RZ, 0xc0, !PT ;  /* 0x000003801d027812 */ /* 0x000fe400078ec0ff */
[----:B------:R-:W-:Y:S02]  /*a880*/  SEL R166, R47, R104, P0 ;  /* 0x000000682fa67207 */ /* 0x000fe40000000000 */
[----:B------:R-:W-:Y:S01]  /*a890*/  SEL R104, R104, R47, P0 ;  /* 0x0000002f68687207 */ /* 0x000fe20000000000 */
[----:B------:R-:W-:Y:S01]  /*a8a0*/  IMAD.X R47, RZ, RZ, R75, P2 ;  /* 0x000000ffff2f7224 */ /* 0x000fe200010e064b */
[----:B------:R-:W-:Y:S02]  /*a8b0*/  SEL R128, R37, R36, P0 ;  /* 0x0000002425807207 */ /* 0x000fe40000000000 */
[----:B------:R-:W-:-:S02]  /*a8c0*/  SEL R84, R36, R37, P0 ;  /* 0x0000002524547207 */ /* 0x000fc40000000000 */
[----:B------:R-:W-:Y:S02]  /*a8d0*/  SEL R148, R9, R8, P0 ;  /* 0x0000000809947207 */ /* 0x000fe40000000000 */
[----:B------:R-:W-:Y:S02]  /*a8e0*/  SEL R92, R8, R9, P0 ;  /* 0x00000009085c7207 */ /* 0x000fe40000000000 */
[----:B------:R-:W-:Y:S02]  /*a8f0*/  IADD3 R73, P4, R74, 0xc060, RZ ;  /* 0x0000c0604a497810 */ /* 0x000fe40007f9e0ff */
[----:B------:R-:W-:Y:S02]  /*a900*/  SHF.R.U64 R6, R6, 0x3, RZ ;  /* 0x0000000306067819 */ /* 0x000fe400000012ff */
[----:B------:R-:W-:Y:S02]  /*a910*/  SHF.R.U64 R2, R2, 0x3, RZ ;  /* 0x0000000302027819 */ /* 0x000fe400000012ff */
[----:B------:R-:W-:-:S02]  /*a920*/  IADD3 R37, P2, R42, 0x3000, RZ ;  /* 0x000030002a257810 */ /* 0x000fc40007f5e0ff */
[----:B------:R-:W-:Y:S02]  /*a930*/  IADD3 R9, P5, R74, 0x20, RZ ;  /* 0x000000204a097810 */ /* 0x000fe40007fbe0ff */
[----:B------:R-:W-:Y:S02]  /*a940*/  LOP3.LUT R72, R73, 0x380, RZ, 0xc0, !PT ;  /* 0x0000038049487812 */ /* 0x000fe400078ec0ff */
[----:B------:R-:W-:Y:S02]  /*a950*/  LOP3.LUT R66, R6, R31, RZ, 0x3c, !PT ;  /* 0x0000001f06427212 */ /* 0x000fe400078e3cff */
[----:B------:R-:W-:Y:S02]  /*a960*/  LOP3.LUT R64, R2, R29, RZ, 0x3c, !PT ;  /* 0x0000001d02407212 */ /* 0x000fe400078e3cff */
[----:B------:R-:W-:Y:S02]  /*a970*/  LOP3.LUT R36, R37, 0x380, RZ, 0xc0, !PT ;  /* 0x0000038025247812 */ /* 0x000fe400078ec0ff */
[----:B------:R-:W-:-:S02]  /*a980*/  SEL R114, R32, R33, P0 ;  /* 0x0000002120727207 */ /* 0x000fc40000000000 */
[----:B------:R-:W-:Y:S02]  /*a990*/  SEL R77, R33, R32, P0 ;  /* 0x00000020214d7207 */ /* 0x000fe40000000000 */
[----:B------:R-:W-:Y:S02]  /*a9a0*/  LOP3.LUT R2, R9, 0x380, RZ, 0xc0, !PT ;  /* 0x0000038009027812 */ /* 0x000fe400078ec0ff */
[----:B------:R-:W-:Y:S02]  /*a9b0*/  LOP3.LUT R6, R25, 0x380, RZ, 0xc0, !PT ;  /* 0x0000038019067812 */ /* 0x000fe400078ec0ff */
[----:B------:R-:W-:Y:S01]  /*a9c0*/  IADD3 R33, P3, R74, 0xc040, RZ ;  /* 0x0000c0404a217810 */ /* 0x000fe20007f7e0ff */
[----:B------:R-:W-:Y:S01]  /*a9d0*/  IMAD.X R65, RZ, RZ, R75, P6 ;  /* 0x000000ffff417224 */ /* 0x000fe200030e064b */
[----:B------:R-:W-:Y:S02]  /*a9e0*/  SHF.R.U64 R72, R72, 0x3, RZ ;  /* 0x0000000348487819 */ /* 0x000fe400000012ff */
[----:B------:R-:W-:-:S02]  /*a9f0*/  SHF.R.U64 R36, R36, 0x3, RZ ;  /* 0x0000000324247819 */ /* 0x000fc400000012ff */
[----:B------:R-:W-:Y:S02]  /*aa00*/  SEL R118, R11, R10, P0 ;  /* 0x0000000a0b767207 */ /* 0x000fe40000000000 */
[----:B------:R-:W-:Y:S02]  /*aa10*/  SEL R79, R10, R11, P0 ;  /* 0x0000000b0a4f7207 */ /* 0x000fe40000000000 */
[----:B------:R-:W-:Y:S02]  /*aa20*/  SHF.R.U64 R2, R2, 0x3, RZ ;  /* 0x0000000302027819 */ /* 0x000fe400000012ff */
[----:B------:R-:W-:Y:S02]  /*aa30*/  SHF.R.U64 R6, R6, 0x3, RZ ;  /* 0x0000000306067819 */ /* 0x000fe400000012ff */
[----:B------:R-:W-:Y:S02]  /*aa40*/  SEL R154, R70, R71, P0 ;  /* 0x00000047469a7207 */ /* 0x000fe40000000000 */
[----:B------:R-:W-:Y:S01]  /*aa50*/  SEL R96, R71, R70, P0 ;  /* 0x0000004647607207 */ /* 0x000fe20000000000 */
[----:B------:R-:W-:Y:S01]  /*aa60*/  IMAD.X R71, RZ, RZ, R75, P3 ;  /* 0x000000ffff477224 */ /* 0x000fe200018e064b */
[----:B------:R-:W-:-:S02]  /*aa70*/  IADD3 R11, P6, R74, 0x40, RZ ;  /* 0x000000404a0b7810 */ /* 0x000fc40007fde0ff */
[----:B------:R-:W-:Y:S02]  /*aa80*/  SEL R134, R61, R60, P0 ;  /* 0x0000003c3d867207 */ /* 0x000fe40000000000 */
[----:B------:R-:W-:Y:S02]  /*aa90*/  SEL R87, R60, R61, P0 ;  /* 0x0000003d3c577207 */ /* 0x000fe40000000000 */
[----:B------:R-:W-:Y:S01]  /*aaa0*/  LOP3.LUT R72, R72, R73, RZ, 0x3c, !PT ;  /* 0x0000004948487212 */ /* 0x000fe200078e3cff */
[----:B------:R-:W-:Y:S01]  /*aab0*/  IMAD.X R73, RZ, RZ, R75, P4 ;  /* 0x000000ffff497224 */ /* 0x000fe200020e064b */
[----:B------:R-:W-:Y:S02]  /*aac0*/  IADD3 R12, P3, R74, 0x8020, RZ ;  /* 0x000080204a0c7810 */ /* 0x000fe40007f7e0ff */
[----:B------:R-:W-:Y:S01]  /*aad0*/  LOP3.LUT R36, R36, R37, RZ, 0x3c, !PT ;  /* 0x0000002524247212 */ /* 0x000fe200078e3cff */
[----:B------:R-:W-:Y:S01]  /*aae0*/  IMAD.X R37, RZ, RZ, R43, P2 ;  /* 0x000000ffff257224 */ /* 0x000fe200010e062b */
[----:B------:R-:W-:-:S02]  /*aaf0*/  LOP3.LUT R7, R74, 0x380, RZ, 0xc0, !PT ;  /* 0x000003804a077812 */ /* 0x000fc400078ec0ff */
[----:B------:R-:W-:Y:S02]  /*ab00*/  LOP3.LUT R60, R2, R9, RZ, 0x3c, !PT ;  /* 0x00000009023c7212 */ /* 0x000fe400078e3cff */
[----:B------:R-:W-:Y:S02]  /*ab10*/  LOP3.LUT R56, R6, R25, RZ, 0x3c, !PT ;  /* 0x0000001906387212 */ /* 0x000fe400078e3cff */
[----:B------:R-:W-:Y:S02]  /*ab20*/  IADD3 R27, P4, R74, 0x8040, RZ ;  /* 0x000080404a1b7810 */ /* 0x000fe40007f9e0ff */
[----:B------:R-:W-:Y:S02]  /*ab30*/  LOP3.LUT R2, R11, 0x380, RZ, 0xc0, !PT ;  /* 0x000003800b027812 */ /* 0x000fe400078ec0ff */
[----:B------:R-:W-:Y:S02]  /*ab40*/  IADD3 R25, P2, R42, 0x9000, RZ ;  /* 0x000090002a197810 */ /* 0x000fe40007f5e0ff */
[----:B------:R-:W-:-:S02]  /*ab50*/  SEL R160, R59, R54, P0 ;  /* 0x000000363ba07207 */ /* 0x000fc40000000000 */
[----:B------:R-:W-:Y:S01]  /*ab60*/  SEL R100, R54, R59, P0 ;  /* 0x0000003b36647207 */ /* 0x000fe20000000000 */
[--C-:B------:R-:W-:Y:S01]  /*ab70*/  IMAD.X R59, RZ, RZ, R75.reuse, P3 ;  /* 0x000000ffff3b7224 */ /* 0x100fe200018e064b */
[----:B------:R-:W-:Y:S01]  /*ab80*/  SHF.R.U64 R7, R7, 0x3, RZ ;  /* 0x0000000307077819 */ /* 0x000fe200000012ff */
[--C-:B------:R-:W-:Y:S01]  /*ab90*/  IMAD.X R61, RZ, RZ, R75.reuse, P5 ;  /* 0x000000ffff3d7224 */ /* 0x100fe200028e064b */
[----:B------:R-:W-:Y:S02]  /*aba0*/  SEL R156, R67, R62, P0 ;  /* 0x0000003e439c7207 */ /* 0x000fe40000000000 */
[----:B------:R-:W-:Y:S01]  /*abb0*/  SEL R98, R62, R67, P0 ;  /* 0x000000433e627207 */ /* 0x000fe20000000000 */
[--C-:B------:R-:W-:Y:S01]  /*abc0*/  IMAD.X R67, RZ, RZ, R75.reuse, P1 ;  /* 0x000000ffff437224 */ /* 0x100fe200008e064b */
[----:B------:R-:W-:Y:S02]  /*abd0*/  SEL R158, R63, R58, P0 ;  /* 0x0000003a3f9e7207 */ /* 0x000fe40000000000 */
[----:B------:R-:W-:Y:S01]  /*abe0*/  SEL R99, R58, R63, P0 ;  /* 0x0000003f3a637207 */ /* 0x000fe20000000000 */
[----:B------:R-:W-:Y:S01]  /*abf0*/  IMAD.X R63, RZ, RZ, R75, P4 ;  /* 0x000000ffff3f7224 */ /* 0x000fe200020e064b */
[----:B------:R-:W-:-:S02]  /*ac00*/  IADD3 R15, P3, R74, 0x4000, RZ ;  /* 0x000040004a0f7810 */ /* 0x000fc40007f7e0ff */
[----:B------:R-:W-:Y:S02]  /*ac10*/  SHF.R.U64 R2, R2, 0x3, RZ ;  /* 0x0000000302027819 */ /* 0x000fe400000012ff */
[----:B------:R-:W-:Y:S02]  /*ac20*/  LOP3.LUT R24, R25, 0x380, RZ, 0xc0, !PT ;  /* 0x0000038019187812 */ /* 0x000fe400078ec0ff */
[----:B------:R-:W-:Y:S02]  /*ac30*/  SEL R124, R21, R20, P0 ;  /* 0x00000014157c7207 */ /* 0x000fe40000000000 */
[----:B------:R-:W-:Y:S02]  /*ac40*/  SEL R82, R20, R21, P0 ;  /* 0x0000001514527207 */ /* 0x000fe40000000000 */
[C---:B------:R-:W-:Y:S02]  /*ac50*/  IADD3 R10, P1, R74.reuse, 0x4060, RZ ;  /* 0x000040604a0a7810 */ /* 0x040fe40007f3e0ff */
[----:B------:R-:W-:-:S02]  /*ac60*/  IADD3 R8, P5, R74, 0x4040, RZ ;  /* 0x000040404a087810 */ /* 0x000fc40007fbe0ff */
[----:B------:R-:W-:Y:S02]  /*ac70*/  IADD3 R21, P4, R74, 0x4020, RZ ;  /* 0x000040204a157810 */ /* 0x000fe40007f9e0ff */
[----:B------:R-:W-:Y:S02]  /*ac80*/  SEL R162, R55, R50, P0 ;  /* 0x0000003237a27207 */ /* 0x000fe40000000000 */
[----:B------:R-:W-:Y:S02]  /*ac90*/  SEL R101, R50, R55, P0 ;  /* 0x0000003732657207 */ /* 0x000fe40000000000 */
[----:B------:R-:W-:Y:S02]  /*aca0*/  LOP3.LUT R74, R7, R74, RZ, 0x3c, !PT ;  /* 0x0000004a074a7212 */ /* 0x000fe400078e3cff */
[----:B------:R-:W-:Y:S02]  /*acb0*/  SEL R130, R45, R44, P0 ;  /* 0x0000002c2d827207 */ /* 0x000fe40000000000 */
[----:B------:R-:W-:Y:S01]  /*acc0*/  SEL R85, R44, R45, P0 ;  /* 0x0000002d2c557207 */ /* 0x000fe20000000000 */
[----:B------:R-:W-:Y:S01]  /*acd0*/  IMAD.X R45, RZ, RZ, R75, P3 ;  /* 0x000000ffff2d7224 */ /* 0x000fe200018e064b */
[----:B------:R-:W-:-:S02]  /*ace0*/  LOP3.LUT R7, R14, 0x380, RZ, 0xc0, !PT ;  /* 0x000003800e077812 */ /* 0x000fc400078ec0ff */
[----:B------:R-:W-:Y:S02]  /*acf0*/  LOP3.LUT R50, R2, R11, RZ, 0x3c, !PT ;  /* 0x0000000b02327212 */ /* 0x000fe400078e3cff */
[----:B------:R-:W-:Y:S02]  /*ad00*/  SHF.R.U64 R24, R24, 0x3, RZ ;  /* 0x0000000318187819 */ /* 0x000fe400000012ff */
[----:B------:R-:W-:Y:S02]  /*ad10*/  SEL R170, R39, R34, P0 ;  /* 0x0000002227aa7207 */ /* 0x000fe40000000000 */
[----:B------:R-:W-:Y:S02]  /*ad20*/  SEL R109, R34, R39, P0 ;  /* 0x00000027226d7207 */ /* 0x000fe40000000000 */
[----:B------:R-:W-:Y:S02]  /*ad30*/  LOP3.LUT R2, R13, 0x380, RZ, 0xc0, !PT ;  /* 0x000003800d027812 */ /* 0x000fe400078ec0ff */
[----:B------:R-:W-:-:S02]  /*ad40*/  IADD3 R39, P3, R42, 0x2000, RZ ;  /* 0x000020002a277810 */ /* 0x000fc40007f7e0ff */
[----:B------:R-:W-:Y:S02]  /*ad50*/  SEL R138, R89, R38, P0 ;  /* 0x00000026598a7207 */ /* 0x000fe40000000000 */
[----:B------:R-:W-:Y:S02]  /*ad60*/  SHF.R.U64 R7, R7, 0x3, RZ ;  /* 0x0000000307077819 */ /* 0x000fe400000012ff */
[----:B------:R-:W-:Y:S01]  /*ad70*/  LOP3.LUT R24, R24, R25, RZ, 0x3c, !PT ;  /* 0x0000001918187212 */ /* 0x000fe200078e3cff */
[----:B------:R-:W-:Y:S01]  /*ad80*/  IMAD.X R25, RZ, RZ, R43, P2 ;  /* 0x000000ffff197224 */ /* 0x000fe200010e062b */
[----:B------:R-:W-:Y:S02]  /*ad90*/  SEL R89, R38, R89, P0 ;  /* 0x0000005926597207 */ /* 0x000fe40000000000 */
[----:B------:R-:W-:Y:S02]  /*ada0*/  SHF.R.U64 R2, R2, 0x3, RZ ;  /* 0x0000000302027819 */ /* 0x000fe400000012ff */
[----:B------:R-:W-:-:S02]  /*adb0*/  LOP3.LUT R38, R39, 0x380, RZ, 0xc0, !PT ;  /* 0x0000038027267812 */ /* 0x000fc400078ec0ff */
[----:B------:R-:W-:Y:S02]  /*adc0*/  IADD3 R103, P2, R42, 0xf000, RZ ;  /* 0x0000f0002a677810 */ /* 0x000fe40007f5e0ff */
[----:B------:R-:W-:Y:S02]  /*add0*/  LOP3.LUT R6, R21, 0x380, RZ, 0xc0, !PT ;  /* 0x0000038015067812 */ /* 0x000fe400078ec0ff */
[----:B------:R-:W-:Y:S02]  /*ade0*/  SEL R164, R51, R46, P0 ;  /* 0x0000002e33a47207 */ /* 0x000fe40000000000 */
[----:B------:R-:W-:Y:S02]  /*adf0*/  SEL R102, R46, R51, P0 ;  /* 0x000000332e667207 */ /* 0x000fe40000000000 */
[----:B------:R-:W-:Y:S02]  /*ae00*/  LOP3.LUT R68, R7, R14, RZ, 0x3c, !PT ;  /* 0x0000000e07447212 */ /* 0x000fe400078e3cff */
[----:B------:R-:W-:-:S02]  /*ae10*/  LOP3.LUT R7, R12, 0x380, RZ, 0xc0, !PT ;  /* 0x000003800c077812 */ /* 0x000fc400078ec0ff */
[----:B------:R-:W-:Y:S02]  /*ae20*/  LOP3.LUT R46, R2, R13, RZ, 0x3c, !PT ;  /* 0x0000000d022e7212 */ /* 0x000fe400078e3cff */
[----:B------:R-:W-:Y:S02]  /*ae30*/  SHF.R.U64 R38, R38, 0x3, RZ ;  /* 0x0000000326267819 */ /* 0x000fe400000012ff */
[----:B------:R-:W-:Y:S02]  /*ae40*/  LOP3.LUT R2, R103, 0x380, RZ, 0xc0, !PT ;  /* 0x0000038067027812 */ /* 0x000fe400078ec0ff */
[----:B------:R-:W-:Y:S02]  /*ae50*/  LOP3.LUT R20, R33, 0x380, RZ, 0xc0, !PT ;  /* 0x0000038021147812 */ /* 0x000fe400078ec0ff */
[----:B------:R-:W-:Y:S02]  /*ae60*/  SHF.R.U64 R6, R6, 0x3, RZ ;  /* 0x0000000306067819 */ /* 0x000fe400000012ff */
[----:B------:R-:W-:-:S02]  /*ae70*/  SHF.R.U64 R7, R7, 0x3, RZ ;  /* 0x0000000307077819 */ /* 0x000fc400000012ff */
[----:B------:R-:W-:Y:S02]  /*ae80*/  SEL R150, R133, R48, P0 ;  /* 0x0000003085967207 */ /* 0x000fe40000000000 */
[----:B------:R-:W-:Y:S02]  /*ae90*/  SEL R94, R48, R133, P0 ;  /* 0x00000085305e7207 */ /* 0x000fe40000000000 */
[----:B------:R-:W-:Y:S01]  /*aea0*/  LOP3.LUT R38, R38, R39, RZ, 0x3c, !PT ;  /* 0x0000002726267212 */ /* 0x000fe200078e3cff */
[----:B------:R-:W-:Y:S01]  /*aeb0*/  IMAD.X R39, RZ, RZ, R43, P3 ;  /* 0x000000ffff277224 */ /* 0x000fe200018e062b */
[----:B------:R-:W-:Y:S02]  /*aec0*/  SHF.R.U64 R2, R2, 0x3, RZ ;  /* 0x0000000302027819 */ /* 0x000fe400000012ff */
[----:B------:R-:W-:Y:S02]  /*aed0*/  SHF.R.U64 R20, R20, 0x3, RZ ;  /* 0x0000000314147819 */ /* 0x000fe400000012ff */
[----:B------:R-:W-:-:S02]  /*aee0*/  LOP3.LUT R48, R6, R21, RZ, 0x3c, !PT ;  /* 0x0000001506307212 */ /* 0x000fc400078e3cff */
[----:B------:R-:W-:Y:S02]  /*aef0*/  IADD3 R21, P3, R42, 0x8000, RZ ;  /* 0x000080002a157810 */ /* 0x000fe40007f7e0ff */
[----:B------:R-:W-:Y:S02]  /*af00*/  LOP3.LUT R58, R7, R12, RZ, 0x3c, !PT ;  /* 0x0000000c073a7212 */ /* 0x000fe400078e3cff */
[----:B------:R-:W-:Y:S02]  /*af10*/  LOP3.LUT R7, R8, 0x380, RZ, 0xc0, !PT ;  /* 0x0000038008077812 */ /* 0x000fe400078ec0ff */
[----:B------:R-:W-:Y:S02]  /*af20*/  LOP3.LUT R70, R20, R33, RZ, 0x3c, !PT ;  /* 0x0000002114467212 */ /* 0x000fe400078e3cff */
[----:B------:R-:W-:Y:S02]  /*af30*/  LOP3.LUT R12, R2, R103, RZ, 0x3c, !PT ;  /* 0x00000067020c7212 */ /* 0x000fe400078e3cff */
[----:B------:R-:W-:Y:S01]  /*af40*/  LOP3.LUT R20, R21, 0x380, RZ, 0xc0, !PT ;  /* 0x0000038015147812 */ /* 0x000fe200078ec0ff */
[----:B------:R-:W0:Y:S01]  /*af50*/  LDC R2, c[0x0][0xbe8] ;  /* 0x0002fa00ff027b82 */ /* 0x000e220000000800 */
[----:B------:R-:W-:-:S02]  /*af60*/  SHF.R.U64 R7, R7, 0x3, RZ ;  /* 0x0000000307077819 */ /* 0x000fc400000012ff */
[----:B------:R-:W-:Y:S02]  /*af70*/  SEL R132, R53, R52, P0 ;  /* 0x0000003435847207 */ /* 0x000fe40000000000 */
[----:B------:R-:W-:Y:S01]  /*af80*/  SEL R86, R52, R53, P0 ;  /* 0x0000003534567207 */ /* 0x000fe20000000000 */
[----:B------:R-:W-:Y:S01]  /*af90*/  IMAD.X R53, RZ, RZ, R75, P5 ;  /* 0x000000ffff357224 */ /* 0x000fe200028e064b */
[----:B------:R-:W-:Y:S02]  /*afa0*/  SHF.R.U64 R20, R20, 0x3, RZ ;  /* 0x0000000314147819 */ /* 0x000fe400000012ff */
[----:B------:R-:W-:Y:S02]  /*afb0*/  LOP3.LUT R9, R10, 0x380, RZ, 0xc0, !PT ;  /* 0x000003800a097812 */ /* 0x000fe400078ec0ff */
[----:B------:R-:W-:Y:S02]  /*afc0*/  LOP3.LUT R52, R7, R8, RZ, 0x3c, !PT ;  /* 0x0000000807347212 */ /* 0x000fe400078e3cff */
[----:B------:R-:W-:Y:S01]  /*afd0*/  LOP3.LUT R20, R20, R21, RZ, 0x3c, !PT ;  /* 0x0000001514147212 */ /* 0x000fe200078e3cff */
[----:B------:R-:W-:Y:S01]  /*afe0*/  IMAD.X R21, RZ, RZ, R43, P3 ;  /* 0x000000ffff157224 */ /* 0x000fe200018e062b */
[----:B------:R-:W-:Y:S01]  /*aff0*/  SHF.R.U64 R9, R9, 0x3, RZ ;  /* 0x0000000309097819 */ /* 0x000fe200000012ff */
[----:B------:R-:W-:Y:S01]  /*b000*/  IMAD.X R51, RZ, RZ, R75, P6 ;  /* 0x000000ffff337224 */ /* 0x000fe200030e064b */
[----:B------:R-:W-:-:S02]  /*b010*/  IADD3 R11, P3, R42, 0xe000, RZ ;  /* 0x0000e0002a0b7810 */ /* 0x000fc40007f7e0ff */
[----:B------:R-:W-:Y:S02]  /*b020*/  MOV R110, R52 ;  /* 0x00000034006e7202 */ /* 0x000fe40000000f00 */
[----:B--2---:R-:W-:Y:S02]  /*b030*/  LOP3.LUT R53, R5, 0x2, RZ, 0x3c, !PT ;  /* 0x0000000205357812 */ /* 0x004fe400078e3cff */
[----:B------:R-:W-:Y:S02]  /*b040*/  LOP3.LUT R54, R9, R10, RZ, 0x3c, !PT ;  /* 0x0000000a09367212 */ /* 0x000fe400078e3cff */
[----:B------:R-:W-:Y:S01]  /*b050*/  LOP3.LUT R10, R11, 0x380, RZ, 0xc0, !PT ;  /* 0x000003800b0a7812 */ /* 0x000fe200078ec0ff */
[----:B------:R-:W-:Y:S01]  /*b060*/  SHFL.IDX PT, R77, R77, R53, 0x1c1f ;  /* 0x001c1f354d4d7589 */ /* 0x000fe200000e0000 */
[----:B------:R-:W-:Y:S02]  /*b070*/  MOV R135, R50 ;  /* 0x0000003200877202 */ /* 0x000fe40000000f00 */
[----:B------:R-:W-:Y:S01]  /*b080*/  LOP3.LUT R6, R15, 0x380, RZ, 0xc0, !PT ;  /* 0x000003800f067812 */ /* 0x000fe200078ec0ff */
[----:B------:R-:W1:Y:S01]  /*b090*/  SHFL.IDX PT, R50, R114, R5, 0x1c1f ;  /* 0x001c1f0572327589 */ /* 0x000e6200000e0000 */
[----:B------:R-:W-:-:S02]  /*b0a0*/  SHF.R.U64 R10, R10, 0x3, RZ ;  /* 0x000000030a0a7819 */ /* 0x000fc400000012ff */
[----:B------:R-:W-:Y:S02]  /*b0b0*/  SHF.R.U64 R6, R6, 0x3, RZ ;  /* 0x0000000306067819 */ /* 0x000fe400000012ff */
[----:B------:R-:W-:Y:S01]  /*b0c0*/  LOP3.LUT R10, R10, R11, RZ, 0x3c, !PT ;  /* 0x0000000b0a0a7212 */ /* 0x000fe200078e3cff */
[----:B------:R-:W-:Y:S01]  /*b0d0*/  IMAD.X R11, RZ, RZ, R43, P3 ;  /* 0x000000ffff0b7224 */ /* 0x000fe200018e062b */
[----:B------:R-:W-:Y:S02]  /*b0e0*/  LOP3.LUT R44, R6, R15, RZ, 0x3c, !PT ;  /* 0x0000000f062c7212 */ /* 0x000fe400078e3cff */
[----:B0-----:R-:W-:Y:S02]  /*b0f0*/  ISETP.NE.AND P3, PT, R2, 0x1, PT ;  /* 0x000000010200780c */ /* 0x001fe40003f65270 */
[----:B------:R-:W-:Y:S02]  /*b100*/  MOV R131, R44 ;  /* 0x0000002c00837202 */ /* 0x000fe40000000f00 */
[----:B------:R-:W-:Y:S01]  /*b110*/  MOV R133, R46 ;  /* 0x0000002e00857202 */ /* 0x000fe20000000f00 */
[----:B------:R0:W-:Y:S01]  /*b120*/  SHFL.IDX PT, R45, R76, R53, 0x1c1f ;  /* 0x001c1f354c2d7589 */ /* 0x0001e200000e0000 */
[----:B------:R-:W-:Y:S01]  /*b130*/  SEL R116, R40, R41, P0 ;  /* 0x0000002928747207 */ /* 0x000fe20000000000 */
[----:B------:R-:W-:-:S02]  /*b140*/  IMAD.X R55, RZ, RZ, R75, P1 ;  /* 0x000000ffff377224 */ /* 0x000fc400008e064b */
[----:B------:R-:W2:Y:S01]  /*b150*/  SHFL.IDX PT, R46, R106, R5, 0x1c1f ;  /* 0x001c1f056a2e7589 */ /* 0x000ea200000e0000 */
[----:B------:R-:W-:-:S03]  /*b160*/  SEL R78, R41, R40, P0 ;  /* 0x00000028294e7207 */ /* 0x000fc60000000000 */
[----:B------:R-:W-:Y:S01]  /*b170*/  SHFL.IDX PT, R144, R144, R5, 0x1c1f ;  /* 0x001c1f0590907589 */ /* 0x000fe200000e0000 */
[----:B------:R-:W-:-:S03]  /*b180*/  IMAD.X R49, RZ, RZ, R75, P4 ;  /* 0x000000ffff317224 */ /* 0x000fc600020e064b */
[----:B------:R-:W3:Y:S01]  /*b190*/  SHFL.IDX PT, R97, R97, R53, 0x1c1f ;  /* 0x001c1f3561617589 */ /* 0x000ee200000e0000 */
[----:B------:R-:W-:Y:S01]  /*b1a0*/  MOV R68, R68 ;  /* 0x0000004400447202 */ /* 0x000fe20000000f00 */
[----:B0-----:R-:W0:Y:S02]  /*b1b0*/  @P3 LDC R76, c[0x0][0xbec] ;  /* 0x0002fb00ff4c3b82 */ /* 0x001e240000000800 */
[----:B------:R-:W-:Y:S04]  /*b1c0*/  SHFL.IDX PT, R118, R118, R5, 0x1c1f ;  /* 0x001c1f0576767589 */ /* 0x000fe800000e0000 */
[----:B------:R-:W4:Y:S01]  /*b1d0*/  SHFL.IDX PT, R79, R79, R53, 0x1c1f ;  /* 0x001c1f354f4f7589 */ /* 0x000f2200000e0000 */
[----:B------:R-:W-:Y:S02]  /*b1e0*/  MOV R70, R70 ;  /* 0x0000004600467202 */ /* 0x000fe40000000f00 */
[----:B------:R-:W-:Y:S01]  /*b1f0*/  MOV R69, R66 ;  /* 0x0000004200457202 */ /* 0x000fe20000000f00 */
[----:B------:R-:W-:Y:S01]  /*b200*/  SHFL.IDX PT, R116, R116, R5, 0x1c1f ;  /* 0x001c1f0574747589 */ /* 0x000fe200000e0000 */
[----:B------:R-:W-:-:S02]  /*b210*/  MOV R105, R54 ;  /* 0x0000003600697202 */ /* 0x000fc40000000f00 */
[----:B------:R-:W-:Y:S01]  /*b220*/  SEL R140, R90, R137, P0 ;  /* 0x000000895a8c7207 */ /* 0x000fe20000000000 */
[----:B------:R-:W0:Y:S01]  /*b230*/  SHFL.IDX PT, R55, R78, R53, 0x1c1f ;  /* 0x001c1f354e377589 */ /* 0x000e2200000e0000 */
[----:B------:R-:W-:Y:S02]  /*b240*/  MOV R71, R64 ;  /* 0x0000004000477202 */ /* 0x000fe40000000f00 */
[----:B------:R-:W-:Y:S01]  /*b250*/  MOV R66, R56 ;  /* 0x0000003800427202 */ /* 0x000fe20000000f00 */
[----:B------:R-:W-:Y:S01]  /*b260*/  SHFL.IDX PT, R146, R146, R5, 0x1c1f ;  /* 0x001c1f0592927589 */ /* 0x000fe200000e0000 */
[----:B------:R-:W-:Y:S02]  /*b270*/  SEL R90, R137, R90, P0 ;  /* 0x0000005a895a7207 */ /* 0x000fe40000000000 */
[----:B------:R-:W-:Y:S01]  /*b280*/  MOV R65, R58 ;  /* 0x0000003a00417202 */ /* 0x000fe20000000f00 */
[----:B------:R-:W-:Y:S01]  /*b290*/  SHFL.IDX PT, R148, R148, R5, 0x1c1f ;  /* 0x001c1f0594947589 */ /* 0x000fe200000e0000 */
[----:B------:R-:W-:-:S02]  /*b2a0*/  MOV R137, R60 ;  /* 0x0000003c00897202 */ /* 0x000fc40000000f00 */
[----:B------:R-:W-:Y:S01]  /*b2b0*/  MOV R115, R48 ;  /* 0x0000003000737202 */ /* 0x000fe20000000f00 */
[----:B------:R-:W0:Y:S01]  /*b2c0*/  SHFL.IDX PT, R93, R93, R53, 0x1c1f ;  /* 0x001c1f355d5d7589 */ /* 0x000e2200000e0000 */
[----:B-1----:R-:W-:-:S03]  /*b2d0*/  SEL R48, R50, R77, P0 ;  /* 0x0000004d32307207 */ /* 0x002fc60000000000 */
[----:B------:R-:W1:Y:S01]  /*b2e0*/  SHFL.IDX PT, R57, R92, R53, 0x1c1f ;  /* 0x001c1f355c397589 */ /* 0x000e6200000e0000 */
[----:B------:R-:W-:Y:S02]  /*b2f0*/  SEL R50, R77, R50, P0 ;  /* 0x000000324d327207 */ /* 0x000fe40000000000 */
[----:B------:R-:W1:Y:S01]  /*b300*/  @P3 LDC R77, c[0x0][0xbf0] ;  /* 0x0002fc00ff4d3b82 */ /* 0x000e620000000800 */
[----:B------:R-:W-:Y:S04]  /*b310*/  SHFL.IDX PT, R150, R150, R5, 0x1c1f ;  /* 0x001c1f0596967589 */ /* 0x000fe800000e0000 */
[----:B------:R-:W-:Y:S01]  /*b320*/  SHFL.IDX PT, R59, R94, R53, 0x1c1f ;  /* 0x001c1f355e3b7589 */ /* 0x000fe200000e0000 */
[----:B------:R-:W-:-:S03]  /*b330*/  IADD3 R41, P4, R42, 0x1000, RZ ;  /* 0x000010002a297810 */ /* 0x000fc60007f9e0ff */
[----:B------:R-:W-:Y:S04]  /*b340*/  SHFL.IDX PT, R120, R120, R5, 0x1c1f ;  /* 0x001c1f0578787589 */ /* 0x000fe800000e0000 */
[----:B------:R-:W1:Y:S04]  /*b350*/  SHFL.IDX PT, R61, R80, R53, 0x1c1f ;  /* 0x001c1f35503d7589 */ /* 0x000e6800000e0000 */
[----:B------:R-:W-:Y:S04]  /*b360*/  SHFL.IDX PT, R152, R152, R5, 0x1c1f ;  /* 0x001c1f0598987589 */ /* 0x000fe800000e0000 */
[----:B------:R-:W1:Y:S01]  /*b370*/  SHFL.IDX PT, R95, R95, R53, 0x1c1f ;  /* 0x001c1f355f5f7589 */ /* 0x000e6200000e0000 */
[----:B------:R-:W-:-:S03]  /*b380*/  LOP3.LUT R40, R41, 0x380, RZ, 0xc0, !PT ;  /* 0x0000038029287812 */ /* 0x000fc600078ec0ff */
[----:B------:R-:W-:Y:S04]  /*b390*/  SHFL.IDX PT, R122, R122, R5, 0x1c1f ;  /* 0x001c1f057a7a7589 */ /* 0x000fe800000e0000 */
[----:B------:R-:W-:Y:S04]  /*b3a0*/  SHFL.IDX PT, R154, R154, R5, 0x1c1f ;  /* 0x001c1f059a9a7589 */ /* 0x000fe800000e0000 */
[----:B------:R-:W1:Y:S04]  /*b3b0*/  SHFL.IDX PT, R81, R81, R53, 0x1c1f ;  /* 0x001c1f3551517589 */ /* 0x000e6800000e0000 */
[----:B------:R-:W1:Y:S04]  /*b3c0*/  SHFL.IDX PT, R123, R96, R53, 0x1c1f ;  /* 0x001c1f35607b7589 */ /* 0x000e6800000e0000 */
[----:B------:R-:W-:Y:S04]  /*b3d0*/  SHFL.IDX PT, R124, R124, R5, 0x1c1f ;  /* 0x001c1f057c7c7589 */ /* 0x000fe800000e0000 */
[----:B------:R-:W-:Y:S04]  /*b3e0*/  SHFL.IDX PT, R156, R156, R5, 0x1c1f ;  /* 0x001c1f059c9c7589 */ /* 0x000fe800000e0000 */
[----:B------:R-:W1:Y:S04]  /*b3f0*/  SHFL.IDX PT, R119, R82, R53, 0x1c1f ;  /* 0x001c1f3552777589 */ /* 0x000e6800000e0000 */
[----:B------:R-:W1:Y:S01]  /*b400*/  SHFL.IDX PT, R125, R98, R53, 0x1c1f ;  /* 0x001c1f35627d7589 */ /* 0x000e6200000e0000 */
[----:B------:R-:W-:-:S03]  /*b410*/  IADD3 R33, P1, R42, 0x4000, RZ ;  /* 0x000040002a217810 */ /* 0x000fc60007f3e0ff */
[----:B------:R-:W-:Y:S04]  /*b420*/  SHFL.IDX PT, R126, R126, R5, 0x1c1f ;  /* 0x001c1f057e7e7589 */ /* 0x000fe800000e0000 */
[----:B------:R-:W-:Y:S04]  /*b430*/  SHFL.IDX PT, R158, R158, R5, 0x1c1f ;  /* 0x001c1f059e9e7589 */ /* 0x000fe800000e0000 */
[----:B------:R-:W1:Y:S04]  /*b440*/  SHFL.IDX PT, R83, R83, R53, 0x1c1f ;  /* 0x001c1f3553537589 */ /* 0x000e6800000e0000 */
[----:B------:R-:W1:Y:S01]  /*b450*/  SHFL.IDX PT, R99, R99, R53, 0x1c1f ;  /* 0x001c1f3563637589 */ /* 0x000e6200000e0000 */
[----:B------:R-:W-:-:S02]  /*b460*/  LOP3.LUT R14, R27, 0x380, RZ, 0xc0, !PT ;  /* 0x000003801b0e7812 */ /* 0x000fc400078ec0ff */
[----:B------:R-:W-:Y:S02]  /*b470*/  SHF.R.U64 R40, R40, 0x3, RZ ;  /* 0x0000000328287819 */ /* 0x000fe400000012ff */
[----:B--2---:R-:W-:Y:S02]  /*b480*/  SEL R44, R46, R45, P0 ;  /* 0x0000002d2e2c7207 */ /* 0x004fe40000000000 */
[----:B------:R-:W-:Y:S02]  /*b490*/  LOP3.LUT R32, R33, 0x380, RZ, 0xc0, !PT ;  /* 0x0000038021207812 */ /* 0x000fe400078ec0ff */
[----:B------:R-:W-:Y:S02]  /*b4a0*/  SEL R46, R45, R46, P0 ;  /* 0x0000002e2d2e7207 */ /* 0x000fe40000000000 */
[----:B------:R-:W-:Y:S02]  /*b4b0*/  SEL R172, R35, R30, P0 ;  /* 0x0000001e23ac7207 */ /* 0x000fe40000000000 */
[----:B------:R-:W-:-:S02]  /*b4c0*/  SEL R112, R30, R35, P0 ;  /* 0x000000231e707207 */ /* 0x000fc40000000000 */
[----:B------:R-:W-:Y:S02]  /*b4d0*/  SHF.R.U64 R14, R14, 0x3, RZ ;  /* 0x000000030e0e7819 */ /* 0x000fe400000012ff */
[----:B------:R-:W-:Y:S01]  /*b4e0*/  LOP3.LUT R40, R40, R41, RZ, 0x3c, !PT ;  /* 0x0000002928287212 */ /* 0x000fe200078e3cff */
[----:B------:R-:W-:Y:S01]  /*b4f0*/  IMAD.X R41, RZ, RZ, R43, P4 ;  /* 0x000000ffff297224 */ /* 0x000fe200020e062b */
[----:B------:R-:W-:Y:S02]  /*b500*/  MOV R103, R74 ;  /* 0x0000004a00677202 */ /* 0x000fe40000000f00 */
[----:B---3--:R-:W-:Y:S02]  /*b510*/  SEL R45, R144, R97, P0 ;  /* 0x00000061902d7207 */ /* 0x008fe40000000000 */
[----:B------:R-:W-:Y:S01]  /*b520*/  SEL R47, R97, R144, P0 ;  /* 0x00000090612f7207 */ /* 0x000fe20000000000 */
[----:B------:R-:W-:Y:S01]  /*b530*/  BAR.SYNC.DEFER_BLOCKING 0x1, 0x100 ;  /* 0x0044000000007b1d */ /* 0x000fe20000010000 */
[----:B----4-:R-:W-:-:S02]  /*b540*/  SEL R56, R118, R79, P0 ;  /* 0x0000004f76387207 */ /* 0x010fc40000000000 */
[----:B------:R-:W-:Y:S01]  /*b550*/  SEL R58, R79, R118, P0 ;  /* 0x000000764f3a7207 */ /* 0x000fe20000000000 */
[----:B------:R-:W-:Y:S01]  /*b560*/  VIADD R79, R18, UR39 ;  /* 0x00000027124f7c36 */ /* 0x000fe20008000000 */
[----:B------:R-:W-:Y:S01]  /*b570*/  IADD3 R29, P4, R42, 0x7000, RZ ;  /* 0x000070002a1d7810 */ /* 0x000fe20007f9e0ff */
[----:B------:R-:W-:Y:S01]  /*b580*/  UIMAD UR5, UR10, UR8, URZ ;  /* 0x000000080a0572a4 */ /* 0x000fe2000f8e023f */
[----:B------:R-:W-:Y:S01]  /*b590*/  SHF.R.U64 R32, R32, 0x3, RZ ;  /* 0x0000000320207819 */ /* 0x000fe200000012ff */
[----:B------:R-:W-:Y:S01]  /*b5a0*/  SHFL.IDX PT, R128, R128, R5, 0x1c1f ;  /* 0x001c1f0580807589 */ /* 0x000fe200000e0000 */
[----:B------:R-:W-:Y:S02]  /*b5b0*/  LOP3.LUT R62, R14, R27, RZ, 0x3c, !PT ;  /* 0x0000001b0e3e7212 */ /* 0x000fe400078e3cff */
[----:B------:R-:W-:Y:S01]  /*b5c0*/  MOV R72, R72 ;  /* 0x0000004800487202 */ /* 0x000fe20000000f00 */
[----:B------:R-:W-:Y:S01]  /*b5d0*/  SHFL.IDX PT, R130, R130, R5, 0x1c1f ;  /* 0x001c1f0582827589 */ /* 0x000fe200000e0000 */
[----:B------:R-:W-:Y:S01]  /*b5e0*/  LOP3.LUT R28, R29, 0x380, RZ, 0xc0, !PT ;  /* 0x000003801d1c7812 */ /* 0x000fe200078ec0ff */
[----:B------:R-:W-:Y:S01]  /*b5f0*/  UIMAD.WIDE.U32 UR6, UR36, UR8, URZ ;  /* 0x00000008240672a5 */ /* 0x000fe2000f8e003f */
[----:B0-----:R-:W-:Y:S01]  /*b600*/  SEL R52, R116, R55, P0 ;  /* 0x0000003774347207 */ /* 0x001fe20000000000 */
[----:B------:R-:W-:Y:S01]  /*b610*/  SHFL.IDX PT, R117, R132, R5, 0x1c1f ;  /* 0x001c1f0584757589 */ /* 0x000fe200000e0000 */
[----:B------:R-:W-:Y:S01]  /*b620*/  SEL R54, R55, R116, P0 ;  /* 0x0000007437367207 */ /* 0x000fe20000000000 */
[----:B------:R-:W-:-:S02]  /*b630*/  UIMAD UR5, UR36, UR9, UR5 ;  /* 0x00000009240572a4 */ /* 0x000fc4000f8e0205 */
[----:B------:R-:W-:Y:S01]  /*b640*/  SHFL.IDX PT, R106, R134, R5, 0x1c1f ;  /* 0x001c1f05866a7589 */ /* 0x000fe200000e0000 */
[----:B------:R-:W-:-:S03]  /*b650*/  LOP3.LUT R32, R32, R33, RZ, 0x3c, !PT ;  /* 0x0000002120207212 */ /* 0x000fc600078e3cff */
[----:B------:R-:W-:Y:S01]  /*b660*/  SHFL.IDX PT, R67, R136, R5, 0x1c1f ;  /* 0x001c1f0588437589 */ /* 0x000fe200000e0000 */
[----:B------:R-:W-:-:S03]  /*b670*/  SEL R49, R146, R93, P0 ;  /* 0x0000005d92317207 */ /* 0x000fc60000000000 */
[----:B------:R-:W-:Y:S01]  /*b680*/  SHFL.IDX PT, R75, R138, R5, 0x1c1f ;  /* 0x001c1f058a4b7589 */ /* 0x000fe200000e0000 */
[----:B------:R-:W-:-:S03]  /*b690*/  SEL R51, R93, R146, P0 ;  /* 0x000000925d337207 */ /* 0x000fc60000000000 */
[----:B------:R-:W-:Y:S01]  /*b6a0*/  SHFL.IDX PT, R74, R140, R5, 0x1c1f ;  /* 0x001c1f058c4a7589 */ /* 0x000fe200000e0000 */
[----:B-1----:R-:W-:-:S03]  /*b6b0*/  SEL R55, R57, R148, P0 ;  /* 0x0000009439377207 */ /* 0x002fc60000000000 */
[----:B------:R-:W-:Y:S01]  /*b6c0*/  SHFL.IDX PT, R73, R142, R5, 0x1c1f ;  /* 0x001c1f058e497589 */ /* 0x000fe200000e0000 */
[----:B------:R-:W-:-:S03]  /*b6d0*/  IMAD.X R33, RZ, RZ, R43, P1 ;  /* 0x000000ffff217224 */ /* 0x000fc600008e062b */
[----:B------:R-:W-:Y:S01]  /*b6e0*/  SHFL.IDX PT, R160, R160, R5, 0x1c1f ;  /* 0x001c1f05a0a07589 */ /* 0x000fe200000e0000 */
[----:B------:R-:W-:Y:S01]  /*b6f0*/  MOV R64, R62 ;  /* 0x0000003e00407202 */ /* 0x000fe20000000f00 */
[----:B------:R-:W-:Y:S02]  /*b700*/  USHF.R.S32.HI UR12, URZ, 0x1f, UR43 ;  /* 0x0000001f3f0c7899 */ /* 0x000fe4000801142b */
        /* <DEDUP_REMOVED lines=9> */
[----:B------:R0:W-:Y:S01]  /*b7a0*/  STSM.16.M88.4 [R103], R44 ;  /* 0x0000002c67007844 */ /* 0x0001e20000000200 */
[----:B------:R-:W-:Y:S01]  /*b7b0*/  IADD3 R27, P1, R42, 0xa000, RZ ;  /* 0x0000a0002a1b7810 */ /* 0x000fe20007f3e0ff */
[----:B------:R-:W-:-:S02]  /*b7c0*/  ULDC.64 UR8, c[0x0][0xb98] ;  /* 0x0002e60000087ab9 */ /* 0x000fc40000000a00 */
[----:B------:R-:W1:Y:S01]  /*b7d0*/  SHFL.IDX PT, R121, R84, R53, 0x1c1f ;  /* 0x001c1f3554797589 */ /* 0x000e6200000e0000 */
[----:B------:R-:W-:-:S03]  /*b7e0*/  SEL R60, R120, R61, P0 ;  /* 0x0000003d783c7207 */ /* 0x000fc60000000000 */
[----:B------:R-:W-:Y:S01]  /*b7f0*/  SHFL.IDX PT, R85, R85, R53, 0x1c1f ;  /* 0x001c1f3555557589 */ /* 0x000fe200000e0000 */
[----:B------:R-:W-:-:S03]  /*b800*/  SEL R62, R61, R120, P0 ;  /* 0x000000783d3e7207 */ /* 0x000fc60000000000 */
[----:B------:R-:W-:Y:S04]  /*b810*/  SHFL.IDX PT, R86, R86, R53, 0x1c1f ;  /* 0x001c1f3556567589 */ /* 0x000fe800000e0000 */
[----:B------:R-:W-:Y:S01]  /*b820*/  SHFL.IDX PT, R87, R87, R53, 0x1c1f ;  /* 0x001c1f3557577589 */ /* 0x000fe200000e0000 */
[----:B0-----:R-:W-:-:S03]  /*b830*/  @P3 IMAD.HI.U32 R44, R79, R76, RZ ;  /* 0x0000004c4f2c3227 */ /* 0x001fc600078e00ff */
[----:B------:R-:W-:Y:S04]  /*b840*/  SHFL.IDX PT, R88, R88, R53, 0x1c1f ;  /* 0x001c1f3558587589 */ /* 0x000fe800000e0000 */
[----:B------:R-:W-:Y:S04]  /*b850*/  SHFL.IDX PT, R5, R90, R53, 0x1c1f ;  /* 0x001c1f355a057589 */ /* 0x000fe800000e0000 */
[----:B------:R-:W0:Y:S04]  /*b860*/  SHFL.IDX PT, R127, R100, R53, 0x1c1f ;  /* 0x001c1f35647f7589 */ /* 0x000e2800000e0000 */
[----:B------:R-:W2:Y:S04]  /*b870*/  SHFL.IDX PT, R101, R101, R53, 0x1c1f ;  /* 0x001c1f3565657589 */ /* 0x000ea800000e0000 */
[----:B------:R-:W3:Y:S04]  /*b880*/  SHFL.IDX PT, R89, R102, R53, 0x1c1f ;  /* 0x001c1f3566597589 */ /* 0x000ee800000e0000 */
[----:B------:R-:W4:Y:S04]  /*b890*/  SHFL.IDX PT, R129, R104, R53, 0x1c1f ;  /* 0x001c1f3568817589 */ /* 0x000f2800000e0000 */
[----:B------:R-:W4:Y:S04]  /*b8a0*/  SHFL.IDX PT, R91, R108, R53, 0x1c1f ;  /* 0x001c1f356c5b7589 */ /* 0x000f2800000e0000 */
[----:B------:R-:W4:Y:S04]  /*b8b0*/  SHFL.IDX PT, R82, R109, R53, 0x1c1f ;  /* 0x001c1f356d527589 */ /* 0x000f2800000e0000 */
[----:B------:R-:W4:Y:S04]  /*b8c0*/  SHFL.IDX PT, R112, R112, R53, 0x1c1f ;  /* 0x001c1f3570707589 */ /* 0x000f2800000e0000 */
[----:B------:R1:W4:Y:S01]  /*b8d0*/  SHFL.IDX PT, R113, R113, R53, 0x1c1f ;  /* 0x001c1f3571717589 */ /* 0x00032200000e0000 */
[----:B------:R-:W-:Y:S01]  /*b8e0*/  SHF.R.U64 R28, R28, 0x3, RZ ;  /* 0x000000031c1c7819 */ /* 0x000fe200000012ff */
[----:B------:R-:W-:Y:S01]  /*b8f0*/  IMAD.MOV.U32 R76, RZ, RZ, R79 ;  /* 0x000000ffff4c7224 */ /* 0x000fe200078e004f */
[----:B------:R-:W-:Y:S01]  /*b900*/  SEL R61, R152, R95, P0 ;  /* 0x0000005f983d7207 */ /* 0x000fe20000000000 */
[----:B------:R-:W-:Y:S01]  /*b910*/  UIADD3 UR7, UR7, UR5, URZ ;  /* 0x0000000507077290 */ /* 0x000fe2000fffe03f */
[----:B------:R-:W-:-:S02]  /*b920*/  SEL R63, R95, R152, P0 ;  /* 0x000000985f3f7207 */ /* 0x000fc40000000000 */
[----:B-1----:R-:W-:Y:S02]  /*b930*/  SEL R53, R148, R57, P0 ;  /* 0x0000003994357207 */ /* 0x002fe40000000000 */
[----:B------:R-:W-:Y:S02]  /*b940*/  SEL R57, R150, R59, P0 ;  /* 0x0000003b96397207 */ /* 0x000fe40000000000 */
[----:B------:R-:W-:Y:S01]  /*b950*/  SEL R59, R59, R150, P0 ;  /* 0x000000963b3b7207 */ /* 0x000fe20000000000 */
[----:B------:R1:W-:Y:S01]  /*b960*/  STSM.16.M88.4 [R137], R48 ;  /* 0x0000003089007844 */ /* 0x0003e20000000200 */
[----:B------:R-:W-:Y:S01]  /*b970*/  @P3 SHF.R.U32.HI R76, RZ, R77, R44 ;  /* 0x0000004dff4c3219 */ /* 0x000fe2000001162c */
[----:B------:R-:W-:Y:S01]  /*b980*/  UIMAD UR5, UR12, UR8, URZ ;  /* 0x000000080c0572a4 */ /* 0x000fe2000f8e023f */
[----:B------:R-:W-:Y:S01]  /*b990*/  LOP3.LUT R26, R27, 0x380, RZ, 0xc0, !PT ;  /* 0x000003801b1a7812 */ /* 0x000fe200078ec0ff */
[----:B------:R0:W-:Y:S01]  /*b9a0*/  STSM.16.M88.4 [R135], R52 ;  /* 0x0000003487007844 */ /* 0x0001e20000000200 */
[----:B------:R-:W-:Y:S01]  /*b9b0*/  LOP3.LUT R28, R28, R29, RZ, 0x3c, !PT ;  /* 0x0000001d1c1c7212 */ /* 0x000fe200078e3cff */
[----:B------:R-:W-:Y:S01]  /*b9c0*/  IMAD.X R29, RZ, RZ, R43, P4 ;  /* 0x000000ffff1d7224 */ /* 0x000fe200020e062b */
[----:B------:R-:W-:Y:S01]  /*b9d0*/  SEL R44, R122, R81, P0 ;  /* 0x000000517a2c7207 */ /* 0x000fe20000000000 */
[----:B------:R-:W-:Y:S01]  /*b9e0*/  STSM.16.M88.4 [R133], R56 ;  /* 0x0000003885007844 */ /* 0x000fe20000000200 */
[----:B------:R-:W-:-:S02]  /*b9f0*/  SEL R46, R81, R122, P0 ;  /* 0x0000007a512e7207 */ /* 0x000fc40000000000 */
[----:B------:R-:W-:Y:S01]  /*ba00*/  SEL R45, R154, R123, P0 ;  /* 0x0000007b9a2d7207 */ /* 0x000fe20000000000 */
[----:B------:R2:W-:Y:S01]  /*ba10*/  STSM.16.M88.4 [R131], R60 ;  /* 0x0000003c83007844 */ /* 0x0005e20000000200 */
[----:B------:R-:W-:Y:S01]  /*ba20*/  SEL R47, R123, R154, P0 ;  /* 0x0000009a7b2f7207 */ /* 0x000fe20000000000 */
[----:B------:R-:W-:Y:S01]  /*ba30*/  UIMAD UR5, UR43, UR9, UR5 ;  /* 0x000000092b0572a4 */ /* 0x000fe2000f8e0205 */
[----:B------:R-:W-:Y:S02]  /*ba40*/  IADD3 R9, P4, R42, 0xd000, RZ ;  /* 0x0000d0002a097810 */ /* 0x000fe40007f9e0ff */
[----:B-1----:R-:W-:Y:S02]  /*ba50*/  SEL R48, R124, R119, P0 ;  /* 0x000000777c307207 */ /* 0x002fe40000000000 */
[----:B------:R-:W-:Y:S02]  /*ba60*/  SEL R50, R119, R124, P0 ;  /* 0x0000007c77327207 */ /* 0x000fe40000000000 */
[----:B------:R-:W-:-:S02]  /*ba70*/  SEL R49, R156, R125, P0 ;  /* 0x0000007d9c317207 */ /* 0x000fc40000000000 */
[----:B------:R-:W-:Y:S01]  /*ba80*/  SEL R51, R125, R156, P0 ;  /* 0x0000009c7d337207 */ /* 0x000fe20000000000 */
[----:B------:R-:W-:Y:S01]  /*ba90*/  UIMAD.WIDE.U32 UR6, UR43, UR8, UR6 ;  /* 0x000000082b0672a5 */ /* 0x000fe2000f8e0006 */
[----:B0-----:R-:W-:Y:S02]  /*baa0*/  SEL R52, R126, R83, P0 ;  /* 0x000000537e347207 */ /* 0x001fe40000000000 */
[----:B------:R-:W-:Y:S01]  /*bab0*/  SEL R54, R83, R126, P0 ;  /* 0x0000007e53367207 */ /* 0x000fe20000000000 */
[----:B--2---:R-:W-:Y:S01]  /*bac0*/  IMAD.MOV R61, RZ, RZ, -R76 ;  /* 0x000000ffff3d7224 */ /* 0x004fe200078e0a4c */
[----:B------:R-:W-:Y:S02]  /*bad0*/  SEL R53, R158, R99, P0 ;  /* 0x000000639e357207 */ /* 0x000fe40000000000 */
[----:B------:R-:W-:Y:S02]  /*bae0*/  SEL R55, R99, R158, P0 ;  /* 0x0000009e63377207 */ /* 0x000fe40000000000 */
[----:B------:R-:W-:Y:S01]  /*baf0*/  SHF.R.U64 R26, R26, 0x3, RZ ;  /* 0x000000031a1a7819 */ /* 0x000fe200000012ff */
[----:B------:R-:W-:Y:S01]  /*bb00*/  STSM.16.M88.4 [R115], R44 ;  /* 0x0000002c73007844 */ /* 0x000fe20000000200 */
[----:B------:R-:W-:Y:S01]  /*bb10*/  LOP3.LUT R8, R9, 0x380, RZ, 0xc0, !PT ;  /* 0x0000038009087812 */ /* 0x000fe200078ec0ff */
[----:B------:R-:W-:Y:S01]  /*bb20*/  IMAD R61, R2, R61, R79 ;  /* 0x0000003d023d7224 */ /* 0x000fe200078e024f */
[----:B------:R-:W-:Y:S01]  /*bb30*/  LOP3.LUT R26, R26, R27, RZ, 0x3c, !PT ;  /* 0x0000001b1a1a7212 */ /* 0x000fe200078e3cff */
[----:B------:R0:W-:Y:S01]  /*bb40*/  STSM.16.M88.4 [R110], R48 ;  /* 0x000000306e007844 */ /* 0x0001e20000000200 */
[C---:B------:R-:W-:Y:S01]  /*bb50*/  IADD3 R35, P6, R42.reuse, 0x5000, RZ ;  /* 0x000050002a237810 */ /* 0x040fe20007fde0ff */
[--C-:B------:R-:W-:Y:S01]  /*bb60*/  IMAD.X R27, RZ, RZ, R43.reuse, P1 ;  /* 0x000000ffff1b7224 */ /* 0x100fe200008e062b */
[----:B------:R-:W-:Y:S01]  /*bb70*/  IADD3 R31, P5, R42, 0x6000, RZ ;  /* 0x000060002a1f7810 */ /* 0x000fe20007fbe0ff */
[----:B------:R1:W-:Y:S01]  /*bb80*/  STSM.16.M88.4 [R105], R52 ;  /* 0x0000003469007844 */ /* 0x0003e20000000200 */
[----:B------:R-:W-:Y:S01]  /*bb90*/  SHF.R.U64 R8, R8, 0x3, RZ ;  /* 0x0000000308087819 */ /* 0x000fe200000012ff */
[----:B------:R-:W-:Y:S01]  /*bba0*/  IMAD.X R13, RZ, RZ, R43, P2 ;  /* 0x000000ffff0d7224 */ /* 0x000fe200010e062b */
[----:B------:R-:W-:Y:S01]  /*bbb0*/  LOP3.LUT R34, R35, 0x380, RZ, 0xc0, !PT ;  /* 0x0000038023227812 */ /* 0x000fe200078ec0ff */
[----:B------:R-:W-:Y:S01]  /*bbc0*/  ULDC.64 UR8, c[0x0][0xae8] ;  /* 0x0002ba0000087ab9 */ /* 0x000fe20000000a00 */
[----:B------:R-:W-:-:S02]  /*bbd0*/  LOP3.LUT R30, R31, 0x380, RZ, 0xc0, !PT ;  /* 0x000003801f1e7812 */ /* 0x000fc400078ec0ff */
[----:B------:R-:W-:Y:S02]  /*bbe0*/  LOP3.LUT R8, R8, R9, RZ, 0x3c, !PT ;  /* 0x0000000908087212 */ /* 0x000fe400078e3cff */
[----:B0-----:R-:W-:Y:S02]  /*bbf0*/  SHF.R.S32.HI R49, RZ, 0x1f, R76 ;  /* 0x0000001fff317819 */ /* 0x001fe4000001144c */
[----:B------:R-:W-:Y:S01]  /*bc00*/  IADD3 R48, P1, R76, UR6, RZ ;  /* 0x000000064c307c10 */ /* 0x000fe2000ff3e0ff */
[----:B-1----:R-:W-:Y:S01]  /*bc10*/  IMAD.U32 R52, RZ, RZ, UR5 ;  /* 0x00000005ff347e24 */ /* 0x002fe2000f8e00ff */
[----:B------:R-:W-:Y:S02]  /*bc20*/  SHF.R.S32.HI R50, RZ, 0x1f, R61 ;  /* 0x0000001fff327819 */ /* 0x000fe4000001143d */
[----:B------:R-:W-:Y:S02]  /*bc30*/  SEL R56, R128, R121, P0 ;  /* 0x0000007980387207 */ /* 0x000fe40000000000 */
[----:B------:R-:W-:-:S02]  /*bc40*/  SEL R58, R121, R128, P0 ;  /* 0x00000080793a7207 */ /* 0x000fc40000000000 */
[----:B------:R-:W-:Y:S02]  /*bc50*/  SEL R57, R160, R127, P0 ;  /* 0x0000007fa0397207 */ /* 0x000fe40000000000 */
[----:B------:R-:W-:Y:S02]  /*bc60*/  SEL R59, R127, R160, P0 ;  /* 0x000000a07f3b7207 */ /* 0x000fe40000000000 */
[----:B------:R-:W-:Y:S02]  /*bc70*/  SEL R44, R130, R85, P0 ;  /* 0x00000055822c7207 */ /* 0x000fe40000000000 */
[----:B------:R-:W-:Y:S02]  /*bc80*/  SEL R46, R85, R130, P0 ;  /* 0x00000082552e7207 */ /* 0x000fe40000000000 */
[----:B------:R-:W-:Y:S02]  /*bc90*/  SEL R45, R162, R101, P0 ;  /* 0x00000065a22d7207 */ /* 0x000fe40000000000 */
[----:B------:R-:W-:Y:S01]  /*bca0*/  SEL R47, R101, R162, P0 ;  /* 0x000000a2652f7207 */ /* 0x000fe20000000000 */
[----:B------:R-:W-:Y:S01]  /*bcb0*/  VIADD R51, R236, UR39 ;  /* 0x00000027ec337c36 */ /* 0x000fe20008000000 */
[----:B------:R-:W-:Y:S01]  /*bcc0*/  IADD3.X R49, R49, UR7, R52, P1, !PT ;  /* 0x0000000731317c10 */ /* 0x000fe20008ffe434 */
[----:B------:R-:W-:Y:S01]  /*bcd0*/  ULDC.64 UR6, c[0x0][0xb88] ;  /* 0x0002e20000067ab9 */ /* 0x000fe20000000a00 */
[----:B------:R-:W-:Y:S01]  /*bce0*/  LOP3.LUT R9, R42, 0x380, RZ, 0xc0, !PT ;  /* 0x000003802a097812 */ /* 0x000fe200078ec0ff */
[----:B------:R-:W-:Y:S01]  /*bcf0*/  IMAD R50, R50, UR6, RZ ;  /* 0x0000000632327c24 */ /* 0x000fe2000f8e02ff */
[----:B------:R-:W-:-:S02]  /*bd00*/  SHF.R.U64 R34, R34, 0x3, RZ ;  /* 0x0000000322227819 */ /* 0x000fc400000012ff */
[----:B------:R-:W-:Y:S01]  /*bd10*/  SHF.R.U64 R30, R30, 0x3, RZ ;  /* 0x000000031e1e7819 */ /* 0x000fe200000012ff */
        /* <DEDUP_REMOVED lines=18> */
[----:B---3--:R-:W-:Y:S02]  /*be40*/  SEL R53, R164, R89, P0 ;  /* 0x00000059a4357207 */ /* 0x008fe40000000000 */
        /* <DEDUP_REMOVED lines=11> */
[----:B----4-:R-:W-:Y:S02]  /*bf00*/  SEL R45, R166, R129, P0 ;  /* 0x00000081a62d7207 */ /* 0x010fe40000000000 */
[----:B------:R-:W-:Y:S02]  /*bf10*/  SEL R47, R129, R166, P0 ;  /* 0x000000a6812f7207 */ /* 0x000fe40000000000 */
[----:B------:R-:W-:-:S02]  /*bf20*/  SEL R66, R88, R67, P0 ;  /* 0x0000004358427207 */ /* 0x000fc40000000000 */
[----:B------:R-:W-:Y:S02]  /*bf30*/  SEL R65, R114, R91, P0 ;  /* 0x0000005b72417207 */ /* 0x000fe40000000000 */
[----:B0-----:R-:W-:Y:S02]  /*bf40*/  SEL R64, R67, R88, P0 ;  /* 0x0000005843407207 */ /* 0x001fe40000000000 */
[----:B------:R-:W-:Y:S02]  /*bf50*/  SEL R67, R91, R114, P0 ;  /* 0x000000725b437207 */ /* 0x000fe40000000000 */
[----:B------:R-:W-:Y:S01]  /*bf60*/  SEL R76, R75, R78, P0 ;  /* 0x0000004e4b4c7207 */ /* 0x000fe20000000000 */
[----:B------:R-:W-:Y:S01]  /*bf70*/  SHFL.IDX PT, R84, R50, RZ, 0x1c1f ;  /* 0x001c1fff32547589 */ /* 0x000fe200000e0000 */
[----:B------:R-:W-:Y:S02]  /*bf80*/  SEL R78, R78, R75, P0 ;  /* 0x0000004b4e4e7207 */ /* 0x000fe40000000000 */
[----:B------:R-:W-:Y:S01]  /*bf90*/  SEL R77, R111, R82, P0 ;  /* 0x000000526f4d7207 */ /* 0x000fe20000000000 */
[----:B------:R-:W0:Y:S01]  /*bfa0*/  SHFL.IDX PT, R85, R48, RZ, 0x1c1f ;  /* 0x001c1fff30557589 */ /* 0x000e2200000e0000 */
[----:B------:R-:W-:-:S02]  /*bfb0*/  SEL R79, R82, R111, P0 ;  /* 0x0000006f524f7207 */ /* 0x000fc40000000000 */
[----:B------:R-:W-:Y:S01]  /*bfc0*/  SEL R105, R107, R112, P0 ;  /* 0x000000706b697207 */ /* 0x000fe20000000000 */
[----:B------:R1:W-:Y:S01]  /*bfd0*/  SHFL.IDX PT, R92, R50, 0x1, 0x1c1f ;  /* 0x003c1f00325c7f89 */ /* 0x0003e200000e0000 */
[----:B------:R-:W-:Y:S02]  /*bfe0*/  SEL R104, R74, R5, P0 ;  /* 0x000000054a687207 */ /* 0x000fe40000000000 */
[----:B------:R-:W-:Y:S01]  /*bff0*/  SEL R106, R5, R74, P0 ;  /* 0x0000004a056a7207 */ /* 0x000fe20000000000 */
[----:B------:R2:W3:Y:S01]  /*c000*/  SHFL.IDX PT, R93, R48, 0x1, 0x1c1f ;  /* 0x003c1f00305d7f89 */ /* 0x0004e200000e0000 */
[----:B------:R-:W-:Y:S02]  /*c010*/  SEL R107, R112, R107, P0 ;  /* 0x0000006b706b7207 */ /* 0x000fe40000000000 */
[----:B------:R-:W-:Y:S01]  /*c020*/  SEL R49, R174, R113, P0 ;  /* 0x00000071ae317207 */ /* 0x000fe20000000000 */
[----:B------:R-:W-:Y:S01]  /*c030*/  STSM.16.M88.4 [R71], R44 ;  /* 0x0000002c47007844 */ /* 0x000fe20000000200 */
[----:B------:R-:W-:-:S02]  /*c040*/  SEL R51, R113, R174, P0 ;  /* 0x000000ae71337207 */ /* 0x000fc40000000000 */
[----:B-1----:R-:W-:Y:S02]  /*c050*/  SEL R50, R80, R73, P0 ;  /* 0x0000004950327207 */ /* 0x002fe40000000000 */
[----:B--2---:R-:W-:Y:S01]  /*c060*/  SEL R48, R73, R80, P0 ;  /* 0x0000005049307207 */ /* 0x004fe20000000000 */
[----:B------:R-:W-:Y:S04]  /*c070*/  STSM.16.M88.4 [R69], R64 ;  /* 0x0000004045007844 */ /* 0x000fe80000000200 */
[----:B------:R-:W-:Y:S04]  /*c080*/  STSM.16.M88.4 [R68], R76 ;  /* 0x0000004c44007844 */ /* 0x000fe80000000200 */
[----:B------:R1:W-:Y:S04]  /*c090*/  STSM.16.M88.4 [R70], R104 ;  /* 0x0000006846007844 */ /* 0x0003e80000000200 */
[----:B------:R-:W-:Y:S01]  /*c0a0*/  STSM.16.M88.4 [R72], R48 ;  /* 0x0000003048007844 */ /* 0x000fe20000000200 */
[----:B------:R-:W-:Y:S01]  /*c0b0*/  BAR.SYNC.DEFER_BLOCKING 0x1, 0x100 ;  /* 0x0044000000007b1d */ /* 0x000fe20000010000 */
[----:B------:R-:W-:-:S04]  /*c0c0*/  LOP3.LUT R14, R15, 0x380, RZ, 0xc0, !PT ;  /* 0x000003800f0e7812 */ /* 0x000fc800078ec0ff */
[----:B------:R-:W-:Y:S01]  /*c0d0*/  SHF.R.U64 R14, R14, 0x3, RZ ;  /* 0x000000030e0e7819 */ /* 0x000fe200000012ff */
[----:B0-----:R-:W-:Y:S04]  /*c0e0*/  @!P2 ST.E desc[UR48][R84.64], R4 ;  /* 0x000000045400a985 */ /* 0x001fe8000c101930 */
[----:B---3--:R0:W-:Y:S04]  /*c0f0*/  @!P1 ST.E desc[UR48][R92.64], R3 ;  /* 0x000000035c009985 */ /* 0x0081e8000c101930 */
[----:B------:R2:W5:Y:S04]  /*c100*/  LD.E.128 R80, desc[UR48][R32.64] ;  /* 0x0000003020507980 */ /* 0x000568000c101d00 */
[----:B-1----:R1:W5:Y:S01]  /*c110*/  LD.E.128 R68, desc[UR48][R30.64] ;  /* 0x000000301e447980 */ /* 0x002362000c101d00 */
[----:B------:R-:W-:Y:S01]  /*c120*/  LOP3.LUT R14, R14, R15, RZ, 0x3c, !PT ;  /* 0x0000000f0e0e7212 */ /* 0x000fe200078e3cff */
[----:B------:R-:W-:Y:S01]  /*c130*/  UIMAD UR5, UR10, UR8, URZ ;  /* 0x000000080a0572a4 */ /* 0x000fe2000f8e023f */
[----:B------:R-:W-:Y:S01]  /*c140*/  LOP3.LUT R6, R7, 0x380, RZ, 0xc0, !PT ;  /* 0x0000038007067812 */ /* 0x000fe200078ec0ff */
[----:B0-----:R-:W-:Y:S01]  /*c150*/  IMAD R3, R232, 0x20, R233 ;  /* 0x00000020e8037824 */ /* 0x001fe200078e02e9 */
[----:B------:R-:W-:Y:S01]  /*c160*/  UIMAD.WIDE.U32 UR6, UR36, UR8, URZ ;  /* 0x00000008240672a5 */ /* 0x000fe2000f8e003f */
[----:B--2---:R-:W0:Y:S01]  /*c170*/  @P3 LDC R33, c[0x0][0xbec] ;  /* 0x0002fb00ff213b82 */ /* 0x004e220000000800 */
[----:B------:R-:W5:Y:S04]  /*c180*/  LD.E.128 R52, desc[UR48][R42.64] ;  /* 0x000000302a347980 */ /* 0x000f68000c101d00 */
[----:B------:R-:W5:Y:S03]  /*c190*/  LD.E.128 R56, desc[UR48][R40.64] ;  /* 0x0000003028387980 */ /* 0x000f66000c101d00 */
[----:B-1----:R-:W1:Y:S01]  /*c1a0*/  @P3 LDC R30, c[0x0][0xbf0] ;  /* 0x0002fc00ff1e3b82 */ /* 0x002e620000000800 */
[----:B------:R-:W-:Y:S01]  /*c1b0*/  IMAD.X R15, RZ, RZ, R43, P6 ;  /* 0x000000ffff0f7224 */ /* 0x000fe200030e062b */
[----:B------:R-:W-:Y:S01]  /*c1c0*/  SHF.R.U64 R6, R6, 0x3, RZ ;  /* 0x0000000306067819 */ /* 0x000fe200000012ff */
[----:B------:R-:W-:Y:S01]  /*c1d0*/  UIMAD UR5, UR36, UR9, UR5 ;  /* 0x00000009240572a4 */ /* 0x000fe2000f8e0205 */
[----:B------:R-:W5:Y:S01]  /*c1e0*/  LD.E.128 R60, desc[UR48][R38.64] ;  /* 0x00000030263c7980 */ /* 0x000f62000c101d00 */
[----:B------:R-:W-:-:S03]  /*c1f0*/  ULDC.64 UR10, c[0x0][0xaf0] ;  /* 0x0002bc00000a7ab9 */ /* 0x000fc60000000a00 */
[----:B------:R2:W5:Y:S01]  /*c200*/  LD.E.128 R76, desc[UR48][R14.64] ;  /* 0x000000300e4c7980 */ /* 0x000562000c101d00 */
[----:B------:R-:W-:Y:S01]  /*c210*/  LOP3.LUT R6, R6, R7, RZ, 0x3c, !PT ;  /* 0x0000000706067212 */ /* 0x000fe200078e3cff */
[----:B------:R-:W-:Y:S01]  /*c220*/  IMAD.X R7, RZ, RZ, R43, P5 ;  /* 0x000000ffff077224 */ /* 0x000fe200028e062b */
[----:B------:R-:W-:Y:S01]  /*c230*/  UIMAD UR8, UR12, UR10, URZ ;  /* 0x0000000a0c0872a4 */ /* 0x000fe2000f8e023f */
[----:B------:R3:W5:Y:S01]  /*c240*/  LD.E.128 R40, desc[UR48][R10.64] ;  /* 0x000000300a287980 */ /* 0x000762000c101d00 */
[----:B------:R-:W-:-:S03]  /*c250*/  UIADD3 UR7, UR7, UR5, URZ ;  /* 0x0000000507077290 */ /* 0x000fc6000fffe03f */
[----:B------:R-:W5:Y:S01]  /*c260*/  LD.E.128 R44, desc[UR48][R36.64] ;  /* 0x00000030242c7980 */ /* 0x000f62000c101d00 */
[----:B--2---:R-:W-:-:S03]  /*c270*/  VIADD R14, R3, UR39 ;  /* 0x00000027030e7c36 */ /* 0x004fc60008000000 */
[----:B------:R2:W5:Y:S01]  /*c280*/  LD.E.128 R92, desc[UR48][R8.64] ;  /* 0x00000030085c7980 */ /* 0x000562000c101d00 */
[----:B0-----:R-:W-:Y:S01]  /*c290*/  @P3 IMAD.HI.U32 R3, R14, R33, RZ ;  /* 0x000000210e033227 */ /* 0x001fe200078e00ff */
[----:B------:R-:W-:Y:S02]  /*c2a0*/  UIMAD UR5, UR43, UR11, UR8 ;  /* 0x0000000b2b0572a4 */ /* 0x000fe4000f8e0208 */
[----:B------:R-:W5:Y:S01]  /*c2b0*/  LD.E.128 R64, desc[UR48][R34.64] ;  /* 0x0000003022407980 */ /* 0x000f62000c101d00 */
[----:B---3--:R-:W-:Y:S01]  /*c2c0*/  IMAD.MOV.U32 R11, RZ, RZ, R14 ;  /* 0x000000ffff0b7224 */ /* 0x008fe200078e000e */
[----:B-1----:R-:W-:Y:S01]  /*c2d0*/  @P3 SHF.R.U32.HI R11, RZ, R30, R3 ;  /* 0x0000001eff0b3219 */ /* 0x002fe20000011603 */
[----:B------:R-:W-:Y:S01]  /*c2e0*/  UIMAD.WIDE.U32 UR6, UR43, UR10, UR6 ;  /* 0x0000000a2b0672a5 */ /* 0x000fe2000f8e0006 */
[----:B------:R0:W5:Y:S01]  /*c2f0*/  LD.E.128 R36, desc[UR48][R12.64] ;  /* 0x000000300c247980 */ /* 0x000162000c101d00 */
[----:B------:R-:W-:Y:S01]  /*c300*/  ULDC.64 UR8, c[0x0][0xae0] ;  /* 0x0002b80000087ab9 */ /* 0x000fe20000000a00 */
[----:B------:R-:W-:Y:S01]  /*c310*/  SHF.R.S32.HI R10, RZ, 0x1f, R11 ;  /* 0x0000001fff0a7819 */ /* 0x000fe2000001140b */
[----:B------:R-:W-:Y:S01]  /*c320*/  UIADD3 UR5, UR7, UR5, URZ ;  /* 0x0000000507057290 */ /* 0x000fe2000fffe03f */
[----:B------:R-:W5:Y:S01]  /*c330*/  LD.E.128 R48, desc[UR48][R28.64] ;  /* 0x000000301c307980 */ /* 0x000f62000c101d00 */
[----:B--2---:R-:W-:-:S02]  /*c340*/  IMAD.U32 R8, RZ, RZ, UR6 ;  /* 0x00000006ff087e24 */ /* 0x004fc4000f8e00ff */
[----:B------:R-:W-:Y:S01]  /*c350*/  IMAD.U32 R9, RZ, RZ, UR7 ;  /* 0x00000007ff097e24 */ /* 0x000fe2000f8e00ff */
[----:B------:R1:W5:Y:S01]  /*c360*/  LD.E.128 R88, desc[UR48][R20.64] ;  /* 0x0000003014587980 */ /* 0x000362000c101d00 */
[----:B0-----:R-:W-:Y:S01]  /*c370*/  IMAD.MOV R13, RZ, RZ, -R11 ;  /* 0x000000ffff0d7224 */ /* 0x001fe200078e0a0b */
[----:B------:R-:W-:Y:S02]  /*c380*/  ULDC.64 UR6, c[0x0][0xad8] ;  /* 0x0002b60000067ab9 */ /* 0x000fe40000000a00 */
[----:B------:R0:W5:Y:S01]  /*c390*/  LD.E.128 R84, desc[UR48][R24.64] ;  /* 0x0000003018547980 */ /* 0x000162000c101d00 */
[----:B------:R-:W-:-:S03]  /*c3a0*/  IMAD R9, R2, R13, R14 ;  /* 0x0000000d02097224 */ /* 0x000fc600078e020e */
[----:B------:R0:W5:Y:S01]  /*c3b0*/  LD.E.128 R72, desc[UR48][R26.64] ;  /* 0x000000301a487980 */ /* 0x000162000c101d00 */
[----:B------:R-:W-:Y:S02]  /*c3c0*/  IMAD.U32 R3, RZ, RZ, UR5 ;  /* 0x00000005ff037e24 */ /* 0x000fe4000f8e00ff */
[----:B------:R-:W-:Y:S01]  /*c3d0*/  IMAD R10, R10, UR8, RZ ;  /* 0x000000080a0a7c24 */ /* 0x000fe2000f8e02ff */
[----:B------:R-:W5:Y:S01]  /*c3e0*/  LD.E.128 R4, desc[UR48][R6.64] ;  /* 0x0000003006047980 */ /* 0x000f62000c101d00 */
[----:B------:R-:W-:Y:S01]  /*c3f0*/  IMAD.MOV.U32 R2, RZ, RZ, R8 ;  /* 0x000000ffff027224 */ /* 0x000fe200078e0008 */
[----:B------:R-:W-:Y:S01]  /*c400*/  SHF.R.S32.HI R8, RZ, 0x1f, R9 ;  /* 0x0000001fff087819 */ /* 0x000fe20000011409 */
[----:B------:R-:W-:Y:S01]  /*c410*/  @!PT LDS RZ, [RZ] ;  /* 0x00000000fffff984 */ /* 0x000fe20000000800 */
[----:B------:R-:W-:Y:S01]  /*c420*/  @!PT LDS RZ, [RZ] ;  /* 0x00000000fffff984 */ /* 0x000fe20000000800 */
[----:B------:R-:W-:Y:S01]  /*c430*/  @!PT LDS RZ, [RZ] ;  /* 0x00000000fffff984 */ /* 0x000fe20000000800 */
[----:B------:R-:W-:Y:S01]  /*c440*/  @!PT LDS RZ, [RZ] ;  /* 0x00000000fffff984 */ /* 0x000fe20000000800 */
[----:B------:R2:W-:Y:S06]  /*c450*/  MEMBAR.ALL.CTA ;  /* 0x0000000000007992 */ /* 0x0005ec0000008000 */
[----:B--2---:R-:W2:Y:S01]  /*c460*/  FENCE.VIEW.ASYNC.S ;  /* 0x00000000000073c6 */ /* 0x004ea20000000000 */
[----:B------:R-:W-:-:S02]  /*c470*/  IMAD R13, R11, UR9, R10 ;  /* 0x000000090b0d7c24 */ /* 0x000fc4000f8e020a */
[----:B------:R-:W-:-:S04]  /*c480*/  IMAD.WIDE.U32 R2, R11, UR8, R2 ;  /* 0x000000080b027c25 */ /* 0x000fc8000f8e0002 */
[----:B------:R-:W-:Y:S02]  /*c490*/  IMAD.IADD R3, R3, 0x1, R13 ;  /* 0x0000000103037824 */ /* 0x000fe400078e020d */
[----:B------:R-:W-:Y:S02]  /*c4a0*/  IMAD R8, R8, UR6, RZ ;  /* 0x0000000608087c24 */ /* 0x000fe4000f8e02ff */
[----:B-1----:R-:W-:Y:S02]  /*c4b0*/  VIADD R21, R233, UR39 ;  /* 0x00000027e9157c36 */ /* 0x002fe40008000000 */
[C---:B------:R-:W-:Y:S02]  /*c4c0*/  IMAD R13, R9.reuse, UR7, R8 ;  /* 0x00000007090d7c24 */ /* 0x040fe4000f8e0208 */
[----:B------:R-:W-:Y:S01]  /*c4d0*/  IMAD.WIDE.U32 R2, R9, UR6, R2 ;  /* 0x0000000609027c25 */ /* 0x000fe2000f8e0002 */
[----:B------:R-:W-:Y:S01]  /*c4e0*/  ISETP.GE.AND P2, PT, R21, R96, PT ;  /* 0x000000601500720c */ /* 0x000fe20003f46270 */
[----:B------:R-:W-:-:S02]  /*c4f0*/  ULDC.64 UR6, c[0x0][0xa80] ;  /* 0x0002a00000067ab9 */ /* 0x000fc40000000a00 */
[----:B------:R-:W-:Y:S01]  /*c500*/  VIADD R0, R0, 0x38820 ;  /* 0x0003882000007836 */ /* 0x000fe20000000000 */
[----:B------:R-:W-:Y:S01]  /*c510*/  LEA R14, P3, R2, UR6, 0x1 ;  /* 0x00000006020e7c11 */ /* 0x000fe2000f8608ff */
[----:B------:R-:W-:-:S03]  /*c520*/  IMAD.IADD R3, R3, 0x1, R13 ;  /* 0x0000000103037824 */ /* 0x000fc600078e020d */
[----:B------:R-:W-:Y:S02]  /*c530*/  PRMT R0, RZ, 0x654, R0 ;  /* 0x00000654ff007816 */ /* 0x000fe40000000000 */
[----:B------:R-:W-:Y:S01]  /*c540*/  LEA.HI.X R15, R2, UR7, R3, 0x1, P3 ;  /* 0x00000007020f7c11 */ /* 0x000fe200098f0c03 */
[C---:B------:R-:W-:Y:S01]  /*c550*/  VIADD R11, R21.reuse, 0x20 ;  /* 0x00000020150b7836 */ /* 0x040fe20000000000 */
[----:B--2---:R1:W-:Y:S01]  /*c560*/  SYNCS.ARRIVE.TRANS64.RED.A1T0 RZ, [R0+URZ], RZ ;  /* 0x000000ff00ff79a7 */ /* 0x0043e2000810043f */
[----:B------:R-:W-:Y:S01]  /*c570*/  VIADD R9, R21, 0x40 ;  /* 0x0000004015097836 */ /* 0x000fe20000000000 */
[----:B------:R0:W2:Y:S01]  /*c580*/  SHFL.IDX PT, R12, R14, RZ, 0x181f ;  /* 0x00181fff0e0c7589 */ /* 0x0000a200000e0000 */
[----:B------:R-:W-:Y:S01]  /*c590*/  BSSY B1, `(.L_x_1987) ;  /* 0x000001a000017945 */ /* 0x000fe20003800000 */
[-C--:B------:R-:W-:Y:S02]  /*c5a0*/  ISETP.GE.AND P1, PT, R11, R96.reuse, PT ;  /* 0x000000600b00720c */ /* 0x080fe40003f26270 */
[----:B-1----:R0:W1:Y:S01]  /*c5b0*/  SHFL.IDX PT, R0, R15, RZ, 0x181f ;  /* 0x00181fff0f007589 */ /* 0x00206200000e0000 */
[----:B------:R-:W-:-:S02]  /*c5c0*/  ISETP.GE.AND P0, PT, R9, R96, PT ;  /* 0x000000600900720c */ /* 0x000fc40003f06270 */
[----:B------:R-:W-:Y:S02]  /*c5d0*/  SHF.R.S32.HI R139, RZ, 0x1f, R23 ;  /* 0x0000001fff8b7819 */ /* 0x000fe40000011417 */
        /* <DEDUP_REMOVED lines=9> */
[----:B--2---:R-:W-:-:S04]  /*c670*/  @!P5 LEA R2, P6, R16, R12, 0x1 ;  /* 0x0000000c1002d211 */ /* 0x004fc800078c08ff */
[----:B-1----:R-:W-:Y:S02]  /*c680*/  @!P5 LEA.HI.X R3, R16, R0, R149, 0x1, P6 ;  /* 0x000000001003d211 */ /* 0x002fe400030f0c95 */
        /* <DEDUP_REMOVED lines=10> */
.L_x_1988:
[----:B------:R-:W-:Y:S05]  /*c730*/  BSYNC B1 ;  /* 0x0000000000017941 */ /* 0x000fea0003800000 */
.L_x_1987:
[----:B-1----:R1:W3:Y:S01]  /*c740*/  SHFL.IDX PT, R0, R15, 0x1, 0x181f ;  /* 0x00381f000f007f89 */ /* 0x0022e200000e0000 */
        /* <DEDUP_REMOVED lines=20> */
.L_x_1990:
[----:B------:R-:W-:Y:S05]  /*c890*/  BSYNC B1 ;  /* 0x0000000000017941 */ /* 0x000fea0003800000 */
.L_x_1989:
[----:B---3--:R3:W1:Y:S01]  /*c8a0*/  SHFL.IDX PT, R0, R15, 0x2, 0x181f ;  /* 0x00581f000f007f89 */ /* 0x00866200000e0000 */
[----:B------:R-:W-:Y:S03]  /*c8b0*/  BSSY B1, `(.L_x_1991) ;  /* 0x0000014000017945 */ /* 0x000fe60003800000 */
[----:B0---4-:R3:W0:Y:S01]  /*c8c0*/  SHFL.IDX PT, R8, R14, 0x2, 0x181f ;  /* 0x00581f000e087f89 */ /* 0x01162200000e0000 */
[----:B------:R-:W-:Y:S05]  /*c8d0*/  @P0 BRA `(.L_x_1992) ;  /* 0x0000000000440947 */ /* 0x000fea0003800000 */
[----:B------:R-:W-:Y:S02]  /*c8e0*/  ULDC UR5, c[0x0][0xac8] ;  /* 0x0002b20000057ab9 */ /* 0x000fe40000000800 */
[----:B------:R-:W-:Y:S02]  /*c8f0*/  ISETP.GE.AND P3, PT, R16, UR5, PT ;  /* 0x0000000510007c0c */ /* 0x000fe4000bf66270 */
[----:B------:R-:W-:Y:S02]  /*c900*/  ISETP.GE.AND P2, PT, R22, UR5, PT ;  /* 0x0000000516007c0c */ /* 0x000fe4000bf46270 */
[----:B------:R-:W-:Y:S02]  /*c910*/  ISETP.GE.AND P1, PT, R19, UR5, PT ;  /* 0x0000000513007c0c */ /* 0x000fe4000bf26270 */
[----:B------:R-:W-:-:S07]  /*c920*/  ISETP.GE.AND P0, PT, R23, UR5, PT ;  /* 0x0000000517007c0c */ /* 0x000fce000bf06270 */
[-C--:B0-----:R-:W-:Y:S02]  /*c930*/  @!P3 LEA R2, P6, R16, R8.reuse, 0x1 ;  /* 0x000000081002b211 */ /* 0x081fe400078c08ff */
[-C--:B-----5:R-:W-:Y:S02]  /*c940*/  @!P2 LEA R4, P5, R22, R8.reuse, 0x1 ;  /* 0x000000081604a211 */ /* 0x0a0fe400078a08ff */
[----:B------:R-:W-:Y:S02]  /*c950*/  @!P1 LEA R6, P4, R19, R8, 0x1 ;  /* 0x0000000813069211 */ /* 0x000fe400078808ff */
[----:B-1----:R-:W-:Y:S02]  /*c960*/  @!P3 LEA.HI.X R3, R16, R0, R149, 0x1, P6 ;  /* 0x000000001003b211 */ /* 0x002fe400030f0c95 */
        /* <DEDUP_REMOVED lines=8> */
.L_x_1992:
[----:B------:R-:W-:Y:S05]  /*c9f0*/  BSYNC B1 ;  /* 0x0000000000017941 */ /* 0x000fea0003800000 */
.L_x_1991:
[----:B----4-:R-:W-:Y:S01]  /*ca00*/  VIADD R3, R21, 0x60 ;  /* 0x0000006015037836 */ /* 0x010fe20000000000 */
[----:B-1-3--:R-:W1:Y:S04]  /*ca10*/  SHFL.IDX PT, R15, R15, 0x3, 0x181f ;  /* 0x00781f000f0f7f89 */ /* 0x00ae6800000e0000 */
[----:B------:R-:W-:Y:S01]  /*ca20*/  ISETP.GE.AND P0, PT, R3, R96, PT ;  /* 0x000000600300720c */ /* 0x000fe20003f06270 */
[----:B------:R-:W3:-:S12]  /*ca30*/  SHFL.IDX PT, R14, R14, 0x3, 0x181f ;  /* 0x00781f000e0e7f89 */ /* 0x000ed800000e0000 */
[----:B------:R-:W-:Y:S05]  /*ca40*/  @P0 BRA `(.L_x_1993) ;  /* 0x0000000c00380947 */ /* 0x000fea0003800000 */
[----:B------:R-:W-:Y:S02]  /*ca50*/  ULDC UR5, c[0x0][0xac8] ;  /* 0x0002b20000057ab9 */ /* 0x000fe40000000800 */
[----:B------:R-:W-:Y:S02]  /*ca60*/  ISETP.GE.AND P3, PT, R16, UR5, PT ;  /* 0x0000000510007c0c */ /* 0x000fe4000bf66270 */
[----:B------:R-:W-:Y:S02]  /*ca70*/  ISETP.GE.AND P4, PT, R22, UR5, PT ;  /* 0x0000000516007c0c */ /* 0x000fe4000bf86270 */
[----:B------:R-:W-:-:S09]  /*ca80*/  ISETP.GE.AND P5, PT, R19, UR5, PT ;  /* 0x0000000513007c0c */ /* 0x000fd2000bfa6270 */
[-C--:B---3--:R-:W-:Y:S02]  /*ca90*/  @!P3 LEA R2, P0, R16, R14.reuse, 0x1 ;  /* 0x0000000e1002b211 */ /* 0x088fe400078008ff */
[-C--:B-----5:R-:W-:Y:S02]  /*caa0*/  @!P4 LEA R4, P1, R22, R14.reuse, 0x1 ;  /* 0x0000000e1604c211 */ /* 0x0a0fe400078208ff */
[C---:B------:R-:W-:Y:S02]  /*cab0*/  @!P5 LEA R6, P2, R19.reuse, R14, 0x1 ;  /* 0x0000000e1306d211 */ /* 0x040fe400078408ff */
[-C--:B-1----:R-:W-:Y:S02]  /*cac0*/  @!P3 LEA.HI.X R3, R16, R15.reuse, R149, 0x1, P0 ;  /* 0x0000000f1003b211 */ /* 0x082fe400000f0c95 */
        /* <DEDUP_REMOVED lines=11> */
.L_x_1986:
[----:B------:R-:W0:Y:S01]  /*cb80*/  LDC R8, c[0x0][0xbe8] ;  /* 0x0002fa00ff087b82 */ /* 0x000e220000000800 */
[----:B------:R-:W1:Y:S01]  /*cb90*/  S2R R0, SR_TID.X ;  /* 0x0000000000007919 */ /* 0x000e620000002100 */
[----:B------:R-:W-:Y:S01]  /*cba0*/  USHF.R.S32.HI UR8, URZ, 0x1f, UR36 ;  /* 0x0000001f3f087899 */ /* 0x000fe20008011424 */
[----:B------:R-:W-:Y:S01]  /*cbb0*/  BSSY B1, `(.L_x_1994) ;  /* 0x0000031000017945 */ /* 0x000fe20003800000 */
[----:B------:R-:W-:Y:S01]  /*cbc0*/  USHF.R.S32.HI UR9, URZ, 0x1f, UR43 ;  /* 0x0000001f3f097899 */ /* 0x000fe2000801142b */
[----:B------:R-:W-:Y:S01]  /*cbd0*/  IMAD R6, R232, 0x20, R233 ;  /* 0x00000020e8067824 */ /* 0x000fe200078e02e9 */
[----:B0-----:R-:W-:Y:S01]  /*cbe0*/  ISETP.NE.AND P1, PT, R8, 0x1, PT ;  /* 0x000000010800780c */ /* 0x001fe20003f25270 */
[----:B-1----:R-:W-:-:S12]  /*cbf0*/  VIADD R0, R0, 0xffffff80 ;  /* 0xffffff8000007836 */ /* 0x002fd80000000000 */
[----:B------:R-:W0:Y:S01]  /*cc00*/  @P1 LDC R9, c[0x0][0xbec] ;  /* 0x0002fb00ff091b82 */ /* 0x000e220000000800 */
[----:B------:R-:W-:-:S07]  /*cc10*/  ISETP.GE.AND P0, PT, R0, 0x80, PT ;  /* 0x000000800000780c */ /* 0x000fce0003f06270 */
[----:B------:R-:W1:Y:S06]  /*cc20*/  @P1 LDC R11, c[0x0][0xbf0] ;  /* 0x0002fc00ff0b1b82 */ /* 0x000e6c0000000800 */
        /* <DEDUP_REMOVED lines=41> */
.L_x_1995:
[----:B------:R-:W-:Y:S05]  /*cec0*/  BSYNC B1 ;  /* 0x0000000000017941 */ /* 0x000fea0003800000 */
.L_x_1994:
[----:B------:R-:W-:Y:S01]  /*ced0*/  ULDC.64 UR10, c[0x0][0xae8] ;  /* 0x0002ba00000a7ab9 */ /* 0x000fe20000000a00 */
[----:B------:R-:W-:Y:S01]  /*cee0*/  VIADD R6, R6, UR39 ;  /* 0x0000002706067c36 */ /* 0x000fe20008000000 */
[----:B------:R-:W-:Y:S01]  /*cef0*/  UIMAD UR5, UR8, UR10, URZ ;  /* 0x0000000a080572a4 */ /* 0x000fe2000f8e023f */
[----:B------:R-:W-:Y:S01]  /*cf00*/  BSSY B1, `(.L_x_1996) ;  /* 0x0000040000017945 */ /* 0x000fe20003800000 */
[----:B------:R-:W-:Y:S01]  /*cf10*/  UIMAD.WIDE.U32 UR6, UR36, UR10, URZ ;  /* 0x0000000a240672a5 */ /* 0x000fe2000f8e003f */
[----:B0-----:R-:W-:Y:S01]  /*cf20*/  @P1 IMAD.HI.U32 R0, R6, R9, RZ ;  /* 0x0000000906001227 */ /* 0x001fe200078e00ff */
[----:B------:R-:W-:Y:S01]  /*cf30*/  UIMAD UR5, UR36, UR11, UR5 ;  /* 0x0000000b240572a4 */ /* 0x000fe2000f8e0205 */
[----:B------:R-:W-:Y:S02]  /*cf40*/  SHF.R.S32.HI R20, RZ, 0x1f, R23 ;  /* 0x0000001fff147819 */ /* 0x000fe40000011417 */
[----:B------:R-:W-:Y:S01]  /*cf50*/  ULDC.64 UR10, c[0x0][0xaf0] ;  /* 0x0002bc00000a7ab9 */ /* 0x000fe20000000a00 */
[----:B------:R-:W-:Y:S01]  /*cf60*/  UIADD3 UR7, UR7, UR5, URZ ;  /* 0x0000000507077290 */ /* 0x000fe2000fffe03f */
[----:B--2---:R-:W-:Y:S01]  /*cf70*/  IMAD.MOV.U32 R5, RZ, RZ, R6 ;  /* 0x000000ffff057224 */ /* 0x004fe200078e0006 */
[----:B------:R-:W-:Y:S01]  /*cf80*/  UIMAD UR5, UR9, UR10, URZ ;  /* 0x0000000a090572a4 */ /* 0x000fe2000f8e023f */
[----:B-1----:R-:W-:Y:S01]  /*cf90*/  @P1 SHF.R.U32.HI R5, RZ, R11, R0 ;  /* 0x0000000bff051219 */ /* 0x002fe20000011600 */
[----:B------:R-:W-:Y:S01]  /*cfa0*/  UIMAD.WIDE.U32 UR6, UR43, UR10, UR6 ;  /* 0x0000000a2b0672a5 */ /* 0x000fe2000f8e0006 */
[----:B------:R-:W-:Y:S01]  /*cfb0*/  SHF.R.S32.HI R21, RZ, 0x1f, R19 ;  /* 0x0000001fff157819 */ /* 0x000fe20000011413 */
[----:B------:R-:W-:Y:S01]  /*cfc0*/  UIMAD UR5, UR43, UR11, UR5 ;  /* 0x0000000b2b0572a4 */ /* 0x000fe2000f8e0205 */
[--C-:B------:R-:W-:Y:S01]  /*cfd0*/  SHF.R.S32.HI R0, RZ, 0x1f, R5.reuse ;  /* 0x0000001fff007819 */ /* 0x100fe20000011405 */
[----:B------:R-:W-:Y:S01]  /*cfe0*/  IMAD.MOV R7, RZ, RZ, -R5 ;  /* 0x000000ffff077224 */ /* 0x000fe200078e0a05 */
[----:B------:R-:W-:Y:S01]  /*cff0*/  ULDC.64 UR8, c[0x0][0xae0] ;  /* 0x0002b80000087ab9 */ /* 0x000fe20000000a00 */
[----:B------:R-:W-:-:S02]  /*d000*/  UIADD3 UR5, UR7, UR5, URZ ;  /* 0x0000000507057290 */ /* 0x000fc4000fffe03f */
[----:B------:R-:W-:Y:S01]  /*d010*/  IMAD.U32 R3, RZ, RZ, UR7 ;  /* 0x00000007ff037e24 */ /* 0x000fe2000f8e00ff */
[----:B------:R-:W-:Y:S01]  /*d020*/  SHF.R.S32.HI R24, RZ, 0x1f, R22 ;  /* 0x0000001fff187819 */ /* 0x000fe20000011416 */
[----:B------:R-:W-:Y:S01]  /*d030*/  IMAD R0, R0, UR8, RZ ;  /* 0x0000000800007c24 */ /* 0x000fe2000f8e02ff */
[----:B------:R-:W-:Y:S01]  /*d040*/  SHF.R.S32.HI R25, RZ, 0x1f, R16 ;  /* 0x0000001fff197819 */ /* 0x000fe20000011410 */
        /* <DEDUP_REMOVED lines=43> */
.L_x_1997:
[----:B------:R-:W-:Y:S05]  /*d300*/  BSYNC B1 ;  /* 0x0000000000017941 */ /* 0x000fea0003800000 */
.L_x_1996:
        /* <DEDUP_REMOVED lines=21> */
.L_x_1999:
[----:B------:R-:W-:Y:S05]  /*d460*/  BSYNC B1 ;  /* 0x0000000000017941 */ /* 0x000fea0003800000 */
.L_x_1998:
        /* <DEDUP_REMOVED lines=21> */
.L_x_2001:
[----:B------:R-:W-:Y:S05]  /*d5c0*/  BSYNC B1 ;  /* 0x0000000000017941 */ /* 0x000fea0003800000 */
.L_x_2000:
[----:B---3--:R-:W-:Y:S01]  /*d5d0*/  VIADD R3, R6, 0x60 ;  /* 0x0000006006037836 */ /* 0x008fe20000000000 */
[----:B0-----:R0:W3:Y:S04]  /*d5e0*/  SHFL.IDX PT, R0, R5, 0x3, 0x181f ;  /* 0x00781f0005007f89 */ /* 0x0010e800000e0000 */
[----:B------:R-:W-:Y:S01]  /*d5f0*/  ISETP.GE.AND P0, PT, R3, R9, PT ;  /* 0x000000090300720c */ /* 0x000fe20003f06270 */
[----:B-1----:R0:W1:-:S12]  /*d600*/  SHFL.IDX PT, R2, R4, 0x3, 0x181f ;  /* 0x00781f0004027f89 */ /* 0x00205800000e0000 */
[----:B0-----:R-:W-:Y:S05]  /*d610*/  @P0 BRA `(.L_x_1993) ;  /* 0x0000000000440947 */ /* 0x001fea0003800000 */
[----:B------:R-:W-:Y:S02]  /*d620*/  ULDC UR5, c[0x0][0xac8] ;  /* 0x0002b20000057ab9 */ /* 0x000fe40000000800 */
[----:B------:R-:W-:Y:S02]  /*d630*/  ISETP.GE.AND P3, PT, R16, UR5, PT ;  /* 0x0000000510007c0c */ /* 0x000fe4000bf66270 */
[----:B------:R-:W-:Y:S02]  /*d640*/  ISETP.GE.AND P2, PT, R22, UR5, PT ;  /* 0x0000000516007c0c */ /* 0x000fe4000bf46270 */
[----:B------:R-:W-:Y:S02]  /*d650*/  ISETP.GE.AND P1, PT, R19, UR5, PT ;  /* 0x0000000513007c0c */ /* 0x000fe4000bf26270 */
[----:B------:R-:W-:-:S07]  /*d660*/  ISETP.GE.AND P0, PT, R23, UR5, PT ;  /* 0x0000000517007c0c */ /* 0x000fce000bf06270 */
[-C--:B-12-4-:R-:W-:Y:S02]  /*d670*/  @!P3 LEA R4, P6, R16, R2.reuse, 0x1 ;  /* 0x000000021004b211 */ /* 0x096fe400078c08ff */
[-C--:B------:R-:W-:Y:S02]  /*d680*/  @!P2 LEA R6, P5, R22, R2.reuse, 0x1 ;  /* 0x000000021606a211 */ /* 0x080fe400078a08ff */
[----:B------:R-:W-:Y:S02]  /*d690*/  @!P1 LEA R8, P4, R19, R2, 0x1 ;  /* 0x0000000213089211 */ /* 0x000fe400078808ff */
[----:B---3--:R-:W-:Y:S02]  /*d6a0*/  @!P3 LEA.HI.X R5, R16, R0, R25, 0x1, P6 ;  /* 0x000000001005b211 */ /* 0x008fe400030f0c19 */
        /* <DEDUP_REMOVED lines=8> */
.L_x_1993:
[----:B------:R-:W-:Y:S05]  /*d730*/  BSYNC B0 ;  /* 0x0000000000007941 */ /* 0x000fea0003800000 */
.L_x_1985:
[----:B------:R-:W-:Y:S02]  /*d740*/  ULDC UR5, c[0x0][0xc38] ;  /* 0x00030e0000057ab9 */ /* 0x000fe40000000800 */
[----:B------:R-:W-:-:S06]  /*d750*/  UISETP.GE.AND UP0, UPT, UR4, UR5, UPT ;  /* 0x000000050400728c */ /* 0x000fcc000bf06270 */
[----:B------:R-:W-:-:S13]  /*d760*/  PLOP3.LUT P0, PT, PT, PT, UP0, 0x80, 0x0 ;  /* 0x000000000000781c */ /* 0x000fda0003f0f008 */
[----:B------:R-:W-:Y:S05]  /*d770*/  @!P0 BRA `(.L_x_2002) ;  /* 0xffffff3400988947 */ /* 0x000fea000383ffff */
[----:B------:R-:W-:Y:S05]  /*d780*/  EXIT ;  /* 0x000000000000794d */ /* 0x000fea0003800000 */
.L_x_1947:
        /* <DEDUP_REMOVED lines=14> */
[----:B------:R0:W-:Y:S04]  /*d870*/  STL [R1+0x2c], RZ ;  /* 0x00002cff01007387 */ /* 0x0001e80000100800 */
[----:B------:R0:W-:Y:S04]  /*d880*/  STL [R1], RZ ;  /* 0x000000ff01007387 */ /* 0x0001e80000100800 */
        /* <DEDUP_REMOVED lines=13> */
[----:B------:R-:W-:Y:S02]  /*d960*/  R2P PR, R7, 0x6 ;  /* 0x0000000607007804 */ /* 0x000fe40000000000 */
[----:B------:R-:W-:Y:S02]  /*d970*/  SHF.R.U32.HI R3, RZ, 0x5, R6 ;  /* 0x00000005ff037819 */ /* 0x000fe40000011606 */
[C---:B------:R-:W-:Y:S02]  /*d980*/  LOP3.LUT R4, R2.reuse, 0x400, RZ, 0xc0, !PT ;  /* 0x0000040002047812 */ /* 0x040fe400078ec0ff */
        /* <DEDUP_REMOVED lines=28> */
[----:B------:R-:W-:-:S05]  /*db50*/  IMAD.U32 R0, RZ, RZ, UR6 ;  /* 0x00000006ff007e24 */ /* 0x000fca000f8e00ff */
[----:B------:R0:W-:Y:S04]  /*db60*/  STL [R1+0x28], R0 ;  /* 0x0000280001007387 */ /* 0x0001e80000100800 */
[----:B------:R-:W-:Y:S01]  /*db70*/  STL [R1+0x2c], RZ ;  /* 0x00002cff01007387 */ /* 0x000fe20000100800 */
[----:B0-----:R-:W-:-:S05]  /*db80*/  IMAD.MOV.U32 R0, RZ, RZ, 0x1 ;  /* 0x00000001ff007424 */ /* 0x001fca00078e00ff */
[----:B------:R0:W-:Y:S02]  /*db90*/  STL [R1+0x4], R0 ;  /* 0x0000040001007387 */ /* 0x0001e40000100800 */
[----:B0-----:R-:W-:-:S07]  /*dba0*/  LOP3.LUT R0, R3, 0x80, RZ, 0xfc, !PT ;  /* 0x0000008003007812 */ /* 0x001fce00078efcff */
.L_x_2066:
        /* <DEDUP_REMOVED lines=14> */
[----:B0-----:R-:W-:Y:S05]  /*dc90*/  @!P0 BRA `(.L_x_2004) ;  /* 0x0000000000208947 */ /* 0x001fea0003800000 */
        /* <DEDUP_REMOVED lines=8> */
.L_x_2004:
[----:B------:R-:W-:Y:S01]  /*dd20*/  ULDC UR8, c[0x0][0xc54] ;  /* 0x0003150000087ab9 */ /* 0x000fe20000000800 */
[----:B------:R-:W-:Y:S01]  /*dd30*/  UMOV UR5, UR9 ;  /* 0x0000000900057c82 */ /* 0x000fe20008000000 */
[----:B------:R-:W-:-:S11]  /*dd40*/  UISETP.NE.AND UP0, UPT, UR8, 0x1, UPT ;  /* 0x000000010800788c */ /* 0x000fd6000bf05270 */
[----:B------:R-:W-:Y:S02]  /*dd50*/  @UP0 ULDC.64 UR10, c[0x0][0xc58] ;  /* 0x00031600000a0ab9 */ /* 0x000fe40000000a00 */
[----:B------:R-:W-:-:S04]  /*dd60*/  UIMAD.WIDE.U32 UR6, UR9, UR10, URZ ;  /* 0x0000000a090672a5 */ /* 0x000fc8000f8e003f */
[----:B------:R-:W-:-:S04]  /*dd70*/  @UP0 USHF.R.U32.HI UR5, URZ, UR11, UR7 ;  /* 0x0000000b3f050299 */ /* 0x000fc80008011607 */
[----:B------:R-:W-:-:S12]  /*dd80*/  UIMAD UR8, UR5, UR8, URZ ;  /* 0x00000008050872a4 */ /* 0x000fd8000f8e023f */
.L_x_2005:
[----:B------:R-:W-:Y:S01]  /*dd90*/  ULOP3.LUT UR41, URZ, UR5, URZ, 0x33, !UPT ;  /* 0x000000053f297292 */ /* 0x000fe2000f8e333f */
[----:B------:R-:W-:Y:S01]  /*dda0*/  BSSY B7, `(.L_x_2006) ;  /* 0x00003bb000077945 */ /* 0x000fe20003800000 */
[----:B------:R-:W-:Y:S01]  /*ddb0*/  ULDC UR10, c[0x0][0x448] ;  /* 0x00011200000a7ab9 */ /* 0x000fe20000000800 */
[----:B------:R-:W-:Y:S01]  /*ddc0*/  ULDC UR5, c[0x0][0xc3c] ;  /* 0x00030f0000057ab9 */ /* 0x000fe20000000800 */
[----:B------:R-:W-:Y:S01]  /*ddd0*/  UISETP.NE.AND UP1, UPT, UR10, 0x1, UPT ;  /* 0x000000010a00788c */ /* 0x000fe2000bf25270 */
[----:B------:R-:W-:Y:S01]  /*dde0*/  ULDC.64 UR6, c[0x0][0x418] ;  /* 0x0001060000067ab9 */ /* 0x000fe20000000a00 */
[----:B------:R-:W-:Y:S02]  /*ddf0*/  UIADD3 UR41, UR41, UR5, URZ ;  /* 0x0000000529297290 */ /* 0x000fe4000fffe03f */
[----:B------:R-:W-:Y:S02]  /*de00*/  UISETP.NE.U32.AND UP0, UPT, UR6, URZ, UPT ;  /* 0x0000003f0600728c */ /* 0x000fe4000bf05070 */
[----:B------:R-:W-:-:S02]  /*de10*/  USHF.L.U32 UR5, UR41, 0x7, URZ ;  /* 0x0000000729057899 */ /* 0x000fc4000800063f */
[----:B------:R-:W-:Y:S02]  /*de20*/  UISETP.NE.AND.EX UP0, UPT, UR7, URZ, UPT, UP0 ;  /* 0x0000003f0700728c */ /* 0x000fe4000bf05300 */
[----:B------:R-:W-:Y:S01]  /*de30*/  UIADD3 UR5, UR5, 0x7f, URZ ;  /* 0x0000007f05057890 */ /* 0x000fe2000fffe03f */
[----:B------:R-:W-:Y:S01]  /*de40*/  ULDC UR7, c[0x0][0x288] ;  /* 0x0000a20000077ab9 */ /* 0x000fe20000000800 */
[----:B------:R-:W-:Y:S01]  /*de50*/  ULDC UR6, c[0x0][0x424] ;  /* 0x0001090000067ab9 */ /* 0x000fe20000000800 */
[----:B------:R-:W-:Y:S02]  /*de60*/  UIADD3 UR13, -UR7, 0x80, URZ ;  /* 0x00000080070d7890 */ /* 0x000fe4000fffe13f */
[----:B------:R-:W-:Y:S01]  /*de70*/  USEL UR11, UR6, 0x1, UP0 ;  /* 0x00000001060b7887 */ /* 0x000fe20008000000 */
[----:B------:R-:W-:Y:S01]  /*de80*/  @UP1 ULDC UR7, c[0x0][0x44c] ;  /* 0x0001130000071ab9 */ /* 0x000fe20000000800 */
[----:B------:R-:W-:Y:S01]  /*de90*/  ULDC UR12, c[0x0][0x2f0] ;  /* 0x0000bc00000c7ab9 */ /* 0x000fe20000000800 */
[----:B------:R-:W-:Y:S01]  /*dea0*/  UIMAD.WIDE.U32 UR6, UR5, UR7, URZ ;  /* 0x00000007050672a5 */ /* 0x000fe2000f8e003f */
[----:B------:R-:W-:Y:S01]  /*deb0*/  @UP1 ULDC UR14, c[0x0][0x450] ;  /* 0x00011400000e1ab9 */ /* 0x000fe20000000800 */
[----:B------:R-:W-:-:S02]  /*dec0*/  UIMAD UR13, UR11, UR12, UR13 ;  /* 0x0000000c0b0d72a4 */ /* 0x000fc4000f8e020d */
[----:B------:R-:W-:Y:S02]  /*ded0*/  @UP1 USHF.R.U32.HI UR5, URZ, UR14, UR7 ;  /* 0x0000000e3f051299 */ /* 0x000fe40008011607 */
[----:B------:R-:W-:Y:S02]  /*dee0*/  UIMAD UR11, UR11, UR12, 0x7f ;  /* 0x0000007f0b0b74a4 */ /* 0x000fe4000f8e020c */
[----:B------:R-:W-:Y:S02]  /*def0*/  UIADD3 UR5, UR13, UR5, URZ ;  /* 0x000000050d057290 */ /* 0x000fe4000fffe03f */
[----:B------:R-:W-:Y:S02]  /*df00*/  UIADD3 UR8, UR9, -UR8, URZ ;  /* 0x8000000809087290 */ /* 0x000fe4000fffe03f */
[----:B------:R-:W-:Y:S02]  /*df10*/  USHF.R.S32.HI UR9, URZ, 0x1f, UR11 ;  /* 0x0000001f3f097899 */ /* 0x000fe4000801140b */
[----:B------:R-:W-:-:S02]  /*df20*/  USHF.R.S32.HI UR6, URZ, 0x1f, UR5 ;  /* 0x0000001f3f067899 */ /* 0x000fc40008011405 */
[----:B------:R-:W-:Y:S02]  /*df30*/  ULEA.HI UR9, UR9, UR11, URZ, 0x7 ;  /* 0x0000000b09097291 */ /* 0x000fe4000f8f383f */
[----:B------:R-:W-:Y:S01]  /*df40*/  ULEA.HI UR6, UR6, UR5, URZ, 0x7 ;  /* 0x0000000506067291 */ /* 0x000fe2000f8f383f */
[----:B------:R-:W-:Y:S01]  /*df50*/  ULDC UR10, c[0x0][0xc48] ;  /* 0x00031200000a7ab9 */ /* 0x000fe20000000800 */
[----:B------:R-:W-:Y:S02]  /*df60*/  USHF.R.S32.HI UR9, URZ, 0x7, UR9 ;  /* 0x000000073f097899 */ /* 0x000fe40008011409 */
[----:B------:R-:W-:Y:S02]  /*df70*/  USHF.R.S32.HI UR6, URZ, 0x7, UR6 ;  /* 0x000000073f067899 */ /* 0x000fe40008011406 */
[----:B------:R-:W-:Y:S02]  /*df80*/  UISETP.NE.AND UP0, UPT, UR10, 0x1, UPT ;  /* 0x000000010a00788c */ /* 0x000fe4000bf05270 */
[----:B------:R-:W-:Y:S01]  /*df90*/  UISETP.LT.AND UP1, UPT, UR9, UR6, UPT ;  /* 0x000000060900728c */ /* 0x000fe2000bf21270 */
[----:B------:R-:W-:-:S03]  /*dfa0*/  ULDC UR7, c[0x0][0xc54] ;  /* 0x0003150000077ab9 */ /* 0x000fc60000000800 */
[----:B------:R-:W-:Y:S02]  /*dfb0*/  USEL UR40, UR9, UR6, UP1 ;  /* 0x0000000609287287 */ /* 0x000fe40008800000 */
[----:B------:R-:W-:-:S03]  /*dfc0*/  UIMAD UR8, UR4, UR7, UR8 ;  /* 0x00000007040872a4 */ /* 0x000fc6000f8e0208 */
[----:B------:R-:W-:Y:S01]  /*dfd0*/  @UP0 ULDC UR4, c[0x0][0xc4c] ;  /* 0x0003130000040ab9 */ /* 0x000fe20000000800 */
[----:B------:R-:W-:Y:S01]  /*dfe0*/  ISETP.LT.AND P0, PT, RZ, UR40, PT ;  /* 0x00000028ff007c0c */ /* 0x000fe2000bf01270 */
[----:B------:R-:W-:Y:S01]  /*dff0*/  UIMAD.WIDE.U32 UR4, UR8, UR4, URZ ;  /* 0x00000004080472a5 */ /* 0x000fe2000f8e003f */
[----:B------:R-:W-:Y:S01]  /*e000*/  @UP0 ULDC UR7, c[0x0][0xc50] ;  /* 0x0003140000070ab9 */ /* 0x000fe20000000800 */
[----:B------:R-:W-:Y:S02]  /*e010*/  UMOV UR43, UR8 ;  /* 0x00000008002b7c82 */ /* 0x000fe40008000000 */
[----:B------:R-:W-:-:S04]  /*e020*/  @UP0 USHF.R.U32.HI UR43, URZ, UR7, UR5 ;  /* 0x000000073f2b0299 */ /* 0x000fc80008011605 */
[----:B------:R-:W-:-:S04]  /*e030*/  UIADD3 UR36, -UR43, URZ, URZ ;  /* 0x0000003f2b247290 */ /* 0x000fc8000fffe13f */
[----:B------:R-:W-:Y:S01]  /*e040*/  UIMAD UR36, UR10, UR36, UR8 ;  /* 0x000000240a2472a4 */ /* 0x000fe2000f8e0208 */
[----:B------:R-:W-:Y:S11]  /*e050*/  @P0 BRA `(.L_x_2007) ;  /* 0x0000000000480947 */ /* 0x000ff60003800000 */
        /* <DEDUP_REMOVED lines=18> */
.L_x_2007:
        /* <DEDUP_REMOVED lines=20> */
.L_x_2010:
[----:B------:R-:W-:Y:S05]  /*e2c0*/  BSYNC B6 ;  /* 0x0000000000067941 */ /* 0x000fea0003800000 */
.L_x_2009:
        /* <DEDUP_REMOVED lines=24> */
.L_x_2012:
[----:B------:R-:W-:Y:S05]  /*e450*/  BSYNC B6 ;  /* 0x0000000000067941 */ /* 0x000fea0003800000 */
.L_x_2011:
        /* <DEDUP_REMOVED lines=20> */
.L_x_2014:
[----:B------:R-:W-:Y:S05]  /*e5a0*/  BSYNC B6 ;  /* 0x0000000000067941 */ /* 0x000fea0003800000 */
.L_x_2013:
        /* <DEDUP_REMOVED lines=20> */
.L_x_2016:
[----:B------:R-:W-:Y:S05]  /*e6f0*/  BSYNC B6 ;  /* 0x0000000000067941 */ /* 0x000fea0003800000 */
.L_x_2015:
        /* <DEDUP_REMOVED lines=26> */
.L_x_2085:
        /* <DEDUP_REMOVED lines=12> */
.L_x_2088:
        /* <DEDUP_REMOVED lines=20> */
.L_x_2020:
        /* <DEDUP_REMOVED lines=9> */
.L_x_2089:
        /* <DEDUP_REMOVED lines=8> */
.L_x_2022:
        /* <DEDUP_REMOVED lines=24> */
.L_x_2090:
        /* <DEDUP_REMOVED lines=8> */
.L_x_2024:
        /* <DEDUP_REMOVED lines=26> */
.L_x_2018:
        /* <DEDUP_REMOVED lines=22> */
.L_x_2026:
[----:B---3--:R-:W-:Y:S05]  /*f0b0*/  BSYNC B6 ;  /* 0x0000000000067941 */ /* 0x008fea0003800000 */
.L_x_2025:
[----:B-1----:R1:W5:Y:S01]  /*f0c0*/  LDL R9, [R1+0x24] ;  /* 0x0000240001097983 */ /* 0x0023620000100800 */
[----:B------:R-:W2:Y:S01]  /*f0d0*/  LDC R7, c[0x0][0x448] ;  /* 0x00011200ff077b82 */ /* 0x000ea20000000800 */
[----:B------:R-:W3:Y:S01]  /*f0e0*/  S2R R2, SR_TID.X ;  /* 0x0000000000027919 */ /* 0x000ee20000002100 */
[----:B------:R-:W4:Y:S01]  /*f0f0*/  S2R R17, SR_TID.X ;  /* 0x0000000000117919 */ /* 0x000f220000002100 */
[----:B------:R-:W-:Y:S01]  /*f100*/  USHF.R.S32.HI UR4, URZ, 0x1f, UR36 ;  /* 0x0000001f3f047899 */ /* 0x000fe20008011424 */
[----:B------:R-:W-:Y:S01]  /*f110*/  ULDC.64 UR8, c[0x0][0x2d8] ;  /* 0x0000b60000087ab9 */ /* 0x000fe20000000a00 */
[----:B--2---:R-:W-:Y:S02]  /*f120*/  ISETP.NE.AND P0, PT, R7, 0x1, PT ;  /* 0x000000010700780c */ /* 0x004fe40003f05270 */
[----:B---3--:R-:W-:-:S11]  /*f130*/  LOP3.LUT R2, R2, 0x7f, RZ, 0xc0, !PT ;  /* 0x0000007f02027812 */ /* 0x008fd600078ec0ff */
[----:B------:R-:W2:Y:S01]  /*f140*/  @P0 LDC R3, c[0x0][0x44c] ;  /* 0x00011300ff030b82 */ /* 0x000ea20000000800 */
[----:B----4-:R-:W-:Y:S01]  /*f150*/  IMAD.SHL.U32 R17, R17, 0x10, RZ ;  /* 0x0000001011117824 */ /* 0x010fe200078e00ff */
[----:B------:R-:W-:Y:S01]  /*f160*/  SHF.R.U32.HI R2, RZ, 0x3, R2 ;  /* 0x00000003ff027819 */ /* 0x000fe20000011602 */
[----:B------:R-:W-:-:S03]  /*f170*/  UIMAD UR6, UR4, UR8, URZ ;  /* 0x00000008040672a4 */ /* 0x000fc6000f8e023f */
[----:B------:R-:W-:Y:S02]  /*f180*/  LOP3.LUT R17, R2, 0x70, R17, 0xf8, !PT ;  /* 0x0000007002117812 */ /* 0x000fe400078ef811 */
[----:B------:R-:W3:Y:S01]  /*f190*/  @P0 LDC R0, c[0x0][0x450] ;  /* 0x00011400ff000b82 */ /* 0x000ee20000000800 */
[----:B------:R-:W-:Y:S01]  /*f1a0*/  IMAD.U32 R2, RZ, RZ, UR41 ;  /* 0x00000029ff027e24 */ /* 0x000fe2000f8e00ff */
[----:B0-----:R-:W0:Y:S01]  /*f1b0*/  S2R R18, SR_TID.X ;  /* 0x0000000000127919 */ /* 0x001e220000002100 */
[----:B------:R-:W-:Y:S02]  /*f1c0*/  UIMAD.WIDE.U32 UR4, UR36, UR8, URZ ;  /* 0x00000008240472a5 */ /* 0x000fe4000f8e003f */
[----:B------:R-:W-:Y:S01]  /*f1d0*/  IMAD R2, R2, 0x80, R17 ;  /* 0x0000008002027824 */ /* 0x000fe200078e0211 */
[----:B------:R-:W-:Y:S01]  /*f1e0*/  UIMAD UR6, UR36, UR9, UR6 ;  /* 0x00000009240672a4 */ /* 0x000fe2000f8e0206 */
[----:B------:R-:W4:Y:S01]  /*f1f0*/  S2R R17, SR_TID.X ;  /* 0x0000000000117919 */ /* 0x000f220000002100 */
[----:B------:R-:W-:-:S02]  /*f200*/  USHF.R.S32.HI UR7, URZ, 0x1f, UR43 ;  /* 0x0000001f3f077899 */ /* 0x000fc4000801142b */
[----:B------:R-:W-:Y:S01]  /*f210*/  UIADD3 UR5, UR5, UR6, URZ ;  /* 0x0000000605057290 */ /* 0x000fe2000fffe03f */
[----:B------:R-:W-:Y:S01]  /*f220*/  IMAD.MOV.U32 R6, RZ, RZ, R2 ;  /* 0x000000ffff067224 */ /* 0x000fe200078e0002 */
[----:B------:R-:W-:Y:S01]  /*f230*/  ULDC.64 UR8, c[0x0][0x2e0] ;  /* 0x0000b80000087ab9 */ /* 0x000fe20000000a00 */
[----:B--2---:R-:W-:Y:S01]  /*f240*/  @P0 IMAD.HI.U32 R3, R2, R3, RZ ;  /* 0x0000000302030227 */ /* 0x004fe200078e00ff */
[----:B------:R-:W-:Y:S02]  /*f250*/  UIMAD.WIDE.U32 UR4, UR43, UR8, UR4 ;  /* 0x000000082b0472a5 */ /* 0x000fe4000f8e0004 */
[----:B------:R-:W-:Y:S02]  /*f260*/  UIMAD UR6, UR7, UR8, URZ ;  /* 0x00000008070672a4 */ /* 0x000fe4000f8e023f */
[----:B---3--:R-:W-:Y:S02]  /*f270*/  @P0 SHF.R.U32.HI R6, RZ, R0, R3 ;  /* 0x00000000ff060219 */ /* 0x008fe40000011603 */
[----:B------:R-:W-:Y:S01]  /*f280*/  UIMAD UR6, UR43, UR9, UR6 ;  /* 0x000000092b0672a4 */ /* 0x000fe2000f8e0206 */
[----:B------:R-:W-:-:S02]  /*f290*/  IMAD.U32 R4, RZ, RZ, UR4 ;  /* 0x00000004ff047e24 */ /* 0x000fc4000f8e00ff */
[----:B------:R-:W-:Y:S01]  /*f2a0*/  IMAD.MOV R0, RZ, RZ, -R6 ;  /* 0x000000ffff007224 */ /* 0x000fe200078e0a06 */
[----:B------:R-:W-:-:S03]  /*f2b0*/  UIADD3 UR6, UR5, UR6, URZ ;  /* 0x0000000605067290 */ /* 0x000fc6000fffe03f */
[----:B------:R-:W-:Y:S02]  /*f2c0*/  IMAD R0, R7, R0, R2 ;  /* 0x0000000007007224 */ /* 0x000fe400078e0202 */
[----:B------:R-:W-:Y:S01]  /*f2d0*/  IMAD.MOV.U32 R2, RZ, RZ, R4 ;  /* 0x000000ffff027224 */ /* 0x000fe200078e0004 */
[----:B------:R-:W-:Y:S01]  /*f2e0*/  SHF.R.S32.HI R4, RZ, 0x1f, R6 ;  /* 0x0000001fff047819 */ /* 0x000fe20000011406 */
[----:B------:R-:W-:Y:S01]  /*f2f0*/  IMAD.U32 R5, RZ, RZ, UR5 ;  /* 0x00000005ff057e24 */ /* 0x000fe2000f8e00ff */
[----:B------:R-:W-:Y:S01]  /*f300*/  ULDC.64 UR4, c[0x0][0x2d0] ;  /* 0x0000b40000047ab9 */ /* 0x000fe20000000a00 */
[----:B------:R-:W-:Y:S01]  /*f310*/  IMAD.U32 R3, RZ, RZ, UR6 ;  /* 0x00000006ff037e24 */ /* 0x000fe2000f8e00ff */
[----:B------:R-:W-:Y:S01]  /*f320*/  ULDC.64 UR6, c[0x0][0x280] ;  /* 0x0000a00000067ab9 */ /* 0x000fe20000000a00 */
[----:B------:R-:W-:Y:S02]  /*f330*/  IMAD R4, R4, UR4, RZ ;  /* 0x0000000404047c24 */ /* 0x000fe4000f8e02ff */
[----:B------:R-:W-:-:S04]  /*f340*/  IMAD.WIDE.U32 R2, R6, UR4, R2 ;  /* 0x0000000406027c25 */ /* 0x000fc8000f8e0002 */
[----:B------:R-:W-:Y:S01]  /*f350*/  IMAD R4, R6, UR5, R4 ;  /* 0x0000000506047c24 */ /* 0x000fe2000f8e0204 */
[----:B------:R-:W-:Y:S01]  /*f360*/  ULDC.64 UR4, c[0x0][0x2c8] ;  /* 0x0000b20000047ab9 */ /* 0x000fe20000000a00 */
[----:B0-----:R-:W-:Y:S02]  /*f370*/  IMAD.SHL.U32 R18, R18, 0x10, RZ ;  /* 0x0000001012127824 */ /* 0x001fe400078e00ff */
[----:B------:R-:W-:Y:S01]  /*f380*/  IMAD.IADD R3, R3, 0x1, R4 ;  /* 0x0000000103037824 */ /* 0x000fe200078e0204 */
[----:B------:R-:W-:Y:S01]  /*f390*/  SHF.R.S32.HI R4, RZ, 0x1f, R0 ;  /* 0x0000001fff047819 */ /* 0x000fe20000011400 */
[----:B----4-:R-:W-:Y:S01]  /*f3a0*/  IMAD.SHL.U32 R10, R17, 0x10, RZ ;  /* 0x00000010110a7824 */ /* 0x010fe200078e00ff */
        /* <DEDUP_REMOVED lines=14> */
[----:B-1----:R-:W-:Y:S06]  /*f490*/  BRA.DIV UR4, `(.L_x_2027) ;  /* 0x0000002e04b07947 */ /* 0x002fec000b800000 */
[----:B------:R-:W-:Y:S01]  /*f4a0*/  IMAD.U32 R4, RZ, RZ, UR41 ;  /* 0x00000029ff047e24 */ /* 0x000fe2000f8e00ff */
[----:B------:R-:W-:Y:S01]  /*f4b0*/  ULDC UR4, c[0x0][0x288] ;  /* 0x0000a20000047ab9 */ /* 0x000fe20000000800 */
[----:B------:R-:W0:Y:S01]  /*f4c0*/  SHFL.IDX PT, R6, R0, RZ, 0x181f ;  /* 0x00181fff00067589 */ /* 0x000e2200000e0000 */
[----:B------:R-:W-:Y:S02]  /*f4d0*/  IMAD R3, R7, UR4, RZ ;  /* 0x0000000407037c24 */ /* 0x000fe4000f8e02ff */
[----:B------:R-:W-:Y:S01]  /*f4e0*/  IMAD R4, R4, 0x80, R17 ;  /* 0x0000008004047824 */ /* 0x000fe200078e0211 */
[----:B------:R-:W-:Y:S03]  /*f4f0*/  SHFL.IDX PT, R8, R2, 0x1, 0x181f ;  /* 0x00381f0002087f89 */ /* 0x000fe600000e0000 */
[C---:B------:R-:W-:Y:S01]  /*f500*/  VIADD R5, R4.reuse, 0x10 ;  /* 0x0000001004057836 */ /* 0x040fe20000000000 */
[----:B------:R-:W-:-:S04]  /*f510*/  ISETP.GE.AND P3, PT, R4, R3, PT ;  /* 0x000000030400720c */ /* 0x000fc80003f66270 */
[----:B------:R-:W-:Y:S02]  /*f520*/  ISETP.GE.AND P2, PT, R5, R3, PT ;  /* 0x000000030500720c */ /* 0x000fe40003f46270 */
[----:B------:R-:W1:Y:S07]  /*f530*/  SHFL.IDX PT, R5, R2, RZ, 0x181f ;  /* 0x00181fff02057589 */ /* 0x000e6e00000e0000 */
[----:B0-----:R-:W-:-:S05]  /*f540*/  @!P3 IADD3 R6, P4, R10, R6, RZ ;  /* 0x000000060a06b210 */ /* 0x001fca0007f9e0ff */
[----:B-1----:R-:W-:Y:S02]  /*f550*/  @!P3 IMAD.X R7, RZ, RZ, R5, P4 ;  /* 0x000000ffff07b224 */ /* 0x002fe400020e0605 */
[----:B------:R-:W0:Y:S04]  /*f560*/  SHFL.IDX PT, R5, R0, 0x1, 0x181f ;  /* 0x00381f0000057f89 */ /* 0x000e2800000e0000 */
[----:B-----5:R-:W-:Y:S04]  /*f570*/  @!P3 LDGSTS.E.BYPASS.LTC128B.128 [R9+0x20400], desc[UR48][R6.64], !P1 ;  /* 0x204000000609bfae */ /* 0x020fe8000c901d70 */
[----:B------:R1:W-:Y:S01]  /*f580*/  @!P3 LDGSTS.E.BYPASS.LTC128B.128 [R9+0x24400], desc[UR48][R6.64+0x80], !P0 ;  /* 0x244000800609bfae */ /* 0x0003e2000c101d70 */
[----:B0-----:R-:W-:-:S05]  /*f590*/  @!P2 IADD3 R5, P4, R10, R5, RZ ;  /* 0x000000050a05a210 */ /* 0x001fca0007f9e0ff */
[----:B------:R-:W-:Y:S02]  /*f5a0*/  @!P2 IMAD.X R8, RZ, RZ, R8, P4 ;  /* 0x000000ffff08a224 */ /* 0x000fe400020e0608 */
[----:B-1----:R-:W-:Y:S02]  /*f5b0*/  @!P2 IMAD.MOV.U32 R6, RZ, RZ, R5 ;  /* 0x000000ffff06a224 */ /* 0x002fe400078e0005 */
        /* <DEDUP_REMOVED lines=50> */
.L_x_2107:
        /* <DEDUP_REMOVED lines=11> */
.L_x_2029:
[----:B------:R-:W-:Y:S05]  /*f990*/  BSYNC B0 ;  /* 0x0000000000007941 */ /* 0x000fea0003800000 */
.L_x_2028:
[----:B------:R-:W-:Y:S01]  /*f9a0*/  NOP ;  /* 0x0000000000007918 */ /* 0x000fe20000000000 */
[----:B------:R-:W-:-:S13]  /*f9b0*/  PLOP3.LUT P0, PT, PT, PT, PT, 0x80, 0x0 ;  /* 0x000000000000781c */ /* 0x000fda0003f0f070 */
.L_x_2030:
        /* <DEDUP_REMOVED lines=18> */
.L_x_2108:
[----:B------:R-:W-:Y:S05]  /*fae0*/  BSYNC B0 ;  /* 0x0000000000007941 */ /* 0x000fea0003800000 */
.L_x_2031:
[----:B------:R-:W-:-:S06]  /*faf0*/  UISETP.GE.AND UP0, UPT, UR40, 0x2, UPT ;  /* 0x000000022800788c */ /* 0x000fcc000bf06270 */
[----:B------:R-:W-:-:S13]  /*fb00*/  PLOP3.LUT P0, PT, PT, PT, UP0, 0x80, 0x0 ;  /* 0x000000000000781c */ /* 0x000fda0003f0f008 */
[----:B------:R-:W-:Y:S05]  /*fb10*/  @!P0 BRA `(.L_x_2033) ;  /* 0x0000001000bc8947 */ /* 0x000fea0003800000 */
[----:B0-----:R0:W5:Y:S01]  /*fb20*/  LDL.LU R0, [R1+0x4] ;  /* 0x0000040001007983 */ /* 0x0011620000300800 */
[----:B------:R-:W-:-:S03]  /*fb30*/  UIADD3 UR4, UR40, -0x2, URZ ;  /* 0xfffffffe28047890 */ /* 0x000fc6000fffe03f */
[----:B------:R0:W5:Y:S03]  /*fb40*/  LDL.LU R6, [R1] ;  /* 0x0000000001067983 */ /* 0x0001660000300800 */
[----:B------:R-:W-:-:S07]  /*fb50*/  IMAD.U32 R17, RZ, RZ, UR4 ;  /* 0x00000004ff117e24 */ /* 0x000fce000f8e00ff */
.L_x_2055:
[----:B------:R-:W3:Y:S01]  /*fb60*/  LDL R4, [R1+0x8] ;  /* 0x0000080001047983 */ /* 0x000ee20000100800 */
[----:B-1---5:R-:W-:Y:S01]  /*fb70*/  VIADD R3, R6, 0x1 ;  /* 0x0000000106037836 */ /* 0x022fe20000000000 */
        /* <DEDUP_REMOVED lines=9> */
[----:B-1----:R-:W-:Y:S05]  /*fc10*/  @!P1 BRA `(.L_x_2035) ;  /* 0x0000000800049947 */ /* 0x002fea0003800000 */
[----:B------:R-:W-:Y:S01]  /*fc20*/  LOP3.LUT P1, RZ, R4, 0x1, RZ, 0xc0, !PT ;  /* 0x0000000104ff7812 */ /* 0x000fe2000782c0ff */
[----:B------:R-:W-:-:S12]  /*fc30*/  IMAD.MOV.U32 R7, RZ, RZ, R17 ;  /* 0x000000ffff077224 */ /* 0x000fd800078e0011 */
[----:B------:R-:W-:Y:S05]  /*fc40*/  @!P1 BRA `(.L_x_2036) ;  /* 0x0000000000509947 */ /* 0x000fea0003800000 */
[----:B------:R-:W3:Y:S01]  /*fc50*/  LDL R10, [R1+0x18] ;  /* 0x00001800010a7983 */ /* 0x000ee20000100800 */
[----:B------:R-:W1:Y:S01]  /*fc60*/  LDC R7, c[0x0][0x43c] ;  /* 0x00010f00ff077b82 */ /* 0x000e620000000800 */
[----:B------:R-:W-:Y:S02]  /*fc70*/  ULDC.64 UR4, c[0x0][0x428] ;  /* 0x00010a0000047ab9 */ /* 0x000fe40000000a00 */
[----:B--2---:R-:W2:Y:S01]  /*fc80*/  LDL R5, [R1+0xc] ;  /* 0x00000c0001057983 */ /* 0x004ea20000100800 */
[----:B-1----:R-:W-:-:S13]  /*fc90*/  ISETP.NE.AND P0, PT, R7, 0x1, PT ;  /* 0x000000010700780c */ /* 0x002fda0003f05270 */
[----:B------:R-:W1:Y:S02]  /*fca0*/  @P0 LDC.64 R2, c[0x0][0x440] ;  /* 0x00011000ff020b82 */ /* 0x000e640000000a00 */
[----:B-1----:R-:W-:-:S04]  /*fcb0*/  @P0 IMAD.HI.U32 R4, R17, R2, RZ ;  /* 0x0000000211040227 */ /* 0x002fc800078e00ff */
        /* <DEDUP_REMOVED lines=13> */
.L_x_2036:
[----:B-1----:R-:W-:Y:S01]  /*fd90*/  IMAD R4, R9, 0x8, R19 ;  /* 0x0000000809047824 */ /* 0x002fe200078e0213 */
[----:B------:R-:W-:Y:S01]  /*fda0*/  SHF.L.U32 R3, R8, 0x1f, RZ ;  /* 0x0000001f08037819 */ /* 0x000fe200000006ff */
[----:B------:R-:W1:Y:S01]  /*fdb0*/  S2R R2, SR_TID.X ;  /* 0x0000000000027919 */ /* 0x000e620000002100 */
[----:B------:R-:W-:Y:S02]  /*fdc0*/  BSSY B1, `(.L_x_2037) ;  /* 0x0000005000017945 */ /* 0x000fe40003800000 */
[----:B------:R-:W3:Y:S01]  /*fdd0*/  SYNCS.PHASECHK.TRANS64.TRYWAIT P0, [R4+URZ+0x38880], R3 ;  /* 0x03888003040075a7 */ /* 0x000ee2000800017f */
[----:B-1----:R-:W-:-:S04]  /*fde0*/  LOP3.LUT R2, R2, 0x7f, RZ, 0xc0, !PT ;  /* 0x0000007f02027812 */ /* 0x002fc800078ec0ff */
[----:B------:R-:W-:Y:S01]  /*fdf0*/  ISETP.NE.AND P1, PT, R2, RZ, PT ;  /* 0x000000ff0200720c */ /* 0x000fe20003f25270 */
[----:B---3--:R-:W-:-:S12]  /*fe00*/  @!P0 BRA `(.L_x_2038) ;  /* 0x0000002c00f88947 */ /* 0x008fd80003800000 */
.L_x_2109:
[----:B------:R-:W-:Y:S05]  /*fe10*/  BSYNC B1 ;  /* 0x0000000000017941 */ /* 0x000fea0003800000 */
.L_x_2037:
        /* <DEDUP_REMOVED lines=9> */
.L_x_2040:
[----:B------:R-:W-:Y:S05]  /*feb0*/  BSYNC B1 ;  /* 0x0000000000017941 */ /* 0x000fea0003800000 */
.L_x_2039:
        /* <DEDUP_REMOVED lines=12> */
.L_x_2041:
        /* <DEDUP_REMOVED lines=16> */
.L_x_2042:
        /* <DEDUP_REMOVED lines=13> */
.L_x_2110:
[----:B------:R-:W-:Y:S05]  /*10150*/  BSYNC B1 ;  /* 0x0000000000017941 */ /* 0x000fea0003800000 */
.L_x_2043:
[----:B------:R-:W-:Y:S01]  /*10160*/  BSSY B1, `(.L_x_2045) ;  /* 0x000000b000017945 */ /* 0x000fe20003800000 */
[----:B------:R-:W-:Y:S02]  /*10170*/  IMAD.MOV.U32 R8, RZ, RZ, 0x0 ;  /* 0x00000000ff087424 */ /* 0x000fe400078e00ff */
[----:B------:R-:W-:Y:S01]  /*10180*/  IMAD.MOV.U32 R9, RZ, RZ, 0x14f00000 ;  /* 0x14f00000ff097424 */ /* 0x000fe200078e00ff */
[----:B------:R-:W-:Y:S06]  /*10190*/  @P1 BRA `(.L_x_2046) ;  /* 0x00000000001c1947 */ /* 0x000fec0003800000 */
[----:B------:R-:W3:Y:S01]  /*101a0*/  S2R R5, SR_TID.X ;  /* 0x0000000000057919 */ /* 0x000ee20000002100 */
[----:B-12---:R-:W-:-:S04]  /*101b0*/  IMAD.MOV.U32 R3, RZ, RZ, 0x8000 ;  /* 0x00008000ff037424 */ /* 0x006fc800078e00ff */
[----:B------:R4:W-:Y:S01]  /*101c0*/  SYNCS.ARRIVE.TRANS64 RZ, [R4+URZ+0x38830], R3 ;  /* 0x0388300304ff79a7 */ /* 0x0009e2000800003f */
[----:B---3--:R-:W-:-:S04]  /*101d0*/  LOP3.LUT R5, R5, 0x1f, RZ, 0xc0, !PT ;  /* 0x0000001f05057812 */ /* 0x008fc800078ec0ff */
[----:B------:R-:W-:-:S13]  /*101e0*/  ISETP.NE.AND P0, PT, R5, RZ, PT ;  /* 0x000000ff0500720c */ /* 0x000fda0003f05270 */
[----:B----4-:R-:W-:Y:S05]  /*101f0*/  @!P0 BRA `(.L_x_2046) ;  /* 0x0000000000048947 */ /* 0x010fea0003800000 */
[----:B------:R-:W-:Y:S01]  /*10200*/  BPT.TRAP 0x1 ;  /* 0x000000040000795c */ /* 0x000fe20000300000 */
.L_x_2046:
[----:B------:R-:W-:Y:S05]  /*10210*/  BSYNC B1 ;  /* 0x0000000000017941 */ /* 0x000fea0003800000 */
.L_x_2045:
        /* <DEDUP_REMOVED lines=8> */
.L_x_2047:
        /* <DEDUP_REMOVED lines=15> */
.L_x_2048:
        /* <DEDUP_REMOVED lines=10> */
.L_x_2035:
[----:B------:R-:W-:Y:S05]  /*10430*/  BSYNC B0 ;  /* 0x0000000000007941 */ /* 0x000fea0003800000 */
.L_x_2034:
[----:B------:R-:W-:-:S06]  /*10440*/  UISETP.NE.AND UP0, UPT, UR39, 0x3, UPT ;  /* 0x000000032700788c */ /* 0x000fcc000bf05270 */
[----:B------:R-:W-:-:S13]  /*10450*/  PLOP3.LUT P0, PT, PT, PT, UP0, 0x80, 0x0 ;  /* 0x000000000000781c */ /* 0x000fda0003f0f008 */
[----:B------:R-:W-:Y:S05]  /*10460*/  @!P0 BRA `(.L_x_2049) ;  /* 0x0000000000048947 */ /* 0x000fea0003800000 */
[----:B------:R-:W-:Y:S01]  /*10470*/  BPT.TRAP 0x1 ;  /* 0x000000040000795c */ /* 0x000fe20000300000 */
.L_x_2049:
[----:B------:R-:W-:Y:S01]  /*10480*/  IMAD.U32 R2, RZ, RZ, UR44 ;  /* 0x0000002cff027e24 */ /* 0x000fe2000f8e00ff */
[----:B------:R-:W-:Y:S01]  /*10490*/  BSSY B0, `(.L_x_2050) ;  /* 0x0000007000007945 */ /* 0x000fe20003800000 */
[----:B------:R-:W-:-:S03]  /*104a0*/  IMAD R20, R6, 0x8, R19 ;  /* 0x0000000806147824 */ /* 0x000fc600078e0213 */
[----:B------:R-:W-:Y:S02]  /*104b0*/  ISETP.NE.AND P0, PT, R2, 0x3, PT ;  /* 0x000000030200780c */ /* 0x000fe40003f05270 */
[----:B------:R-:W-:-:S04]  /*104c0*/  LOP3.LUT R2, R0, 0x1, RZ, 0x3c, !PT ;  /* 0x0000000100027812 */ /* 0x000fc800078e3cff */
[----:B------:R-:W-:-:S04]  /*104d0*/  SHF.L.U32 R2, R2, 0x1f, RZ ;  /* 0x0000001f02027819 */ /* 0x000fc800000006ff */
[----:B------:R-:W1:Y:S02]  /*104e0*/  SYNCS.PHASECHK.TRANS64.TRYWAIT P1, [R20+URZ+0x38870], R2 ;  /* 0x03887002140075a7 */ /* 0x000e64000802017f */
[----:B-1----:R-:W-:Y:S05]  /*104f0*/  @!P1 BRA `(.L_x_2051) ;  /* 0x0000002800649947 */ /* 0x002fea0003800000 */
.L_x_2111:
[----:B------:R-:W-:Y:S05]  /*10500*/  BSYNC B0 ;  /* 0x0000000000007941 */ /* 0x000fea0003800000 */
.L_x_2050:
[----:B------:R-:W-:Y:S05]  /*10510*/  @!P0 BRA `(.L_x_2052) ;  /* 0x0000000000048947 */ /* 0x000fea0003800000 */
[----:B------:R-:W-:Y:S01]  /*10520*/  BPT.TRAP 0x1 ;  /* 0x000000040000795c */ /* 0x000fe20000300000 */
.L_x_2052:
[----:B------:R-:W-:Y:S01]  /*10530*/  SHF.L.U32 R0, R0, 0x1f, RZ ;  /* 0x0000001f00007819 */ /* 0x000fe200000006ff */
[----:B------:R-:W-:-:S03]  /*10540*/  IMAD.SHL.U32 R3, R6, 0x8000, RZ ;  /* 0x0000800006037824 */ /* 0x000fc600078e00ff */
[----:B------:R-:W3:Y:S02]  /*10550*/  SYNCS.PHASECHK.TRANS64.TRYWAIT P1, [R20+URZ+0x38860], R0 ;  /* 0x03886000140075a7 */ /* 0x000ee4000802017f */
[----:B---3--:R-:W-:Y:S05]  /*10560*/  @!P1 BRA `(.L_x_2053) ;  /* 0x00000028005c9947 */ /* 0x008fea0003800000 */
.L_x_2112:
[----:B-1----:R-:W3:Y:S04]  /*10570*/  LDL R2, [R1+0x20] ;  /* 0x0000200001027983 */ /* 0x002ee80000100800 */
[----:B------:R-:W4:Y:S04]  /*10580*/  LDL R18, [R1+0x14] ;  /* 0x0000140001127983 */ /* 0x000f280000100800 */
[----:B------:R-:W5:Y:S01]  /*10590*/  LDL R12, [R1+0x1c] ;  /* 0x00001c00010c7983 */ /* 0x000f620000100800 */
[----:B------:R-:W-:Y:S05]  /*105a0*/  WARPSYNC.ALL ;  /* 0x0000000000007948 */ /* 0x000fea0003800000 */
[----:B---3--:R-:W-:-:S05]  /*105b0*/  LOP3.LUT R0, R3, R2, RZ, 0xfc, !PT ;  /* 0x0000000203007212 */ /* 0x008fca00078efcff */
[----:B------:R-:W-:-:S05]  /*105c0*/  IMAD.IADD R0, R19, 0x1, R0 ;  /* 0x0000000113007824 */ /* 0x000fca00078e0200 */
[----:B------:R-:W1:Y:S01]  /*105d0*/  LDSM.16.MT88.4 R8, [R0+0x10400] ;  /* 0x010400000008783b */ /* 0x000e620000004200 */
[----:B----4-:R-:W-:Y:S01]  /*105e0*/  IMAD.IADD R2, R18, 0x1, R0 ;  /* 0x0000000112027824 */ /* 0x010fe200078e0200 */
        /* <DEDUP_REMOVED lines=117> */
.L_x_2054:
        /* <DEDUP_REMOVED lines=13> */
.L_x_2033:
        /* <DEDUP_REMOVED lines=18> */
.L_x_2057:
[----:B------:R-:W-:Y:S05]  /*10f30*/  BSYNC B0 ;  /* 0x0000000000007941 */ /* 0x000fea0003800000 */
.L_x_2056:
[----:B------:R-:W-:-:S06]  /*10f40*/  UISETP.NE.AND UP0, UPT, UR39, 0x3, UPT ;  /* 0x000000032700788c */ /* 0x000fcc000bf05270 */
[----:B------:R-:W-:-:S13]  /*10f50*/  PLOP3.LUT P1, PT, PT, PT, UP0, 0x80, 0x0 ;  /* 0x000000000000781c */ /* 0x000fda0003f2f008 */
[----:B------:R-:W-:Y:S05]  /*10f60*/  @!P1 BRA `(.L_x_2058) ;  /* 0x0000000000049947 */ /* 0x000fea0003800000 */
[----:B------:R-:W-:Y:S01]  /*10f70*/  BPT.TRAP 0x1 ;  /* 0x000000040000795c */ /* 0x000fe20000300000 */
.L_x_2058:
        /* <DEDUP_REMOVED lines=10> */
.L_x_2113:
[----:B------:R-:W-:Y:S05]  /*11020*/  BSYNC B0 ;  /* 0x0000000000007941 */ /* 0x000fea0003800000 */
.L_x_2059:
[----:B------:R-:W-:Y:S05]  /*11030*/  @!P2 BRA `(.L_x_2061) ;  /* 0x000000000004a947 */ /* 0x000fea0003800000 */
[----:B------:R-:W-:Y:S01]  /*11040*/  BPT.TRAP 0x1 ;  /* 0x000000040000795c */ /* 0x000fe20000300000 */
.L_x_2061:
[----:B0-----:R-:W2:Y:S02]  /*11050*/  LDL R0, [R1+0x4] ;  /* 0x0000040001007983 */ /* 0x001ea40000100800 */
[----:B--2---:R-:W-:-:S04]  /*11060*/  SHF.L.U32 R0, R0, 0x1f, RZ ;  /* 0x0000001f00007819 */ /* 0x004fc800000006ff */
[----:B------:R-:W0:Y:S02]  /*11070*/  SYNCS.PHASECHK.TRANS64.TRYWAIT P1, [R17+URZ+0x38860], R0 ;  /* 0x03886000110075a7 */ /* 0x000e24000802017f */
[----:B0-----:R-:W-:Y:S05]  /*11080*/  @!P1 BRA `(.L_x_2062) ;  /* 0x0000001c00bc9947 */ /* 0x001fea0003800000 */
.L_x_2114:
        /* <DEDUP_REMOVED lines=127> */
.L_x_2063:
[----:B-1----:R-:W2:Y:S01]  /*11880*/  LDL.LU R3, [R1+0x4] ;  /* 0x0000040001037983 */ /* 0x002ea20000300800 */
[----:B0-----:R0:W-:Y:S01]  /*11890*/  SYNCS.ARRIVE.TRANS64.A1T0 RZ, [R17+URZ+0x38850], RZ ;  /* 0x038850ff11ff79a7 */ /* 0x0011e2000810003f */
[----:B------:R-:W-:Y:S01]  /*118a0*/  VIADD R0, R18, 0x1 ;  /* 0x0000000112007836 */ /* 0x000fe20000000000 */
        /* <DEDUP_REMOVED lines=8> */
[----:B--2---:R-:W-:-:S05]  /*11930*/  LOP3.LUT R3, R3, R2, RZ, 0x3c, !PT ;  /* 0x0000000203037212 */ /* 0x004fca00078e3cff */
[----:B------:R0:W-:Y:S02]  /*11940*/  STL [R1+0x4], R3 ;  /* 0x0000040301007387 */ /* 0x0001e40000100800 */
.L_x_2008:
[----:B------:R-:W-:Y:S05]  /*11950*/  BSYNC B7 ;  /* 0x0000000000077941 */ /* 0x000fea0003800000 */
.L_x_2006:
[----:B01----:R-:W2:Y:S04]  /*11960*/  LDL R0, [R1+0x8] ;  /* 0x0000080001007983 */ /* 0x003ea80000100800 */
        /* <DEDUP_REMOVED lines=12> */
.L_x_2064:
        /* <DEDUP_REMOVED lines=8> */
.L_x_2065:
[----:B-1----:R-:W2:Y:S01]  /*11ab0*/  LDL R0, [R1+0x28] ;  /* 0x0000280001007983 */ /* 0x002ea20000100800 */
[----:B------:R-:W-:Y:S02]  /*11ac0*/  ULDC UR4, c[0x0][0xc38] ;  /* 0x00030e0000047ab9 */ /* 0x000fe40000000800 */
[----:B--2---:R-:W-:-:S13]  /*11ad0*/  ISETP.GE.AND P0, PT, R0, UR4, PT ;  /* 0x0000000400007c0c */ /* 0x004fda000bf06270 */
[----:B------:R-:W-:Y:S05]  /*11ae0*/  @!P0 BRA `(.L_x_2066) ;  /* 0xffffffc000308947 */ /* 0x000fea000383ffff */
.L_x_2003:
        /* <DEDUP_REMOVED lines=12> */
.L_x_2115:
[----:B------:R-:W-:Y:S05]  /*11bb0*/  BSYNC B0 ;  /* 0x0000000000007941 */ /* 0x000fea0003800000 */
.L_x_2067:
[----:B------:R-:W-:-:S03]  /*11bc0*/  UMOV UR4, 0xffffffff ;  /* 0xffffffff00047882 */ /* 0x000fc60000000000 */
[----:B------:R-:W-:Y:S05]  /*11bd0*/  BRA.DIV UR4, `(.L_x_2069) ;  /* 0x0000001604107947 */ /* 0x000fea000b800000 */
[----:B------:R-:W1:Y:S02]  /*11be0*/  S2R R2, SR_TID.X ;  /* 0x0000000000027919 */ /* 0x000e640000002100 */
[----:B-1----:R-:W-:-:S04]  /*11bf0*/  SHF.R.U32.HI R2, RZ, 0x5, R2 ;  /* 0x00000005ff027819 */ /* 0x002fc80000011602 */
[----:B------:R-:W-:-:S05]  /*11c00*/  LOP3.LUT R2, R2, 0x3, RZ, 0xc0, !PT ;  /* 0x0000000302027812 */ /* 0x000fca00078ec0ff */
[----:B------:R1:W2:Y:S02]  /*11c10*/  SHFL.IDX PT, R14, R2, RZ, 0x1f ;  /* 0x00001fff020e7589 */ /* 0x0002a400000e0000 */
.L_x_2118:
[----:B--2---:R-:W-:Y:S01]  /*11c20*/  ISETP.NE.AND P0, PT, R14, RZ, PT ;  /* 0x000000ff0e00720c */ /* 0x004fe20003f05270 */
[----:B------:R-:W-:-:S12]  /*11c30*/  BSSY B0, `(.L_x_2070) ;  /* 0x000002e000007945 */ /* 0x000fd80003800000 */
[----:B------:R-:W-:Y:S05]  /*11c40*/  @P0 BRA `(.L_x_2071) ;  /* 0x0000000000b00947 */ /* 0x000fea0003800000 */
[----:B------:R-:W-:-:S03]  /*11c50*/  UMOV UR4, 0xffffffff ;  /* 0xffffffff00047882 */ /* 0x000fc60000000000 */
[----:B------:R-:W-:Y:S05]  /*11c60*/  BRA.DIV UR4, `(.L_x_2072) ;  /* 0x0000001604207947 */ /* 0x000fea000b800000 */
[----:B------:R-:W-:-:S13]  /*11c70*/  ELECT P6, URZ, PT ;  /* 0x00000000003f782f */ /* 0x000fda00038c0000 */
.L_x_2121:
[----:B------:R-:W-:Y:S05]  /*11c80*/  @!P6 BRA `(.L_x_2071) ;  /* 0x0000000000a0e947 */ /* 0x000fea0003800000 */
[----:B------:R-:W-:-:S06]  /*11c90*/  ULOP3.LUT UR4, UR38, 0x2, URZ, 0xfc, !UPT ;  /* 0x0000000226047892 */ /* 0x000fcc000f8efc3f */
[----:B-1----:R-:W-:-:S05]  /*11ca0*/  IMAD.U32 R2, RZ, RZ, UR4 ;  /* 0x00000004ff027e24 */ /* 0x002fca000f8e00ff */
[----:B------:R-:W-:-:S13]  /*11cb0*/  ISETP.NE.AND P0, PT, R2, 0x3, PT ;  /* 0x000000030200780c */ /* 0x000fda0003f05270 */
[----:B------:R-:W-:Y:S05]  /*11cc0*/  @!P0 BRA `(.L_x_2073) ;  /* 0x0000000000048947 */ /* 0x000fea0003800000 */
[----:B------:R-:W-:Y:S01]  /*11cd0*/  BPT.TRAP 0x1 ;  /* 0x000000040000795c */ /* 0x000fe20000300000 */
.L_x_2073:
        /* <DEDUP_REMOVED lines=14> */
.L_x_2122:
[----:B------:R-:W1:Y:S02]  /*11dc0*/  SYNCS.PHASECHK.TRANS64.TRYWAIT P1, [R7+URZ], R2 ;  /* 0x00000002070075a7 */ /* 0x000e64000802017f */
[----:B-1----:R-:W-:Y:S05]  /*11dd0*/  @!P1 BRA `(.L_x_2075) ;  /* 0x0000001000f89947 */ /* 0x002fea0003800000 */
.L_x_2123:
[----:B------:R-:W-:Y:S05]  /*11de0*/  @!P0 BRA `(.L_x_2076) ;  /* 0x0000000000048947 */ /* 0x000fea0003800000 */
[----:B------:R-:W-:Y:S01]  /*11df0*/  BPT.TRAP 0x1 ;  /* 0x000000040000795c */ /* 0x000fe20000300000 */
.L_x_2076:
[----:B------:R-:W2:Y:S02]  /*11e00*/  LDL.LU R4, [R1] ;  /* 0x0000000001047983 */ /* 0x000ea40000300800 */
[----:B--2---:R-:W-:-:S04]  /*11e10*/  IMAD R4, R4, 0x8, R0 ;  /* 0x0000000804047824 */ /* 0x004fc800078e0200 */
[----:B------:R-:W2:Y:S02]  /*11e20*/  SYNCS.PHASECHK.TRANS64.TRYWAIT P1, [R4+URZ+0x38860], R5 ;  /* 0x03886005040075a7 */ /* 0x000ea4000802017f */
[----:B--2---:R-:W-:Y:S05]  /*11e30*/  @!P1 BRA `(.L_x_2077) ;  /* 0x0000001000f49947 */ /* 0x004fea0003800000 */
.L_x_2124:
[----:B------:R-:W-:Y:S05]  /*11e40*/  @!P0 BRA `(.L_x_2078) ;  /* 0x0000000000048947 */ /* 0x000fea0003800000 */
[----:B------:R-:W-:Y:S01]  /*11e50*/  BPT.TRAP 0x1 ;  /* 0x000000040000795c */ /* 0x000fe20000300000 */
.L_x_2078:
[----:B------:R-:W-:-:S04]  /*11e60*/  IMAD R3, R3, 0x8, R0 ;  /* 0x0000000803037824 */ /* 0x000fc800078e0200 */
[----:B------:R-:W3:Y:S02]  /*11e70*/  SYNCS.PHASECHK.TRANS64.TRYWAIT P1, [R3+URZ+0x38860], R2 ;  /* 0x03886002030075a7 */ /* 0x000ee4000802017f */
[----:B---3--:R-:W-:Y:S05]  /*11e80*/  @!P1 BRA `(.L_x_2079) ;  /* 0x0000001000f49947 */ /* 0x008fea0003800000 */
.L_x_2125:
[----:B------:R-:W-:Y:S05]  /*11e90*/  @!P0 BRA `(.L_x_2080) ;  /* 0x0000000000048947 */ /* 0x000fea0003800000 */
[----:B------:R-:W-:Y:S01]  /*11ea0*/  BPT.TRAP 0x1 ;  /* 0x000000040000795c */ /* 0x000fe20000300000 */
.L_x_2080:
[----:B------:R-:W4:Y:S02]  /*11eb0*/  SYNCS.PHASECHK.TRANS64.TRYWAIT P0, [R4+URZ+0x38880], R5 ;  /* 0x03888005040075a7 */ /* 0x000f24000800017f */
[----:B----4-:R-:W-:Y:S05]  /*11ec0*/  @!P0 BRA `(.L_x_2081) ;  /* 0x0000001000f88947 */ /* 0x010fea0003800000 */
.L_x_2082:
[----:B------:R0:W0:Y:S02]  /*11ed0*/  SYNCS.PHASECHK.TRANS64.TRYWAIT P0, [R3+URZ+0x38880], R2 ;  /* 0x03888002030075a7 */ /* 0x000024000800017f */
[----:B0-----:R-:W-:Y:S05]  /*11ee0*/  @!P0 NANOSLEEP.SYNCS 0x989680 ;  /* 0x009896800000895d */ /* 0x001fea0003900000 */
[----:B------:R-:W0:Y:S02]  /*11ef0*/  @!P0 SYNCS.PHASECHK.TRANS64 P0, [R3+URZ+0x38880], R2 ;  /* 0x03888002030085a7 */ /* 0x000e24000800007f */
[----:B0-----:R-:W-:Y:S05]  /*11f00*/  @!P0 BRA `(.L_x_2082) ;  /* 0xfffffffc00f08947 */ /* 0x001fea000383ffff */
.L_x_2071:
[----:B------:R-:W-:Y:S05]  /*11f10*/  BSYNC B0 ;  /* 0x0000000000007941 */ /* 0x000fea0003800000 */
.L_x_2070:
[----:B------:R-:W-:Y:S05]  /*11f20*/  EXIT ;  /* 0x000000000000794d */ /* 0x000fea0003800000 */
.L_x_1953:
[----:B0-----:R-:W-:-:S04]  /*11f30*/  IMAD.U32 R3, RZ, RZ, UR41 ;  /* 0x00000029ff037e24 */ /* 0x001fc8000f8e00ff */
[----:B------:R0:W1:Y:S03]  /*11f40*/  SYNCS.PHASECHK.TRANS64.TRYWAIT P1, [R3+URZ+0x38800], R0 ;  /* 0x03880000030075a7 */ /* 0x000066000802017f */
[----:B-1----:R-:W-:Y:S05]  /*11f50*/  @!P1 NANOSLEEP.SYNCS 0x989680 ;  /* 0x009896800000995d */ /* 0x002fea0003900000 */
[----:B------:R-:W1:Y:S02]  /*11f60*/  @!P1 SYNCS.PHASECHK.TRANS64 P1, [R3+URZ+0x38800], R0 ;  /* 0x03880000030095a7 */ /* 0x000e64000802007f */
[----:B-1----:R-:W-:Y:S05]  /*11f70*/  @!P1 BRA `(.L_x_1953) ;  /* 0xfffffffc00ec9947 */ /* 0x002fea000383ffff */
[----:B------:R-:W-:Y:S05]  /*11f80*/  BRA `(.L_x_2083) ;  /* 0xfffffefc00207947 */ /* 0x000fea000383ffff */
.L_x_1957:
[----:B-1----:R1:W2:Y:S02]  /*11f90*/  SYNCS.PHASECHK.TRANS64.TRYWAIT P2, [R3+URZ+0x38830], R0 ;  /* 0x03883000030075a7 */ /* 0x0022a4000804017f */
[----:B--2---:R-:W-:Y:S05]  /*11fa0*/  @!P2 NANOSLEEP.SYNCS 0x989680 ;  /* 0x009896800000a95d */ /* 0x004fea0003900000 */
[----:B------:R-:W2:Y:S02]  /*11fb0*/  @!P2 SYNCS.PHASECHK.TRANS64 P2, [R3+URZ+0x38830], R0 ;  /* 0x038830000300a5a7 */ /* 0x000ea4000804007f */
[----:B--2---:R-:W-:Y:S05]  /*11fc0*/  @!P2 BRA `(.L_x_1957) ;  /* 0xfffffffc00f0a947 */ /* 0x004fea000383ffff */
[----:B------:R-:W-:Y:S05]  /*11fd0*/  BRA `(.L_x_1956) ;  /* 0xfffffefc00447947 */ /* 0x000fea000383ffff */
.L_x_1962:
[----:B-1----:R-:W-:-:S04]  /*11fe0*/  IMAD.U32 R7, RZ, RZ, UR6 ;  /* 0x00000006ff077e24 */ /* 0x002fc8000f8e00ff */
[----:B------:R1:W2:Y:S03]  /*11ff0*/  SYNCS.PHASECHK.TRANS64.TRYWAIT P3, [R7+URZ+0x38830], R0 ;  /* 0x03883000070075a7 */ /* 0x0002a6000806017f */
[----:B--2---:R-:W-:Y:S05]  /*12000*/  @!P3 NANOSLEEP.SYNCS 0x989680 ;  /* 0x009896800000b95d */ /* 0x004fea0003900000 */
[----:B------:R-:W2:Y:S02]  /*12010*/  @!P3 SYNCS.PHASECHK.TRANS64 P3, [R7+URZ+0x38830], R0 ;  /* 0x038830000700b5a7 */ /* 0x000ea4000806007f */
[----:B--2---:R-:W-:Y:S05]  /*12020*/  @!P3 BRA `(.L_x_1962) ;  /* 0xfffffffc00ecb947 */ /* 0x004fea000383ffff */
[----:B------:R-:W-:Y:S05]  /*12030*/  BRA `(.L_x_1959) ;  /* 0xffffff2000e87947 */ /* 0x000fea000383ffff */
.L_x_1966:
[----:B-1----:R-:W-:-:S04]  /*12040*/  IMAD.U32 R7, RZ, RZ, UR6 ;  /* 0x00000006ff077e24 */ /* 0x002fc8000f8e00ff */
[----:B------:R1:W2:Y:S03]  /*12050*/  SYNCS.PHASECHK.TRANS64.TRYWAIT P3, [R7+URZ+0x38850], R0 ;  /* 0x03885000070075a7 */ /* 0x0002a6000806017f */
[----:B--2---:R-:W-:Y:S05]  /*12060*/  @!P3 NANOSLEEP.SYNCS 0x989680 ;  /* 0x009896800000b95d */ /* 0x004fea0003900000 */
[----:B------:R-:W2:Y:S02]  /*12070*/  @!P3 SYNCS.PHASECHK.TRANS64 P3, [R7+URZ+0x38850], R0 ;  /* 0x038850000700b5a7 */ /* 0x000ea4000806007f */
[----:B--2---:R-:W-:Y:S05]  /*12080*/  @!P3 BRA `(.L_x_1966) ;  /* 0xfffffffc00ecb947 */ /* 0x004fea000383ffff */
[----:B------:R-:W-:Y:S05]  /*12090*/  BRA `(.L_x_1963) ;  /* 0xffffff2400bc7947 */ /* 0x000fea000383ffff */
.L_x_1973:
[----:B-1----:R-:W-:-:S04]  /*120a0*/  IMAD.U32 R9, RZ, RZ, UR6 ;  /* 0x00000006ff097e24 */ /* 0x002fc8000f8e00ff */
[----:B------:R1:W2:Y:S03]  /*120b0*/  SYNCS.PHASECHK.TRANS64.TRYWAIT P2, [R9+URZ+0x38830], R0 ;  /* 0x03883000090075a7 */ /* 0x0002a6000804017f */
[----:B--2---:R-:W-:Y:S05]  /*120c0*/  @!P2 NANOSLEEP.SYNCS 0x989680 ;  /* 0x009896800000a95d */ /* 0x004fea0003900000 */
[----:B------:R-:W2:Y:S02]  /*120d0*/  @!P2 SYNCS.PHASECHK.TRANS64 P2, [R9+URZ+0x38830], R0 ;  /* 0x038830000900a5a7 */ /* 0x000ea4000804007f */
[----:B--2---:R-:W-:Y:S05]  /*120e0*/  @!P2 BRA `(.L_x_1973) ;  /* 0xfffffffc00eca947 */ /* 0x004fea000383ffff */
[----:B------:R-:W-:Y:S05]  /*120f0*/  BRA `(.L_x_1970) ;  /* 0xffffff4c00ec7947 */ /* 0x000fea000383ffff */
.L_x_1977:
[----:B-1----:R-:W-:-:S04]  /*12100*/  IMAD.U32 R9, RZ, RZ, UR6 ;  /* 0x00000006ff097e24 */ /* 0x002fc8000f8e00ff */
[----:B------:R1:W2:Y:S03]  /*12110*/  SYNCS.PHASECHK.TRANS64.TRYWAIT P2, [R9+URZ+0x38850], R0 ;  /* 0x03885000090075a7 */ /* 0x0002a6000804017f */
[----:B--2---:R-:W-:Y:S05]  /*12120*/  @!P2 NANOSLEEP.SYNCS 0x989680 ;  /* 0x009896800000a95d */ /* 0x004fea0003900000 */
[----:B------:R-:W2:Y:S02]  /*12130*/  @!P2 SYNCS.PHASECHK.TRANS64 P2, [R9+URZ+0x38850], R0 ;  /* 0x038850000900a5a7 */ /* 0x000ea4000804007f */
[----:B--2---:R-:W-:Y:S05]  /*12140*/  @!P2 BRA `(.L_x_1977) ;  /* 0xfffffffc00eca947 */ /* 0x004fea000383ffff */
[----:B------:R-:W-:Y:S05]  /*12150*/  BRA `(.L_x_1974) ;  /* 0xffffff5000b47947 */ /* 0x000fea000383ffff */
.L_x_1983:
[----:B-1----:R-:W-:-:S04]  /*12160*/  IMAD.U32 R6, RZ, RZ, UR14 ;  /* 0x0000000eff067e24 */ /* 0x002fc8000f8e00ff */
[----:B------:R1:W2:Y:S03]  /*12170*/  SYNCS.PHASECHK.TRANS64.TRYWAIT P1, [R6+URZ+0x38850], R5 ;  /* 0x03885005060075a7 */ /* 0x0002a6000802017f */
[----:B--2---:R-:W-:Y:S05]  /*12180*/  @!P1 NANOSLEEP.SYNCS 0x989680 ;  /* 0x009896800000995d */ /* 0x004fea0003900000 */
[----:B------:R-:W2:Y:S02]  /*12190*/  @!P1 SYNCS.PHASECHK.TRANS64 P1, [R6+URZ+0x38850], R5 ;  /* 0x03885005060095a7 */ /* 0x000ea4000802007f */
[----:B--2---:R-:W-:Y:S05]  /*121a0*/  @!P1 BRA `(.L_x_1983) ;  /* 0xfffffffc00ec9947 */ /* 0x004fea000383ffff */
[----:B------:R-:W-:Y:S05]  /*121b0*/  BRA `(.L_x_1982) ;  /* 0xffffff7000547947 */ /* 0x000fea000383ffff */
.L_x_2017:
[----:B------:R-:W-:Y:S02]  /*121c0*/  IMAD.MOV.U32 R13, RZ, RZ, R18 ;  /* 0x000000ffff0d7224 */ /* 0x000fe400078e0012 */
[----:B------:R-:W-:Y:S02]  /*121d0*/  IMAD.MOV.U32 R12, RZ, RZ, RZ ;  /* 0x000000ffff0c7224 */ /* 0x000fe400078e00ff */
[----:B------:R-:W-:Y:S02]  /*121e0*/  IMAD.MOV.U32 R11, RZ, RZ, 0x1f ;  /* 0x0000001fff0b7424 */ /* 0x000fe400078e00ff */
[----:B------:R-:W-:-:S07]  /*121f0*/  IMAD.MOV.U32 R15, RZ, RZ, -0x1 ;  /* 0xffffffffff0f7424 */ /* 0x000fce00078e00ff */
[----:B-1----:R-:W-:Y:S05]  /*12200*/  WARPSYNC.COLLECTIVE R15, `(.L_x_2084) ;  /* 0x000000000f087348 */ /* 0x002fea0003c00000 */
[----:B------:R0:W2:Y:S02]  /*12210*/  SHFL.IDX P6, R14, R13, R12, R11 ;  /* 0x0000000c0d0e7389 */ /* 0x0000a400000c000b */
[----:B012---:R-:W-:Y:S01]  /*12220*/  ENDCOLLECTIVE ;  /* 0x000000000000791b */ /* 0x007fe20003800000 */
.L_x_2084:
[----:B------:R-:W-:Y:S05]  /*12230*/  BRA `(.L_x_2085) ;  /* 0xffffffc400987947 */ /* 0x000fea000383ffff */
.L_x_2019:
[----:B------:R-:W-:Y:S01]  /*12240*/  BSSY B0, `(.L_x_2086) ;  /* 0x0000006000007945 */ /* 0x000fe20003800000 */
[----:B------:R-:W-:-:S07]  /*12250*/  IMAD.MOV.U32 R15, RZ, RZ, -0x1 ;  /* 0xffffffffff0f7424 */ /* 0x000fce00078e00ff */
[----:B01----:R-:W-:Y:S05]  /*12260*/  WARPSYNC.COLLECTIVE R15, `(.L_x_2087) ;  /* 0x000000000f0c7348 */ /* 0x003fea0003c00000 */
[----:B------:R-:W-:Y:S02]  /*12270*/  ELECT P6, UR62, PT ;  /* 0x00000000003e782f */ /* 0x000fe400038c0000 */
[----:B------:R-:W-:Y:S01]  /*12280*/  MOV R14, UR62 ;  /* 0x0000003e000e7c02 */ /* 0x000fe20008000f00 */
[----:B01----:R-:W-:Y:S10]  /*12290*/  ENDCOLLECTIVE ;  /* 0x000000000000791b */ /* 0x003ff40003800000 */
.L_x_2087:
[----:B------:R-:W-:Y:S05]  /*122a0*/  BSYNC B0 ;  /* 0x0000000000007941 */ /* 0x000fea0003800000 */
.L_x_2086:
[----:B------:R-:W-:Y:S05]  /*122b0*/  BRA `(.L_x_2088) ;  /* 0xffffffc400a87947 */ /* 0x000fea000383ffff */
.L_x_2021:
[----:B--2---:R2:W3:Y:S02]  /*122c0*/  SYNCS.PHASECHK.TRANS64.TRYWAIT P1, [R4+URZ+0x38880], R3 ;  /* 0x03888003040075a7 */ /* 0x0044e4000802017f */
[----:B---3--:R-:W-:Y:S05]  /*122d0*/  @!P1 NANOSLEEP.SYNCS 0x989680 ;  /* 0x009896800000995d */ /* 0x008fea0003900000 */
[----:B------:R-:W3:Y:S02]  /*122e0*/  @!P1 SYNCS.PHASECHK.TRANS64 P1, [R4+URZ+0x38880], R3 ;  /* 0x03888003040095a7 */ /* 0x000ee4000802007f */
[----:B---3--:R-:W-:Y:S05]  /*122f0*/  @!P1 BRA `(.L_x_2021) ;  /* 0xfffffffc00f09947 */ /* 0x008fea000383ffff */
[----:B------:R-:W-:Y:S05]  /*12300*/  BRA `(.L_x_2089) ;  /* 0xffffffc800087947 */ /* 0x000fea000383ffff */
.L_x_2023:
[----:B---3--:R3:W4:Y:S02]  /*12310*/  SYNCS.PHASECHK.TRANS64.TRYWAIT P1, [R4+URZ+0x38840], R3 ;  /* 0x03884003040075a7 */ /* 0x008724000802017f */
[----:B----4-:R-:W-:Y:S05]  /*12320*/  @!P1 NANOSLEEP.SYNCS 0x989680 ;  /* 0x009896800000995d */ /* 0x010fea0003900000 */
[----:B------:R-:W4:Y:S02]  /*12330*/  @!P1 SYNCS.PHASECHK.TRANS64 P1, [R4+URZ+0x38840], R3 ;  /* 0x03884003040095a7 */ /* 0x000f24000802007f */
[----:B----4-:R-:W-:Y:S05]  /*12340*/  @!P1 BRA `(.L_x_2023) ;  /* 0xfffffffc00f09947 */ /* 0x010fea000383ffff */
[----:B------:R-:W-:Y:S05]  /*12350*/  BRA `(.L_x_2090) ;  /* 0xffffffc800747947 */ /* 0x000fea000383ffff */
.L_x_2027:
[----:B------:R-:W-:Y:S02]  /*12360*/  IMAD.MOV.U32 R13, RZ, RZ, R2 ;  /* 0x000000ffff0d7224 */ /* 0x000fe400078e0002 */
[----:B------:R-:W-:Y:S02]  /*12370*/  IMAD.MOV.U32 R12, RZ, RZ, RZ ;  /* 0x000000ffff0c7224 */ /* 0x000fe400078e00ff */
[----:B------:R-:W-:Y:S02]  /*12380*/  IMAD.MOV.U32 R11, RZ, RZ, 0x181f ;  /* 0x0000181fff0b7424 */ /* 0x000fe400078e00ff */
[----:B------:R-:W-:Y:S02]  /*12390*/  IMAD.MOV.U32 R15, RZ, RZ, -0x1 ;  /* 0xffffffffff0f7424 */ /* 0x000fe400078e00ff */
[----:B------:R-:W-:-:S07]  /*123a0*/  IMAD.U32 R4, RZ, RZ, UR41 ;  /* 0x00000029ff047e24 */ /* 0x000fce000f8e00ff */
[----:B-----5:R-:W-:Y:S05]  /*123b0*/  WARPSYNC.COLLECTIVE R15, `(.L_x_2091) ;  /* 0x000000000f087348 */ /* 0x020fea0003c00000 */
[----:B------:R0:W1:Y:S02]  /*123c0*/  SHFL.IDX P6, R14, R13, R12, R11 ;  /* 0x0000000c0d0e7389 */ /* 0x00006400000c000b */
[----:B01---5:R-:W-:Y:S01]  /*123d0*/  ENDCOLLECTIVE ;  /* 0x000000000000791b */ /* 0x023fe20003800000 */
.L_x_2091:
[----:B------:R-:W-:Y:S02]  /*123e0*/  IMAD R4, R4, 0x80, R17 ;  /* 0x0000008004047824 */ /* 0x000fe400078e0211 */
[----:B------:R-:W-:Y:S02]  /*123f0*/  IMAD.MOV.U32 R13, RZ, RZ, R0 ;  /* 0x000000ffff0d7224 */ /* 0x000fe400078e0000 */
[----:B------:R-:W-:-:S07]  /*12400*/  IMAD.MOV.U32 R5, RZ, RZ, R14 ;  /* 0x000000ffff057224 */ /* 0x000fce00078e000e */
[----:B------:R-:W-:Y:S05]  /*12410*/  WARPSYNC.COLLECTIVE R15, `(.L_x_2092) ;  /* 0x000000000f087348 */ /* 0x000fea0003c00000 */
[----:B------:R0:W1:Y:S02]  /*12420*/  SHFL.IDX P6, R14, R13, R12, R11 ;  /* 0x0000000c0d0e7389 */ /* 0x00006400000c000b */
[----:B01----:R-:W-:Y:S01]  /*12430*/  ENDCOLLECTIVE ;  /* 0x000000000000791b */ /* 0x003fe20003800000 */
.L_x_2092:
        /* <DEDUP_REMOVED lines=9> */
.L_x_2093:
[----:B------:R-:W-:-:S05]  /*124d0*/  @!P2 IADD3 R6, P4, R10, R6, RZ ;  /* 0x000000060a06a210 */ /* 0x000fca0007f9e0ff */
[----:B------:R-:W-:Y:S02]  /*124e0*/  @!P2 IMAD.X R7, RZ, RZ, R5, P4 ;  /* 0x000000ffff07a224 */ /* 0x000fe400020e0605 */
[----:B------:R-:W-:-:S03]  /*124f0*/  VIADD R5, R4, 0x10 ;  /* 0x0000001004057836 */ /* 0x000fc60000000000 */
[----:B------:R-:W-:Y:S01]  /*12500*/  @!PT LDS RZ, [RZ] ;  /* 0x00000000fffff984 */ /* 0x000fe20000000800 */
[----:B------:R-:W-:Y:S01]  /*12510*/  @!PT LDS RZ, [RZ] ;  /* 0x00000000fffff984 */ /* 0x000fe20000000800 */
[----:B------:R-:W-:Y:S01]  /*12520*/  @!PT LDS RZ, [RZ] ;  /* 0x00000000fffff984 */ /* 0x000fe20000000800 */
[----:B------:R0:W-:Y:S01]  /*12530*/  @!P2 LDGSTS.E.BYPASS.LTC128B.128 [R9+0x20400], desc[UR48][R6.64], !P1 ;  /* 0x204000000609afae */ /* 0x0001e2000c901d70 */
[----:B------:R-:W-:-:S03]  /*12540*/  IMAD.MOV.U32 R13, RZ, RZ, R0 ;  /* 0x000000ffff0d7224 */ /* 0x000fc600078e0000 */
[----:B------:R0:W-:Y:S01]  /*12550*/  @!P2 LDGSTS.E.BYPASS.LTC128B.128 [R9+0x24400], desc[UR48][R6.64+0x80], !P0 ;  /* 0x244000800609afae */ /* 0x0001e2000c101d70 */
[----:B------:R-:W-:Y:S01]  /*12560*/  ISETP.GE.AND P2, PT, R5, R3, PT ;  /* 0x000000030500720c */ /* 0x000fe20003f46270 */
[----:B------:R-:W-:-:S12]  /*12570*/  IMAD.MOV.U32 R8, RZ, RZ, R14 ;  /* 0x000000ffff087224 */ /* 0x000fd800078e000e */
[----:B0-----:R-:W-:Y:S05]  /*12580*/  WARPSYNC.COLLECTIVE R15, `(.L_x_2094) ;  /* 0x000000000f087348 */ /* 0x001fea0003c00000 */
[----:B------:R1:W2:Y:S02]  /*12590*/  SHFL.IDX P6, R14, R13, R12, R11 ;  /* 0x0000000c0d0e7389 */ /* 0x0002a400000c000b */
[----:B012---:R-:W-:Y:S01]  /*125a0*/  ENDCOLLECTIVE ;  /* 0x000000000000791b */ /* 0x007fe20003800000 */
.L_x_2094:
[----:B------:R-:W-:Y:S02]  /*125b0*/  IMAD.MOV.U32 R13, RZ, RZ, R2 ;  /* 0x000000ffff0d7224 */ /* 0x000fe400078e0002 */
[----:B------:R-:W-:Y:S02]  /*125c0*/  IMAD.MOV.U32 R12, RZ, RZ, 0x2 ;  /* 0x00000002ff0c7424 */ /* 0x000fe400078e00ff */
[----:B------:R-:W-:-:S07]  /*125d0*/  IMAD.MOV.U32 R5, RZ, RZ, R14 ;  /* 0x000000ffff057224 */ /* 0x000fce00078e000e */
[----:B------:R-:W-:Y:S05]  /*125e0*/  WARPSYNC.COLLECTIVE R15, `(.L_x_2095) ;  /* 0x000000000f087348 */ /* 0x000fea0003c00000 */
[----:B------:R0:W1:Y:S02]  /*125f0*/  SHFL.IDX P6, R14, R13, R12, R11 ;  /* 0x0000000c0d0e7389 */ /* 0x00006400000c000b */
[----:B01----:R-:W-:Y:S01]  /*12600*/  ENDCOLLECTIVE ;  /* 0x000000000000791b */ /* 0x003fe20003800000 */
.L_x_2095:
        /* <DEDUP_REMOVED lines=17> */
.L_x_2096:
[----:B------:R-:W-:Y:S02]  /*12720*/  IMAD.MOV.U32 R13, RZ, RZ, R2 ;  /* 0x000000ffff0d7224 */ /* 0x000fe400078e0002 */
[----:B------:R-:W-:Y:S02]  /*12730*/  IMAD.MOV.U32 R12, RZ, RZ, 0x3 ;  /* 0x00000003ff0c7424 */ /* 0x000fe400078e00ff */
[----:B------:R-:W-:-:S07]  /*12740*/  IMAD.MOV.U32 R6, RZ, RZ, R14 ;  /* 0x000000ffff067224 */ /* 0x000fce00078e000e */
[----:B------:R-:W-:Y:S05]  /*12750*/  WARPSYNC.COLLECTIVE R15, `(.L_x_2097) ;  /* 0x000000000f087348 */ /* 0x000fea0003c00000 */
[----:B------:R0:W1:Y:S02]  /*12760*/  SHFL.IDX P6, R14, R13, R12, R11 ;  /* 0x0000000c0d0e7389 */ /* 0x00006400000c000b */
[----:B01----:R-:W-:Y:S01]  /*12770*/  ENDCOLLECTIVE ;  /* 0x000000000000791b */ /* 0x003fe20003800000 */
.L_x_2097:
        /* <DEDUP_REMOVED lines=15> */
.L_x_2098:
[----:B------:R-:W-:Y:S02]  /*12870*/  IMAD.MOV.U32 R13, RZ, RZ, R2 ;  /* 0x000000ffff0d7224 */ /* 0x000fe400078e0002 */
[----:B------:R-:W-:Y:S02]  /*12880*/  IMAD.MOV.U32 R12, RZ, RZ, 0x4 ;  /* 0x00000004ff0c7424 */ /* 0x000fe400078e00ff */
[----:B------:R-:W-:-:S07]  /*12890*/  IMAD.MOV.U32 R6, RZ, RZ, R14 ;  /* 0x000000ffff067224 */ /* 0x000fce00078e000e */
[----:B------:R-:W-:Y:S05]  /*128a0*/  WARPSYNC.COLLECTIVE R15, `(.L_x_2099) ;  /* 0x000000000f087348 */ /* 0x000fea0003c00000 */
[----:B------:R0:W1:Y:S02]  /*128b0*/  SHFL.IDX P6, R14, R13, R12, R11 ;  /* 0x0000000c0d0e7389 */ /* 0x00006400000c000b */
[----:B01----:R-:W-:Y:S01]  /*128c0*/  ENDCOLLECTIVE ;  /* 0x000000000000791b */ /* 0x003fe20003800000 */
.L_x_2099:
        /* <DEDUP_REMOVED lines=15> */
.L_x_2100:
[----:B------:R-:W-:Y:S02]  /*129c0*/  IMAD.MOV.U32 R13, RZ, RZ, R2 ;  /* 0x000000ffff0d7224 */ /* 0x000fe400078e0002 */
[----:B------:R-:W-:Y:S02]  /*129d0*/  IMAD.MOV.U32 R12, RZ, RZ, 0x5 ;  /* 0x00000005ff0c7424 */ /* 0x000fe400078e00ff */
[----:B------:R-:W-:-:S07]  /*129e0*/  IMAD.MOV.U32 R6, RZ, RZ, R14 ;  /* 0x000000ffff067224 */ /* 0x000fce00078e000e */
[----:B------:R-:W-:Y:S05]  /*129f0*/  WARPSYNC.COLLECTIVE R15, `(.L_x_2101) ;  /* 0x000000000f087348 */ /* 0x000fea0003c00000 */
[----:B------:R0:W1:Y:S02]  /*12a00*/  SHFL.IDX P6, R14, R13, R12, R11 ;  /* 0x0000000c0d0e7389 */ /* 0x00006400000c000b */
[----:B01----:R-:W-:Y:S01]  /*12a10*/  ENDCOLLECTIVE ;  /* 0x000000000000791b */ /* 0x003fe20003800000 */
.L_x_2101:
        /* <DEDUP_REMOVED lines=15> */
.L_x_2102:
[----:B------:R-:W-:Y:S02]  /*12b10*/  IMAD.MOV.U32 R13, RZ, RZ, R2 ;  /* 0x000000ffff0d7224 */ /* 0x000fe400078e0002 */
[----:B------:R-:W-:Y:S02]  /*12b20*/  IMAD.MOV.U32 R12, RZ, RZ, 0x6 ;  /* 0x00000006ff0c7424 */ /* 0x000fe400078e00ff */
[----:B------:R-:W-:-:S07]  /*12b30*/  IMAD.MOV.U32 R6, RZ, RZ, R14 ;  /* 0x000000ffff067224 */ /* 0x000fce00078e000e */
[----:B------:R-:W-:Y:S05]  /*12b40*/  WARPSYNC.COLLECTIVE R15, `(.L_x_2103) ;  /* 0x000000000f087348 */ /* 0x000fea0003c00000 */
[----:B------:R0:W1:Y:S02]  /*12b50*/  SHFL.IDX P6, R14, R13, R12, R11 ;  /* 0x0000000c0d0e7389 */ /* 0x00006400000c000b */
[----:B01----:R-:W-:Y:S01]  /*12b60*/  ENDCOLLECTIVE ;  /* 0x000000000000791b */ /* 0x003fe20003800000 */
.L_x_2103:
        /* <DEDUP_REMOVED lines=14> */
.L_x_2104:
[----:B------:R-:W-:Y:S02]  /*12c50*/  IMAD.MOV.U32 R13, RZ, RZ, R2 ;  /* 0x000000ffff0d7224 */ /* 0x000fe400078e0002 */
[----:B------:R-:W-:Y:S02]  /*12c60*/  IMAD.MOV.U32 R12, RZ, RZ, 0x7 ;  /* 0x00000007ff0c7424 */ /* 0x000fe400078e00ff */
[----:B------:R-:W-:-:S07]  /*12c70*/  IMAD.MOV.U32 R6, RZ, RZ, R14 ;  /* 0x000000ffff067224 */ /* 0x000fce00078e000e */
[----:B------:R-:W-:Y:S05]  /*12c80*/  WARPSYNC.COLLECTIVE R15, `(.L_x_2105) ;  /* 0x000000000f087348 */ /* 0x000fea0003c00000 */
[----:B------:R0:W1:Y:S02]  /*12c90*/  SHFL.IDX P6, R14, R13, R12, R11 ;  /* 0x0000000c0d0e7389 */ /* 0x00006400000c000b */
[----:B01----:R-:W-:Y:S01]  /*12ca0*/  ENDCOLLECTIVE ;  /* 0x000000000000791b */ /* 0x003fe20003800000 */
.L_x_2105:
        /* <DEDUP_REMOVED lines=13> */
.L_x_2106:
[----:B------:R-:W-:Y:S01]  /*12d80*/  IMAD.MOV.U32 R0, RZ, RZ, R14 ;  /* 0x000000ffff007224 */ /* 0x000fe200078e000e */
[----:B------:R-:W-:Y:S06]  /*12d90*/  BRA `(.L_x_2107) ;  /* 0xffffffc800d07947 */ /* 0x000fec000383ffff */
.L_x_2032:
[----:B0-----:R0:W1:Y:S02]  /*12da0*/  SYNCS.PHASECHK.TRANS64.TRYWAIT P0, [R19+URZ+0x38820], R0 ;  /* 0x03882000130075a7 */ /* 0x001064000800017f */
[----:B-1----:R-:W-:Y:S05]  /*12db0*/  @!P0 NANOSLEEP.SYNCS 0x989680 ;  /* 0x009896800000895d */ /* 0x002fea0003900000 */
[----:B------:R-:W1:Y:S02]  /*12dc0*/  @!P0 SYNCS.PHASECHK.TRANS64 P0, [R19+URZ+0x38820], R0 ;  /* 0x03882000130085a7 */ /* 0x000e64000800007f */
[----:B-1----:R-:W-:Y:S05]  /*12dd0*/  @!P0 BRA `(.L_x_2032) ;  /* 0xfffffffc00f08947 */ /* 0x002fea000383ffff */
[----:B------:R-:W-:Y:S05]  /*12de0*/  BRA `(.L_x_2108) ;  /* 0xffffffcc003c7947 */ /* 0x000fea000383ffff */
.L_x_2038:
[----:B-1----:R1:W3:Y:S02]  /*12df0*/  SYNCS.PHASECHK.TRANS64.TRYWAIT P0, [R4+URZ+0x38880], R3 ;  /* 0x03888003040075a7 */ /* 0x0022e4000800017f */
[----:B---3--:R-:W-:Y:S05]  /*12e00*/  @!P0 NANOSLEEP.SYNCS 0x989680 ;  /* 0x009896800000895d */ /* 0x008fea0003900000 */
[----:B------:R-:W3:Y:S02]  /*12e10*/  @!P0 SYNCS.PHASECHK.TRANS64 P0, [R4+URZ+0x38880], R3 ;  /* 0x03888003040085a7 */ /* 0x000ee4000800007f */
[----:B---3--:R-:W-:Y:S05]  /*12e20*/  @!P0 BRA `(.L_x_2038) ;  /* 0xfffffffc00f08947 */ /* 0x008fea000383ffff */
[----:B------:R-:W-:Y:S05]  /*12e30*/  BRA `(.L_x_2109) ;  /* 0xffffffcc00f47947 */ /* 0x000fea000383ffff */
.L_x_2044:
[----:B--2---:R2:W3:Y:S02]  /*12e40*/  SYNCS.PHASECHK.TRANS64.TRYWAIT P0, [R4+URZ+0x38840], R3 ;  /* 0x03884003040075a7 */ /* 0x0044e4000800017f */
[----:B---3--:R-:W-:Y:S05]  /*12e50*/  @!P0 NANOSLEEP.SYNCS 0x989680 ;  /* 0x009896800000895d */ /* 0x008fea0003900000 */
[----:B------:R-:W3:Y:S02]  /*12e60*/  @!P0 SYNCS.PHASECHK.TRANS64 P0, [R4+URZ+0x38840], R3 ;  /* 0x03884003040085a7 */ /* 0x000ee4000800007f */
[----:B---3--:R-:W-:Y:S05]  /*12e70*/  @!P0 BRA `(.L_x_2044) ;  /* 0xfffffffc00f08947 */ /* 0x008fea000383ffff */
[----:B------:R-:W-:Y:S05]  /*12e80*/  BRA `(.L_x_2110) ;  /* 0xffffffd000b07947 */ /* 0x000fea000383ffff */
.L_x_2051:
[----:B-1----:R1:W3:Y:S02]  /*12e90*/  SYNCS.PHASECHK.TRANS64.TRYWAIT P1, [R20+URZ+0x38870], R2 ;  /* 0x03887002140075a7 */ /* 0x0022e4000802017f */
[----:B---3--:R-:W-:Y:S05]  /*12ea0*/  @!P1 NANOSLEEP.SYNCS 0x989680 ;  /* 0x009896800000995d */ /* 0x008fea0003900000 */
[----:B------:R-:W3:Y:S02]  /*12eb0*/  @!P1 SYNCS.PHASECHK.TRANS64 P1, [R20+URZ+0x38870], R2 ;  /* 0x03887002140095a7 */ /* 0x000ee4000802007f */
[----:B---3--:R-:W-:Y:S05]  /*12ec0*/  @!P1 BRA `(.L_x_2051) ;  /* 0xfffffffc00f09947 */ /* 0x008fea000383ffff */
[----:B------:R-:W-:Y:S05]  /*12ed0*/  BRA `(.L_x_2111) ;  /* 0xffffffd400887947 */ /* 0x000fea000383ffff */
.L_x_2053:
[----:B---3--:R3:W4:Y:S02]  /*12ee0*/  SYNCS.PHASECHK.TRANS64.TRYWAIT P1, [R20+URZ+0x38860], R0 ;  /* 0x03886000140075a7 */ /* 0x008724000802017f */
[----:B----4-:R-:W-:Y:S05]  /*12ef0*/  @!P1 NANOSLEEP.SYNCS 0x989680 ;  /* 0x009896800000995d */ /* 0x010fea0003900000 */
[----:B------:R-:W4:Y:S02]  /*12f00*/  @!P1 SYNCS.PHASECHK.TRANS64 P1, [R20+URZ+0x38860], R0 ;  /* 0x03886000140095a7 */ /* 0x000f24000802007f */
[----:B----4-:R-:W-:Y:S05]  /*12f10*/  @!P1 BRA `(.L_x_2053) ;  /* 0xfffffffc00f09947 */ /* 0x010fea000383ffff */
[----:B------:R-:W-:Y:S05]  /*12f20*/  BRA `(.L_x_2112) ;  /* 0xffffffd400907947 */ /* 0x000fea000383ffff */
.L_x_2060:
[----:B0-----:R0:W1:Y:S02]  /*12f30*/  SYNCS.PHASECHK.TRANS64.TRYWAIT P1, [R17+URZ+0x38870], R0 ;  /* 0x03887000110075a7 */ /* 0x001064000802017f */
[----:B-1----:R-:W-:Y:S05]  /*12f40*/  @!P1 NANOSLEEP.SYNCS 0x989680 ;  /* 0x009896800000995d */ /* 0x002fea0003900000 */
[----:B------:R-:W1:Y:S02]  /*12f50*/  @!P1 SYNCS.PHASECHK.TRANS64 P1, [R17+URZ+0x38870], R0 ;  /* 0x03887000110095a7 */ /* 0x000e64000802007f */
[----:B-1----:R-:W-:Y:S05]  /*12f60*/  @!P1 BRA `(.L_x_2060) ;  /* 0xfffffffc00f09947 */ /* 0x002fea000383ffff */
[----:B------:R-:W-:Y:S05]  /*12f70*/  BRA `(.L_x_2113) ;  /* 0xffffffe000287947 */ /* 0x000fea000383ffff */
.L_x_2062:
[----:B0-----:R0:W1:Y:S02]  /*12f80*/  SYNCS.PHASECHK.TRANS64.TRYWAIT P1, [R17+URZ+0x38860], R0 ;  /* 0x03886000110075a7 */ /* 0x001064000802017f */
[----:B-1----:R-:W-:Y:S05]  /*12f90*/  @!P1 NANOSLEEP.SYNCS 0x989680 ;  /* 0x009896800000995d */ /* 0x002fea0003900000 */
[----:B------:R-:W1:Y:S02]  /*12fa0*/  @!P1 SYNCS.PHASECHK.TRANS64 P1, [R17+URZ+0x38860], R0 ;  /* 0x03886000110095a7 */ /* 0x000e64000802007f */
[----:B-1----:R-:W-:Y:S05]  /*12fb0*/  @!P1 BRA `(.L_x_2062) ;  /* 0xfffffffc00f09947 */ /* 0x002fea000383ffff */
[----:B------:R-:W-:Y:S05]  /*12fc0*/  BRA `(.L_x_2114) ;  /* 0xffffffe000307947 */ /* 0x000fea000383ffff */
.L_x_2068:
[----:B0-----:R0:W1:Y:S02]  /*12fd0*/  SYNCS.PHASECHK.TRANS64.TRYWAIT P0, [R0+URZ+0x38820], R3 ;  /* 0x03882003000075a7 */ /* 0x001064000800017f */
[----:B-1----:R-:W-:Y:S05]  /*12fe0*/  @!P0 NANOSLEEP.SYNCS 0x989680 ;  /* 0x009896800000895d */ /* 0x002fea0003900000 */
[----:B------:R-:W1:Y:S02]  /*12ff0*/  @!P0 SYNCS.PHASECHK.TRANS64 P0, [R0+URZ+0x38820], R3 ;  /* 0x03882003000085a7 */ /* 0x000e64000800007f */
[----:B-1----:R-:W-:Y:S05]  /*13000*/  @!P0 BRA `(.L_x_2068) ;  /* 0xfffffffc00f08947 */ /* 0x002fea000383ffff */
[----:B------:R-:W-:Y:S05]  /*13010*/  BRA `(.L_x_2115) ;  /* 0xffffffe800e47947 */ /* 0x000fea000383ffff */
.L_x_2069:
        /* <DEDUP_REMOVED lines=11> */
.L_x_2117:
[----:B------:R-:W-:Y:S05]  /*130d0*/  BSYNC B0 ;  /* 0x0000000000007941 */ /* 0x000fea0003800000 */
.L_x_2116:
[----:B------:R-:W-:Y:S05]  /*130e0*/  BRA `(.L_x_2118) ;  /* 0xffffffe800cc7947 */ /* 0x000fea000383ffff */
.L_x_2072:
[----:B------:R-:W-:Y:S01]  /*130f0*/  BSSY B1, `(.L_x_2119) ;  /* 0x0000006000017945 */ /* 0x000fe20003800000 */
[----:B------:R-:W-:-:S07]  /*13100*/  IMAD.MOV.U32 R15, RZ, RZ, -0x1 ;  /* 0xffffffffff0f7424 */ /* 0x000fce00078e00ff */
[----:B01----:R-:W-:Y:S05]  /*13110*/  WARPSYNC.COLLECTIVE R15, `(.L_x_2120) ;  /* 0x000000000f0c7348 */ /* 0x003fea0003c00000 */
[----:B------:R-:W-:Y:S02]  /*13120*/  ELECT P6, UR62, PT ;  /* 0x00000000003e782f */ /* 0x000fe400038c0000 */
[----:B------:R-:W-:Y:S01]  /*13130*/  MOV R14, UR62 ;  /* 0x0000003e000e7c02 */ /* 0x000fe20008000f00 */
[----:B01----:R-:W-:Y:S10]  /*13140*/  ENDCOLLECTIVE ;  /* 0x000000000000791b */ /* 0x003ff40003800000 */
.L_x_2120:
[----:B------:R-:W-:Y:S05]  /*13150*/  BSYNC B1 ;  /* 0x0000000000017941 */ /* 0x000fea0003800000 */
.L_x_2119:
[----:B------:R-:W-:Y:S05]  /*13160*/  BRA `(.L_x_2121) ;  /* 0xffffffe800c47947 */ /* 0x000fea000383ffff */
.L_x_2074:
[----:B0-----:R0:W1:Y:S02]  /*13170*/  SYNCS.PHASECHK.TRANS64.TRYWAIT P1, [R6+URZ], R5 ;  /* 0x00000005060075a7 */ /* 0x001064000802017f */
[----:B-1----:R-:W-:Y:S05]  /*13180*/  @!P1 NANOSLEEP.SYNCS 0x989680 ;  /* 0x009896800000995d */ /* 0x002fea0003900000 */
[----:B------:R-:W1:Y:S02]  /*13190*/  @!P1 SYNCS.PHASECHK.TRANS64 P1, [R6+URZ], R5 ;  /* 0x00000005060095a7 */ /* 0x000e64000802007f */
[----:B-1----:R-:W-:Y:S05]  /*131a0*/  @!P1 BRA `(.L_x_2074) ;  /* 0xfffffffc00f09947 */ /* 0x002fea000383ffff */
[----:B------:R-:W-:Y:S05]  /*131b0*/  BRA `(.L_x_2122) ;  /* 0xffffffec00007947 */ /* 0x000fea000383ffff */
.L_x_2075:
[----:B-1----:R1:W2:Y:S02]  /*131c0*/  SYNCS.PHASECHK.TRANS64.TRYWAIT P1, [R7+URZ], R2 ;  /* 0x00000002070075a7 */ /* 0x0022a4000802017f */
[----:B--2---:R-:W-:Y:S05]  /*131d0*/  @!P1 NANOSLEEP.SYNCS 0x989680 ;  /* 0x009896800000995d */ /* 0x004fea0003900000 */
[----:B------:R-:W2:Y:S02]  /*131e0*/  @!P1 SYNCS.PHASECHK.TRANS64 P1, [R7+URZ], R2 ;  /* 0x00000002070095a7 */ /* 0x000ea4000802007f */
[----:B--2---:R-:W-:Y:S05]  /*131f0*/  @!P1 BRA `(.L_x_2075) ;  /* 0xfffffffc00f09947 */ /* 0x004fea000383ffff */
[----:B------:R-:W-:Y:S05]  /*13200*/  BRA `(.L_x_2123) ;  /* 0xffffffe800f47947 */ /* 0x000fea000383ffff */
.L_x_2077:
[----:B--2---:R2:W3:Y:S02]  /*13210*/  SYNCS.PHASECHK.TRANS64.TRYWAIT P1, [R4+URZ+0x38860], R5 ;  /* 0x03886005040075a7 */ /* 0x0044e4000802017f */
[----:B---3--:R-:W-:Y:S05]  /*13220*/  @!P1 NANOSLEEP.SYNCS 0x989680 ;  /* 0x009896800000995d */ /* 0x008fea0003900000 */
[----:B------:R-:W3:Y:S02]  /*13230*/  @!P1 SYNCS.PHASECHK.TRANS64 P1, [R4+URZ+0x38860], R5 ;  /* 0x03886005040095a7 */ /* 0x000ee4000802007f */
[----:B---3--:R-:W-:Y:S05]  /*13240*/  @!P1 BRA `(.L_x_2077) ;  /* 0xfffffffc00f09947 */ /* 0x008fea000383ffff */
[----:B------:R-:W-:Y:S05]  /*13250*/  BRA `(.L_x_2124) ;  /* 0xffffffe800f87947 */ /* 0x000fea000383ffff */
.L_x_2079:
[----:B---3--:R3:W4:Y:S02]  /*13260*/  SYNCS.PHASECHK.TRANS64.TRYWAIT P1, [R3+URZ+0x38860], R2 ;  /* 0x03886002030075a7 */ /* 0x008724000802017f */
[----:B----4-:R-:W-:Y:S05]  /*13270*/  @!P1 NANOSLEEP.SYNCS 0x989680 ;  /* 0x009896800000995d */ /* 0x010fea0003900000 */
[----:B------:R-:W4:Y:S02]  /*13280*/  @!P1 SYNCS.PHASECHK.TRANS64 P1, [R3+URZ+0x38860], R2 ;  /* 0x03886002030095a7 */ /* 0x000f24000802007f */
[----:B----4-:R-:W-:Y:S05]  /*13290*/  @!P1 BRA `(.L_x_2079) ;  /* 0xfffffffc00f09947 */ /* 0x010fea000383ffff */
[----:B------:R-:W-:Y:S05]  /*132a0*/  BRA `(.L_x_2125) ;  /* 0xffffffe800f87947 */ /* 0x000fea000383ffff */
.L_x_2081:
[----:B----4-:R4:W0:Y:S02]  /*132b0*/  SYNCS.PHASECHK.TRANS64.TRYWAIT P0, [R4+URZ+0x38880], R5 ;  /* 0x03888005040075a7 */ /* 0x010824000800017f */
[----:B0-----:R-:W-:Y:S05]  /*132c0*/  @!P0 NANOSLEEP.SYNCS 0x989680 ;  /* 0x009896800000895d */ /* 0x001fea0003900000 */
[----:B------:R-:W0:Y:S02]  /*132d0*/  @!P0 SYNCS.PHASECHK.TRANS64 P0, [R4+URZ+0x38880], R5 ;  /* 0x03888005040085a7 */ /* 0x000e24000800007f */
[----:B0-----:R-:W-:Y:S05]  /*132e0*/  @!P0 BRA `(.L_x_2081) ;  /* 0xfffffffc00f08947 */ /* 0x001fea000383ffff */
[----:B------:R-:W-:Y:S05]  /*132f0*/  BRA `(.L_x_2082) ;  /* 0xffffffe800f47947 */ /* 0x000fea000383ffff */
.L_x_2126:
        /* <DEDUP_REMOVED lines=16> */
.L_x_2902:


//--------------------- .text._ZN7cutlass13device_kernelIN5flash11enable_sm90INS1_16FlashAttnFwdSm90INS1_25CollectiveMainloopFwdSm90ILi2EN4cute5tupleIJNS5_1CILi1EEES8_S8_EEENS6_IJNS7_ILi128EEESA_NS7_ILi256EEEEEELi256ENS_12float_e4m3_tEfNS_4arch4Sm90ELb1ELb0ELb0ELb1ELb0ELb0ELb0ELb1ELb1ELb1ELb0ELb0EEENS1_21CollectiveEpilogueFwdINS6_IJSA_SB_SA_EEES9_NS_10bfloat16_tESF_Li256ELb1ELb1ELb0ELb1EEENS1_36VarlenDynamicPersistentTileSchedulerILi128ELi128ELi256ELi128ELb0ELb1ELb1ELb1ELb1ELb1EEEEEEEEEvNT_6ParamsE --------------------------
	.section	.text._ZN7cutlass13device_kernelIN5flash11enable_sm90INS1_16FlashAttnFwdSm90INS1_25CollectiveMainloopFwdSm90ILi2EN4cute5tupleIJNS5_1CILi1EEES8_S8_EEENS6_IJNS7_ILi128EEESA_NS7_ILi256EEEEEELi256ENS_12float_e4m3_tEfNS_4arch4Sm90ELb1ELb0ELb0ELb1ELb0ELb0ELb0ELb1ELb1ELb1ELb0ELb0EEENS1_21CollectiveEpilogueFwdINS6_IJSA_SB_SA_EEES9_NS_10bfloat16_tESF_Li256ELb1ELb1ELb0ELb1EEENS1_36VarlenDynamicPersistentTileSchedulerILi128ELi128ELi256ELi128ELb0ELb1ELb1ELb1ELb1ELb1EEEEEEEEEvNT_6ParamsE,"ax",@progbits
	.align	128
.text._ZN7cutlass13device_kernelIN5flash11enable_sm90INS1_16FlashAttnFwdSm90INS1_25CollectiveMainloopFwdSm90ILi2EN4cute5tupleIJNS5_1CILi1EEES8_S8_EEENS6_IJNS7_ILi128EEESA_NS7_ILi256EEEEEELi256ENS_12float_e4m3_tEfNS_4arch4Sm90ELb1ELb0ELb0ELb1ELb0ELb0ELb0ELb1ELb1ELb1ELb0ELb0EEENS1_21CollectiveEpilogueFwdINS6_IJSA_SB_SA_EEES9_NS_10bfloat16_tESF_Li256ELb1ELb1ELb0ELb1EEENS1_36VarlenDynamicPersistentTileSchedulerILi128ELi128ELi256ELi128ELb0ELb1ELb1ELb1ELb1ELb1EEEEEEEEEvNT_6ParamsE:
        .type           _ZN7cutlass13device_kernelIN5flash11enable_sm90INS1_16FlashAttnFwdSm90INS1_25CollectiveMainloopFwdSm90ILi2EN4cute5tupleIJNS5_1CILi1EEES8_S8_EEENS6_IJNS7_ILi128EEESA_NS7_ILi256EEEEEELi256ENS_12float_e4m3_tEfNS_4arch4Sm90ELb1ELb0ELb0ELb1ELb0ELb0ELb0ELb1ELb1ELb1ELb0ELb0EEENS1_21CollectiveEpilogueFwdINS6_IJSA_SB_SA_EEES9_NS_10bfloat16_tESF_Li256ELb1ELb1ELb0ELb1EEENS1_36VarlenDynamicPersistentTileSchedulerILi128ELi128ELi256ELi128ELb0ELb1ELb1ELb1ELb1ELb1EEEEEEEEEvNT_6ParamsE,@function
        .size           _ZN7cutlass13device_kernelIN5flash11enable_sm90INS1_16FlashAttnFwdSm90INS1_25CollectiveMainloopFwdSm90ILi2EN4cute5tupleIJNS5_1CILi1EEES8_S8_EEENS6_IJNS7_ILi128EEESA_NS7_ILi256EEEEEELi256ENS_12float_e4m3_tEfNS_4arch4Sm90ELb1ELb0ELb0ELb1ELb0ELb0ELb0ELb1ELb1ELb1ELb0ELb0EEENS1_21CollectiveEpilogueFwdINS6_IJSA_SB_SA_EEES9_NS_10bfloat16_tESF_Li256ELb1ELb1ELb0ELb1EEENS1_36VarlenDynamicPersistentTileSchedulerILi128ELi128ELi256ELi128ELb0ELb1ELb1ELb1ELb1ELb1EEEEEEEEEvNT_6ParamsE,(.L_x_2903 - _ZN7cutlass13device_kernelIN5flash11enable_sm90INS1_16FlashAttnFwdSm90INS1_25CollectiveMainloopFwdSm90ILi2EN4cute5tupleIJNS5_1CILi1EEES8_S8_EEENS6_IJNS7_ILi128EEESA_NS7_ILi256EEEEEELi256ENS_12float_e4m3_tEfNS_4arch4Sm90ELb1ELb0ELb0ELb1ELb0ELb0ELb0ELb1ELb1ELb1ELb0ELb0EEENS1_21CollectiveEpilogueFwdINS6_IJSA_SB_SA_EEES9_NS_10bfloat16_tESF_Li256ELb1ELb1ELb0ELb1EEENS1_36VarlenDynamicPersistentTileSchedulerILi128ELi128ELi256ELi128ELb0ELb1ELb1ELb1ELb1ELb1EEEEEEEEEvNT_6ParamsE)
        .other          _ZN7cutlass13device_kernelIN5flash11enable_sm90INS1_16FlashAttnFwdSm90INS1_25CollectiveMainloopFwdSm90ILi2EN4cute5tupleIJNS5_1CILi1EEES8_S8_EEENS6_IJNS7_ILi128EEESA_NS7_ILi256EEEEEELi256ENS_12float_e4m3_tEfNS_4arch4Sm90ELb1ELb0ELb0ELb1ELb0ELb0ELb0ELb1ELb1ELb1ELb0ELb0EEENS1_21CollectiveEpilogueFwdINS6_IJSA_SB_SA_EEES9_NS_10bfloat16_tESF_Li256ELb1ELb1ELb0ELb1EEENS1_36VarlenDynamicPersistentTileSchedulerILi128ELi128ELi256ELi128ELb0ELb1ELb1ELb1ELb1ELb1EEEEEEEEEvNT_6ParamsE,@"STO_CUDA_ENTRY STV_DEFAULT"
_ZN7cutlass13device_kernelIN5flash11enable_sm90INS1_16FlashAttnFwdSm90INS1_25CollectiveMainloopFwdSm90ILi2EN4cute5tupleIJNS5_1CILi1EEES8_S8_EEENS6_IJNS7_ILi128EEESA_NS7_ILi256EEEEEELi256ENS_12float_e4m3_tEfNS_4arch4Sm90ELb1ELb0ELb0ELb1ELb0ELb0ELb0ELb1ELb1ELb1ELb0ELb0EEENS1_21CollectiveEpilogueFwdINS6_IJSA_SB_SA_EEES9_NS_10bfloat16_tESF_Li256ELb1ELb1ELb0ELb1EEENS1_36VarlenDynamicPersistentTileSchedulerILi128ELi128ELi256ELi128ELb0ELb1ELb1ELb1ELb1ELb1EEEEEEEEEvNT_6ParamsE:
        /* <DEDUP_REMOVED lines=18> */
.L_x_2128:
[----:B------:R-:W-:Y:S05]  /*0120*/  BSYNC B0 ;  /* 0x0000000000007941 */ /* 0x000fea0003800000 */
.L_x_2127:
        /* <DEDUP_REMOVED lines=41> */
.L_x_2129:
        /* <DEDUP_REMOVED lines=22> */
.L_x_2130:
        /* <DEDUP_REMOVED lines=18> */
.L_x_2131:
        /* <DEDUP_REMOVED lines=22> */
.L_x_2132:
        /* <DEDUP_REMOVED lines=22> */
.L_x_2133:
[----:B------:R-:W-:Y:S01]  /*0900*/  PLOP3.LUT P0, PT, PT, PT, UP0, 0x80, 0x0 ;  /* 0x000000000000781c */ /* 0x000fe20003f0f008 */
[----:B------:R-:W-:Y:S01]  /*0910*/  UMOV UR38, 0x1 ;  /* 0x0000000100267882 */ /* 0x000fe20000000000 */
[----:B------:R-:W-:Y:S01]  /*0920*/  NOP ;  /* 0x0000000000007918 */ /* 0x000fe20000000000 */
[----:B------:R-:W-:Y:S01]  /*0930*/  USEL UR38, UR38, 0x2, !UP0 ;  /* 0x0000000226267887 */ /* 0x000fe2000c000000 */
[----:B------:R-:W-:Y:S01]  /*0940*/  ULDC.64 UR50, c[0x0][0x208] ;  /* 0x0000820000327ab9 */ /* 0x000fe20000000a00 */
[----:B012-4-:R-:W-:Y:S08]  /*0950*/  BAR.SYNC.DEFER_BLOCKING 0x0 ;  /* 0x0000000000007b1d */ /* 0x017ff00000010000 */
[----:B------:R-:W-:Y:S05]  /*0960*/  @!P0 BRA `(.L_x_2134) ;  /* 0x000000d000dc8947 */ /* 0x000fea0003800000 */
.L_x_2135:
        /* <DEDUP_REMOVED lines=29> */
[-C--:B------:R-:W-:Y:S01]  /*0b40*/  LEA.HI R3, R0, R12.reuse, RZ, 0x4 ;  /* 0x0000000c00037211 */ /* 0x080fe200078f20ff */
[----:B------:R-:W-:Y:S01]  /*0b50*/  IMAD.SHL.U32 R5, R4, 0x20, RZ ;  /* 0x0000002004057824 */ /* 0x000fe200078e00ff */
[----:B------:R-:W-:Y:S01]  /*0b60*/  LEA.HI R11, R0, R12, RZ, 0x2 ;  /* 0x0000000c000b7211 */ /* 0x000fe200078f10ff */
[----:B------:R-:W-:Y:S01]  /*0b70*/  IMAD.IADD R234, R12, 0x1, -R234 ;  /* 0x000000010cea7824 */ /* 0x000fe200078e0aea */
[----:B------:R-:W-:Y:S02]  /*0b80*/  SHF.R.S32.HI R6, RZ, 0x4, R3 ;  /* 0x00000004ff067819 */ /* 0x000fe40000011403 */
[----:B------:R-:W-:Y:S02]  /*0b90*/  LOP3.LUT R4, R3, 0x3fffff0, RZ, 0xc0, !PT ;  /* 0x03fffff003047812 */ /* 0x000fe400078ec0ff */
[----:B------:R-:W-:-:S02]  /*0ba0*/  SHF.R.S32.HI R7, RZ, 0x1f, R234 ;  /* 0x0000001fff077819 */ /* 0x000fc400000114ea */
[----:B------:R-:W-:Y:S01]  /*0bb0*/  LOP3.LUT R11, R11, 0xfffffffc, RZ, 0xc0, !PT ;  /* 0xfffffffc0b0b7812 */ /* 0x000fe200078ec0ff */
[----:B------:R-:W-:Y:S01]  /*0bc0*/  IMAD.IADD R4, R12, 0x1, -R4 ;  /* 0x000000010c047824 */ /* 0x000fe200078e0a04 */
[----:B------:R-:W-:Y:S02]  /*0bd0*/  LEA.HI R8, R7, R234, RZ, 0x2 ;  /* 0x000000ea07087211 */ /* 0x000fe400078f10ff */
[----:B------:R-:W-:Y:S01]  /*0be0*/  LEA.HI R0, R0, R12, RZ, 0x3 ;  /* 0x0000000c00007211 */ /* 0x000fe200078f18ff */
[----:B------:R-:W-:Y:S01]  /*0bf0*/  IMAD.IADD R11, R12, 0x1, -R11 ;  /* 0x000000010c0b7824 */ /* 0x000fe200078e0a0b */
[--C-:B------:R-:W-:Y:S02]  /*0c00*/  SHF.R.S32.HI R9, RZ, 0x2, R8.reuse ;  /* 0x00000002ff097819 */ /* 0x100fe40000011408 */
[----:B------:R-:W-:Y:S02]  /*0c10*/  SHF.R.S32.HI R10, RZ, 0x1f, R8 ;  /* 0x0000001fff0a7819 */ /* 0x000fe40000011408 */
[----:B------:R-:W-:-:S02]  /*0c20*/  SHF.R.S32.HI R235, RZ, 0x7, R2 ;  /* 0x00000007ffeb7819 */ /* 0x000fc40000011402 */
[----:B------:R-:W-:Y:S02]  /*0c30*/  LEA.HI R10, R10, R9, RZ, 0x3 ;  /* 0x000000090a0a7211 */ /* 0x000fe400078f18ff */
[----:B------:R-:W-:Y:S02]  /*0c40*/  LEA.HI R3, R3, R6, RZ, 0x1 ;  /* 0x0000000603037211 */ /* 0x000fe400078f08ff */
[----:B------:R-:W-:Y:S02]  /*0c50*/  LOP3.LUT R5, R5, 0xfffffc00, RZ, 0xc0, !PT ;  /* 0xfffffc0005057812 */ /* 0x000fe400078ec0ff */
[----:B------:R-:W-:Y:S02]  /*0c60*/  LOP3.LUT R232, R0, 0xfffffff8, RZ, 0xc0, !PT ;  /* 0xfffffff800e87812 */ /* 0x000fe400078ec0ff */
        /* <DEDUP_REMOVED lines=8> */
[----:B------:R-:W-:-:S02]  /*0cf0*/  SHF.R.S32.HI R7, RZ, 0x5, R7 ;  /* 0x00000005ff077819 */ /* 0x000fc40000011407 */
        /* <DEDUP_REMOVED lines=20> */
.L_x_2192:
[----:B012---:R-:W0:Y:S01]  /*0e40*/  LDC.64 R2, c[0x0][0xc88] ;  /* 0x00032200ff027b82 */ /* 0x007e220000000a00 */
[----:B------:R-:W-:Y:S01]  /*0e50*/  ULDC.64 UR6, c[0x0][0xa28] ;  /* 0x00028a0000067ab9 */ /* 0x000fe20000000a00 */
[----:B------:R-:W-:Y:S01]  /*0e60*/  ULDC.64 UR8, c[0x0][0xa18] ;  /* 0x0002860000087ab9 */ /* 0x000fe20000000a00 */
[----:B------:R-:W-:Y:S01]  /*0e70*/  ULDC UR4, c[0x0][0x424] ;  /* 0x0001090000047ab9 */ /* 0x000fe20000000800 */
[----:B0-----:R-:W-:-:S06]  /*0e80*/  IMAD.WIDE R2, R55, 0x4, R2 ;  /* 0x0000000437027825 */ /* 0x001fcc00078e0202 */
[----:B------:R-:W2:Y:S01]  /*0e90*/  LDG.E R2, desc[UR50][R2.64] ;  /* 0x0000003202027981 */ /* 0x000ea2000c1e1900 */
[----:B------:R-:W-:Y:S02]  /*0ea0*/  UISETP.NE.U32.AND UP0, UPT, UR6, URZ, UPT ;  /* 0x0000003f0600728c */ /* 0x000fe4000bf05070 */
[----:B------:R-:W-:Y:S02]  /*0eb0*/  UISETP.NE.U32.AND UP1, UPT, UR8, URZ, UPT ;  /* 0x0000003f0800728c */ /* 0x000fe4000bf25070 */
[----:B------:R-:W-:Y:S02]  /*0ec0*/  UISETP.NE.AND.EX UP0, UPT, UR7, URZ, UPT, UP0 ;  /* 0x0000003f0700728c */ /* 0x000fe4000bf05300 */
[----:B------:R-:W-:-:S04]  /*0ed0*/  UISETP.NE.AND.EX UP1, UPT, UR9, URZ, UPT, UP1 ;  /* 0x0000003f0900728c */ /* 0x000fc8000bf25310 */
[----:B------:R-:W-:Y:S02]  /*0ee0*/  PLOP3.LUT P0, PT, PT, PT, UP0, 0x80, 0x0 ;  /* 0x000000000000781c */ /* 0x000fe40003f0f008 */
[----:B------:R-:W-:Y:S02]  /*0ef0*/  PLOP3.LUT P2, PT, PT, PT, UP1, 0x80, 0x0 ;  /* 0x000000000000781c */ /* 0x000fe40003f4f018 */
[----:B--2---:R-:W-:-:S13]  /*0f00*/  R2UR UR42, R2 ;  /* 0x00000000022a72ca */ /* 0x004fda00000e0000 */
[----:B------:R-:W-:Y:S02]  /*0f10*/  USHF.R.S32.HI UR36, URZ, 0x1f, UR42 ;  /* 0x0000001f3f247899 */ /* 0x000fe4000801142a */
[----:B------:R-:W-:-:S04]  /*0f20*/  @UP0 ULEA UR6, UP2, UR42, UR6, 0x2 ;  /* 0x000000062a060291 */ /* 0x000fc8000f84103f */
[----:B------:R-:W-:Y:S02]  /*0f30*/  @UP0 ULEA.HI.X UR7, UR42, UR7, UR36, 0x2, UP2 ;  /* 0x000000072a070291 */ /* 0x000fe400090f1424 */
[----:B------:R-:W-:Y:S01]  /*0f40*/  @UP1 ULEA UR8, UP0, UR42, UR8, 0x2 ;  /* 0x000000082a081291 */ /* 0x000fe2000f80103f */
[----:B------:R-:W-:-:S03]  /*0f50*/  IMAD.U32 R2, RZ, RZ, UR6 ;  /* 0x00000006ff027e24 */ /* 0x000fc6000f8e00ff */
[----:B------:R-:W-:Y:S01]  /*0f60*/  @UP1 ULEA.HI.X UR9, UR42, UR9, UR36, 0x2, UP0 ;  /* 0x000000092a091291 */ /* 0x000fe200080f1424 */
[----:B------:R-:W-:Y:S01]  /*0f70*/  IMAD.U32 R3, RZ, RZ, UR7 ;  /* 0x00000007ff037e24 */ /* 0x000fe2000f8e00ff */
[----:B------:R-:W-:Y:S01]  /*0f80*/  ULDC.64 UR6, c[0x0][0x418] ;  /* 0x0001060000067ab9 */ /* 0x000fe20000000a00 */
[----:B------:R-:W-:-:S03]  /*0f90*/  IMAD.U32 R4, RZ, RZ, UR8 ;  /* 0x00000008ff047e24 */ /* 0x000fc6000f8e00ff */
[----:B------:R-:W-:Y:S01]  /*0fa0*/  IMAD.U32 R5, RZ, RZ, UR9 ;  /* 0x00000009ff057e24 */ /* 0x000fe2000f8e00ff */
[----:B------:R-:W2:Y:S01]  /*0fb0*/  @P0 LDG.E R2, desc[UR50][R2.64] ;  /* 0x0000003202020981 */ /* 0x000ea2000c1e1900 */
[----:B------:R-:W-:Y:S01]  /*0fc0*/  UISETP.NE.U32.AND UP0, UPT, UR6, URZ, UPT ;  /* 0x0000003f0600728c */ /* 0x000fe2000bf05070 */
[----:B------:R-:W-:Y:S02]  /*0fd0*/  ULDC.64 UR8, c[0x0][0xa20] ;  /* 0x0002880000087ab9 */ /* 0x000fe40000000a00 */
[----:B---3--:R-:W3:Y:S01]  /*0fe0*/  @P2 LDG.E R4, desc[UR50][R4.64] ;  /* 0x0000003204042981 */ /* 0x008ee2000c1e1900 */
[----:B------:R-:W-:Y:S01]  /*0ff0*/  UISETP.NE.AND.EX UP0, UPT, UR7, URZ, UPT, UP0 ;  /* 0x0000003f0700728c */ /* 0x000fe2000bf05300 */
[----:B------:R-:W-:Y:S01]  /*1000*/  ISETP.NE.U32.AND P1, PT, RZ, UR8, PT ;  /* 0x00000008ff007c0c */ /* 0x000fe2000bf25070 */
[----:B------:R-:W-:Y:S01]  /*1010*/  ULDC UR6, c[0x0][0x2f0] ;  /* 0x0000bc0000067ab9 */ /* 0x000fe20000000800 */
[----:B------:R-:W-:Y:S01]  /*1020*/  UMOV UR52, URZ ;  /* 0x0000003f00347c82 */ /* 0x000fe20008000000 */
[----:B------:R-:W-:Y:S01]  /*1030*/  USEL UR4, UR4, 0x1, UP0 ;  /* 0x0000000104047887 */ /* 0x000fe20008000000 */
[----:B------:R-:W-:Y:S01]  /*1040*/  ISETP.NE.AND.EX P1, PT, RZ, UR9, PT, P1 ;  /* 0x00000009ff007c0c */ /* 0x000fe2000bf25310 */
[----:B------:R-:W-:-:S02]  /*1050*/  ULDC UR53, c[0x0][0x288] ;  /* 0x0000a20000357ab9 */ /* 0x000fc40000000800 */
[----:B------:R-:W-:Y:S01]  /*1060*/  UIMAD UR4, UR4, UR6, URZ ;  /* 0x00000006040472a4 */ /* 0x000fe2000f8e023f */
[----:B--2---:R-:W-:Y:S02]  /*1070*/  @P0 R2UR UR52, R2 ;  /* 0x00000000023402ca */ /* 0x004fe400000e0000 */
[----:B---3--:R-:W-:Y:S01]  /*1080*/  @P2 R2UR UR53, R4 ;  /* 0x00000000043522ca */ /* 0x008fe200000e0000 */
[----:B----4-:R-:W-:-:S14]  /*1090*/  @P2 BRA `(.L_x_2136) ;  /* 0x0000000000342947 */ /* 0x010fdc0003800000 */
        /* <DEDUP_REMOVED lines=13> */
.L_x_2136:
[----:B------:R-:W-:Y:S01]  /*1170*/  UMOV UR43, UR48 ;  /* 0x00000030002b7c82 */ /* 0x000fe20008000000 */
[----:B------:R-:W-:Y:S05]  /*1180*/  @!P1 BRA `(.L_x_2137) ;  /* 0x00000000001c9947 */ /* 0x000fea0003800000 */
[----:B------:R-:W-:-:S04]  /*1190*/  ULEA UR4, UP0, UR42, UR8, 0x2 ;  /* 0x000000082a047291 */ /* 0x000fc8000f80103f */
[----:B------:R-:W-:Y:S02]  /*11a0*/  ULEA.HI.X UR6, UR42, UR9, UR36, 0x2, UP0 ;  /* 0x000000092a067291 */ /* 0x000fe400080f1424 */
[----:B------:R-:W-:-:S04]  /*11b0*/  IMAD.U32 R2, RZ, RZ, UR4 ;  /* 0x00000004ff027e24 */ /* 0x000fc8000f8e00ff */
[----:B------:R-:W-:-:S05]  /*11c0*/  IMAD.U32 R3, RZ, RZ, UR6 ;  /* 0x00000006ff037e24 */ /* 0x000fca000f8e00ff */
[----:B------:R-:W2:Y:S02]  /*11d0*/  LDG.E R2, desc[UR50][R2.64] ;  /* 0x0000003202027981 */ /* 0x000ea4000c1e1900 */
[----:B--2---:R-:W-:Y:S01]  /*11e0*/  R2UR UR4, R2 ;  /* 0x00000000020472ca */ /* 0x004fe200000e0000 */
[----:B------:R-:W-:-:S14]  /*11f0*/  BRA `(.L_x_2138) ;  /* 0x0000000000347947 */ /* 0x000fdc0003800000 */
.L_x_2137:
        /* <DEDUP_REMOVED lines=13> */
.L_x_2138:
        /* <DEDUP_REMOVED lines=13> */
[----:B------:R-:W-:Y:S02]  /*13a0*/  @UP0 UIMAD UR10, UR36, UR16, URZ ;  /* 0x00000010240a02a4 */ /* 0x000fe4000f8e023f */
[----:B------:R-:W-:Y:S02]  /*13b0*/  @UP1 UIMAD UR12, UR36, UR18, URZ ;  /* 0x00000012240c12a4 */ /* 0x000fe4000f8e023f */
[----:B------:R-:W-:Y:S02]  /*13c0*/  @UP0 UIMAD UR17, UR42, UR17, UR10 ;  /* 0x000000112a1102a4 */ /* 0x000fe4000f8e020a */
[----:B------:R-:W-:Y:S02]  /*13d0*/  @UP1 UIMAD.WIDE.U32 UR10, UR42, UR18, URZ ;  /* 0x000000122a0a12a5 */ /* 0x000fe4000f8e003f */
[----:B------:R-:W-:-:S02]  /*13e0*/  @UP0 UIMAD.WIDE.U32 UR14, UR42, UR16, URZ ;  /* 0x000000102a0e02a5 */ /* 0x000fc4000f8e003f */
[----:B------:R-:W-:Y:S02]  /*13f0*/  @UP1 UIMAD UR18, UR42, UR19, UR12 ;  /* 0x000000132a1212a4 */ /* 0x000fe4000f8e020c */
[----:B------:R-:W-:Y:S02]  /*1400*/  @UP1 USHF.R.S32.HI UR19, URZ, 0x1f, UR48 ;  /* 0x0000001f3f131899 */ /* 0x000fe40008011430 */
[----:B------:R-:W-:Y:S01]  /*1410*/  @UP0 USHF.R.S32.HI UR16, URZ, 0x1f, UR48 ;  /* 0x0000001f3f100899 */ /* 0x000fe20008011430 */
[----:B------:R-:W-:Y:S01]  /*1420*/  @UP1 ULDC.64 UR12, c[0x0][0x9c0] ;  /* 0x00027000000c1ab9 */ /* 0x000fe20000000a00 */
[----:B------:R-:W-:Y:S02]  /*1430*/  @UP0 UIADD3 UR15, UR15, UR17, URZ ;  /* 0x000000110f0f0290 */ /* 0x000fe4000fffe03f */
[----:B------:R-:W-:Y:S02]  /*1440*/  @UP1 UIMAD UR17, UR19, UR12, URZ ;  /* 0x0000000c131112a4 */ /* 0x000fe4000f8e023f */
[----:B------:R-:W-:-:S02]  /*1450*/  @UP0 UIMAD UR16, UR16, UR20, URZ ;  /* 0x00000014101002a4 */ /* 0x000fc4000f8e023f */
[----:B------:R-:W-:Y:S02]  /*1460*/  @UP1 UIADD3 UR11, UR11, UR18, URZ ;  /* 0x000000120b0b1290 */ /* 0x000fe4000fffe03f */
[----:B------:R-:W-:Y:S02]  /*1470*/  @UP1 UIMAD UR17, UR48, UR13, UR17 ;  /* 0x0000000d301112a4 */ /* 0x000fe4000f8e0211 */
[----:B------:R-:W-:Y:S02]  /*1480*/  @UP0 UIMAD UR16, UR48, UR21, UR16 ;  /* 0x00000015301002a4 */ /* 0x000fe4000f8e0210 */
[----:B------:R-:W-:Y:S02]  /*1490*/  @UP0 UIMAD.WIDE.U32 UR14, UR48, UR20, UR14 ;  /* 0x00000014300e02a5 */ /* 0x000fe4000f8e000e */
[----:B------:R-:W-:Y:S02]  /*14a0*/  @UP1 UIMAD.WIDE.U32 UR12, UR48, UR12, UR10 ;  /* 0x0000000c300c12a5 */ /* 0x000fe4000f8e000a */
[----:B------:R-:W-:-:S02]  /*14b0*/  @UP0 UIADD3 UR11, UR15, UR16, URZ ;  /* 0x000000100f0b0290 */ /* 0x000fc4000fffe03f */
[----:B------:R-:W-:Y:S02]  /*14c0*/  @UP0 ULEA UR8, UP2, UR14, UR8, 0x2 ;  /* 0x000000080e080291 */ /* 0x000fe4000f84103f */
[----:B------:R-:W-:Y:S02]  /*14d0*/  @UP1 UIADD3 UR10, UR13, UR17, URZ ;  /* 0x000000110d0a1290 */ /* 0x000fe4000fffe03f */
[----:B------:R-:W-:Y:S02]  /*14e0*/  @UP1 ULEA UR6, UP3, UR12, UR6, 0x2 ;  /* 0x000000060c061291 */ /* 0x000fe4000f86103f */
[----:B------:R-:W-:Y:S01]  /*14f0*/  @UP0 ULEA.HI.X UR9, UR14, UR9, UR11, 0x2, UP2 ;  /* 0x000000090e090291 */ /* 0x000fe200090f140b */
[----:B------:R-:W-:Y:S01]  /*1500*/  IMAD.U32 R4, RZ, RZ, UR8 ;  /* 0x00000008ff047e24 */ /* 0x000fe2000f8e00ff */
[----:B------:R-:W-:Y:S02]  /*1510*/  @UP1 ULEA.HI.X UR7, UR12, UR7, UR10, 0x2, UP3 ;  /* 0x000000070c071291 */ /* 0x000fe400098f140a */
[----:B------:R-:W-:Y:S01]  /*1520*/  IMAD.U32 R6, RZ, RZ, UR6 ;  /* 0x00000006ff067e24 */ /* 0x000fe2000f8e00ff */
[----:B------:R-:W-:Y:S01]  /*1530*/  USHF.L.U32 UR37, UR5, 0x7, URZ ;  /* 0x0000000705257899 */ /* 0x000fe2000800063f */
[----:B------:R-:W-:Y:S01]  /*1540*/  IMAD.U32 R5, RZ, RZ, UR9 ;  /* 0x00000009ff057e24 */ /* 0x000fe2000f8e00ff */
[----:B------:R-:W-:Y:S01]  /*1550*/  ULDC UR6, c[0x0][0x988] ;  /* 0x0002620000067ab9 */ /* 0x000fe20000000800 */
[----:B------:R-:W-:Y:S01]  /*1560*/  IMAD.U32 R7, RZ, RZ, UR7 ;  /* 0x00000007ff077e24 */ /* 0x000fe2000f8e00ff */
[----:B------:R-:W-:-:S02]  /*1570*/  ULDC UR5, c[0x0][0x448] ;  /* 0x0001120000057ab9 */ /* 0x000fc40000000800 */
[----:B------:R0:W2:Y:S04]  /*1580*/  @P0 LDG.E R3, desc[UR50][R4.64] ;  /* 0x0000003204030981 */ /* 0x0000a8000c1e1900 */
[----:B------:R1:W2:Y:S01]  /*1590*/  @P1 LDG.E R0, desc[UR50][R6.64] ;  /* 0x0000003206001981 */ /* 0x0002a2000c1e1900 */
[----:B------:R-:W-:Y:S01]  /*15a0*/  UISETP.NE.AND UP0, UPT, UR5, 0x1, UPT ;  /* 0x000000010500788c */ /* 0x000fe2000bf05270 */
[----:B------:R-:W-:Y:S01]  /*15b0*/  PLOP3.LUT P0, PT, PT, PT, PT, 0x80, 0x0 ;  /* 0x000000000000781c */ /* 0x000fe20003f0f070 */
[----:B------:R-:W-:Y:S01]  /*15c0*/  UIADD3 UR52, -UR52, UR4, URZ ;  /* 0x0000000434347290 */ /* 0x000fe2000fffe13f */
[----:B------:R-:W-:Y:S02]  /*15d0*/  CS2R R150, SRZ ;  /* 0x0000000000967805 */ /* 0x000fe4000001ff00 */
[----:B------:R-:W-:-:S02]  /*15e0*/  CS2R R26, SRZ ;  /* 0x00000000001a7805 */ /* 0x000fc4000001ff00 */
[----:B0-----:R-:W-:Y:S01]  /*15f0*/  CS2R R4, SRZ ;  /* 0x0000000000047805 */ /* 0x001fe2000001ff00 */
[----:B------:R-:W-:Y:S01]  /*1600*/  UIADD3 UR7, UR52, 0x80, -UR53 ;  /* 0x0000008034077890 */ /* 0x000fe2000fffe835 */
[----:B------:R-:W-:Y:S02]  /*1610*/  CS2R R108, SRZ ;  /* 0x00000000006c7805 */ /* 0x000fe4000001ff00 */
[----:B------:R-:W-:Y:S02]  /*1620*/  CS2R R144, SRZ ;  /* 0x0000000000907805 */ /* 0x000fe4000001ff00 */
[----:B------:R-:W-:Y:S02]  /*1630*/  CS2R R142, SRZ ;  /* 0x00000000008e7805 */ /* 0x000fe4000001ff00 */
[----:B------:R-:W-:Y:S01]  /*1640*/  CS2R R30, SRZ ;  /* 0x00000000001e7805 */ /* 0x000fe2000001ff00 */
[----:B------:R-:W-:Y:S01]  /*1650*/  @UP0 ULDC UR4, c[0x0][0x44c] ;  /* 0x0001130000040ab9 */ /* 0x000fe20000000800 */
[----:B------:R-:W-:Y:S01]  /*1660*/  @UP0 ULDC UR8, c[0x0][0x450] ;  /* 0x0001140000080ab9 */ /* 0x000fe20000000800 */
        /* <DEDUP_REMOVED lines=51> */
[----:B-1----:R-:W-:Y:S02]  /*19a0*/  CS2R R6, SRZ ;  /* 0x0000000000067805 */ /* 0x002fe4000001ff00 */
[----:B------:R-:W-:Y:S02]  /*19b0*/  CS2R R32, SRZ ;  /* 0x0000000000207805 */ /* 0x000fe4000001ff00 */
[----:B------:R-:W-:Y:S02]  /*19c0*/  CS2R R158, SRZ ;  /* 0x00000000009e7805 */ /* 0x000fe4000001ff00 */
[----:B------:R-:W-:-:S02]  /*19d0*/  CS2R R160, SRZ ;  /* 0x0000000000a07805 */ /* 0x000fc4000001ff00 */
[----:B------:R-:W-:Y:S02]  /*19e0*/  CS2R R24, SRZ ;  /* 0x0000000000187805 */ /* 0x000fe4000001ff00 */
[----:B------:R-:W-:Y:S01]  /*19f0*/  CS2R R162, SRZ ;  /* 0x0000000000a27805 */ /* 0x000fe2000001ff00 */
[----:B--2---:R-:W-:Y:S01]  /*1a00*/  FMUL.FTZ R0, R3, R0 ;  /* 0x0000000003007220 */ /* 0x004fe20000410000 */
[----:B------:R-:W-:-:S03]  /*1a10*/  CS2R R2, SRZ ;  /* 0x0000000000027805 */ /* 0x000fc6000001ff00 */
[----:B------:R-:W-:Y:S01]  /*1a20*/  FMUL.FTZ R0, R0, UR6 ;  /* 0x0000000600007c20 */ /* 0x000fe20008410000 */
[----:B------:R-:W-:-:S04]  /*1a30*/  UIADD3 UR6, UR37, 0x7f, URZ ;  /* 0x0000007f25067890 */ /* 0x000fc8000fffe03f */
[----:B------:R-:W-:Y:S01]  /*1a40*/  UIMAD.WIDE.U32 UR4, UR6, UR4, URZ ;  /* 0x00000004060472a5 */ /* 0x000fe2000f8e003f */
[----:B------:R-:W-:Y:S01]  /*1a50*/  R2UR UR39, R0 ;  /* 0x00000000002772ca */ /* 0x000fe200000e0000 */
[----:B------:R-:W-:Y:S02]  /*1a60*/  UIADD3 UR4, UR52, 0x7f, URZ ;  /* 0x0000007f34047890 */ /* 0x000fe4000fffe03f */
        /* <DEDUP_REMOVED lines=44> */
.L_x_2140:
        /* <DEDUP_REMOVED lines=9> */
.L_x_2290:
[----:B------:R-:W-:Y:S05]  /*1dc0*/  @!P0 BRA `(.L_x_2142) ;  /* 0x0000000000048947 */ /* 0x000fea0003800000 */
[----:B------:R-:W-:Y:S01]  /*1dd0*/  BPT.TRAP 0x1 ;  /* 0x000000040000795c */ /* 0x000fe20000300000 */
.L_x_2142:
[----:B0-----:R-:W-:Y:S02]  /*1de0*/  IMAD.U32 R3, RZ, RZ, UR54 ;  /* 0x00000036ff037e24 */ /* 0x001fe4000f8e00ff */
[----:B------:R-:W-:-:S03]  /*1df0*/  IMAD.U32 R0, RZ, RZ, UR45 ;  /* 0x0000002dff007e24 */ /* 0x000fc6000f8e00ff */
[----:B------:R-:W-:Y:S02]  /*1e00*/  LEA R3, R3, UR41, 0x3 ;  /* 0x0000002903037c11 */ /* 0x000fe4000f8e18ff */
[----:B------:R-:W-:-:S04]  /*1e10*/  SHF.L.U32 R0, R0, 0x1f, RZ ;  /* 0x0000001f00007819 */ /* 0x000fc800000006ff */
[----:B------:R0:W1:Y:S01]  /*1e20*/  SYNCS.PHASECHK.TRANS64.TRYWAIT P2, [R3+URZ+0x38830], R0 ;  /* 0x03883000030075a7 */ /* 0x000062000804017f */
[----:B------:R-:W-:Y:S05]  /*1e30*/  @!P0 BRA `(.L_x_2143) ;  /* 0x0000000000048947 */ /* 0x000fea0003800000 */
[----:B------:R-:W-:Y:S01]  /*1e40*/  BPT.TRAP 0x1 ;  /* 0x000000040000795c */ /* 0x000fe20000300000 */
.L_x_2143:
[----:B------:R-:W2:Y:S02]  /*1e50*/  S2R R2, SR_TID.X ;  /* 0x0000000000027919 */ /* 0x000ea40000002100 */
[----:B--2---:R-:W-:Y:S01]  /*1e60*/  LOP3.LUT P1, RZ, R2, 0x7f, RZ, 0xc0, !PT ;  /* 0x0000007f02ff7812 */ /* 0x004fe2000782c0ff */
[----:B-1----:R-:W-:-:S12]  /*1e70*/  @P2 BRA `(.L_x_2144) ;  /* 0x0000000000082947 */ /* 0x002fd80003800000 */
[----:B------:R-:W1:Y:S02]  /*1e80*/  SYNCS.PHASECHK.TRANS64.TRYWAIT P2, [R3+URZ+0x38830], R0 ;  /* 0x03883000030075a7 */ /* 0x000e64000804017f */
[----:B-1----:R-:W-:Y:S05]  /*1e90*/  @!P2 BRA `(.L_x_2145) ;  /* 0x0000011c00a0a947 */ /* 0x002fea0003800000 */
.L_x_2144:
        /* <DEDUP_REMOVED lines=10> */
[----:B------:R-:W-:Y:S01]  /*1f40*/  IMAD.U32 R21, RZ, RZ, UR39 ;  /* 0x00000027ff157e24 */ /* 0x000fe2000f8e00ff */
[----:B------:R-:W-:Y:S01]  /*1f50*/  UMOV UR5, 0x40000040 ;  /* 0x4000004000057882 */ /* 0x000fe20000000000 */
[----:B------:R-:W-:Y:S01]  /*1f60*/  UMOV UR7, 0x40000040 ;  /* 0x4000004000077882 */ /* 0x000fe20000000000 */
[----:B------:R-:W-:Y:S01]  /*1f70*/  ULOP3.LUT UR49, UR4, 0x10000, URZ, 0xfc, !UPT ;  /* 0x0001000004317892 */ /* 0x000fe2000f8efc3f */
[----:B------:R-:W-:Y:S01]  /*1f80*/  @!P1 VIADD R3, R3, 0x38840 ;  /* 0x0003884003039836 */ /* 0x000fe20000000000 */
[----:B------:R-:W-:Y:S01]  /*1f90*/  UIADD3 UR4, UR32, 0x2, URZ ;  /* 0x0000000220047890 */ /* 0x000fe2000fffe03f */
[----:B------:R-:W-:Y:S01]  /*1fa0*/  CS2R R150, SRZ ;  /* 0x0000000000967805 */ /* 0x000fe2000001ff00 */
[----:B------:R-:W-:Y:S01]  /*1fb0*/  ULEA UR34, UR54, UR49, 0xb ;  /* 0x0000003136227291 */ /* 0x000fe2000f8e583f */
[----:B------:R-:W-:Y:S01]  /*1fc0*/  CS2R R148, SRZ ;  /* 0x0000000000947805 */ /* 0x000fe2000001ff00 */
[----:B------:R-:W-:Y:S01]  /*1fd0*/  UIADD3 UR8, UR32, 0x4, URZ ;  /* 0x0000000420087890 */ /* 0x000fe2000fffe03f */
[----:B------:R-:W-:Y:S01]  /*1fe0*/  @!P1 PRMT R3, RZ, 0x654, R3 ;  /* 0x00000654ff039816 */ /* 0x000fe20000000003 */
        /* <DEDUP_REMOVED lines=68> */
[----:B------:R-:W-:Y:S02]  /*2430*/  UIADD3 UR7, UR6, 0x1, URZ ;  /* 0x0000000106077890 */ /* 0x000fe4000fffe03f */
[----:B------:R-:W-:-:S04]  /*2440*/  UIADD3 UR6, UR52, UR6, URZ ;  /* 0x0000000634067290 */ /* 0x000fc8000fffe03f */
[----:B------:R-:W-:Y:S02]  /*2450*/  IMAD.U32 R4, RZ, RZ, UR7 ;  /* 0x00000007ff047e24 */ /* 0x000fe4000f8e00ff */
[----:B------:R-:W-:Y:S01]  /*2460*/  IMAD.U32 R2, RZ, RZ, UR6 ;  /* 0x00000006ff027e24 */ /* 0x000fe2000f8e00ff */
[----:B------:R-:W-:Y:S01]  /*2470*/  @UP0 ULDC UR6, c[0x0][0x44c] ;  /* 0x0001130000060ab9 */ /* 0x000fe20000000800 */
[C---:B------:R-:W-:Y:S01]  /*2480*/  IMAD R4, R17.reuse, -0x2, R4 ;  /* 0xfffffffe11047824 */ /* 0x040fe200078e0204 */
[----:B------:R-:W-:Y:S01]  /*2490*/  UIMAD.WIDE.U32 UR6, UR37, UR6, URZ ;  /* 0x00000006250672a5 */ /* 0x000fe2000f8e003f */
[----:B------:R-:W-:-:S03]  /*24a0*/  IMAD R2, R17, -0x2, R2 ;  /* 0xfffffffe11027824 */ /* 0x000fc600078e0202 */
[----:B------:R-:W-:-:S04]  /*24b0*/  IADD3 R5, -R5, UR52, R4 ;  /* 0x0000003405057c10 */ /* 0x000fc8000fffe104 */
[----:B0-----:R-:W-:-:S04]  /*24c0*/  VIADDMNMX R6, R6, R5, R2, PT ;  /* 0x0000000506067246 */ /* 0x001fc80003800102 */
[C---:B------:R-:W-:Y:S02]  /*24d0*/  ISETP.GT.AND P3, PT, R6.reuse, RZ, PT ;  /* 0x000000ff0600720c */ /* 0x040fe40003f64270 */
[C---:B------:R-:W-:Y:S02]  /*24e0*/  ISETP.GT.AND P4, PT, R6.reuse, 0x1, PT ;  /* 0x000000010600780c */ /* 0x040fe40003f84270 */
[----:B------:R-:W-:Y:S01]  /*24f0*/  ISETP.GT.AND P5, PT, R6, 0x8, PT ;  /* 0x000000080600780c */ /* 0x000fe20003fa4270 */
[----:B------:R-:W-:Y:S02]  /*2500*/  WARPGROUP.DEPBAR.LE gsb0, 0x0 ;  /* 0x00008000000079c5 */ /* 0x000fe40000010000 */
[----:B------:R-:W-:-:S06]  /*2510*/  WARPGROUP.ARRIVE ;  /* 0x00000000000079c5 */ /* 0x000fcc0000000000 */
[----:B------:R-:W-:Y:S01]  /*2520*/  QGMMA.64x128x32.F32.E4M3.E4M3 R24, gdesc[UR8], R24, gsb0 ;  /* 0x01e00000081879f3 */ /* 0x000fe20008000818 */
[----:B------:R-:W-:Y:S01]  /*2530*/  @UP0 ULDC UR11, c[0x0][0x450] ;  /* 0x00011400000b0ab9 */ /* 0x000fe20000000800 */
[----:B------:R-:W-:Y:S01]  /*2540*/  UMOV UR10, UR37 ;  /* 0x00000025000a7c82 */ /* 0x000fe20008000000 */
[----:B------:R-:W-:-:S04]  /*2550*/  @UP0 USHF.R.U32.HI UR10, URZ, UR11, UR7 ;  /* 0x0000000b3f0a0299 */ /* 0x000fc80008011607 */
[----:B------:R-:W-:-:S04]  /*2560*/  UIADD3 UR6, UR10, UR52, -UR53 ;  /* 0x000000340a067290 */ /* 0x000fc8000fffe835 */
[----:B------:R-:W-:-:S04]  /*2570*/  USHF.R.S32.HI UR7, URZ, 0x1f, UR6 ;  /* 0x0000001f3f077899 */ /* 0x000fc80008011406 */
[----:B------:R-:W-:-:S04]  /*2580*/  ULEA.HI UR7, UR7, UR6, URZ, 0x7 ;  /* 0x0000000607077291 */ /* 0x000fc8000f8f383f */
[----:B------:R-:W-:-:S04]  /*2590*/  USHF.R.S32.HI UR7, URZ, 0x7, UR7 ;  /* 0x000000073f077899 */ /* 0x000fc80008011407 */
[----:B------:R-:W-:-:S04]  /*25a0*/  UISETP.LT.AND UP1, UPT, URZ, UR7, UPT ;  /* 0x000000073f00728c */ /* 0x000fc8000bf21270 */
[----:B------:R-:W-:-:S04]  /*25b0*/  USEL UR55, URZ, UR7, !UP1 ;  /* 0x000000073f377287 */ /* 0x000fc8000c800000 */
[----:B------:R-:W-:Y:S01]  /*25c0*/  UISETP.GE.AND UP1, UPT, UR56, UR55, UPT ;  /* 0x000000373800728c */ /* 0x000fe2000bf26270 */
        /* <DEDUP_REMOVED lines=46> */
[C---:B------:R-:W-:Y:S02]  /*28b0*/  ISETP.GT.AND P4, PT, R6.reuse, 0x30, PT ;  /* 0x000000300600780c */ /* 0x040fe40003f84270 */
        /* <DEDUP_REMOVED lines=57> */
[----:B------:R-:W-:Y:S01]  /*2c50*/  FSEL R86, R86, -INF , P4 ;  /* 0xff80000056567808 */ /* 0x000fe20002000000 */
[----:B------:R-:W1:Y:S01]  /*2c60*/  SHFL.IDX PT, R6, R0, RZ, 0x1c1f ;  /* 0x001c1fff00067589 */ /* 0x000e6200000e0000 */
[----:B------:R-:W-:-:S02]  /*2c70*/  FMNMX.FTZ R7, R83, R4, !PT ;  /* 0x0000000453077209 */ /* 0x000fc40007810000 */
[----:B------:R-:W-:Y:S02]  /*2c80*/  FSEL R87, R87, -INF , P3 ;  /* 0xff80000057577808 */ /* 0x000fe40001800000 */
[----:B------:R-:W-:-:S04]  /*2c90*/  FMNMX.FTZ R4, R86, R7, !PT ;  /* 0x0000000756047209 */ /* 0x000fc80007810000 */
[----:B------:R-:W-:-:S05]  /*2ca0*/  FMNMX.FTZ R7, R87, R4, !PT ;  /* 0x0000000457077209 */ /* 0x000fca0007810000 */
[----:B------:R-:W2:Y:S01]  /*2cb0*/  SHFL.BFLY PT, R4, R7, 0x2, 0x1f ;  /* 0x0c401f0007047f89 */ /* 0x000ea200000e0000 */
[----:B-1----:R-:W-:-:S04]  /*2cc0*/  VIADDMNMX R2, R6, R5, R2, PT ;  /* 0x0000000506027246 */ /* 0x002fc80003800102 */
[C---:B------:R-:W-:Y:S02]  /*2cd0*/  ISETP.GT.AND P4, PT, R2.reuse, 0x1, PT ;  /* 0x000000010200780c */ /* 0x040fe40003f84270 */
[----:B------:R-:W-:Y:S02]  /*2ce0*/  ISETP.GT.AND P5, PT, R2, 0x8, PT ;  /* 0x000000080200780c */ /* 0x000fe40003fa4270 */
[----:B------:R-:W-:Y:S02]  /*2cf0*/  FSEL R38, R25, -INF , P4 ;  /* 0xff80000019267808 */ /* 0x000fe40002000000 */
[----:B------:R-:W-:Y:S02]  /*2d00*/  FSEL R39, R28, -INF , P5 ;  /* 0xff8000001c277808 */ /* 0x000fe40002800000 */
[----:B------:R-:W-:Y:S02]  /*2d10*/  ISETP.GT.AND P4, PT, R2, 0x10, PT ;  /* 0x000000100200780c */ /* 0x000fe40003f84270 */
[----:B--2---:R-:W-:-:S02]  /*2d20*/  FMNMX.FTZ R8, R7, R4, !PT ;  /* 0x0000000407087209 */ /* 0x004fc40007810000 */
[----:B------:R-:W-:Y:S02]  /*2d30*/  FSEL R43, R32, -INF , P4 ;  /* 0xff800000202b7808 */ /* 0x000fe40002000000 */
[----:B------:R-:W-:Y:S01]  /*2d40*/  ISETP.GT.AND P4, PT, R2, 0x18, PT ;  /* 0x000000180200780c */ /* 0x000fe20003f84270 */
[----:B------:R-:W1:Y:S03]  /*2d50*/  SHFL.BFLY PT, R13, R8, 0x1, 0x1f ;  /* 0x0c201f00080d7f89 */ /* 0x000e6600000e0000 */
[----:B------:R-:W-:Y:S02]  /*2d60*/  FSEL R36, R36, -INF , P4 ;  /* 0xff80000024247808 */ /* 0x000fe40002000000 */
[----:B------:R-:W-:-:S04]  /*2d70*/  ISETP.GT.AND P4, PT, R2, 0x20, PT ;  /* 0x000000200200780c */ /* 0x000fc80003f84270 */
[----:B------:R-:W-:Y:S02]  /*2d80*/  FSEL R40, R40, -INF , P4 ;  /* 0xff80000028287808 */ /* 0x000fe40002000000 */
[----:B------:R-:W-:-:S04]  /*2d90*/  ISETP.GT.AND P4, PT, R2, 0x28, PT ;  /* 0x000000280200780c */ /* 0x000fc80003f84270 */
[----:B------:R-:W-:Y:S02]  /*2da0*/  FSEL R44, R44, -INF , P4 ;  /* 0xff8000002c2c7808 */ /* 0x000fe40002000000 */
[----:B------:R-:W-:-:S04]  /*2db0*/  ISETP.GT.AND P4, PT, R2, 0x30, PT ;  /* 0x000000300200780c */ /* 0x000fc80003f84270 */
[----:B------:R-:W-:Y:S02]  /*2dc0*/  FSEL R48, R48, -INF , P4 ;  /* 0xff80000030307808 */ /* 0x000fe40002000000 */
[----:B------:R-:W-:Y:S02]  /*2dd0*/  ISETP.GT.AND P4, PT, R2, 0x38, PT ;  /* 0x000000380200780c */ /* 0x000fe40003f84270 */
[----:B-1----:R-:W-:Y:S02]  /*2de0*/  FMNMX.FTZ R0, R8, R13, !PT ;  /* 0x0000000d08007209 */ /* 0x002fe40007810000 */
[----:B------:R-:W-:Y:S02]  /*2df0*/  FSEL R52, R52, -INF , P4 ;  /* 0xff80000034347808 */ /* 0x000fe40002000000 */
[C---:B------:R-:W-:Y:S01]  /*2e00*/  FSETP.NEU.FTZ.AND P3, PT, R0.reuse, -INF , PT ;  /* 0xff8000000000780b */ /* 0x040fe20003f7d000 */
[----:B------:R-:W-:-:S01]  /*2e10*/  FFMA.FTZ R4, R0, R21, -8 ;  /* 0xc100000000047423 */ /* 0x000fc20000010015 */
[----:B------:R-:W-:-:S04]  /*2e20*/  ISETP.GT.AND P4, PT, R2, 0x40, PT ;  /* 0x000000400200780c */ /* 0x000fc80003f84270 */
[----:B------:R-:W-:Y:S02]  /*2e30*/  FSEL R88, R4, RZ, P3 ;  /* 0x000000ff04587208 */ /* 0x000fe40001800000 */
[----:B------:R-:W-:Y:S02]  /*2e40*/  ISETP.GT.AND P3, PT, R2, RZ, PT ;  /* 0x000000ff0200720c */ /* 0x000fe40003f64270 */
[----:B------:R-:W-:Y:S01]  /*2e50*/  FSEL R56, R56, -INF , P4 ;  /* 0xff80000038387808 */ /* 0x000fe20002000000 */
[----:B------:R-:W-:-:S01]  /*2e60*/  FFMA.FTZ R4, R26, UR39, -R88 ;  /* 0x000000271a047c23 */ /* 0x000fc20008010858 */
[----:B------:R-:W-:Y:S01]  /*2e70*/  FSEL R35, R24, -INF , P3 ;  /* 0xff80000018237808 */ /* 0x000fe20001800000 */
[----:B------:R-:W-:-:S01]  /*2e80*/  FFMA.FTZ R24, R11, UR39, -R88 ;  /* 0x000000270b187c23 */ /* 0x000fc20008010858 */
[----:B------:R-:W-:Y:S01]  /*2e90*/  ISETP.GT.AND P3, PT, R2, 0x9, PT ;  /* 0x000000090200780c */ /* 0x000fe20003f64270 */
[----:B------:R-:W-:-:S01]  /*2ea0*/  FFMA.FTZ R5, R27, UR39, -R88 ;  /* 0x000000271b057c23 */ /* 0x000fc20008010858 */
[----:B------:R-:W-:Y:S01]  /*2eb0*/  FMNMX.FTZ R8, R35, R38, !PT ;  /* 0x0000002623087209 */ /* 0x000fe20007810000 */
[----:B------:R-:W-:-:S01]  /*2ec0*/  FFMA.FTZ R6, R30, UR39, -R88 ;  /* 0x000000271e067c23 */ /* 0x000fc20008010858 */
[----:B------:R-:W-:Y:S01]  /*2ed0*/  FSEL R42, R29, -INF , P3 ;  /* 0xff8000001d2a7808 */ /* 0x000fe20001800000 */
[----:B------:R-:W-:Y:S01]  /*2ee0*/  MUFU.EX2 R4, R4 ;  /* 0x0000000400047308 */ /* 0x000fe20000000800 */
[----:B------:R-:W-:Y:S01]  /*2ef0*/  FMNMX.FTZ R13, R39, R8, !PT ;  /* 0x00000008270d7209 */ /* 0x000fe20007810000 */
[--C-:B------:R-:W-:Y:S01]  /*2f00*/  FFMA.FTZ R7, R31, UR39, -R88.reuse ;  /* 0x000000271f077c23 */ /* 0x100fe20008010858 */
[----:B------:R-:W-:Y:S01]  /*2f10*/  ISETP.GT.AND P3, PT, R2, 0x11, PT ;  /* 0x000000110200780c */ /* 0x000fe20003f64270 */
[--C-:B------:R-:W-:Y:S01]  /*2f20*/  FFMA.FTZ R34, R34, UR39, -R88.reuse ;  /* 0x0000002722227c23 */ /* 0x100fe20008010858 */
[----:B------:R-:W-:Y:S01]  /*2f30*/  FMNMX.FTZ R8, R42, R13, !PT ;  /* 0x0000000d2a087209 */ /* 0x000fe20007810000 */
[--C-:B------:R-:W-:Y:S01]  /*2f40*/  FFMA.FTZ R9, R9, UR39, -R88.reuse ;  /* 0x0000002709097c23 */ /* 0x100fe20008010858 */
[----:B------:R-:W-:Y:S01]  /*2f50*/  FSEL R46, R33, -INF , P3 ;  /* 0xff800000212e7808 */ /* 0x000fe20001800000 */
[----:B------:R-:W1:Y:S01]  /*2f60*/  MUFU.EX2 R5, R5 ;  /* 0x0000000500057308 */ /* 0x000e620000000800 */
[----:B------:R-:W-:Y:S01]  /*2f70*/  FMNMX.FTZ R13, R43, R8, !PT ;  /* 0x000000082b0d7209 */ /* 0x000fe20007810000 */
[--C-:B------:R-:W-:Y:S01]  /*2f80*/  FFMA.FTZ R50, R50, UR39, -R88.reuse ;  /* 0x0000002732327c23 */ /* 0x100fe20008010858 */
[----:B------:R-:W-:Y:S01]  /*2f90*/  ISETP.GT.AND P3, PT, R2, 0x19, PT ;  /* 0x000000190200780c */ /* 0x000fe20003f64270 */
[--C-:B------:R-:W-:Y:S01]  /*2fa0*/  FFMA.FTZ R10, R10, UR39, -R88.reuse ;  /* 0x000000270a0a7c23 */ /* 0x100fe20008010858 */
[----:B------:R-:W-:Y:S01]  /*2fb0*/  FMNMX.FTZ R13, R46, R13, !PT ;  /* 0x0000000d2e0d7209 */ /* 0x000fe20007810000 */
[--C-:B------:R-:W-:Y:S01]  /*2fc0*/  FFMA.FTZ R59, R59, UR39, -R88.reuse ;  /* 0x000000273b3b7c23 */ /* 0x100fe20008010858 */
[----:B------:R-:W-:Y:S01]  /*2fd0*/  FSEL R37, R37, -INF , P3 ;  /* 0xff80000025257808 */ /* 0x000fe20001800000 */
[----:B------:R-:W2:Y:S01]  /*2fe0*/  MUFU.EX2 R6, R6 ;  /* 0x0000000600067308 */ /* 0x000ea20000000800 */
[----:B------:R-:W-:Y:S01]  /*2ff0*/  FMNMX.FTZ R20, R36, R13, !PT ;  /* 0x0000000d24147209 */ /* 0x000fe20007810000 */
[--C-:B------:R-:W-:Y:S01]  /*3000*/  FFMA.FTZ R54, R54, UR39, -R88.reuse ;  /* 0x0000002736367c23 */ /* 0x100fe20008010858 */
[----:B------:R-:W-:Y:S01]  /*3010*/  ISETP.GT.AND P3, PT, R2, 0x21, PT ;  /* 0x000000210200780c */ /* 0x000fe20003f64270 */
[--C-:B------:R-:W-:Y:S01]  /*3020*/  FFMA.FTZ R55, R55, UR39, -R88.reuse ;  /* 0x0000002737377c23 */ /* 0x100fe20008010858 */
[----:B------:R-:W-:Y:S01]  /*3030*/  FMNMX.FTZ R13, R37, R20, !PT ;  /* 0x00000014250d7209 */ /* 0x000fe20007810000 */
[--C-:B------:R-:W-:Y:S01]  /*3040*/  FFMA.FTZ R62, R62, UR39, -R88.reuse ;  /* 0x000000273e3e7c23 */ /* 0x100fe20008010858 */
[----:B------:R-:W-:Y:S01]  /*3050*/  FSEL R41, R41, -INF , P3 ;  /* 0xff80000029297808 */ /* 0x000fe20001800000 */
[----:B------:R-:W3:Y:S01]  /*3060*/  MUFU.EX2 R7, R7 ;  /* 0x0000000700077308 */ /* 0x000ee20000000800 */
[----:B------:R-:W-:Y:S01]  /*3070*/  FMNMX.FTZ R20, R40, R13, !PT ;  /* 0x0000000d28147209 */ /* 0x000fe20007810000 */
[--C-:B------:R-:W-:Y:S01]  /*3080*/  FFMA.FTZ R63, R63, UR39, -R88.reuse ;  /* 0x000000273f3f7c23 */ /* 0x100fe20008010858 */
[----:B------:R-:W-:Y:S01]  /*3090*/  ISETP.GT.AND P3, PT, R2, 0x29, PT ;  /* 0x000000290200780c */ /* 0x000fe20003f64270 */
[--C-:B------:R-:W-:Y:S01]  /*30a0*/  FFMA.FTZ R27, R67, UR39, -R88.reuse ;  /* 0x00000027431b7c23 */ /* 0x100fe20008010858 */
[----:B------:R-:W-:Y:S01]  /*30b0*/  FMNMX.FTZ R13, R41, R20, !PT ;  /* 0x00000014290d7209 */ /* 0x000fe20007810000 */
[--C-:B------:R-:W-:Y:S01]  /*30c0*/  FFMA.FTZ R70, R70, UR39, -R88.reuse ;  /* 0x0000002746467c23 */ /* 0x100fe20008010858 */
[----:B------:R-:W-:Y:S01]  /*30d0*/  FSEL R45, R45, -INF , P3 ;  /* 0xff8000002d2d7808 */ /* 0x000fe20001800000 */
[----:B------:R4:W-:Y:S01]  /*30e0*/  MUFU.EX2 R8, R34 ;  /* 0x0000002200087308 */ /* 0x0009e20000000800 */
[----:B------:R-:W-:Y:S01]  /*30f0*/  FMNMX.FTZ R20, R44, R13, !PT ;  /* 0x0000000d2c147209 */ /* 0x000fe20007810000 */
[--C-:B------:R-:W-:Y:S01]  /*3100*/  FFMA.FTZ R71, R71, UR39, -R88.reuse ;  /* 0x0000002747477c23 */ /* 0x100fe20008010858 */
[----:B------:R-:W-:Y:S01]  /*3110*/  ISETP.GT.AND P3, PT, R2, 0x31, PT ;  /* 0x000000310200780c */ /* 0x000fe20003f64270 */
[--C-:B------:R-:W-:Y:S01]  /*3120*/  FFMA.FTZ R33, R78, UR39, -R88.reuse ;  /* 0x000000274e217c23 */ /* 0x100fe20008010858 */
[----:B------:R-:W-:Y:S01]  /*3130*/  FMNMX.FTZ R11, R45, R20, !PT ;  /* 0x000000142d0b7209 */ /* 0x000fe20007810000 */
[--C-:B------:R-:W-:Y:S01]  /*3140*/  FFMA.FTZ R20, R12, UR39, -R88.reuse ;  /* 0x000000270c147c23 */ /* 0x100fe20008010858 */
[----:B------:R-:W-:Y:S01]  /*3150*/  FSEL R49, R49, -INF , P3 ;  /* 0xff80000031317808 */ /* 0x000fe20001800000 */
[----:B------:R-:W-:Y:S01]  /*3160*/  MUFU.EX2 R13, R24 ;  /* 0x00000018000d7308 */ /* 0x000fe20000000800 */
[----:B------:R-:W-:Y:S01]  /*3170*/  FMNMX.FTZ R12, R48, R11, !PT ;  /* 0x0000000b300c7209 */ /* 0x000fe20007810000 */
[--C-:B------:R-:W-:Y:S01]  /*3180*/  FFMA.FTZ R30, R79, UR39, -R88.reuse ;  /* 0x000000274f1e7c23 */ /* 0x100fe20008010858 */
[----:B------:R-:W-:Y:S01]  /*3190*/  ISETP.GT.AND P3, PT, R2, 0x39, PT ;  /* 0x000000390200780c */ /* 0x000fe20003f64270 */
[--C-:B----4-:R-:W-:Y:S01]  /*31a0*/  FFMA.FTZ R34, R74, UR39, -R88.reuse ;  /* 0x000000274a227c23 */ /* 0x110fe20008010858 */
        /* <DEDUP_REMOVED lines=10> */
[----:B------:R-:W-:Y:S01]  /*3250*/  ISETP.GT.AND P4, PT, R2, 0x48, PT ;  /* 0x000000480200780c */ /* 0x000fe20003f84270 */
[----:B------:R-:W-:Y:S01]  /*3260*/  MUFU.EX2 R9, R9 ;  /* 0x0000000900097308 */ /* 0x000fe20000000800 */
[----:B------:R-:W-:Y:S01]  /*3270*/  FSEL R57, R57, -INF , P3 ;  /* 0xff80000039397808 */ /* 0x000fe20001800000 */
[--C-:B------:R-:W-:Y:S01]  /*3280*/  FFMA.FTZ R87, R87, UR39, -R88.reuse ;  /* 0x0000002757577c23 */ /* 0x100fe20008010858 */
[----:B----4-:R-:W-:Y:S01]  /*3290*/  FMNMX.FTZ R20, R56, R21, !PT ;  /* 0x0000001538147209 */ /* 0x010fe20007810000 */
[--C-:B------:R-:W-:Y:S01]  /*32a0*/  FFMA.FTZ R21, R47, UR39, -R88.reuse ;  /* 0x000000272f157c23 */ /* 0x100fe20008010858 */
[----:B------:R-:W-:Y:S01]  /*32b0*/  ISETP.GT.AND P3, PT, R2, 0x49, PT ;  /* 0x000000490200780c */ /* 0x000fe20003f64270 */
[----:B------:R-:W-:Y:S01]  /*32c0*/  IMAD.U32 R47, RZ, RZ, UR39 ;  /* 0x00000027ff2f7e24 */ /* 0x000fe2000f8e00ff */
[----:B------:R-:W-:Y:S01]  /*32d0*/  FSEL R60, R60, -INF , P4 ;  /* 0xff8000003c3c7808 */ /* 0x000fe20002000000 */
[----:B------:R-:W4:Y:S01]  /*32e0*/  MUFU.EX2 R10, R10 ;  /* 0x0000000a000a7308 */ /* 0x000f220000000800 */
[----:B------:R-:W-:Y:S01]  /*32f0*/  FMNMX.FTZ R15, R57, R20, !PT ;  /* 0x00000014390f7209 */ /* 0x000fe20007810000 */
[----:B------:R-:W-:Y:S01]  /*3300*/  FFMA.FTZ R31, R83, UR39, -R88 ;  /* 0x00000027531f7c23 */ /* 0x000fe20008010858 */
[----:B------:R-:W-:-:S02]  /*3310*/  ISETP.GT.AND P4, PT, R2, 0x50, PT ;  /* 0x000000500200780c */ /* 0x000fc40003f84270 */
[----:B------:R-:W-:Y:S02]  /*3320*/  CS2R R82, SRZ ;  /* 0x0000000000527805 */ /* 0x000fe4000001ff00 */
[----:B------:R-:W-:Y:S02]  /*3330*/  FSEL R61, R61, -INF , P3 ;  /* 0xff8000003d3d7808 */ /* 0x000fe40001800000 */
[----:B------:R-:W-:Y:S02]  /*3340*/  CS2R R78, SRZ ;  /* 0x00000000004e7805 */ /* 0x000fe4000001ff00 */
[----:B------:R-:W-:Y:S01]  /*3350*/  FMNMX.FTZ R20, R60, R15, !PT ;  /* 0x0000000f3c147209 */ /* 0x000fe20007810000 */
[----:B------:R-:W-:Y:S01]  /*3360*/  MUFU.EX2 R12, R12 ;  /* 0x0000000c000c7308 */ /* 0x000fe20000000800 */
[----:B------:R-:W-:Y:S02]  /*3370*/  ISETP.GT.AND P3, PT, R2, 0x51, PT ;  /* 0x000000510200780c */ /* 0x000fe40003f64270 */
[----:B------:R-:W-:-:S02]  /*3380*/  FSEL R64, R64, -INF , P4 ;  /* 0xff80000040407808 */ /* 0x000fc40002000000 */
[----:B------:R-:W-:Y:S02]  /*3390*/  FMNMX.FTZ R15, R61, R20, !PT ;  /* 0x000000143d0f7209 */ /* 0x000fe40007810000 */
[----:B------:R-:W-:Y:S01]  /*33a0*/  ISETP.GT.AND P4, PT, R2, 0x58, PT ;  /* 0x000000580200780c */ /* 0x000fe20003f84270 */
[----:B------:R-:W-:Y:S01]  /*33b0*/  MUFU.EX2 R14, R14 ;  /* 0x0000000e000e7308 */ /* 0x000fe20000000800 */
[----:B------:R-:W-:Y:S02]  /*33c0*/  FSEL R65, R65, -INF , P3 ;  /* 0xff80000041417808 */ /* 0x000fe40001800000 */
        /* <DEDUP_REMOVED lines=10> */
[----:B------:R-:W-:Y:S01]  /*3470*/  MUFU.EX2 R21, R21 ;  /* 0x0000001500157308 */ /* 0x000fe20000000800 */
        /* <DEDUP_REMOVED lines=14> */
[----:B------:R-:W1:Y:S01]  /*3560*/  MUFU.EX2 R55, R55 ;  /* 0x0000003700377308 */ /* 0x000e620000000800 */
        /* <DEDUP_REMOVED lines=21> */
[----:B-1----:R-:W-:Y:S01]  /*36c0*/  F2FP.SATFINITE.E4M3.F32.PACK_AB_MERGE_C R227, R55, R54, RZ ;  /* 0x0000003637e3723e */ /* 0x002fe200048070ff */
[----:B------:R-:W1:Y:S01]  /*36d0*/  SHFL.BFLY PT, R29, R2, 0x2, 0x1f ;  /* 0x0c401f00021d7f89 */ /* 0x000e6200000e0000 */
[----:B------:R-:W-:Y:S02]  /*36e0*/  F2FP.SATFINITE.E4M3.F32.PACK_AB_MERGE_C R229, R5, R4, R229 ;  /* 0x0000000405e5723e */ /* 0x000fe400048070e5 */
[----:B------:R-:W-:Y:S01]  /*36f0*/  F2FP.SATFINITE.E4M3.F32.PACK_AB_MERGE_C R225, R21, R14, RZ ;  /* 0x0000000e15e1723e */ /* 0x000fe200048070ff */
[----:B------:R-:W-:Y:S01]  /*3700*/  MUFU.EX2 R63, R63 ;  /* 0x0000003f003f7308 */ /* 0x000fe20000000800 */
[----:B--2---:R-:W-:-:S01]  /*3710*/  FADD.FTZ R59, R7, R58 ;  /* 0x0000003a073b7221 */ /* 0x004fc20000010000 */
[----:B------:R-:W-:-:S02]  /*3720*/  F2FP.SATFINITE.E4M3.F32.PACK_AB_MERGE_C R231, R9, R8, R231 ;  /* 0x0000000809e7723e */ /* 0x000fc400048070e7 */
[----:B------:R-:W-:Y:S01]  /*3730*/  F2FP.SATFINITE.E4M3.F32.PACK_AB_MERGE_C R225, R12, R11, R225 ;  /* 0x0000000b0ce1723e */ /* 0x000fe200048070e1 */
[----:B------:R-:W-:Y:S01]  /*3740*/  FADD.FTZ R58, R8, R59 ;  /* 0x0000003b083a7221 */ /* 0x000fe20000010000 */
[----:B------:R-:W-:Y:S02]  /*3750*/  F2FP.SATFINITE.E4M3.F32.PACK_AB_MERGE_C R227, R20, R15, R227 ;  /* 0x0000000f14e3723e */ /* 0x000fe400048070e3 */
[----:B------:R-:W-:Y:S01]  /*3760*/  MUFU.EX2 R26, R26 ;  /* 0x0000001a001a7308 */ /* 0x000fe20000000800 */
[----:B------:R-:W-:-:S04]  /*3770*/  FADD.FTZ R59, R9, R58 ;  /* 0x0000003a093b7221 */ /* 0x000fc80000010000 */
[----:B------:R-:W-:-:S03]  /*3780*/  FADD.FTZ R58, R10, R59 ;  /* 0x0000003b0a3a7221 */ /* 0x000fc60000010000 */
[----:B------:R-:W-:Y:S01]  /*3790*/  MUFU.EX2 R27, R27 ;  /* 0x0000001b001b7308 */ /* 0x000fe20000000800 */
[----:B------:R-:W-:-:S01]  /*37a0*/  FADD.FTZ R58, R13, R58 ;  /* 0x0000003a0d3a7221 */ /* 0x000fc20000010000 */
[----:B-1----:R-:W-:-:S06]  /*37b0*/  FMNMX.FTZ R29, R2, R29, !PT ;  /* 0x0000001d021d7209 */ /* 0x002fcc0007810000 */
[----:B------:R-:W-:Y:S01]  /*37c0*/  MUFU.EX2 R70, R70 ;  /* 0x0000004600467308 */ /* 0x000fe20000000800 */
[----:B------:R-:W1:Y:S07]  /*37d0*/  SHFL.BFLY PT, R2, R29, 0x1, 0x1f ;  /* 0x0c201f001d027f89 */ /* 0x000e6e00000e0000 */
[----:B------:R-:W-:Y:S08]  /*37e0*/  MUFU.EX2 R71, R71 ;  /* 0x0000004700477308 */ /* 0x000ff00000000800 */
        /* <DEDUP_REMOVED lines=130> */
[----:B------:R-:W-:-:S02]  /*4010*/  CS2R R56, SRZ ;  /* 0x0000000000387805 */ /* 0x000fc4000001ff00 */
[----:B------:R-:W-:Y:S01]  /*4020*/  CS2R R26, SRZ ;  /* 0x00000000001a7805 */ /* 0x000fe2000001ff00 */
[----:B------:R-:W1:Y:S01]  /*4030*/  MUFU.EX2 R69, R69 ;  /* 0x0000004500457308 */ /* 0x000e620000000800 */
[----:B--2---:R-:W-:-:S07]  /*4040*/  FADD.FTZ R3, R65, R4 ;  /* 0x0000000441037221 */ /* 0x004fce0000010000 */
[----:B------:R-:W2:Y:S01]  /*4050*/  MUFU.EX2 R72, R72 ;  /* 0x0000004800487308 */ /* 0x000ea20000000800 */
[----:B0-----:R-:W-:-:S01]  /*4060*/  FADD.FTZ R4, R68, R3 ;  /* 0x0000000344047221 */ /* 0x001fc20000010000 */
[----:B------:R-:W-:-:S06]  /*4070*/  F2FP.SATFINITE.E4M3.F32.PACK_AB_MERGE_C R3, R30, R33, RZ ;  /* 0x000000211e03723e */ /* 0x000fcc00048070ff */
[----:B------:R-:W0:Y:S01]  /*4080*/  MUFU.EX2 R75, R75 ;  /* 0x0000004b004b7308 */ /* 0x000e220000000800 */
[C---:B-1----:R-:W-:Y:S01]  /*4090*/  F2FP.SATFINITE.E4M3.F32.PACK_AB_MERGE_C R68, R69.reuse, R68, RZ ;  /* 0x000000444544723e */ /* 0x042fe200048070ff */
[----:B------:R-:W-:-:S03]  /*40a0*/  FADD.FTZ R69, R69, R4 ;  /* 0x0000000445457221 */ /* 0x000fc60000010000 */
[----:B------:R-:W-:Y:S02]  /*40b0*/  F2FP.SATFINITE.E4M3.F32.PACK_AB_MERGE_C R222, R65, R64, R68 ;  /* 0x0000004041de723e */ /* 0x000fe40004807044 */
[----:B------:R-:W-:Y:S01]  /*40c0*/  CS2R R64, SRZ ;  /* 0x0000000000407805 */ /* 0x000fe2000001ff00 */
[----:B------:R-:W1:Y:S01]  /*40d0*/  MUFU.EX2 R73, R73 ;  /* 0x0000004900497308 */ /* 0x000e620000000800 */
[----:B--2---:R-:W-:-:S01]  /*40e0*/  FADD.FTZ R4, R72, R69 ;  /* 0x0000004548047221 */ /* 0x004fc20000010000 */
[----:B------:R-:W-:-:S06]  /*40f0*/  CS2R R68, SRZ ;  /* 0x0000000000447805 */ /* 0x000fcc000001ff00 */
[----:B------:R-:W2:Y:S01]  /*4100*/  MUFU.EX2 R76, R76 ;  /* 0x0000004c004c7308 */ /* 0x000ea20000000800 */
[C---:B0-----:R-:W-:Y:S01]  /*4110*/  F2FP.SATFINITE.E4M3.F32.PACK_AB_MERGE_C R217, R75.reuse, R34, R3 ;  /* 0x000000224bd9723e */ /* 0x041fe20004807003 */
[----:B------:R-:W-:Y:S01]  /*4120*/  FADD.FTZ R6, R75, R6 ;  /* 0x000000064b067221 */ /* 0x000fe20000010000 */
[----:B------:R-:W-:Y:S02]  /*4130*/  CS2R R74, SRZ ;  /* 0x00000000004a7805 */ /* 0x000fe4000001ff00 */
[----:B------:R-:W-:Y:S01]  /*4140*/  CS2R R34, SRZ ;  /* 0x0000000000227805 */ /* 0x000fe2000001ff00 */
[----:B------:R-:W-:-:S02]  /*4150*/  FADD.FTZ R33, R33, R6 ;  /* 0x0000000621217221 */ /* 0x000fc40000010000 */
[----:B------:R-:W0:Y:S01]  /*4160*/  MUFU.EX2 R77, R77 ;  /* 0x0000004d004d7308 */ /* 0x000e220000000800 */
[----:B-1----:R-:W-:-:S01]  /*4170*/  FADD.FTZ R3, R73, R4 ;  /* 0x0000000449037221 */ /* 0x002fc20000010000 */
[----:B------:R-:W-:-:S06]  /*4180*/  FADD.FTZ R33, R30, R33 ;  /* 0x000000211e217221 */ /* 0x000fcc0000010000 */
[----:B------:R-:W-:Y:S01]  /*4190*/  MUFU.EX2 R29, R29 ;  /* 0x0000001d001d7308 */ /* 0x000fe20000000800 */
[----:B--2---:R-:W-:-:S07]  /*41a0*/  FADD.FTZ R4, R76, R3 ;  /* 0x000000034c047221 */ /* 0x004fce0000010000 */
[----:B------:R1:W2:Y:S01]  /*41b0*/  MUFU.EX2 R32, R87 ;  /* 0x0000005700207308 */ /* 0x0002a20000000800 */
[C---:B0-----:R-:W-:Y:S01]  /*41c0*/  F2FP.SATFINITE.E4M3.F32.PACK_AB_MERGE_C R76, R77.reuse, R76, RZ ;  /* 0x0000004c4d4c723e */ /* 0x041fe200048070ff */
[----:B------:R-:W-:-:S03]  /*41d0*/  FADD.FTZ R77, R77, R4 ;  /* 0x000000044d4d7221 */ /* 0x000fc60000010000 */
[----:B------:R-:W-:Y:S02]  /*41e0*/  F2FP.SATFINITE.E4M3.F32.PACK_AB_MERGE_C R216, R73, R72, R76 ;  /* 0x0000004849d8723e */ /* 0x000fe4000480704c */
[----:B------:R-:W-:Y:S01]  /*41f0*/  CS2R R72, SRZ ;  /* 0x0000000000487805 */ /* 0x000fe2000001ff00 */
[----:B------:R-:W0:Y:S01]  /*4200*/  MUFU.EX2 R28, R28 ;  /* 0x0000001c001c7308 */ /* 0x000e220000000800 */
[----:B-1----:R-:W-:-:S07]  /*4210*/  CS2R R86, SRZ ;  /* 0x0000000000567805 */ /* 0x002fce000001ff00 */
[----:B------:R-:W1:Y:S01]  /*4220*/  MUFU.EX2 R80, R80 ;  /* 0x0000005000507308 */ /* 0x000e620000000800 */
[----:B--2---:R-:W-:-:S07]  /*4230*/  F2FP.SATFINITE.E4M3.F32.PACK_AB_MERGE_C R3, R32, R29, RZ ;  /* 0x0000001d2003723e */ /* 0x004fce00048070ff */
[----:B------:R-:W2:Y:S01]  /*4240*/  MUFU.EX2 R31, R31 ;  /* 0x0000001f001f7308 */ /* 0x000ea20000000800 */
[----:B0-----:R-:W-:-:S07]  /*4250*/  FADD.FTZ R6, R28, R33 ;  /* 0x000000211c067221 */ /* 0x001fce0000010000 */
[----:B------:R-:W0:Y:S01]  /*4260*/  MUFU.EX2 R81, R81 ;  /* 0x0000005100517308 */ /* 0x000e220000000800 */
[----:B-1----:R-:W-:-:S01]  /*4270*/  FADD.FTZ R4, R80, R77 ;  /* 0x0000004d50047221 */ /* 0x002fc20000010000 */
[----:B------:R-:W-:-:S06]  /*4280*/  CS2R R76, SRZ ;  /* 0x00000000004c7805 */ /* 0x000fcc000001ff00 */
[----:B------:R-:W1:Y:S01]  /*4290*/  MUFU.EX2 R84, R84 ;  /* 0x0000005400547308 */ /* 0x000e620000000800 */
[C---:B--2---:R-:W-:Y:S01]  /*42a0*/  F2FP.SATFINITE.E4M3.F32.PACK_AB_MERGE_C R219, R31.reuse, R28, R3 ;  /* 0x0000001c1fdb723e */ /* 0x044fe20004807003 */
[----:B------:R-:W-:Y:S01]  /*42b0*/  FADD.FTZ R6, R31, R6 ;  /* 0x000000061f067221 */ /* 0x000fe20000010000 */
[----:B------:R-:W-:-:S03]  /*42c0*/  CS2R R30, SRZ ;  /* 0x00000000001e7805 */ /* 0x000fc6000001ff00 */
[----:B------:R-:W-:Y:S02]  /*42d0*/  FADD.FTZ R29, R29, R6 ;  /* 0x000000061d1d7221 */ /* 0x000fe40000010000 */
[----:B------:R-:W2:Y:S01]  /*42e0*/  MUFU.EX2 R47, R47 ;  /* 0x0000002f002f7308 */ /* 0x000ea20000000800 */
[----:B0-----:R-:W-:-:S04]  /*42f0*/  FADD.FTZ R3, R81, R4 ;  /* 0x0000000451037221 */ /* 0x001fc80000010000 */
[----:B-1----:R-:W-:Y:S01]  /*4300*/  FADD.FTZ R4, R84, R3 ;  /* 0x0000000354047221 */ /* 0x002fe20000010000 */
[----:B------:R-:W-:-:S01]  /*4310*/  FADD.FTZ R3, R32, R29 ;  /* 0x0000001d20037221 */ /* 0x000fc20000010000 */
[----:B------:R-:W-:Y:S02]  /*4320*/  CS2R R32, SRZ ;  /* 0x0000000000207805 */ /* 0x000fe4000001ff00 */
[----:B------:R-:W-:Y:S02]  /*4330*/  CS2R R28, SRZ ;  /* 0x00000000001c7805 */ /* 0x000fe4000001ff00 */
[C---:B--2---:R-:W-:Y:S01]  /*4340*/  F2FP.SATFINITE.E4M3.F32.PACK_AB_MERGE_C R5, R47.reuse, R84, RZ ;  /* 0x000000542f05723e */ /* 0x044fe200048070ff */
        /* <DEDUP_REMOVED lines=10> */
[----:B------:R-:W-:-:S07]  /*43f0*/  IMAD.MOV.U32 R151, RZ, RZ, RZ ;  /* 0x000000ffff977224 */ /* 0x000fce00078e00ff */
.L_x_2156:
[----:B------:R-:W-:Y:S01]  /*4400*/  ISETP.NE.AND P4, PT, RZ, UR44, PT ;  /* 0x0000002cff007c0c */ /* 0x000fe2000bf85270 */
[----:B------:R-:W-:-:S04]  /*4410*/  UISETP.NE.AND UP1, UPT, UR57, 0x1, UPT ;  /* 0x000000013900788c */ /* 0x000fc8000bf25270 */
[----:B------:R-:W-:-:S04]  /*4420*/  USEL UR45, URZ, 0x1, UP1 ;  /* 0x000000013f2d7887 */ /* 0x000fc80008800000 */
[----:B------:R-:W-:-:S04]  /*4430*/  ULOP3.LUT UR45, UR58, UR45, URZ, 0x3c, !UPT ;  /* 0x0000002d3a2d7292 */ /* 0x000fc8000f8e3c3f */
[----:B------:R-:W-:Y:S08]  /*4440*/  @P4 BRA `(.L_x_2147) ;  /* 0x0000000000384947 */ /* 0x000ff00003800000 */
[----:B------:R-:W-:Y:S05]  /*4450*/  @!P0 BRA `(.L_x_2148) ;  /* 0x0000000000048947 */ /* 0x000fea0003800000 */
[----:B------:R-:W-:Y:S01]  /*4460*/  BPT.TRAP 0x1 ;  /* 0x000000040000795c */ /* 0x000fe20000300000 */
.L_x_2148:
        /* <DEDUP_REMOVED lines=9> */
.L_x_2149:
[----:B-1----:R-:W-:Y:S05]  /*4500*/  @P3 BRA `(.L_x_2147) ;  /* 0x0000000000083947 */ /* 0x002fea0003800000 */
[----:B------:R-:W1:Y:S02]  /*4510*/  SYNCS.PHASECHK.TRANS64.TRYWAIT P3, [UR6+0x38830], R0 ;  /* 0x03883000ff0075a7 */ /* 0x000e640008060146 */
[----:B-1----:R-:W-:Y:S05]  /*4520*/  @!P3 BRA `(.L_x_2150) ;  /* 0x000000f80010b947 */ /* 0x002fea0003800000 */
.L_x_2147:
        /* <DEDUP_REMOVED lines=50> */
.L_x_2152:
[----:B------:R-:W-:Y:S01]  /*4850*/  ULEA UR6, UR57, UR41, 0x3 ;  /* 0x0000002939067291 */ /* 0x000fe2000f8e183f */
[----:B------:R-:W-:-:S05]  /*4860*/  IMAD.U32 R0, RZ, RZ, UR58 ;  /* 0x0000003aff007e24 */ /* 0x000fca000f8e00ff */
[----:B------:R-:W-:-:S04]  /*4870*/  SHF.L.U32 R0, R0, 0x1f, RZ ;  /* 0x0000001f00007819 */ /* 0x000fc800000006ff */
[----:B------:R0:W1:Y:S01]  /*4880*/  SYNCS.PHASECHK.TRANS64.TRYWAIT P3, [UR6+0x38850], R0 ;  /* 0x03885000ff0075a7 */ /* 0x0000620008060146 */
[----:B------:R-:W-:Y:S05]  /*4890*/  @!P0 BRA `(.L_x_2153) ;  /* 0x0000000000048947 */ /* 0x000fea0003800000 */
[----:B------:R-:W-:Y:S01]  /*48a0*/  BPT.TRAP 0x1 ;  /* 0x000000040000795c */ /* 0x000fe20000300000 */
.L_x_2153:
[----:B-1----:R-:W-:Y:S05]  /*48b0*/  @P3 BRA `(.L_x_2151) ;  /* 0x0000000000083947 */ /* 0x002fea0003800000 */
[----:B------:R-:W1:Y:S02]  /*48c0*/  SYNCS.PHASECHK.TRANS64.TRYWAIT P3, [UR6+0x38850], R0 ;  /* 0x03885000ff0075a7 */ /* 0x000e640008060146 */
[----:B-1----:R-:W-:Y:S05]  /*48d0*/  @!P3 BRA `(.L_x_2154) ;  /* 0x000000f4003cb947 */ /* 0x002fea0003800000 */
.L_x_2151:
[----:B------:R-:W-:Y:S01]  /*48e0*/  UIADD3 UR6, UR41, 0x400, URZ ;  /* 0x0000040029067890 */ /* 0x000fe2000fffe03f */
[----:B------:R-:W-:Y:S01]  /*48f0*/  WARPGROUP.ARRIVE ;  /* 0x00000000000079c5 */ /* 0x000fe20000000000 */
[----:B------:R-:W-:Y:S01]  /*4900*/  UMOV UR7, 0x40000040 ;  /* 0x4000004000077882 */ /* 0x000fe20000000000 */
[----:B-1----:R-:W-:Y:S01]  /*4910*/  VIADD R7, R18, UR37 ;  /* 0x0000002512077c36 */ /* 0x002fe20008000000 */
[----:B------:R-:W-:Y:S01]  /*4920*/  USHF.R.U32.HI UR6, URZ, 0x4, UR6 ;  /* 0x000000043f067899 */ /* 0x000fe20008011606 */
[----:B------:R-:W-:-:S03]  /*4930*/  IMAD.U32 R11, RZ, RZ, UR53 ;  /* 0x00000035ff0b7e24 */ /* 0x000fc6000f8e00ff */
        /* <DEDUP_REMOVED lines=9> */
[----:B------:R-:W1:-:S15]  /*49d0*/  S2R R231, SR_TID.X ;  /* 0x0000000000e77919 */ /* 0x000e5e0000002100 */
[----:B------:R-:W-:-:S02]  /*49e0*/  NOP ;  /* 0x0000000000007918 */ /* 0x000fc40000000000 */
[----:B------:R-:W-:Y:S01]  /*49f0*/  QGMMA.64x256x32.F32.E4M3.E4M3 R24, R224, gdesc[UR4], R24, gsb0 ;  /* 0x03e00004e0187df3 */ /* 0x000fe20008000818 */
[----:B------:R-:W-:Y:S01]  /*4a00*/  UIADD3 UR6, UR10, 0x4, URZ ;  /* 0x000000040a067890 */ /* 0x000fe2000fffe03f */
[----:B------:R-:W-:Y:S01]  /*4a10*/  UMOV UR7, 0x40000040 ;  /* 0x4000004000077882 */ /* 0x000fe20000000000 */
[----:B-1----:R-:W-:Y:S01]  /*4a20*/  SHF.R.U32.HI R231, RZ, 0x7, R231 ;  /* 0x00000007ffe77819 */ /* 0x002fe200000116e7 */
        /* <DEDUP_REMOVED lines=14> */
[----:B------:R-:W1:Y:S01]  /*4b10*/  SHFL.IDX PT, R7, R7, 0x1, 0x1c1f ;  /* 0x003c1f0007077f89 */ /* 0x000e6200000e0000 */
[----:B------:R-:W-:-:S03]  /*4b20*/  UIADD3 UR6, UR10, 0x6, URZ ;  /* 0x000000060a067890 */ /* 0x000fc6000fffe03f */
[----:B------:R-:W-:Y:S01]  /*4b30*/  IADD3 R0, -R11, UR52, R0 ;  /* 0x000000340b007c10 */ /* 0x000fe2000fffe100 */
[----:B------:R-:W-:-:S04]  /*4b40*/  IMAD.U32 R11, RZ, RZ, UR39 ;  /* 0x00000027ff0b7e24 */ /* 0x000fc8000f8e00ff */
[----:B0-----:R-:W-:-:S05]  /*4b50*/  IMAD.IADD R2, R0, 0x1, R9 ;  /* 0x0000000100027824 */ /* 0x001fca00078e0209 */
[----:B------:R-:W-:Y:S01]  /*4b60*/  ISETP.GT.AND P3, PT, R2, RZ, PT ;  /* 0x000000ff0200720c */ /* 0x000fe20003f64270 */
[----:B-1----:R-:W-:Y:S01]  /*4b70*/  IMAD.IADD R0, R0, 0x1, R7 ;  /* 0x0000000100007824 */ /* 0x002fe200078e0207 */
        /* <DEDUP_REMOVED lines=94> */
[----:B------:R-:W-:-:S02]  /*5160*/  ISETP.GT.AND P4, PT, R0, RZ, PT ;  /* 0x000000ff0000720c */ /* 0x000fc40003f84270 */
[----:B------:R-:W-:Y:S02]  /*5170*/  FMNMX.FTZ R8, R213, R2, !PT ;  /* 0x00000002d5087209 */ /* 0x000fe40007810000 */
[----:B------:R-:W-:Y:S02]  /*5180*/  ISETP.GT.AND P5, PT, R0, 0x1, PT ;  /* 0x000000010000780c */ /* 0x000fe40003fa4270 */
[----:B------:R-:W-:Y:S01]  /*5190*/  FSEL R7, R154, -INF , P4 ;  /* 0xff8000009a077808 */ /* 0x000fe20002000000 */
[----:B------:R-:W0:Y:S01]  /*51a0*/  SHFL.BFLY PT, R9, R8, 0x2, 0x1f ;  /* 0x0c401f0008097f89 */ /* 0x000e2200000e0000 */
        /* <DEDUP_REMOVED lines=12> */
[----:B0-----:R-:W-:Y:S02]  /*5270*/  FMNMX.FTZ R9, R8, R9, !PT ;  /* 0x0000000908097209 */ /* 0x001fe40007810000 */
[----:B------:R-:W-:Y:S02]  /*5280*/  ISETP.GT.AND P4, PT, R0, 0x18, PT ;  /* 0x000000180000780c */ /* 0x000fe40003f84270 */
[----:B------:R-:W-:Y:S01]  /*5290*/  FSEL R163, R163, -INF , P5 ;  /* 0xff800000a3a37808 */ /* 0x000fe20002800000 */
[----:B------:R-:W0:Y:S01]  /*52a0*/  SHFL.BFLY PT, R2, R9, 0x1, 0x1f ;  /* 0x0c201f0009027f89 */ /* 0x000e2200000e0000 */
[----:B------:R-:W-:Y:S01]  /*52b0*/  FMNMX.FTZ R14, R162, R13, !PT ;  /* 0x0000000da20e7209 */ /* 0x000fe20007810000 */
[----:B------:R-:W-:-:S02]  /*52c0*/  WARPGROUP.DEPBAR.LE gsb0, 0x0 ;  /* 0x00008000000079c5 */ /* 0x000fc40000010000 */
[----:B------:R-:W-:Y:S01]  /*52d0*/  ISETP.GT.AND P5, PT, R0, 0x19, PT ;  /* 0x000000190000780c */ /* 0x000fe20003fa4270 */
[----:B------:R-:W-:Y:S01]  /*52e0*/  WARPGROUP.ARRIVE ;  /* 0x00000000000079c5 */ /* 0x000fe20000000000 */
[----:B------:R-:W-:Y:S02]  /*52f0*/  FSEL R166, R166, -INF , P4 ;  /* 0xff800000a6a67808 */ /* 0x000fe40002000000 */
[----:B------:R-:W-:Y:S02]  /*5300*/  FMNMX.FTZ R15, R163, R14, !PT ;  /* 0x0000000ea30f7209 */ /* 0x000fe40007810000 */
[----:B------:R-:W-:Y:S01]  /*5310*/  ISETP.GT.AND P4, PT, R0, 0x20, PT ;  /* 0x000000200000780c */ /* 0x000fe20003f84270 */
[----:B------:R-:W-:Y:S01]  /*5320*/  QGMMA.64x256x32.F32.E4M3.E4M3 R24, R216, gdesc[UR4], R24, gsb0 ;  /* 0x03e00004d8187df3 */ /* 0x000fe20008000818 */
[----:B------:R-:W-:Y:S02]  /*5330*/  FSEL R167, R167, -INF , P5 ;  /* 0xff800000a7a77808 */ /* 0x000fe40002800000 */
[----:B------:R-:W-:-:S02]  /*5340*/  FMNMX.FTZ R20, R166, R15, !PT ;  /* 0x0000000fa6147209 */ /* 0x000fc40007810000 */
[----:B------:R-:W-:Y:S02]  /*5350*/  ISETP.GT.AND P5, PT, R0, 0x21, PT ;  /* 0x000000210000780c */ /* 0x000fe40003fa4270 */
[----:B------:R-:W-:Y:S02]  /*5360*/  FSEL R170, R170, -INF , P4 ;  /* 0xff800000aaaa7808 */ /* 0x000fe40002000000 */
[----:B------:R-:W-:Y:S02]  /*5370*/  FMNMX.FTZ R15, R167, R20, !PT ;  /* 0x00000014a70f7209 */ /* 0x000fe40007810000 */
[----:B------:R-:W-:Y:S02]  /*5380*/  ISETP.GT.AND P4, PT, R0, 0x28, PT ;  /* 0x000000280000780c */ /* 0x000fe40003f84270 */
[----:B0-----:R-:W-:Y:S02]  /*5390*/  FMNMX.FTZ R2, R9, R2, !PT ;  /* 0x0000000209027209 */ /* 0x001fe40007810000 */
[----:B------:R-:W-:-:S02]  /*53a0*/  FSEL R171, R171, -INF , P5 ;  /* 0xff800000abab7808 */ /* 0x000fc40002800000 */
[C---:B------:R-:W-:Y:S01]  /*53b0*/  FSETP.NEU.FTZ.AND P3, PT, R2.reuse, -INF , PT ;  /* 0xff8000000200780b */ /* 0x040fe20003f7d000 */
[----:B------:R-:W-:-:S01]  /*53c0*/  FFMA.FTZ R10, R2, R11, -8 ;  /* 0xc1000000020a7423 */ /* 0x000fc2000001000b */
[----:B------:R-:W-:Y:S02]  /*53d0*/  FMNMX.FTZ R20, R170, R15, !PT ;  /* 0x0000000faa147209 */ /* 0x000fe40007810000 */
[----:B------:R-:W-:Y:S02]  /*53e0*/  ISETP.GT.AND P5, PT, R0, 0x29, PT ;  /* 0x000000290000780c */ /* 0x000fe40003fa4270 */
[----:B------:R-:W-:Y:S02]  /*53f0*/  FSEL R8, R10, RZ, P3 ;  /* 0x000000ff0a087208 */ /* 0x000fe40001800000 */
[----:B------:R-:W-:Y:S02]  /*5400*/  FSEL R174, R174, -INF , P4 ;  /* 0xff800000aeae7808 */ /* 0x000fe40002000000 */
[----:B------:R-:W-:Y:S01]  /*5410*/  FMNMX.FTZ R21, R171, R20, !PT ;  /* 0x00000014ab157209 */ /* 0x000fe20007810000 */
[----:B------:R-:W-:-:S01]  /*5420*/  FFMA.FTZ R152, R152, UR39, -R8 ;  /* 0x0000002798987c23 */ /* 0x000fc20008010808 */
[----:B------:R-:W-:Y:S01]  /*5430*/  ISETP.GT.AND P4, PT, R0, 0x30, PT ;  /* 0x000000300000780c */ /* 0x000fe20003f84270 */
[----:B------:R-:W-:-:S01]  /*5440*/  FFMA.FTZ R10, R153, UR39, -R8 ;  /* 0x00000027990a7c23 */ /* 0x000fc20008010808 */
[----:B------:R-:W-:Y:S01]  /*5450*/  FSEL R175, R175, -INF , P5 ;  /* 0xff800000afaf7808 */ /* 0x000fe20002800000 */
[----:B------:R0:W-:Y:S01]  /*5460*/  MUFU.EX2 R9, R152 ;  /* 0x0000009800097308 */ /* 0x0001e20000000800 */
[----:B------:R-:W-:Y:S01]  /*5470*/  ISETP.GT.AND P5, PT, R0, 0x31, PT ;  /* 0x000000310000780c */ /* 0x000fe20003fa4270 */
[--C-:B------:R-:W-:Y:S01]  /*5480*/  FFMA.FTZ R12, R157, UR39, -R8.reuse ;  /* 0x000000279d0c7c23 */ /* 0x100fe20008010808 */
[----:B------:R-:W-:Y:S01]  /*5490*/  FSEL R178, R178, -INF , P4 ;  /* 0xff800000b2b27808 */ /* 0x000fe20002000000 */
[--C-:B------:R-:W-:Y:S01]  /*54a0*/  FFMA.FTZ R11, R156, UR39, -R8.reuse ;  /* 0x000000279c0b7c23 */ /* 0x100fe20008010808 */
[----:B------:R-:W-:Y:S01]  /*54b0*/  ISETP.GT.AND P4, PT, R0, 0x38, PT ;  /* 0x000000380000780c */ /* 0x000fe20003f84270 */
[--C-:B------:R-:W-:Y:S01]  /*54c0*/  FFMA.FTZ R160, R160, UR39, -R8.reuse ;  /* 0x00000027a0a07c23 */ /* 0x100fe20008010808 */
[----:B------:R-:W-:Y:S01]  /*54d0*/  FSEL R179, R179, -INF , P5 ;  /* 0xff800000b3b37808 */ /* 0x000fe20002800000 */
[--C-:B------:R-:W-:Y:S01]  /*54e0*/  FFMA.FTZ R14, R161, UR39, -R8.reuse ;  /* 0x00000027a10e7c23 */ /* 0x100fe20008010808 */
[----:B0-----:R-:W-:Y:S01]  /*54f0*/  FMNMX.FTZ R152, R174, R21, !PT ;  /* 0x00000015ae987209 */ /* 0x001fe20007810000 */
[----:B------:R-:W-:Y:S01]  /*5500*/  MUFU.EX2 R13, R160 ;  /* 0x000000a0000d7308 */ /* 0x000fe20000000800 */
[----:B------:R-:W-:Y:S01]  /*5510*/  ISETP.GT.AND P5, PT, R0, 0x39, PT ;  /* 0x000000390000780c */ /* 0x000fe20003fa4270 */
[--C-:B------:R-:W-:Y:S01]  /*5520*/  FFMA.FTZ R164, R164, UR39, -R8.reuse ;  /* 0x00000027a4a47c23 */ /* 0x100fe20008010808 */
[----:B------:R-:W-:Y:S01]  /*5530*/  FMNMX.FTZ R21, R175, R152, !PT ;  /* 0x00000098af157209 */ /* 0x000fe20007810000 */
[--C-:B------:R-:W-:Y:S01]  /*5540*/  FFMA.FTZ R20, R165, UR39, -R8.reuse ;  /* 0x00000027a5147c23 */ /* 0x100fe20008010808 */
[----:B------:R-:W-:Y:S01]  /*5550*/  FSEL R182, R182, -INF , P4 ;  /* 0xff800000b6b67808 */ /* 0x000fe20002000000 */
[--C-:B------:R-:W-:Y:S01]  /*5560*/  FFMA.FTZ R168, R168, UR39, -R8.reuse ;  /* 0x00000027a8a87c23 */ /* 0x100fe20008010808 */
[----:B------:R-:W-:Y:S01]  /*5570*/  FMNMX.FTZ R152, R178, R21, !PT ;  /* 0x00000015b2987209 */ /* 0x000fe20007810000 */
        /* <DEDUP_REMOVED lines=23> */
[----:B------:R-:W-:-:S01]  /*56f0*/  FFMA.FTZ R154, R173, UR39, -R8 ;  /* 0x00000027ad9a7c23 */ /* 0x000fc20008010808 */
[----:B------:R-:W-:Y:S01]  /*5700*/  ISETP.GT.AND P4, PT, R0, 0x50, PT ;  /* 0x000000500000780c */ /* 0x000fe20003f84270 */
[----:B------:R-:W-:-:S01]  /*5710*/  FFMA.FTZ R173, R193, UR39, -R8 ;  /* 0x00000027c1ad7c23 */ /* 0x000fc20008010808 */
[----:B------:R-:W-:Y:S01]  /*5720*/  FSEL R191, R191, -INF , P5 ;  /* 0xff800000bfbf7808 */ /* 0x000fe20002800000 */
[----:B------:R-:W-:Y:S01]  /*5730*/  IMAD.U32 R193, RZ, RZ, UR39 ;  /* 0x00000027ffc17e24 */ /* 0x000fe2000f8e00ff */
[----:B------:R-:W-:Y:S01]  /*5740*/  FMNMX.FTZ R156, R190, R157, !PT ;  /* 0x0000009dbe9c7209 */ /* 0x000fe20007810000 */
[----:B------:R0:W-:Y:S01]  /*5750*/  MUFU.EX2 R153, R172 ;  /* 0x000000ac00997308 */ /* 0x0001e20000000800 */
[----:B------:R-:W-:-:S02]  /*5760*/  ISETP.GT.AND P5, PT, R0, 0x51, PT ;  /* 0x000000510000780c */ /* 0x000fc40003fa4270 */
[----:B------:R-:W-:Y:S02]  /*5770*/  FSEL R194, R194, -INF , P4 ;  /* 0xff800000c2c27808 */ /* 0x000fe40002000000 */
[----:B------:R-:W-:Y:S01]  /*5780*/  FMNMX.FTZ R157, R191, R156, !PT ;  /* 0x0000009cbf9d7209 */ /* 0x000fe20007810000 */
[--C-:B------:R-:W-:Y:S01]  /*5790*/  FFMA.FTZ R156, R176, UR39, -R8.reuse ;  /* 0x00000027b09c7c23 */ /* 0x100fe20008010808 */
[----:B------:R-:W-:Y:S01]  /*57a0*/  ISETP.GT.AND P4, PT, R0, 0x58, PT ;  /* 0x000000580000780c */ /* 0x000fe20003f84270 */
[--C-:B------:R-:W-:Y:S01]  /*57b0*/  FFMA.FTZ R176, R196, UR39, -R8.reuse ;  /* 0x00000027c4b07c23 */ /* 0x100fe20008010808 */
[----:B------:R-:W-:Y:S01]  /*57c0*/  FSEL R195, R195, -INF , P5 ;  /* 0xff800000c3c37808 */ /* 0x000fe20002800000 */
[--C-:B0-----:R-:W-:Y:S01]  /*57d0*/  FFMA.FTZ R172, R192, UR39, -R8.reuse ;  /* 0x00000027c0ac7c23 */ /* 0x101fe20008010808 */
        /* <DEDUP_REMOVED lines=14> */
[----:B------:R-:W-:Y:S01]  /*58c0*/  ISETP.GT.AND P4, PT, R0, 0x68, PT ;  /* 0x000000680000780c */ /* 0x000fe20003f84270 */
[--C-:B------:R-:W-:Y:S01]  /*58d0*/  FFMA.FTZ R160, R180, UR39, -R8.reuse ;  /* 0x00000027b4a07c23 */ /* 0x100fe20008010808 */
[----:B------:R-:W-:Y:S01]  /*58e0*/  FSEL R203, R203, -INF , P5 ;  /* 0xff800000cbcb7808 */ /* 0x000fe20002800000 */
[----:B------:R-:W-:Y:S01]  /*58f0*/  FFMA.FTZ R180, R200, UR39, -R8 ;  /* 0x00000027c8b47c23 */ /* 0x000fe20008010808 */
        /* <DEDUP_REMOVED lines=12> */
[----:B------:R0:W-:Y:S01]  /*59c0*/  MUFU.EX2 R161, R181 ;  /* 0x000000b500a17308 */ /* 0x0001e20000000800 */
[----:B------:R-:W-:Y:S01]  /*59d0*/  ISETP.GT.AND P4, PT, R0, 0x78, PT ;  /* 0x000000780000780c */ /* 0x000fe20003f84270 */
[--C-:B------:R-:W-:Y:S01]  /*59e0*/  FFMA.FTZ R164, R184, UR39, -R8.reuse ;  /* 0x00000027b8a47c23 */ /* 0x100fe20008010808 */
[----:B------:R-:W-:Y:S01]  /*59f0*/  FSEL R211, R211, -INF , P5 ;  /* 0xff800000d3d37808 */ /* 0x000fe20002800000 */
[--C-:B------:R-:W-:Y:S01]  /*5a00*/  FFMA.FTZ R184, R204, UR39, -R8.reuse ;  /* 0x00000027ccb87c23 */ /* 0x100fe20008010808 */
[----:B------:R-:W-:Y:S02]  /*5a10*/  FMNMX.FTZ R168, R210, R165, !PT ;  /* 0x000000a5d2a87209 */ /* 0x000fe40007810000 */
[----:B------:R-:W-:Y:S01]  /*5a20*/  ISETP.GT.AND P5, PT, R0, 0x79, PT ;  /* 0x000000790000780c */ /* 0x000fe20003fa4270 */
[----:B------:R-:W-:Y:S01]  /*5a30*/  MUFU.EX2 R152, R152 ;  /* 0x0000009800987308 */ /* 0x000fe20000000800 */
[----:B------:R-:W-:Y:S01]  /*5a40*/  FSEL R214, R214, -INF , P4 ;  /* 0xff800000d6d67808 */ /* 0x000fe20002000000 */
[--C-:B0-----:R-:W-:Y:S01]  /*5a50*/  FFMA.FTZ R181, R201, UR39, -R8.reuse ;  /* 0x00000027c9b57c23 */ /* 0x101fe20008010808 */
[----:B------:R-:W-:Y:S01]  /*5a60*/  FMNMX.FTZ R165, R211, R168, !PT ;  /* 0x000000a8d3a57209 */ /* 0x000fe20007810000 */
[--C-:B------:R-:W-:Y:S01]  /*5a70*/  FFMA.FTZ R168, R188, UR39, -R8.reuse ;  /* 0x00000027bca87c23 */ /* 0x100fe20008010808 */
[----:B------:R-:W-:Y:S01]  /*5a80*/  FSEL R215, R215, -INF , P5 ;  /* 0xff800000d7d77808 */ /* 0x000fe20002800000 */
[----:B------:R-:W-:Y:S01]  /*5a90*/  FFMA.FTZ R188, R208, UR39, -R8 ;  /* 0x00000027d0bc7c23 */ /* 0x000fe20008010808 */
[----:B------:R-:W-:Y:S01]  /*5aa0*/  FMNMX.FTZ R0, R214, R165, !PT ;  /* 0x000000a5d6007209 */ /* 0x000fe20007810000 */
[----:B------:R-:W-:Y:S01]  /*5ab0*/  MUFU.EX2 R154, R154 ;  /* 0x0000009a009a7308 */ /* 0x000fe20000000800 */
[----:B------:R-:W-:-:S02]  /*5ac0*/  FSEL R200, R2, RZ, P3 ;  /* 0x000000ff02c87208 */ /* 0x000fc40001800000 */
        /* <DEDUP_REMOVED lines=110> */
[----:B------:R-:W-:-:S05]  /*61b0*/  FADD.FTZ R204, R172, R203 ;  /* 0x000000cbaccc7221 */ /* 0x000fca0000010000 */
        /* <DEDUP_REMOVED lines=14> */
[----:B--2---:R-:W-:Y:S02]  /*62a0*/  @!P1 VIADD R3, R207, 0x38840 ;  /* 0x00038840cf039836 */ /* 0x004fe40000000000 */
[----:B-1----:R-:W-:-:S01]  /*62b0*/  FADD.FTZ R205, R173, R204 ;  /* 0x000000ccadcd7221 */ /* 0x002fc20000010000 */
[----:B------:R-:W-:-:S02]  /*62c0*/  FFMA.FTZ R204, R211, UR39, -R8 ;  /* 0x00000027d3cc7c23 */ /* 0x000fc40008010808 */
[----:B------:R-:W-:Y:S01]  /*62d0*/  @!P1 PRMT R3, RZ, 0x654, R3 ;  /* 0x00000654ff039816 */ /* 0x000fe20000000003 */
[----:B------:R-:W0:Y:S03]  /*62e0*/  MUFU.EX2 R176, R176 ;  /* 0x000000b000b07308 */ /* 0x000e260000000800 */
[----:B------:R1:W-:Y:S05]  /*62f0*/  @!P1 SYNCS.ARRIVE.TRANS64.RED.A1T0 RZ, [R3+URZ], RZ ;  /* 0x000000ff03ff99a7 */ /* 0x0003ea000810043f */
[----:B------:R-:W2:Y:S01]  /*6300*/  MUFU.EX2 R195, R195 ;  /* 0x000000c300c37308 */ /* 0x000ea20000000800 */
[----:B---3--:R-:W-:-:S07]  /*6310*/  FADD.FTZ R4, R194, R203 ;  /* 0x000000cbc2047221 */ /* 0x008fce0000010000 */
[----:B------:R-:W3:Y:S01]  /*6320*/  MUFU.EX2 R198, R198 ;  /* 0x000000c600c67308 */ /* 0x000ee20000000800 */
[----:B0-----:R-:W-:-:S04]  /*6330*/  FADD.FTZ R206, R176, R205 ;  /* 0x000000cdb0ce7221 */ /* 0x001fc80000010000 */
[----:B------:R-:W-:-:S03]  /*6340*/  FADD.FTZ R205, R177, R206 ;  /* 0x000000ceb1cd7221 */ /* 0x000fc60000010000 */
[----:B------:R-:W0:Y:S01]  /*6350*/  MUFU.EX2 R180, R180 ;  /* 0x000000b400b47308 */ /* 0x000e220000000800 */
[----:B--2---:R-:W-:-:S07]  /*6360*/  FADD.FTZ R203, R195, R4 ;  /* 0x00000004c3cb7221 */ /* 0x004fce0000010000 */
[----:B------:R-:W2:Y:S01]  /*6370*/  MUFU.EX2 R197, R197 ;  /* 0x000000c500c57308 */ /* 0x000ea20000000800 */
[----:B---3--:R-:W-:-:S01]  /*6380*/  FADD.FTZ R4, R198, R203 ;  /* 0x000000cbc6047221 */ /* 0x008fc20000010000 */
[--C-:B------:R-:W-:Y:S01]  /*6390*/  FFMA.FTZ R203, R214, UR39, -R8.reuse ;  /* 0x00000027d6cb7c23 */ /* 0x100fe20008010808 */
[----:B------:R-:W-:-:S05]  /*63a0*/  FFMA.FTZ R8, R215, UR39, -R8 ;  /* 0x00000027d7087c23 */ /* 0x000fca0008010808 */
[----:B------:R-:W3:Y:S01]  /*63b0*/  MUFU.EX2 R181, R181 ;  /* 0x000000b500b57308 */ /* 0x000ee20000000800 */
[----:B0-----:R-:W-:-:S07]  /*63c0*/  FADD.FTZ R206, R180, R205 ;  /* 0x000000cdb4ce7221 */ /* 0x001fce0000010000 */
[----:B------:R-:W0:Y:S01]  /*63d0*/  MUFU.EX2 R200, R200 ;  /* 0x000000c800c87308 */ /* 0x000e220000000800 */
[----:B--2---:R-:W-:-:S07]  /*63e0*/  FADD.FTZ R205, R197, R4 ;  /* 0x00000004c5cd7221 */ /* 0x004fce0000010000 */
[----:B------:R-:W2:Y:S01]  /*63f0*/  MUFU.EX2 R184, R184 ;  /* 0x000000b800b87308 */ /* 0x000ea20000000800 */
[----:B---3--:R-:W-:-:S07]  /*6400*/  FADD.FTZ R207, R181, R206 ;  /* 0x000000ceb5cf7221 */ /* 0x008fce0000010000 */
[----:B------:R-:W3:Y:S01]  /*6410*/  MUFU.EX2 R199, R199 ;  /* 0x000000c700c77308 */ /* 0x000ee20000000800 */
[----:B0-----:R-:W-:-:S07]  /*6420*/  FADD.FTZ R4, R200, R205 ;  /* 0x000000cdc8047221 */ /* 0x001fce0000010000 */
[----:B------:R-:W1:Y:S01]  /*6430*/  MUFU.EX2 R185, R185 ;  /* 0x000000b900b97308 */ /* 0x000e620000000800 */
[----:B--2---:R-:W-:-:S07]  /*6440*/  FADD.FTZ R206, R184, R207 ;  /* 0x000000cfb8ce7221 */ /* 0x004fce0000010000 */
        /* <DEDUP_REMOVED lines=22> */
.L_x_2155:
        /* <DEDUP_REMOVED lines=172> */
.L_x_2146:
[----:B------:R-:W-:-:S13]  /*7070*/  ISETP.LE.AND P2, PT, RZ, UR56, PT ;  /* 0x00000038ff007c0c */ /* 0x000fda000bf43270 */
[----:B------:R-:W-:Y:S05]  /*7080*/  @!P2 BRA `(.L_x_2157) ;  /* 0x0000002000c0a947 */ /* 0x000fea0003800000 */
[----:B------:R-:W-:Y:S01]  /*7090*/  IMAD.MOV.U32 R7, RZ, RZ, R0 ;  /* 0x000000ffff077224 */ /* 0x000fe200078e0000 */
[----:B------:R-:W-:Y:S01]  /*70a0*/  UMOV UR53, UR45 ;  /* 0x0000002d00357c82 */ /* 0x000fe20008000000 */
[----:B------:R-:W-:Y:S01]  /*70b0*/  IMAD.MOV.U32 R5, RZ, RZ, R2 ;  /* 0x000000ffff057224 */ /* 0x000fe200078e0002 */
[----:B------:R-:W-:-:S06]  /*70c0*/  UMOV UR52, UR54 ;  /* 0x0000003600347c82 */ /* 0x000fcc0008000000 */
.L_x_2167:
        /* <DEDUP_REMOVED lines=9> */
.L_x_2159:
[----:B------:R-:W-:Y:S01]  /*7160*/  ULEA UR6, UR54, UR41, 0x3 ;  /* 0x0000002936067291 */ /* 0x000fe2000f8e183f */
[----:B------:R-:W-:-:S05]  /*7170*/  IMAD.U32 R0, RZ, RZ, UR45 ;  /* 0x0000002dff007e24 */ /* 0x000fca000f8e00ff */
[----:B------:R-:W-:-:S04]  /*7180*/  SHF.L.U32 R0, R0, 0x1f, RZ ;  /* 0x0000001f00007819 */ /* 0x000fc800000006ff */
[----:B------:R0:W1:Y:S01]  /*7190*/  SYNCS.PHASECHK.TRANS64.TRYWAIT P2, [UR6+0x38830], R0 ;  /* 0x03883000ff0075a7 */ /* 0x0000620008040146 */
[----:B------:R-:W-:Y:S05]  /*71a0*/  @!P0 BRA `(.L_x_2160) ;  /* 0x0000000000048947 */ /* 0x000fea0003800000 */
[----:B------:R-:W-:Y:S01]  /*71b0*/  BPT.TRAP 0x1 ;  /* 0x000000040000795c */ /* 0x000fe20000300000 */
.L_x_2160:
[----:B-1----:R-:W-:Y:S05]  /*71c0*/  @P2 BRA `(.L_x_2158) ;  /* 0x0000000000082947 */ /* 0x002fea0003800000 */
[----:B------:R-:W1:Y:S02]  /*71d0*/  SYNCS.PHASECHK.TRANS64.TRYWAIT P2, [UR6+0x38830], R0 ;  /* 0x03883000ff0075a7 */ /* 0x000e640008040146 */
[----:B-1----:R-:W-:Y:S05]  /*71e0*/  @!P2 BRA `(.L_x_2161) ;  /* 0x000000cc0010a947 */ /* 0x002fea0003800000 */
.L_x_2158:
        /* <DEDUP_REMOVED lines=47> */
.L_x_2163:
[----:B------:R-:W-:Y:S01]  /*74e0*/  ULEA UR6, UR52, UR41, 0x3 ;  /* 0x0000002934067291 */ /* 0x000fe2000f8e183f */
[----:B------:R-:W-:-:S05]  /*74f0*/  IMAD.U32 R0, RZ, RZ, UR53 ;  /* 0x00000035ff007e24 */ /* 0x000fca000f8e00ff */
[----:B------:R-:W-:-:S04]  /*7500*/  SHF.L.U32 R0, R0, 0x1f, RZ ;  /* 0x0000001f00007819 */ /* 0x000fc800000006ff */
[----:B------:R0:W1:Y:S01]  /*7510*/  SYNCS.PHASECHK.TRANS64.TRYWAIT P2, [UR6+0x38850], R0 ;  /* 0x03885000ff0075a7 */ /* 0x0000620008040146 */
[----:B------:R-:W-:Y:S05]  /*7520*/  @!P0 BRA `(.L_x_2164) ;  /* 0x0000000000048947 */ /* 0x000fea0003800000 */
[----:B------:R-:W-:Y:S01]  /*7530*/  BPT.TRAP 0x1 ;  /* 0x000000040000795c */ /* 0x000fe20000300000 */
.L_x_2164:
[----:B-1----:R-:W-:Y:S05]  /*7540*/  @P2 BRA `(.L_x_2162) ;  /* 0x0000000000082947 */ /* 0x002fea0003800000 */
[----:B------:R-:W1:Y:S02]  /*7550*/  SYNCS.PHASECHK.TRANS64.TRYWAIT P2, [UR6+0x38850], R0 ;  /* 0x03885000ff0075a7 */ /* 0x000e640008040146 */
[----:B-1----:R-:W-:Y:S05]  /*7560*/  @!P2 BRA `(.L_x_2165) ;  /* 0x000000c80048a947 */ /* 0x002fea0003800000 */
.L_x_2162:
        /* <DEDUP_REMOVED lines=310> */
.L_x_2166:
        /* <DEDUP_REMOVED lines=172> */
.L_x_2157:
[----:B------:R-:W-:Y:S06]  /*9390*/  BAR.ARV 0x8, 0x180 ;  /* 0x0206000000007b1d */ /* 0x000fec0000002000 */
[----:B------:R-:W-:Y:S05]  /*93a0*/  @!P0 BRA `(.L_x_2168) ;  /* 0x0000000000048947 */ /* 0x000fea0003800000 */
[----:B------:R-:W-:Y:S01]  /*93b0*/  BPT.TRAP 0x1 ;  /* 0x000000040000795c */ /* 0x000fe20000300000 */
.L_x_2168:
[----:B------:R-:W-:Y:S01]  /*93c0*/  ULEA UR16, UR54, UR41, 0x3 ;  /* 0x0000002936107291 */ /* 0x000fe2000f8e183f */
[----:B------:R-:W-:-:S05]  /*93d0*/  IMAD.U32 R5, RZ, RZ, UR45 ;  /* 0x0000002dff057e24 */ /* 0x000fca000f8e00ff */
[----:B------:R-:W-:-:S04]  /*93e0*/  SHF.L.U32 R5, R5, 0x1f, RZ ;  /* 0x0000001f05057819 */ /* 0x000fc800000006ff */
[----:B------:R0:W1:Y:S01]  /*93f0*/  SYNCS.PHASECHK.TRANS64.TRYWAIT P1, [UR16+0x38850], R5 ;  /* 0x03885005ff0075a7 */ /* 0x0000620008020150 */
[----:B------:R-:W-:Y:S05]  /*9400*/  @!P0 BRA `(.L_x_2169) ;  /* 0x0000000000048947 */ /* 0x000fea0003800000 */
[----:B------:R-:W-:Y:S01]  /*9410*/  BPT.TRAP 0x1 ;  /* 0x000000040000795c */ /* 0x000fe20000300000 */
.L_x_2169:
[----:B-1----:R-:W-:Y:S05]  /*9420*/  @P1 BRA `(.L_x_2170) ;  /* 0x0000000000081947 */ /* 0x002fea0003800000 */
[----:B------:R-:W1:Y:S02]  /*9430*/  SYNCS.PHASECHK.TRANS64.TRYWAIT P1, [UR16+0x38850], R5 ;  /* 0x03885005ff0075a7 */ /* 0x000e640008020150 */
[----:B-1----:R-:W-:Y:S05]  /*9440*/  @!P1 BRA `(.L_x_2171) ;  /* 0x000000a800a89947 */ /* 0x002fea0003800000 */
.L_x_2170:
        /* <DEDUP_REMOVED lines=14> */
[----:B------:R-:W-:Y:S01]  /*9530*/  UMOV UR6, UR10 ;  /* 0x0000000a00067c82 */ /* 0x000fe20008000000 */
[----:B------:R-:W-:Y:S01]  /*9540*/  @UP0 UIMAD UR8, UR36, UR12, URZ ;  /* 0x0000000c240802a4 */ /* 0x000fe2000f8e023f */
[----:B------:R-:W-:Y:S01]  /*9550*/  QGMMA.64x256x32.F32.E4M3.E4M3 R24, R228, gdesc[UR4], R24, gsb0 ;  /* 0x03e00004e4187df3 */ /* 0x000fe20008000818 */
[----:B------:R-:W-:Y:S01]  /*9560*/  UIADD3 UR6, UR10, 0x2, URZ ;  /* 0x000000020a067890 */ /* 0x000fe2000fffe03f */
[----:B------:R-:W-:Y:S01]  /*9570*/  UMOV UR7, 0x40000040 ;  /* 0x4000004000077882 */ /* 0x000fe20000000000 */
[----:B------:R-:W-:Y:S02]  /*9580*/  @UP0 UIMAD UR8, UR42, UR13, UR8 ;  /* 0x0000000d2a0802a4 */ /* 0x000fe4000f8e0208 */
[----:B------:R-:W-:Y:S01]  /*9590*/  @UP0 USHF.R.S32.HI UR9, URZ, 0x1f, UR48 ;  /* 0x0000001f3f090899 */ /* 0x000fe20008011430 */
[----:B------:R-:W-:Y:S01]  /*95a0*/  @UP0 ULDC.64 UR14, c[0x0][0x9d0] ;  /* 0x00027400000e0ab9 */ /* 0x000fe20000000a00 */
[----:B------:R-:W-:-:S02]  /*95b0*/  WARPGROUP.DEPBAR.LE gsb0, 0x0 ;  /* 0x00008000000079c5 */ /* 0x000fc40000010000 */
[----:B------:R-:W-:-:S15]  /*95c0*/  WARPGROUP.ARRIVE ;  /* 0x00000000000079c5 */ /* 0x000fde0000000000 */
[----:B------:R-:W-:-:S04]  /*95d0*/  NOP ;  /* 0x0000000000007918 */ /* 0x000fc80000000000 */
[----:B------:R-:W-:Y:S01]  /*95e0*/  QGMMA.64x256x32.F32.E4M3.E4M3 R24, R224, gdesc[UR4], R24, gsb0 ;  /* 0x03e00004e0187df3 */ /* 0x000fe20008000818 */
[----:B------:R-:W-:-:S04]  /*95f0*/  @UP0 UIMAD.WIDE.U32 UR6, UR42, UR12, URZ ;  /* 0x0000000c2a0602a5 */ /* 0x000fc8000f8e003f */
[----:B------:R-:W-:Y:S02]  /*9600*/  @UP0 UIADD3 UR7, UR7, UR8, URZ ;  /* 0x0000000807070290 */ /* 0x000fe4000fffe03f */
[----:B------:R-:W-:-:S04]  /*9610*/  @UP0 UIMAD UR8, UR9, UR14, URZ ;  /* 0x0000000e090802a4 */ /* 0x000fc8000f8e023f */
[----:B------:R-:W-:Y:S02]  /*9620*/  @UP0 UIMAD UR12, UR48, UR15, UR8 ;  /* 0x0000000f300c02a4 */ /* 0x000fe4000f8e0208 */
[----:B------:R-:W-:-:S03]  /*9630*/  @UP0 UIMAD.WIDE.U32 UR8, UR48, UR14, UR6 ;  /* 0x0000000e300802a5 */ /* 0x000fc6000f8e0006 */
[----:B------:R-:W-:Y:S01]  /*9640*/  UMOV UR6, UR11 ;  /* 0x0000000b00067c82 */ /* 0x000fe20008000000 */
[----:B------:R-:W-:Y:S01]  /*9650*/  UMOV UR7, 0x40000040 ;  /* 0x4000004000077882 */ /* 0x000fe20000000000 */
[----:B------:R-:W-:Y:S02]  /*9660*/  @UP0 UIADD3 UR9, UR9, UR12, URZ ;  /* 0x0000000c09090290 */ /* 0x000fe4000fffe03f */
[----:B------:R-:W-:-:S04]  /*9670*/  @UP0 ULEA UR4, UP1, UR8, UR4, 0x2 ;  /* 0x0000000408040291 */ /* 0x000fc8000f82103f */
[----:B------:R-:W-:Y:S02]  /*9680*/  @UP0 ULEA.HI.X UR5, UR8, UR5, UR9, 0x2, UP1 ;  /* 0x0000000508050291 */ /* 0x000fe400088f1409 */
[----:B------:R-:W-:-:S04]  /*9690*/  IMAD.U32 R6, RZ, RZ, UR4 ;  /* 0x00000004ff067e24 */ /* 0x000fc8000f8e00ff */
[----:B------:R-:W-:-:S05]  /*96a0*/  IMAD.U32 R7, RZ, RZ, UR5 ;  /* 0x00000005ff077e24 */ /* 0x000fca000f8e00ff */
[----:B------:R0:W2:Y:S01]  /*96b0*/  @P1 LDG.E R5, desc[UR50][R6.64] ;  /* 0x0000003206051981 */ /* 0x0000a2000c1e1900 */
[----:B------:R-:W-:Y:S01]  /*96c0*/  UIADD3 UR10, UR10, 0x6, URZ ;  /* 0x000000060a0a7890 */ /* 0x000fe2000fffe03f */
[----:B------:R-:W-:Y:S01]  /*96d0*/  UMOV UR11, 0x40000040 ;  /* 0x40000040000b7882 */ /* 0x000fe20000000000 */
[----:B------:R-:W-:Y:S02]  /*96e0*/  WARPGROUP.DEPBAR.LE gsb0, 0x0 ;  /* 0x00008000000079c5 */ /* 0x000fe40000010000 */
[----:B------:R-:W-:-:S06]  /*96f0*/  WARPGROUP.ARRIVE ;  /* 0x00000000000079c5 */ /* 0x000fcc0000000000 */
[----:B------:R-:W-:Y:S01]  /*9700*/  QGMMA.64x256x32.F32.E4M3.E4M3 R24, R220, gdesc[UR4], R24, gsb0 ;  /* 0x03e00004dc187df3 */ /* 0x000fe20008000818 */
        /* <DEDUP_REMOVED lines=20> */
[----:B------:R-:W-:-:S02]  /*9850*/  IMAD.U32 R14, RZ, RZ, UR39 ;  /* 0x00000027ff0e7e24 */ /* 0x000fc4000f8e00ff */
[----:B------:R-:W-:Y:S02]  /*9860*/  IMAD.U32 R7, RZ, RZ, UR39 ;  /* 0x00000027ff077e24 */ /* 0x000fe4000f8e00ff */
[----:B0-----:R-:W-:Y:S01]  /*9870*/  @P3 FMUL.FTZ R9, R9, 0.69314718246459960938 ;  /* 0x3f31721809093820 */ /* 0x001fe20000410000 */
[----:B------:R-:W-:Y:S01]  /*9880*/  @P3 FMUL.FTZ R12, R14, 0.69314718246459960938 ;  /* 0x3f3172180e0c3820 */ /* 0x000fe20000410000 */
[----:B------:R-:W-:Y:S02]  /*9890*/  WARPGROUP.DEPBAR.LE gsb0, 0x0 ;  /* 0x00008000000079c5 */ /* 0x000fe40000010000 */
[----:B------:R-:W-:-:S06]  /*98a0*/  WARPGROUP.ARRIVE ;  /* 0x00000000000079c5 */ /* 0x000fcc0000000000 */
[----:B------:R-:W-:Y:S01]  /*98b0*/  QGMMA.64x256x32.F32.E4M3.E4M3 R24, R216, gdesc[UR8], R24, gsb0 ;  /* 0x03e00008d8187df3 */ /* 0x000fe20008000818 */
[----:B------:R-:W-:Y:S01]  /*98c0*/  @P2 FMUL.FTZ R7, R7, 0.69314718246459960938 ;  /* 0x3f31721807072820 */ /* 0x000fe20000410000 */
[----:B-1----:R-:W-:Y:S01]  /*98d0*/  @P2 FMUL.FTZ R8, R8, 0.69314718246459960938 ;  /* 0x3f31721808082820 */ /* 0x002fe20000410000 */
        /* <DEDUP_REMOVED lines=9> */
.L_x_2172:
        /* <DEDUP_REMOVED lines=138> */
.L_x_2139:
        /* <DEDUP_REMOVED lines=85> */
[----:B------:R-:W-:Y:S02]  /*a760*/  SEL R87, R21, R20, P0 ;  /* 0x0000001415577207 */ /* 0x000fe40000000000 */
[----:B------:R-:W-:-:S02]  /*a770*/  SEL R15, R20, R21, P0 ;  /* 0x00000015140f7207 */ /* 0x000fc40000000000 */
        /* <DEDUP_REMOVED lines=31> */
[----:B------:R-:W-:Y:S01]  /*a970*/  SEL R64, R62, R63, P0 ;  /* 0x0000003f3e407207 */ /* 0x000fe20000000000 */
[--C-:B------:R-:W-:Y:S01]  /*a980*/  IMAD.X R63, RZ, RZ, R57.reuse, P2 ;  /* 0x000000ffff3f7224 */ /* 0x100fe200010e0639 */
[----:B------:R-:W-:Y:S02]  /*a990*/  SEL R125, R59, R58, P0 ;  /* 0x0000003a3b7d7207 */ /* 0x000fe40000000000 */
[----:B------:R-:W-:Y:S01]  /*a9a0*/  SEL R66, R58, R59, P0 ;  /* 0x0000003b3a427207 */ /* 0x000fe20000000000 */
[----:B------:R-:W-:Y:S01]  /*a9b0*/  IMAD.X R59, RZ, RZ, R57, P3 ;  /* 0x000000ffff3b7224 */ /* 0x000fe200018e0639 */
        /* <DEDUP_REMOVED lines=16> */
[C---:B------:R-:W-:Y:S02]  /*aac0*/  IADD3 R147, P1, R56.reuse, 0x4040, RZ ;  /* 0x0000404038937810 */ /* 0x040fe40007f3e0ff */
[C---:B------:R-:W-:Y:S01]  /*aad0*/  IADD3 R149, P2, R56.reuse, 0x4060, RZ ;  /* 0x0000406038957810 */ /* 0x040fe20007f5e0ff */
[----:B------:R-:W-:Y:S01]  /*aae0*/  IMAD.X R49, RZ, RZ, R57, P6 ;  /* 0x000000ffff317224 */ /* 0x000fe200030e0639 */
[C---:B------:R-:W-:Y:S02]  /*aaf0*/  IADD3 R151, P3, R56.reuse, 0x8000, RZ ;  /* 0x0000800038977810 */ /* 0x040fe40007f7e0ff */
[----:B------:R-:W-:Y:S02]  /*ab00*/  IADD3 R28, P4, R56, 0x8020, RZ ;  /* 0x00008020381c7810 */ /* 0x000fe40007f9e0ff */
        /* <DEDUP_REMOVED lines=12> */
[----:B------:R-:W-:-:S02]  /*abd0*/  SHF.R.U64 R5, R5, 0x3, RZ ;  /* 0x0000000305057819 */ /* 0x000fc400000012ff */
[----:B------:R-:W-:Y:S02]  /*abe0*/  SEL R77, R24, R25, P0 ;  /* 0x00000019184d7207 */ /* 0x000fe40000000000 */
[----:B------:R-:W-:Y:S02]  /*abf0*/  SEL R73, R25, R24, P0 ;  /* 0x0000001819497207 */ /* 0x000fe40000000000 */
        /* <DEDUP_REMOVED lines=15> */
[----:B------:R-:W-:-:S02]  /*acf0*/  LOP3.LUT R8, R10, 0x380, RZ, 0xc0, !PT ;  /* 0x000003800a087812 */ /* 0x000fc400078ec0ff */
[----:B------:R-:W-:Y:S02]  /*ad00*/  SEL R111, R154, R153, P0 ;  /* 0x000000999a6f7207 */ /* 0x000fe40000000000 */
[----:B------:R-:W-:Y:S02]  /*ad10*/  SEL R78, R153, R154, P0 ;  /* 0x0000009a994e7207 */ /* 0x000fe40000000000 */
[----:B------:R-:W-:Y:S02]  /*ad20*/  LOP3.LUT R24, R143, 0x380, RZ, 0xc0, !PT ;  /* 0x000003808f187812 */ /* 0x000fe400078ec0ff */
[C---:B------:R-:W-:Y:S02]  /*ad30*/  IADD3 R153, P5, R56.reuse, 0x8040, RZ ;  /* 0x0000804038997810 */ /* 0x040fe40007fbe0ff */
[C---:B------:R-:W-:Y:S02]  /*ad40*/  IADD3 R155, P6, R56.reuse, 0x8060, RZ ;  /* 0x00008060389b7810 */ /* 0x040fe40007fde0ff */
[C---:B------:R-:W-:Y:S01]  /*ad50*/  IADD3 R157, P1, R56.reuse, 0xc000, RZ ;  /* 0x0000c000389d7810 */ /* 0x040fe20007f3e0ff */
[--C-:B------:R-:W-:Y:S01]  /*ad60*/  IMAD.X R41, RZ, RZ, R57.reuse, P5 ;  /* 0x000000ffff297224 */ /* 0x100fe200028e0639 */
[C---:B------:R-:W-:Y:S01]  /*ad70*/  IADD3 R82, P2, R56.reuse, 0xc020, RZ ;  /* 0x0000c02038527810 */ /* 0x040fe20007f5e0ff */
[--C-:B------:R-:W-:Y:S01]  /*ad80*/  IMAD.X R29, RZ, RZ, R57.reuse, P6 ;  /* 0x000000ffff1d7224 */ /* 0x100fe200030e0639 */
[C---:B------:R-:W-:Y:S01]  /*ad90*/  IADD3 R159, P3, R56.reuse, 0xc040, RZ ;  /* 0x0000c040389f7810 */ /* 0x040fe20007f7e0ff */
[--C-:B------:R-:W-:Y:S01]  /*ada0*/  IMAD.X R27, RZ, RZ, R57.reuse, P1 ;  /* 0x000000ffff1b7224 */ /* 0x100fe200008e0639 */
[----:B------:R-:W-:Y:S01]  /*adb0*/  IADD3 R161, P4, R56, 0xc060, RZ ;  /* 0x0000c06038a17810 */ /* 0x000fe20007f9e0ff */
[--C-:B------:R-:W-:Y:S01]  /*adc0*/  IMAD.X R25, RZ, RZ, R57.reuse, P2 ;  /* 0x000000ffff197224 */ /* 0x100fe200010e0639 */
[----:B------:R-:W-:Y:S01]  /*add0*/  LOP3.LUT R56, R5, R56, RZ, 0x3c, !PT ;  /* 0x0000003805387212 */ /* 0x000fe200078e3cff */
[----:B--2---:R-:W-:Y:S01]  /*ade0*/  SHFL.IDX PT, R81, R81, R12, 0x1c1f ;  /* 0x001c1f0c51517589 */ /* 0x004fe200000e0000 */
[----:B------:R-:W-:Y:S01]  /*adf0*/  SHF.R.U64 R5, R8, 0x3, RZ ;  /* 0x0000000308057819 */ /* 0x000fe200000012ff */
[--C-:B------:R-:W-:Y:S01]  /*ae00*/  IMAD.X R11, RZ, RZ, R57.reuse, P3 ;  /* 0x000000ffff0b7224 */ /* 0x100fe200018e0639 */
[----:B------:R-:W-:Y:S01]  /*ae10*/  LOP3.LUT R2, R141, 0x380, RZ, 0xc0, !PT ;  /* 0x000003808d027812 */ /* 0x000fe200078ec0ff */
[----:B------:R-:W-:Y:S01]  /*ae20*/  SHFL.IDX PT, R111, R111, R12, 0x1c1f ;  /* 0x001c1f0c6f6f7589 */ /* 0x000fe200000e0000 */
[----:B------:R-:W-:Y:S01]  /*ae30*/  SHF.R.U64 R8, R24, 0x3, RZ ;  /* 0x0000000318087819 */ /* 0x000fe200000012ff */
[----:B------:R-:W-:Y:S01]  /*ae40*/  IMAD.X R9, RZ, RZ, R57, P4 ;  /* 0x000000ffff097224 */ /* 0x000fe200020e0639 */
[----:B------:R-:W-:Y:S01]  /*ae50*/  SHF.R.U64 R2, R2, 0x3, RZ ;  /* 0x0000000302027819 */ /* 0x000fe200000012ff */
[----:B------:R-:W-:Y:S01]  /*ae60*/  SHFL.IDX PT, R119, R119, R12, 0x1c1f ;  /* 0x001c1f0c77777589 */ /* 0x000fe200000e0000 */
[----:B------:R-:W-:-:S02]  /*ae70*/  LOP3.LUT R52, R8, R143, RZ, 0x3c, !PT ;  /* 0x0000008f08347212 */ /* 0x000fc400078e3cff */
[----:B------:R-:W-:Y:S01]  /*ae80*/  LOP3.LUT R8, R147, 0x380, RZ, 0xc0, !PT ;  /* 0x0000038093087812 */ /* 0x000fe200078ec0ff */
[----:B------:R-:W-:Y:S01]  /*ae90*/  SHFL.IDX PT, R77, R77, R12, 0x1c1f ;  /* 0x001c1f0c4d4d7589 */ /* 0x000fe200000e0000 */
[----:B------:R-:W-:Y:S02]  /*aea0*/  LOP3.LUT R62, R2, R141, RZ, 0x3c, !PT ;  /* 0x0000008d023e7212 */ /* 0x000fe400078e3cff */
[----:B------:R-:W-:Y:S01]  /*aeb0*/  LOP3.LUT R2, R145, 0x380, RZ, 0xc0, !PT ;  /* 0x0000038091027812 */ /* 0x000fe200078ec0ff */
[----:B------:R-:W-:Y:S01]  /*aec0*/  SHFL.IDX PT, R79, R79, R12, 0x1c1f ;  /* 0x001c1f0c4f4f7589 */ /* 0x000fe200000e0000 */
[----:B------:R-:W-:Y:S02]  /*aed0*/  SHF.R.U64 R8, R8, 0x3, RZ ;  /* 0x0000000308087819 */ /* 0x000fe400000012ff */
[----:B------:R-:W-:Y:S01]  /*aee0*/  LOP3.LUT R58, R5, R10, RZ, 0x3c, !PT ;  /* 0x0000000a053a7212 */ /* 0x000fe200078e3cff */
[----:B------:R-:W-:Y:S01]  /*aef0*/  SHFL.IDX PT, R117, R117, R12, 0x1c1f ;  /* 0x001c1f0c75757589 */ /* 0x000fe200000e0000 */
[----:B------:R-:W-:-:S02]  /*af00*/  LOP3.LUT R5, R26, 0x380, RZ, 0xc0, !PT ;  /* 0x000003801a057812 */ /* 0x000fc400078ec0ff */
[----:B------:R-:W-:Y:S01]  /*af10*/  SHF.R.U64 R2, R2, 0x3, RZ ;  /* 0x0000000302027819 */ /* 0x000fe200000012ff */
[----:B------:R-:W-:Y:S01]  /*af20*/  SHFL.IDX PT, R83, R83, R12, 0x1c1f ;  /* 0x001c1f0c53537589 */ /* 0x000fe200000e0000 */
[----:B------:R-:W-:Y:S02]  /*af30*/  LOP3.LUT R46, R8, R147, RZ, 0x3c, !PT ;  /* 0x00000093082e7212 */ /* 0x000fe400078e3cff */
[----:B------:R-:W-:Y:S01]  /*af40*/  LOP3.LUT R8, R153, 0x380, RZ, 0xc0, !PT ;  /* 0x0000038099087812 */ /* 0x000fe200078ec0ff */
[----:B------:R-:W-:Y:S01]  /*af50*/  SHFL.IDX PT, R109, R109, R12, 0x1c1f ;  /* 0x001c1f0c6d6d7589 */ /* 0x000fe200000e0000 */
[----:B------:R-:W-:Y:S02]  /*af60*/  LOP3.LUT R10, R149, 0x380, RZ, 0xc0, !PT ;  /* 0x00000380950a7812 */ /* 0x000fe400078ec0ff */
[----:B------:R-:W-:Y:S01]  /*af70*/  SHF.R.U64 R5, R5, 0x3, RZ ;  /* 0x0000000305057819 */ /* 0x000fe200000012ff */
[----:B------:R-:W-:Y:S01]  /*af80*/  SHFL.IDX PT, R85, R85, R12, 0x1c1f ;  /* 0x001c1f0c55557589 */ /* 0x000fe200000e0000 */
[----:B------:R-:W-:-:S02]  /*af90*/  LOP3.LUT R50, R2, R145, RZ, 0x3c, !PT ;  /* 0x0000009102327212 */ /* 0x000fc400078e3cff */
[----:B------:R-:W-:Y:S01]  /*afa0*/  LOP3.LUT R2, R151, 0x380, RZ, 0xc0, !PT ;  /* 0x0000038097027812 */ /* 0x000fe200078ec0ff */
[----:B------:R-:W-:Y:S01]  /*afb0*/  SHFL.IDX PT, R113, R113, R12, 0x1c1f ;  /* 0x001c1f0c71717589 */ /* 0x000fe200000e0000 */
[----:B------:R-:W-:Y:S02]  /*afc0*/  SHF.R.U64 R8, R8, 0x3, RZ ;  /* 0x0000000308087819 */ /* 0x000fe400000012ff */
[----:B------:R-:W-:Y:S01]  /*afd0*/  SHF.R.U64 R10, R10, 0x3, RZ ;  /* 0x000000030a0a7819 */ /* 0x000fe200000012ff */
[----:B------:R-:W-:Y:S01]  /*afe0*/  SHFL.IDX PT, R87, R87, R12, 0x1c1f ;  /* 0x001c1f0c57577589 */ /* 0x000fe200000e0000 */
[----:B------:R-:W-:Y:S02]  /*aff0*/  LOP3.LUT R48, R5, R26, RZ, 0x3c, !PT ;  /* 0x0000001a05307212 */ /* 0x000fe400078e3cff */
[----:B------:R-:W-:Y:S01]  /*b000*/  SHF.R.U64 R2, R2, 0x3, RZ ;  /* 0x0000000302027819 */ /* 0x000fe200000012ff */
[----:B------:R-:W-:Y:S01]  /*b010*/  SHFL.IDX PT, R115, R115, R12, 0x1c1f ;  /* 0x001c1f0c73737589 */ /* 0x000fe200000e0000 */
[----:B------:R-:W-:-:S02]  /*b020*/  LOP3.LUT R40, R8, R153, RZ, 0x3c, !PT ;  /* 0x0000009908287212 */ /* 0x000fc400078e3cff */
[----:B------:R-:W-:Y:S01]  /*b030*/  LOP3.LUT R44, R10, R149, RZ, 0x3c, !PT ;  /* 0x000000950a2c7212 */ /* 0x000fe200078e3cff */
[----:B------:R-:W-:Y:S01]  /*b040*/  SHFL.IDX PT, R89, R89, R12, 0x1c1f ;  /* 0x001c1f0c59597589 */ /* 0x000fe200000e0000 */
[----:B------:R-:W-:Y:S02]  /*b050*/  LOP3.LUT R5, R28, 0x380, RZ, 0xc0, !PT ;  /* 0x000003801c057812 */ /* 0x000fe400078ec0ff */
[----:B------:R-:W-:Y:S01]  /*b060*/  MOV R98, R62 ;  /* 0x0000003e00627202 */ /* 0x000fe20000000f00 */
[----:B------:R-:W-:Y:S01]  /*b070*/  SHFL.IDX PT, R121, R121, R12, 0x1c1f ;  /* 0x001c1f0c79797589 */ /* 0x000fe200000e0000 */
[----:B------:R-:W-:Y:S02]  /*b080*/  LOP3.LUT R10, R155, 0x380, RZ, 0xc0, !PT ;  /* 0x000003809b0a7812 */ /* 0x000fe400078ec0ff */
[----:B------:R-:W-:Y:S01]  /*b090*/  MOV R63, R48 ;  /* 0x00000030003f7202 */ /* 0x000fe20000000f00 */
[----:B------:R-:W-:Y:S01]  /*b0a0*/  SHFL.IDX PT, R91, R91, R12, 0x1c1f ;  /* 0x001c1f0c5b5b7589 */ /* 0x000fe200000e0000 */
[----:B------:R-:W-:-:S02]  /*b0b0*/  LOP3.LUT R42, R2, R151, RZ, 0x3c, !PT ;  /* 0x00000097022a7212 */ /* 0x000fc400078e3cff */
[----:B------:R-:W-:Y:S01]  /*b0c0*/  LOP3.LUT R8, R159, 0x380, RZ, 0xc0, !PT ;  /* 0x000003809f087812 */ /* 0x000fe200078ec0ff */
[----:B------:R-:W-:Y:S01]  /*b0d0*/  SHFL.IDX PT, R123, R123, R12, 0x1c1f ;  /* 0x001c1f0c7b7b7589 */ /* 0x000fe200000e0000 */
[----:B------:R-:W-:Y:S02]  /*b0e0*/  MOV R49, R40 ;  /* 0x0000002800317202 */ /* 0x000fe40000000f00 */
[----:B------:R-:W-:Y:S01]  /*b0f0*/  LOP3.LUT R2, R157, 0x380, RZ, 0xc0, !PT ;  /* 0x000003809d027812 */ /* 0x000fe200078ec0ff */
[----:B------:R-:W-:Y:S01]  /*b100*/  SHFL.IDX PT, R93, R93, R12, 0x1c1f ;  /* 0x001c1f0c5d5d7589 */ /* 0x000fe200000e0000 */
[----:B------:R-:W-:Y:S02]  /*b110*/  LOP3.LUT R41, R12, 0x2, RZ, 0x3c, !PT ;  /* 0x000000020c297812 */ /* 0x000fe400078e3cff */
[----:B------:R-:W-:Y:S01]  /*b120*/  SHF.R.U64 R5, R5, 0x3, RZ ;  /* 0x0000000305057819 */ /* 0x000fe200000012ff */
[----:B------:R-:W-:Y:S01]  /*b130*/  SHFL.IDX PT, R125, R125, R12, 0x1c1f ;  /* 0x001c1f0c7d7d7589 */ /* 0x000fe200000e0000 */
[----:B------:R-:W-:-:S02]  /*b140*/  SHF.R.U64 R10, R10, 0x3, RZ ;  /* 0x000000030a0a7819 */ /* 0x000fc400000012ff */
[----:B------:R-:W-:Y:S01]  /*b150*/  SHF.R.U64 R8, R8, 0x3, RZ ;  /* 0x0000000308087819 */ /* 0x000fe200000012ff */
[----:B------:R-:W0:Y:S01]  /*b160*/  SHFL.IDX PT, R68, R68, R41, 0x1c1f ;  /* 0x001c1f2944447589 */ /* 0x000e2200000e0000 */
[----:B------:R-:W-:Y:S02]  /*b170*/  SHF.R.U64 R2, R2, 0x3, RZ ;  /* 0x0000000302027819 */ /* 0x000fe400000012ff */
[----:B------:R-:W-:Y:S01]  /*b180*/  LOP3.LUT R30, R5, R28, RZ, 0x3c, !PT ;  /* 0x0000001c051e7212 */ /* 0x000fe200078e3cff */
[----:B------:R-:W1:Y:S01]  /*b190*/  SHFL.IDX PT, R78, R78, R41, 0x1c1f ;  /* 0x001c1f294e4e7589 */ /* 0x000e6200000e0000 */
[----:B------:R-:W-:Y:S02]  /*b1a0*/  LOP3.LUT R28, R10, R155, RZ, 0x3c, !PT ;  /* 0x0000009b0a1c7212 */ /* 0x000fe400078e3cff */
[----:B------:R-:W-:Y:S01]  /*b1b0*/  LOP3.LUT R10, R8, R159, RZ, 0x3c, !PT ;  /* 0x0000009f080a7212 */ /* 0x000fe200078e3cff */
[----:B------:R-:W2:Y:S01]  /*b1c0*/  SHFL.IDX PT, R80, R80, R41, 0x1c1f ;  /* 0x001c1f2950507589 */ /* 0x000ea200000e0000 */
[----:B------:R-:W-:-:S02]  /*b1d0*/  LOP3.LUT R26, R2, R157, RZ, 0x3c, !PT ;  /* 0x0000009d021a7212 */ /* 0x000fc400078e3cff */
[----:B------:R-:W-:Y:S01]  /*b1e0*/  LOP3.LUT R5, R82, 0x380, RZ, 0xc0, !PT ;  /* 0x0000038052057812 */ /* 0x000fe200078ec0ff */
[----:B------:R-:W-:Y:S01]  /*b1f0*/  SHFL.IDX PT, R156, R156, R41, 0x1c1f ;  /* 0x001c1f299c9c7589 */ /* 0x000fe200000e0000 */
[----:B------:R-:W-:Y:S02]  /*b200*/  MOV R100, R56 ;  /* 0x0000003800647202 */ /* 0x000fe40000000f00 */
[----:B------:R-:W-:Y:S01]  /*b210*/  LOP3.LUT R84, R161, 0x380, RZ, 0xc0, !PT ;  /* 0x00000380a1547812 */ /* 0x000fe200078ec0ff */
[----:B------:R-:W-:Y:S01]  /*b220*/  SHFL.IDX PT, R40, R13, R41, 0x1c1f ;  /* 0x001c1f290d287589 */ /* 0x000fe200000e0000 */
[----:B------:R-:W-:Y:S02]  /*b230*/  MOV R57, R44 ;  /* 0x0000002c00397202 */ /* 0x000fe40000000f00 */
[----:B------:R-:W-:Y:S01]  /*b240*/  MOV R44, R10 ;  /* 0x0000000a002c7202 */ /* 0x000fe20000000f00 */
[----:B------:R-:W-:Y:S01]  /*b250*/  SHFL.IDX PT, R60, R60, R41, 0x1c1f ;  /* 0x001c1f293c3c7589 */ /* 0x000fe200000e0000 */
[----:B------:R-:W-:-:S02]  /*b260*/  SHF.R.U64 R5, R5, 0x3, RZ ;  /* 0x0000000305057819 */ /* 0x000fc400000012ff */
[----:B------:R-:W-:Y:S01]  /*b270*/  MOV R2, R26 ;  /* 0x0000001a00027202 */ /* 0x000fe20000000f00 */
[----:B------:R-:W3:Y:S01]  /*b280*/  SHFL.IDX PT, R10, R73, R41, 0x1c1f ;  /* 0x001c1f29490a7589 */ /* 0x000ee200000e0000 */
[----:B------:R-:W-:Y:S02]  /*b290*/  SHF.R.U64 R84, R84, 0x3, RZ ;  /* 0x0000000354547819 */ /* 0x000fe400000012ff */
[----:B------:R-:W-:Y:S01]  /*b2a0*/  LOP3.LUT R24, R5, R82, RZ, 0x3c, !PT ;  /* 0x0000005205187212 */ /* 0x000fe200078e3cff */
[----:B------:R-:W4:Y:S01]  /*b2b0*/  SHFL.IDX PT, R26, R71, R41, 0x1c1f ;  /* 0x001c1f29471a7589 */ /* 0x000f2200000e0000 */
[----:B------:R-:W-:Y:S02]  /*b2c0*/  MOV R94, R52 ;  /* 0x00000034005e7202 */ /* 0x000fe40000000f00 */
[----:B------:R-:W-:Y:S01]  /*b2d0*/  MOV R96, R58 ;  /* 0x0000003a00607202 */ /* 0x000fe20000000f00 */
[----:B------:R-:W4:Y:S01]  /*b2e0*/  SHFL.IDX PT, R82, R65, R41, 0x1c1f ;  /* 0x001c1f2941527589 */ /* 0x000f2200000e0000 */
[----:B------:R-:W-:-:S02]  /*b2f0*/  MOV R53, R42 ;  /* 0x0000002a00357202 */ /* 0x000fc40000000f00 */
[----:B------:R-:W-:Y:S01]  /*b300*/  MOV R59, R46 ;  /* 0x0000002e003b7202 */ /* 0x000fe20000000f00 */
[----:B------:R4:W4:Y:S01]  /*b310*/  SHFL.IDX PT, R42, R14, R41, 0x1c1f ;  /* 0x001c1f290e2a7589 */ /* 0x00092200000e0000 */
[----:B------:R-:W-:Y:S02]  /*b320*/  LOP3.LUT R8, R84, R161, RZ, 0x3c, !PT ;  /* 0x000000a154087212 */ /* 0x000fe400078e3cff */
[----:B------:R-:W-:Y:S01]  /*b330*/  MOV R92, R50 ;  /* 0x00000032005c7202 */ /* 0x000fe20000000f00 */
[----:B------:R4:W-:Y:S01]  /*b340*/  SHFL.IDX PT, R46, R15, R41, 0x1c1f ;  /* 0x001c1f290f2e7589 */ /* 0x0009e200000e0000 */
[----:B------:R-:W-:Y:S02]  /*b350*/  MOV R51, R30 ;  /* 0x0000001e00337202 */ /* 0x000fe40000000f00 */
[----:B------:R-:W-:Y:S01]  /*b360*/  MOV R47, R28 ;  /* 0x0000001c002f7202 */ /* 0x000fe20000000f00 */
[----:B------:R-:W-:Y:S01]  /*b370*/  SHFL.IDX PT, R54, R54, R41, 0x1c1f ;  /* 0x001c1f2936367589 */ /* 0x000fe200000e0000 */
[----:B0-----:R-:W-:-:S02]  /*b380*/  SEL R28, R81, R68, P0 ;  /* 0x00000044511c7207 */ /* 0x001fc40000000000 */
[----:B------:R-:W-:Y:S01]  /*b390*/  SEL R30, R68, R81, P0 ;  /* 0x00000051441e7207 */ /* 0x000fe20000000000 */
[----:B------:R-:W-:Y:S01]  /*b3a0*/  SHFL.IDX PT, R20, R20, R41, 0x1c1f ;  /* 0x001c1f2914147589 */ /* 0x000fe200000e0000 */
[----:B-1----:R-:W-:Y:S02]  /*b3b0*/  SEL R29, R111, R78, P0 ;  /* 0x0000004e6f1d7207 */ /* 0x002fe40000000000 */
[----:B------:R-:W-:Y:S01]  /*b3c0*/  SEL R31, R78, R111, P0 ;  /* 0x0000006f4e1f7207 */ /* 0x000fe20000000000 */
[----:B------:R-:W-:Y:S01]  /*b3d0*/  SHFL.IDX PT, R84, R61, R41, 0x1c1f ;  /* 0x001c1f293d547589 */ /* 0x000fe200000e0000 */
[----:B------:R-:W-:Y:S02]  /*b3e0*/  MOV R45, R8 ;  /* 0x00000008002d7202 */ /* 0x000fe40000000f00 */
[----:B--2---:R-:W-:Y:S01]  /*b3f0*/  SEL R9, R119, R80, P0 ;  /* 0x0000005077097207 */ /* 0x004fe20000000000 */
[----:B------:R-:W-:Y:S01]  /*b400*/  SHFL.IDX PT, R48, R21, R41, 0x1c1f ;  /* 0x001c1f2915307589 */ /* 0x000fe200000e0000 */
[----:B------:R-:W-:-:S02]  /*b410*/  SEL R11, R80, R119, P0 ;  /* 0x00000077500b7207 */ /* 0x000fc40000000000 */
[----:B------:R-:W-:Y:S01]  /*b420*/  MOV R5, R24 ;  /* 0x0000001800057202 */ /* 0x000fe20000000f00 */
[----:B------:R-:W-:Y:S01]  /*b430*/  SHFL.IDX PT, R64, R64, R41, 0x1c1f ;  /* 0x001c1f2940407589 */ /* 0x000fe200000e0000 */
[----:B---3--:R-:W-:Y:S02]  /*b440*/  SEL R8, R77, R10, P0 ;  /* 0x0000000a4d087207 */ /* 0x008fe40000000000 */
[----:B------:R-:W-:Y:S01]  /*b450*/  SEL R10, R10, R77, P0 ;  /* 0x0000004d0a0a7207 */ /* 0x000fe20000000000 */
[----:B------:R-:W-:Y:S01]  /*b460*/  BAR.SYNC.DEFER_BLOCKING 0x1, 0x100 ;  /* 0x0044000000007b1d */ /* 0x000fe20000010000 */
[----:B----4-:R-:W-:Y:S02]  /*b470*/  SEL R24, R79, R26, P0 ;  /* 0x0000001a4f187207 */ /* 0x010fe40000000000 */
[----:B------:R-:W-:Y:S02]  /*b480*/  SEL R26, R26, R79, P0 ;  /* 0x0000004f1a1a7207 */ /* 0x000fe40000000000 */
[----:B------:R-:W-:-:S02]  /*b490*/  SEL R25, R117, R156, P0 ;  /* 0x0000009c75197207 */ /* 0x000fc40000000000 */
[----:B------:R-:W-:Y:S01]  /*b4a0*/  SEL R27, R156, R117, P0 ;  /* 0x000000759c1b7207 */ /* 0x000fe20000000000 */
[----:B------:R0:W-:Y:S01]  /*b4b0*/  SHFL.IDX PT, R50, R32, R41, 0x1c1f ;  /* 0x001c1f2920327589 */ /* 0x0001e200000e0000 */
[----:B------:R-:W-:Y:S02]  /*b4c0*/  SEL R14, R40, R83, P0 ;  /* 0x00000053280e7207 */ /* 0x000fe40000000000 */
[----:B------:R-:W-:Y:S01]  /*b4d0*/  SEL R13, R109, R82, P0 ;  /* 0x000000526d0d7207 */ /* 0x000fe20000000000 */
[----:B------:R-:W-:Y:S01]  /*b4e0*/  SHFL.IDX PT, R66, R66, R41, 0x1c1f ;  /* 0x001c1f2942427589 */ /* 0x000fe200000e0000 */
[----:B------:R-:W-:Y:S02]  /*b4f0*/  SEL R15, R82, R109, P0 ;  /* 0x0000006d520f7207 */ /* 0x000fe40000000000 */
[----:B------:R-:W-:Y:S01]  /*b500*/  PLOP3.LUT P2, PT, PT, PT, UP0, 0x80, 0x0 ;  /* 0x000000000000781c */ /* 0x000fe20003f4f008 */
[----:B------:R-:W-:Y:S01]  /*b510*/  SHFL.IDX PT, R99, R99, R12, 0x1c1f ;  /* 0x001c1f0c63637589 */ /* 0x000fe200000e0000 */
[----:B0-----:R-:W-:-:S03]  /*b520*/  SEL R32, R85, R42, P0 ;  /* 0x0000002a55207207 */ /* 0x001fc60000000000 */
[----:B------:R-:W-:Y:S04]  /*b530*/  SHFL.IDX PT, R97, R97, R12, 0x1c1f ;  /* 0x001c1f0c61617589 */ /* 0x000fe800000e0000 */
[----:B------:R-:W-:Y:S04]  /*b540*/  SHFL.IDX PT, R129, R129, R12, 0x1c1f ;  /* 0x001c1f0c81817589 */ /* 0x000fe800000e0000 */
[----:B------:R0:W1:Y:S04]  /*b550*/  SHFL.IDX PT, R52, R33, R41, 0x1c1f ;  /* 0x001c1f2921347589 */ /* 0x00006800000e0000 */
[----:B------:R2:W-:Y:S04]  /*b560*/  SHFL.IDX PT, R56, R34, R41, 0x1c1f ;  /* 0x001c1f2922387589 */ /* 0x0005e800000e0000 */
[----:B------:R-:W3:Y:S01]  /*b570*/  SHFL.IDX PT, R86, R67, R41, 0x1c1f ;  /* 0x001c1f2943567589 */ /* 0x000ee200000e0000 */
[----:B0-----:R-:W-:-:S03]  /*b580*/  SEL R33, R113, R60, P0 ;  /* 0x0000003c71217207 */ /* 0x001fc60000000000 */
[----:B------:R-:W-:Y:S01]  /*b590*/  SHFL.IDX PT, R101, R101, R12, 0x1c1f ;  /* 0x001c1f0c65657589 */ /* 0x000fe200000e0000 */
[----:B--2---:R-:W-:-:S03]  /*b5a0*/  SEL R34, R42, R85, P0 ;  /* 0x000000552a227207 */ /* 0x004fc60000000000 */
[----:B------:R-:W-:Y:S04]  /*b5b0*/  SHFL.IDX PT, R131, R131, R12, 0x1c1f ;  /* 0x001c1f0c83837589 */ /* 0x000fe800000e0000 */
[----:B------:R0:W-:Y:S04]  /*b5c0*/  SHFL.IDX PT, R58, R35, R41, 0x1c1f ;  /* 0x001c1f29233a7589 */ /* 0x0001e800000e0000 */
[----:B------:R-:W-:Y:S01]  /*b5d0*/  SHFL.IDX PT, R88, R69, R41, 0x1c1f ;  /* 0x001c1f2945587589 */ /* 0x000fe200000e0000 */
[----:B-1----:R-:W-:-:S03]  /*b5e0*/  SEL R42, R52, R99, P0 ;  /* 0x00000063342a7207 */ /* 0x002fc60000000000 */
[----:B------:R-:W-:Y:S01]  /*b5f0*/  SHFL.IDX PT, R105, R105, R12, 0x1c1f ;  /* 0x001c1f0c69697589 */ /* 0x000fe200000e0000 */
[----:B0-----:R-:W-:-:S03]  /*b600*/  SEL R35, R60, R113, P0 ;  /* 0x000000713c237207 */ /* 0x001fc60000000000 */
[----:B------:R-:W-:Y:S01]  /*b610*/  SHFL.IDX PT, R133, R133, R12, 0x1c1f ;  /* 0x001c1f0c85857589 */ /* 0x000fe200000e0000 */
[----:B---3--:R-:W-:-:S03]  /*b620*/  SEL R43, R86, R129, P0 ;  /* 0x00000081562b7207 */ /* 0x008fc60000000000 */
[----:B------:R0:W1:Y:S04]  /*b630*/  SHFL.IDX PT, R62, R36, R41, 0x1c1f ;  /* 0x001c1f29243e7589 */ /* 0x00006800000e0000 */
[----:B------:R-:W-:Y:S04]  /*b640*/  SHFL.IDX PT, R70, R70, R41, 0x1c1f ;  /* 0x001c1f2946467589 */ /* 0x000fe800000e0000 */
[----:B------:R-:W-:Y:S01]  /*b650*/  SHFL.IDX PT, R137, R137, R12, 0x1c1f ;  /* 0x001c1f0c89897589 */ /* 0x000fe200000e0000 */
[----:B0-----:R-:W-:-:S03]  /*b660*/  SEL R36, R93, R50, P0 ;  /* 0x000000325d247207 */ /* 0x001fc60000000000 */
[----:B------:R-:W-:Y:S04]  /*b670*/  SHFL.IDX PT, R139, R139, R12, 0x1c1f ;  /* 0x001c1f0c8b8b7589 */ /* 0x000fe800000e0000 */
[----:B------:R-:W0:Y:S04]  /*b680*/  SHFL.IDX PT, R72, R72, R41, 0x1c1f ;  /* 0x001c1f2948487589 */ /* 0x000e2800000e0000 */
[----:B------:R-:W-:Y:S04]  /*b690*/  SHFL.IDX PT, R76, R76, R41, 0x1c1f ;  /* 0x001c1f294c4c7589 */ /* 0x000fe800000e0000 */
[----:B------:R-:W-:Y:S01]  /*b6a0*/  SHFL.IDX PT, R107, R107, R12, 0x1c1f ;  /* 0x001c1f0c6b6b7589 */ /* 0x000fe200000e0000 */
[----:B-1----:R-:W-:-:S02]  /*b6b0*/  SEL R60, R105, R62, P0 ;  /* 0x0000003e693c7207 */ /* 0x002fc40000000000 */
[----:B------:R-:W-:Y:S01]  /*b6c0*/  SEL R62, R62, R105, P0 ;  /* 0x000000693e3e7207 */ /* 0x000fe20000000000 */
[----:B------:R-:W-:Y:S04]  /*b6d0*/  SHFL.IDX PT, R103, R103, R12, 0x1c1f ;  /* 0x001c1f0c67677589 */ /* 0x000fe800000e0000 */
[----:B------:R-:W-:Y:S04]  /*b6e0*/  SHFL.IDX PT, R127, R127, R12, 0x1c1f ;  /* 0x001c1f0c7f7f7589 */ /* 0x000fe800000e0000 */
[----:B------:R1:W-:Y:S04]  /*b6f0*/  SHFL.IDX PT, R68, R37, R41, 0x1c1f ;  /* 0x001c1f2925447589 */ /* 0x0003e800000e0000 */
[----:B------:R2:W-:Y:S01]  /*b700*/  SHFL.IDX PT, R78, R38, R41, 0x1c1f ;  /* 0x001c1f29264e7589 */ /* 0x0005e200000e0000 */
[----:B0-----:R-:W-:-:S03]  /*b710*/  SEL R61, R137, R72, P0 ;  /* 0x00000048893d7207 */ /* 0x001fc60000000000 */
[----:B------:R-:W-:Y:S01]  /*b720*/  SHFL.IDX PT, R74, R74, R41, 0x1c1f ;  /* 0x001c1f294a4a7589 */ /* 0x000fe200000e0000 */
[----:B-1----:R-:W-:-:S03]  /*b730*/  SEL R37, R125, R66, P0 ;  /* 0x000000427d257207 */ /* 0x002fc60000000000 */
[----:B------:R-:W-:Y:S01]  /*b740*/  SHFL.IDX PT, R135, R135, R12, 0x1c1f ;  /* 0x001c1f0c87877589 */ /* 0x000fe200000e0000 */
[----:B--2---:R-:W-:-:S03]  /*b750*/  SEL R38, R50, R93, P0 ;  /* 0x0000005d32267207 */ /* 0x004fc60000000000 */
[----:B------:R-:W0:Y:S04]  /*b760*/  SHFL.IDX PT, R90, R75, R41, 0x1c1f ;  /* 0x001c1f294b5a7589 */ /* 0x000e2800000e0000 */
[----:B------:R1:W-:Y:S04]  /*b770*/  SHFL.IDX PT, R95, R95, R12, 0x1c1f ;  /* 0x001c1f0c5f5f7589 */ /* 0x0003e800000e0000 */
[----:B------:R2:W3:Y:S04]  /*b780*/  SHFL.IDX PT, R80, R39, R41, 0x1c1f ;  /* 0x001c1f2927507589 */ /* 0x0004e800000e0000 */
[----:B------:R4:W-:Y:S01]  /*b790*/  STSM.16.M88.4 [R100], R8 ;  /* 0x0000000864007844 */ /* 0x0009e20000000200 */
[----:B-1----:R-:W-:-:S03]  /*b7a0*/  SEL R12, R83, R40, P0 ;  /* 0x00000028530c7207 */ /* 0x002fc60000000000 */
[----:B------:R1:W-:Y:S01]  /*b7b0*/  STSM.16.M88.4 [R98], R24 ;  /* 0x0000001862007844 */ /* 0x0003e20000000200 */
[----:B------:R-:W-:Y:S02]  /*b7c0*/  SEL R40, R99, R52, P0 ;  /* 0x0000003463287207 */ /* 0x000fe40000000000 */
[----:B--2---:R-:W-:Y:S01]  /*b7d0*/  SEL R39, R66, R125, P0 ;  /* 0x0000007d42277207 */ /* 0x004fe20000000000 */
[----:B------:R2:W-:Y:S01]  /*b7e0*/  STSM.16.M88.4 [R96], R28 ;  /* 0x0000001c60007844 */ /* 0x0005e20000000200 */
[----:B------:R-:W-:-:S03]  /*b7f0*/  SEL R41, R129, R86, P0 ;  /* 0x0000005681297207 */ /* 0x000fc60000000000 */
[----:B------:R3:W-:Y:S01]  /*b800*/  STSM.16.M88.4 [R94], R12 ;  /* 0x0000000c5e007844 */ /* 0x0007e20000000200 */
[----:B0-----:R-:W-:Y:S02]  /*b810*/  SEL R77, R135, R90, P0 ;  /* 0x0000005a874d7207 */ /* 0x001fe40000000000 */
[----:B------:R-:W-:Y:S01]  /*b820*/  SEL R79, R90, R135, P0 ;  /* 0x000000875a4f7207 */ /* 0x000fe20000000000 */
[----:B------:R-:W-:Y:S01]  /*b830*/  STSM.16.M88.4 [R92], R32 ;  /* 0x000000205c007844 */ /* 0x000fe20000000200 */
[----:B----4-:R-:W-:Y:S02]  /*b840*/  SEL R8, R87, R46, P0 ;  /* 0x0000002e57087207 */ /* 0x010fe40000000000 */
[----:B------:R-:W-:Y:S02]  /*b850*/  SEL R10, R46, R87, P0 ;  /* 0x000000572e0a7207 */ /* 0x000fe40000000000 */
[----:B------:R-:W-:Y:S02]  /*b860*/  SEL R9, R115, R54, P0 ;  /* 0x0000003673097207 */ /* 0x000fe40000000000 */
[----:B------:R-:W-:-:S02]  /*b870*/  SEL R11, R54, R115, P0 ;  /* 0x00000073360b7207 */ /* 0x000fc40000000000 */
[----:B-1----:R-:W-:Y:S02]  /*b880*/  SEL R24, R89, R20, P0 ;  /* 0x0000001459187207 */ /* 0x002fe40000000000 */
[----:B------:R-:W-:Y:S01]  /*b890*/  SEL R26, R20, R89, P0 ;  /* 0x00000059141a7207 */ /* 0x000fe20000000000 */
[----:B------:R0:W-:Y:S01]  /*b8a0*/  STSM.16.M88.4 [R63], R8 ;  /* 0x000000083f007844 */ /* 0x0001e20000000200 */
[----:B------:R-:W-:Y:S02]  /*b8b0*/  SEL R25, R121, R84, P0 ;  /* 0x0000005479197207 */ /* 0x000fe40000000000 */
[----:B------:R-:W-:Y:S02]  /*b8c0*/  SEL R27, R84, R121, P0 ;  /* 0x00000079541b7207 */ /* 0x000fe40000000000 */
[----:B--2---:R-:W-:Y:S02]  /*b8d0*/  SEL R28, R91, R48, P0 ;  /* 0x000000305b1c7207 */ /* 0x004fe40000000000 */
[----:B------:R-:W-:Y:S01]  /*b8e0*/  SEL R30, R48, R91, P0 ;  /* 0x0000005b301e7207 */ /* 0x000fe20000000000 */
[----:B------:R1:W-:Y:S01]  /*b8f0*/  STSM.16.M88.4 [R59], R24 ;  /* 0x000000183b007844 */ /* 0x0003e20000000200 */
[----:B------:R-:W-:-:S02]  /*b900*/  SEL R29, R123, R64, P0 ;  /* 0x000000407b1d7207 */ /* 0x000fc40000000000 */
[----:B------:R-:W-:Y:S02]  /*b910*/  SEL R31, R64, R123, P0 ;  /* 0x0000007b401f7207 */ /* 0x000fe40000000000 */
[----:B---3--:R-:W-:Y:S02]  /*b920*/  SEL R12, R107, R68, P0 ;  /* 0x000000446b0c7207 */ /* 0x008fe40000000000 */
[----:B------:R-:W-:Y:S01]  /*b930*/  SEL R14, R68, R107, P0 ;  /* 0x0000006b440e7207 */ /* 0x000fe20000000000 */
[----:B------:R2:W-:Y:S01]  /*b940*/  STSM.16.M88.4 [R57], R28 ;  /* 0x0000001c39007844 */ /* 0x0005e20000000200 */
[----:B0-----:R-:W-:Y:S02]  /*b950*/  SEL R8, R97, R56, P0 ;  /* 0x0000003861087207 */ /* 0x001fe40000000000 */
[----:B------:R-:W-:Y:S01]  /*b960*/  SEL R10, R56, R97, P0 ;  /* 0x00000061380a7207 */ /* 0x000fe20000000000 */
[----:B------:R0:W-:Y:S01]  /*b970*/  STSM.16.M88.4 [R53], R36 ;  /* 0x0000002435007844 */ /* 0x0001e20000000200 */
[----:B------:R-:W-:-:S02]  /*b980*/  SEL R9, R131, R88, P0 ;  /* 0x0000005883097207 */ /* 0x000fc40000000000 */
[----:B------:R-:W-:Y:S01]  /*b990*/  SEL R11, R88, R131, P0 ;  /* 0x00000083580b7207 */ /* 0x000fe20000000000 */
[----:B------:R-:W-:Y:S01]  /*b9a0*/  STSM.16.M88.4 [R51], R40 ;  /* 0x0000002833007844 */ /* 0x000fe20000000200 */
[----:B------:R-:W-:Y:S02]  /*b9b0*/  SEL R56, R101, R58, P0 ;  /* 0x0000003a65387207 */ /* 0x000fe40000000000 */
[----:B------:R-:W-:Y:S01]  /*b9c0*/  SEL R58, R58, R101, P0 ;  /* 0x000000653a3a7207 */ /* 0x000fe20000000000 */
[----:B------:R3:W-:Y:S01]  /*b9d0*/  STSM.16.M88.4 [R49], R8 ;  /* 0x0000000831007844 */ /* 0x0007e20000000200 */
[----:B-1----:R-:W-:Y:S02]  /*b9e0*/  SEL R59, R70, R133, P0 ;  /* 0x00000085463b7207 */ /* 0x002fe40000000000 */
[----:B------:R-:W-:Y:S02]  /*b9f0*/  SEL R25, R139, R76, P0 ;  /* 0x0000004c8b197207 */ /* 0x000fe40000000000 */
[----:B--2---:R-:W-:-:S02]  /*ba00*/  SEL R57, R133, R70, P0 ;  /* 0x0000004685397207 */ /* 0x004fc40000000000 */
[----:B------:R-:W-:Y:S01]  /*ba10*/  SEL R27, R76, R139, P0 ;  /* 0x0000008b4c1b7207 */ /* 0x000fe20000000000 */
[----:B------:R-:W-:Y:S01]  /*ba20*/  ULDC UR8, c[0x0][0xa88] ;  /* 0x0002a20000087ab9 */ /* 0x000fe20000000800 */
[----:B------:R-:W-:Y:S01]  /*ba30*/  SEL R63, R72, R137, P0 ;  /* 0x00000089483f7207 */ /* 0x000fe20000000000 */
[----:B------:R-:W-:Y:S01]  /*ba40*/  STSM.16.M88.4 [R47], R56 ;  /* 0x000000382f007844 */ /* 0x000fe20000000200 */
[----:B------:R-:W-:Y:S01]  /*ba50*/  SEL R13, R127, R74, P0 ;  /* 0x0000004a7f0d7207 */ /* 0x000fe20000000000 */
[----:B0-----:R-:W0:Y:S01]  /*ba60*/  LDC R53, c[0x0][0xbe8] ;  /* 0x0002fa00ff357b82 */ /* 0x001e220000000800 */
[----:B------:R-:W-:Y:S01]  /*ba70*/  SEL R15, R74, R127, P0 ;  /* 0x0000007f4a0f7207 */ /* 0x000fe20000000000 */
[----:B------:R1:W-:Y:S01]  /*ba80*/  STSM.16.M88.4 [R2], R60 ;  /* 0x0000003c02007844 */ /* 0x0003e20000000200 */
[----:B------:R-:W-:Y:S01]  /*ba90*/  SEL R76, R103, R78, P0 ;  /* 0x0000004e674c7207 */ /* 0x000fe20000000000 */
[----:B---3--:R-:W-:Y:S01]  /*baa0*/  IMAD.U32 R8, RZ, RZ, UR6 ;  /* 0x00000006ff087e24 */ /* 0x008fe2000f8e00ff */
[----:B------:R-:W-:Y:S01]  /*bab0*/  SEL R78, R78, R103, P0 ;  /* 0x000000674e4e7207 */ /* 0x000fe20000000000 */
[----:B------:R2:W-:Y:S01]  /*bac0*/  STSM.16.M88.4 [R5], R12 ;  /* 0x0000000c05007844 */ /* 0x0005e20000000200 */
[----:B------:R-:W-:Y:S01]  /*bad0*/  SEL R24, R95, R80, P0 ;  /* 0x000000505f187207 */ /* 0x000fe20000000000 */
[----:B------:R-:W-:Y:S01]  /*bae0*/  IMAD.U32 R9, RZ, RZ, UR7 ;  /* 0x00000007ff097e24 */ /* 0x000fe2000f8e00ff */
[----:B------:R-:W-:Y:S01]  /*baf0*/  SEL R26, R80, R95, P0 ;  /* 0x0000005f501a7207 */ /* 0x000fe20000000000 */
[----:B------:R3:W-:Y:S01]  /*bb00*/  STSM.16.M88.4 [R44], R76 ;  /* 0x0000004c2c007844 */ /* 0x0007e20000000200 */
[----:B------:R-:W-:-:S03]  /*bb10*/  ULDC.64 UR6, c[0x0][0xc08] ;  /* 0x0003020000067ab9 */ /* 0x000fc60000000a00 */
[----:B------:R3:W-:Y:S01]  /*bb20*/  STSM.16.M88.4 [R45], R24 ;  /* 0x000000182d007844 */ /* 0x0007e20000000200 */
[----:B------:R-:W-:Y:S01]  /*bb30*/  UISETP.NE.U32.AND UP1, UPT, UR6, URZ, UPT ;  /* 0x0000003f0600728c */ /* 0x000fe2000bf25070 */
[----:B------:R-:W-:Y:S03]  /*bb40*/  BAR.SYNC.DEFER_BLOCKING 0x1, 0x100 ;  /* 0x0044000000007b1d */ /* 0x000fe60000010000 */
[----:B------:R-:W-:-:S06]  /*bb50*/  UISETP.NE.AND.EX UP1, UPT, UR7, URZ, UPT, UP1 ;  /* 0x0000003f0700728c */ /* 0x000fcc000bf25310 */
[----:B------:R-:W-:-:S05]  /*bb60*/  PLOP3.LUT P0, PT, PT, PT, UP1, 0x80, 0x0 ;  /* 0x000000000000781c */ /* 0x000fca0003f0f018 */
[----:B------:R-:W-:-:S04]  /*bb70*/  @UP1 ULEA UR6, UP2, UR42, UR6, 0x2 ;  /* 0x000000062a061291 */ /* 0x000fc8000f84103f */
[----:B------:R-:W-:Y:S01]  /*bb80*/  @UP1 ULEA.HI.X UR7, UR42, UR7, UR36, 0x2, UP2 ;  /* 0x000000072a071291 */ /* 0x000fe200090f1424 */
[----:B-1----:R-:W-:Y:S02]  /*bb90*/  IMAD.U32 R2, RZ, RZ, UR8 ;  /* 0x00000008ff027e24 */ /* 0x002fe4000f8e00ff */
[----:B--2---:R-:W-:-:S03]  /*bba0*/  IMAD.U32 R14, RZ, RZ, UR6 ;  /* 0x00000006ff0e7e24 */ /* 0x004fc6000f8e00ff */
[----:B------:R-:W-:Y:S01]  /*bbb0*/  IMAD.U32 R15, RZ, RZ, UR7 ;  /* 0x00000007ff0f7e24 */ /* 0x000fe2000f8e00ff */
[----:B------:R-:W2:Y:S01]  /*bbc0*/  @P2 LDG.E R10, desc[UR50][R8.64] ;  /* 0x00000032080a2981 */ /* 0x000ea2000c1e1900 */
[----:B0-----:R-:W-:Y:S01]  /*bbd0*/  ISETP.NE.AND P1, PT, R53, 0x1, PT ;  /* 0x000000013500780c */ /* 0x001fe20003f25270 */
[----:B------:R-:W-:Y:S02]  /*bbe0*/  UMOV UR4, URZ ;  /* 0x0000003f00047c82 */ /* 0x000fe40008000000 */
[----:B------:R3:W5:Y:S10]  /*bbf0*/  @P0 LDG.E R2, desc[UR50][R14.64] ;  /* 0x000000320e020981 */ /* 0x000774000c1e1900 */
[----:B------:R-:W0:Y:S08]  /*bc00*/  @P1 LDC R11, c[0x0][0xbec] ;  /* 0x0002fb00ff0b1b82 */ /* 0x000e300000000800 */
[----:B------:R-:W1:Y:S01]  /*bc10*/  @P1 LDC R12, c[0x0][0xbf0] ;  /* 0x0002fc00ff0c1b82 */ /* 0x000e620000000800 */
[----:B--2---:R-:W-:Y:S01]  /*bc20*/  @P2 R2UR UR4, R10 ;  /* 0x000000000a0422ca */ /* 0x004fe200000e0000 */
[----:B01-3--:R-:W-:-:S14]  /*bc30*/  @P0 BRA `(.L_x_2175) ;  /* 0x0000000000100947 */ /* 0x00bfdc0003800000 */
[----:B------:R-:W-:Y:S05]  /*bc40*/  @!P2 BRA `(.L_x_2175) ;  /* 0x00000000000ca947 */ /* 0x000fea0003800000 */
[----:B------:R-:W2:Y:S04]  /*bc50*/  LDG.E R5, desc[UR50][R8.64] ;  /* 0x0000003208057981 */ /* 0x000ea8000c1e1900 */
[----:B-----5:R-:W2:Y:S02]  /*bc60*/  LDG.E R2, desc[UR50][R8.64+0x4] ;  /* 0x0000043208027981 */ /* 0x020ea4000c1e1900 */
[----:B--2---:R-:W-:-:S07]  /*bc70*/  IMAD.IADD R2, R2, 0x1, -R5 ;  /* 0x0000000102027824 */ /* 0x004fce00078e0a05 */
.L_x_2175:
[----:B------:R-:W-:Y:S01]  /*bc80*/  USHF.R.S32.HI UR14, URZ, 0x1f, UR43 ;  /* 0x0000001f3f0e7899 */ /* 0x000fe2000801142b */
[----:B------:R-:W-:Y:S01]  /*bc90*/  VIADD R14, R18, UR37 ;  /* 0x00000025120e7c36 */ /* 0x000fe20008000000 */
        /* <DEDUP_REMOVED lines=24> */
[----:B------:R-:W-:Y:S01]  /*be20*/  VIADD R14, R236, UR37 ;  /* 0x00000025ec0e7c36 */ /* 0x000fe20008000000 */
[----:B------:R-:W-:Y:S01]  /*be30*/  IADD3 R8, P0, R8, UR6, RZ ;  /* 0x0000000608087c10 */ /* 0x000fe2000ff1e0ff */
[----:B------:R-:W-:Y:S01]  /*be40*/  ULDC.64 UR10, c[0x0][0xaa0] ;  /* 0x0002a800000a7ab9 */ /* 0x000fe20000000a00 */
[----:B------:R-:W-:Y:S01]  /*be50*/  IMAD.U32 R12, RZ, RZ, UR8 ;  /* 0x00000008ff0c7e24 */ /* 0x000fe2000f8e00ff */
[----:B------:R-:W-:-:S02]  /*be60*/  SHF.R.S32.HI R10, RZ, 0x1f, R5 ;  /* 0x0000001fff0a7819 */ /* 0x000fc40000011405 */
[----:B------:R-:W-:Y:S02]  /*be70*/  LOP3.LUT R32, R33, 0x380, RZ, 0xc0, !PT ;  /* 0x0000038021207812 */ /* 0x000fe400078ec0ff */
[----:B------:R-:W-:Y:S01]  /*be80*/  IADD3.X R9, R9, UR7, R12, P0, !PT ;  /* 0x0000000709097c10 */ /* 0x000fe200087fe40c */
[----:B------:R-:W-:Y:S01]  /*be90*/  ULDC.64 UR6, c[0x0][0xb88] ;  /* 0x0002e20000067ab9 */ /* 0x000fe20000000a00 */
[----:B------:R-:W-:Y:S01]  /*bea0*/  SHF.R.U64 R32, R32, 0x3, RZ ;  /* 0x0000000320207819 */ /* 0x000fe200000012ff */
[----:B------:R-:W-:Y:S01]  /*beb0*/  IMAD R10, R10, UR6, RZ ;  /* 0x000000060a0a7c24 */ /* 0x000fe2000f8e02ff */
[----:B------:R-:W-:Y:S01]  /*bec0*/  IADD3 R57, P3, R6, 0x4000, RZ ;  /* 0x0000400006397810 */ /* 0x000fe20007f7e0ff */
[----:B------:R-:W-:Y:S01]  /*bed0*/  IMAD.WIDE.U32 R8, R5, UR6, R8 ;  /* 0x0000000605087c25 */ /* 0x000fe2000f8e0008 */
[----:B------:R-:W-:Y:S02]  /*bee0*/  LOP3.LUT R32, R32, R33, RZ, 0x3c, !PT ;  /* 0x0000002120207212 */ /* 0x000fe400078e3cff */
[----:B------:R-:W-:Y:S01]  /*bef0*/  LOP3.LUT R56, R57, 0x380, RZ, 0xc0, !PT ;  /* 0x0000038039387812 */ /* 0x000fe200078ec0ff */
[----:B------:R-:W-:Y:S01]  /*bf00*/  IMAD R11, R5, UR7, R10 ;  /* 0x00000007050b7c24 */ /* 0x000fe2000f8e020a */
[----:B------:R-:W-:Y:S01]  /*bf10*/  ULDC.64 UR6, c[0x0][0xb50] ;  /* 0x0002d40000067ab9 */ /* 0x000fe20000000a00 */
[----:B------:R-:W-:Y:S01]  /*bf20*/  IMAD.X R33, RZ, RZ, R7, P2 ;  /* 0x000000ffff217224 */ /* 0x000fe200010e0607 */
[----:B------:R-:W-:Y:S01]  /*bf30*/  LEA R10, P0, R8, UR6, 0x2 ;  /* 0x00000006080a7c11 */ /* 0x000fe2000f8010ff */
[----:B------:R-:W-:Y:S01]  /*bf40*/  IMAD.IADD R5, R9, 0x1, R11 ;  /* 0x0000000109057824 */ /* 0x000fe200078e020b */
[----:B------:R-:W-:-:S02]  /*bf50*/  IADD3 R21, P2, R6, 0xb000, RZ ;  /* 0x0000b00006157810 */ /* 0x000fc40007f5e0ff */
[----:B------:R-:W-:Y:S01]  /*bf60*/  SHF.R.U64 R56, R56, 0x3, RZ ;  /* 0x0000000338387819 */ /* 0x000fe200000012ff */
[----:B------:R-:W-:Y:S01]  /*bf70*/  SHFL.IDX PT, R46, R10, RZ, 0x1c1f ;  /* 0x001c1fff0a2e7589 */ /* 0x000fe200000e0000 */
[----:B------:R-:W-:Y:S01]  /*bf80*/  LEA.HI.X R8, R8, UR7, R5, 0x2, P0 ;  /* 0x0000000708087c11 */ /* 0x000fe200080f1405 */
[----:B------:R-:W-:Y:S01]  /*bf90*/  VIADD R5, R14, 0x8 ;  /* 0x000000080e057836 */ /* 0x000fe20000000000 */
[----:B------:R-:W-:Y:S01]  /*bfa0*/  IADD3 R29, P0, R6, 0x3000, RZ ;  /* 0x00003000061d7810 */ /* 0x000fe20007f1e0ff */
[----:B------:R-:W-:Y:S01]  /*bfb0*/  SHFL.IDX PT, R50, R10, 0x1, 0x1c1f ;  /* 0x003c1f000a327f89 */ /* 0x000fe200000e0000 */
[----:B------:R-:W-:Y:S02]  /*bfc0*/  LOP3.LUT R20, R21, 0x380, RZ, 0xc0, !PT ;  /* 0x0000038015147812 */ /* 0x000fe400078ec0ff */
[----:B------:R-:W-:Y:S01]  /*bfd0*/  LOP3.LUT R28, R29, 0x380, RZ, 0xc0, !PT ;  /* 0x000003801d1c7812 */ /* 0x000fe200078ec0ff */
[----:B------:R-:W1:Y:S01]  /*bfe0*/  SHFL.IDX PT, R47, R8, RZ, 0x1c1f ;  /* 0x001c1fff082f7589 */ /* 0x000e6200000e0000 */
[----:B------:R-:W-:-:S02]  /*bff0*/  SHF.R.U64 R20, R20, 0x3, RZ ;  /* 0x0000000314147819 */ /* 0x000fc400000012ff */
[----:B------:R-:W-:Y:S01]  /*c000*/  SHF.R.U64 R28, R28, 0x3, RZ ;  /* 0x000000031c1c7819 */ /* 0x000fe200000012ff */
[----:B------:R-:W2:Y:S01]  /*c010*/  SHFL.IDX PT, R51, R8, 0x1, 0x1c1f ;  /* 0x003c1f0008337f89 */ /* 0x000ea200000e0000 */
[----:B------:R-:W-:Y:S01]  /*c020*/  LOP3.LUT R20, R20, R21, RZ, 0x3c, !PT ;  /* 0x0000001514147212 */ /* 0x000fe200078e3cff */
[--C-:B------:R-:W-:Y:S01]  /*c030*/  IMAD.X R21, RZ, RZ, R7.reuse, P2 ;  /* 0x000000ffff157224 */ /* 0x100fe200010e0607 */
[----:B------:R-:W-:Y:S01]  /*c040*/  LOP3.LUT R28, R28, R29, RZ, 0x3c, !PT ;  /* 0x0000001d1c1c7212 */ /* 0x000fe200078e3cff */
[----:B------:R-:W-:Y:S01]  /*c050*/  IMAD.X R29, RZ, RZ, R7, P0 ;  /* 0x000000ffff1d7224 */ /* 0x000fe200000e0607 */
[C---:B------:R-:W-:Y:S02]  /*c060*/  IADD3 R61, P0, R6.reuse, 0x9000, RZ ;  /* 0x00009000063d7810 */ /* 0x040fe40007f1e0ff */
[----:B------:R-:W-:Y:S02]  /*c070*/  IADD3 R13, P5, R6, 0x1000, RZ ;  /* 0x00001000060d7810 */ /* 0x000fe40007fbe0ff */
[----:B------:R-:W-:-:S02]  /*c080*/  LOP3.LUT R60, R61, 0x380, RZ, 0xc0, !PT ;  /* 0x000003803d3c7812 */ /* 0x000fc400078ec0ff */
[----:B------:R-:W-:Y:S02]  /*c090*/  IADD3 R25, P4, R6, 0x2000, RZ ;  /* 0x0000200006197810 */ /* 0x000fe40007f9e0ff */
[----:B------:R-:W-:Y:S02]  /*c0a0*/  SHF.R.U64 R60, R60, 0x3, RZ ;  /* 0x000000033c3c7819 */ /* 0x000fe400000012ff */
[----:B------:R-:W-:Y:S01]  /*c0b0*/  LOP3.LUT R56, R56, R57, RZ, 0x3c, !PT ;  /* 0x0000003938387212 */ /* 0x000fe200078e3cff */
[--C-:B------:R-:W-:Y:S01]  /*c0c0*/  IMAD.X R57, RZ, RZ, R7.reuse, P3 ;  /* 0x000000ffff397224 */ /* 0x100fe200018e0607 */
[----:B------:R-:W-:Y:S01]  /*c0d0*/  LOP3.LUT R60, R60, R61, RZ, 0x3c, !PT ;  /* 0x0000003d3c3c7212 */ /* 0x000fe200078e3cff */
[----:B------:R-:W-:Y:S01]  /*c0e0*/  IMAD.X R61, RZ, RZ, R7, P0 ;  /* 0x000000ffff3d7224 */ /* 0x000fe200000e0607 */
[----:B------:R-:W-:Y:S02]  /*c0f0*/  LOP3.LUT P0, RZ, R234, 0x3, RZ, 0xc0, !PT ;  /* 0x00000003eaff7812 */ /* 0x000fe4000780c0ff */
[----:B------:R-:W-:-:S02]  /*c100*/  LOP3.LUT R12, R13, 0x380, RZ, 0xc0, !PT ;  /* 0x000003800d0c7812 */ /* 0x000fc400078ec0ff */
[-C--:B------:R-:W-:Y:S02]  /*c110*/  ISETP.GE.OR P2, PT, R14, R83.reuse, P0 ;  /* 0x000000530e00720c */ /* 0x080fe40000746670 */
[----:B------:R-:W-:Y:S02]  /*c120*/  ISETP.GE.OR P0, PT, R5, R83, P0 ;  /* 0x000000530500720c */ /* 0x000fe40000706670 */
[----:B------:R-:W-:Y:S02]  /*c130*/  LOP3.LUT R24, R25, 0x380, RZ, 0xc0, !PT ;  /* 0x0000038019187812 */ /* 0x000fe400078ec0ff */
[----:B------:R-:W-:Y:S02]  /*c140*/  IADD3 R45, P3, R6, 0xa000, RZ ;  /* 0x0000a000062d7810 */ /* 0x000fe40007f7e0ff */
[----:B------:R-:W-:Y:S02]  /*c150*/  SHF.R.U64 R12, R12, 0x3, RZ ;  /* 0x000000030c0c7819 */ /* 0x000fe400000012ff */
[----:B------:R-:W-:-:S02]  /*c160*/  SHF.R.U64 R24, R24, 0x3, RZ ;  /* 0x0000000318187819 */ /* 0x000fc400000012ff */
[----:B------:R-:W-:Y:S01]  /*c170*/  LOP3.LUT R44, R45, 0x380, RZ, 0xc0, !PT ;  /* 0x000003802d2c7812 */ /* 0x000fe200078ec0ff */
[----:B-1----:R-:W-:Y:S01]  /*c180*/  @!P2 ST.E desc[UR50][R46.64], R4 ;  /* 0x000000042e00a985 */ /* 0x002fe2000c101932 */
[----:B------:R-:W-:Y:S01]  /*c190*/  LOP3.LUT R12, R12, R13, RZ, 0x3c, !PT ;  /* 0x0000000d0c0c7212 */ /* 0x000fe200078e3cff */
[--C-:B------:R-:W-:Y:S01]  /*c1a0*/  IMAD.X R13, RZ, RZ, R7.reuse, P5 ;  /* 0x000000ffff0d7224 */ /* 0x100fe200028e0607 */
[----:B------:R-:W-:Y:S01]  /*c1b0*/  LOP3.LUT R24, R24, R25, RZ, 0x3c, !PT ;  /* 0x0000001918187212 */ /* 0x000fe200078e3cff */
[--C-:B------:R-:W-:Y:S01]  /*c1c0*/  IMAD.X R25, RZ, RZ, R7.reuse, P4 ;  /* 0x000000ffff197224 */ /* 0x100fe200020e0607 */
[----:B------:R-:W-:Y:S01]  /*c1d0*/  SHF.R.U64 R44, R44, 0x3, RZ ;  /* 0x000000032c2c7819 */ /* 0x000fe200000012ff */
[----:B--2---:R1:W-:Y:S01]  /*c1e0*/  @!P0 ST.E desc[UR50][R50.64], R3 ;  /* 0x0000000332008985 */ /* 0x0043e2000c101932 */
[C---:B------:R-:W-:Y:S02]  /*c1f0*/  IADD3 R37, P6, R6.reuse, 0x6000, RZ ;  /* 0x0000600006257810 */ /* 0x040fe40007fde0ff */
[C---:B------:R-:W-:Y:S01]  /*c200*/  IADD3 R41, P5, R6.reuse, 0x7000, RZ ;  /* 0x0000700006297810 */ /* 0x040fe20007fbe0ff */
[----:B------:R-:W-:Y:S01]  /*c210*/  UIMAD UR8, UR9, UR10, URZ ;  /* 0x0000000a090872a4 */ /* 0x000fe2000f8e023f */
[----:B------:R-:W-:Y:S01]  /*c220*/  IADD3 R69, P4, R6, 0x8000, RZ ;  /* 0x0000800006457810 */ /* 0x000fe20007f9e0ff */
[----:B------:R-:W-:Y:S01]  /*c230*/  UIMAD.WIDE.U32 UR6, UR4, UR10, URZ ;  /* 0x0000000a040672a5 */ /* 0x000fe2000f8e003f */
[----:B------:R-:W-:Y:S01]  /*c240*/  LOP3.LUT R44, R44, R45, RZ, 0x3c, !PT ;  /* 0x0000002d2c2c7212 */ /* 0x000fe200078e3cff */
[----:B------:R-:W-:Y:S01]  /*c250*/  IMAD.X R45, RZ, RZ, R7, P3 ;  /* 0x000000ffff2d7224 */ /* 0x000fe200018e0607 */
[----:B------:R-:W-:Y:S01]  /*c260*/  LOP3.LUT R36, R37, 0x380, RZ, 0xc0, !PT ;  /* 0x0000038025247812 */ /* 0x000fe200078ec0ff */
[----:B------:R-:W5:Y:S01]  /*c270*/  LD.E.128 R12, desc[UR50][R12.64] ;  /* 0x000000320c0c7980 */ /* 0x000f62000c101d00 */
[----:B------:R-:W-:Y:S01]  /*c280*/  LOP3.LUT R40, R41, 0x380, RZ, 0xc0, !PT ;  /* 0x0000038029287812 */ /* 0x000fe200078ec0ff */
[----:B-1----:R-:W1:Y:S01]  /*c290*/  @P1 LDC R3, c[0x0][0xbec] ;  /* 0x0002fb00ff031b82 */ /* 0x002e620000000800 */
[----:B------:R-:W-:Y:S01]  /*c2a0*/  LOP3.LUT R68, R69, 0x380, RZ, 0xc0, !PT ;  /* 0x0000038045447812 */ /* 0x000fe200078ec0ff */
[----:B------:R-:W-:Y:S01]  /*c2b0*/  UIMAD UR8, UR4, UR11, UR8 ;  /* 0x0000000b040872a4 */ /* 0x000fe2000f8e0208 */
[----:B------:R-:W-:Y:S01]  /*c2c0*/  IADD3 R9, P3, R6, 0xf000, RZ ;  /* 0x0000f00006097810 */ /* 0x000fe20007f7e0ff */
[----:B------:R-:W5:Y:S01]  /*c2d0*/  LD.E.128 R24, desc[UR50][R24.64] ;  /* 0x0000003218187980 */ /* 0x000f62000c101d00 */
[----:B------:R-:W-:Y:S01]  /*c2e0*/  SHF.R.U64 R36, R36, 0x3, RZ ;  /* 0x0000000324247819 */ /* 0x000fe200000012ff */
[----:B------:R-:W-:Y:S01]  /*c2f0*/  ULDC.64 UR10, c[0x0][0xae8] ;  /* 0x0002ba00000a7ab9 */ /* 0x000fe20000000a00 */
[----:B------:R-:W-:Y:S01]  /*c300*/  SHF.R.U64 R40, R40, 0x3, RZ ;  /* 0x0000000328287819 */ /* 0x000fe200000012ff */
[----:B------:R-:W5:Y:S01]  /*c310*/  LD.E.128 R28, desc[UR50][R28.64] ;  /* 0x000000321c1c7980 */ /* 0x000f62000c101d00 */
[----:B------:R-:W-:-:S02]  /*c320*/  SHF.R.U64 R68, R68, 0x3, RZ ;  /* 0x0000000344447819 */ /* 0x000fc400000012ff */
[----:B------:R-:W-:Y:S01]  /*c330*/  LOP3.LUT R11, R6, 0x380, RZ, 0xc0, !PT ;  /* 0x00000380060b7812 */ /* 0x000fe200078ec0ff */
[----:B------:R-:W-:Y:S01]  /*c340*/  UIADD3 UR7, UR7, UR8, URZ ;  /* 0x0000000807077290 */ /* 0x000fe2000fffe03f */
[----:B------:R-:W-:Y:S01]  /*c350*/  LOP3.LUT R2, R9, 0x380, RZ, 0xc0, !PT ;  /* 0x0000038009027812 */ /* 0x000fe200078ec0ff */
[--C-:B------:R-:W-:Y:S01]  /*c360*/  IMAD.X R49, RZ, RZ, R7.reuse, P3 ;  /* 0x000000ffff317224 */ /* 0x100fe200018e0607 */
[----:B------:R-:W-:Y:S01]  /*c370*/  LOP3.LUT R36, R36, R37, RZ, 0x3c, !PT ;  /* 0x0000002524247212 */ /* 0x000fe200078e3cff */
[--C-:B------:R-:W-:Y:S01]  /*c380*/  IMAD.X R37, RZ, RZ, R7.reuse, P6 ;  /* 0x000000ffff257224 */ /* 0x100fe200030e0607 */
[----:B------:R-:W-:Y:S01]  /*c390*/  LOP3.LUT R40, R40, R41, RZ, 0x3c, !PT ;  /* 0x0000002928287212 */ /* 0x000fe200078e3cff */
[--C-:B------:R-:W-:Y:S01]  /*c3a0*/  IMAD.X R41, RZ, RZ, R7.reuse, P5 ;  /* 0x000000ffff297224 */ /* 0x100fe200028e0607 */
[----:B------:R-:W-:Y:S01]  /*c3b0*/  LOP3.LUT R68, R68, R69, RZ, 0x3c, !PT ;  /* 0x0000004544447212 */ /* 0x000fe200078e3cff */
[----:B------:R-:W-:Y:S01]  /*c3c0*/  IMAD.X R69, RZ, RZ, R7, P4 ;  /* 0x000000ffff457224 */ /* 0x000fe200020e0607 */
[----:B------:R-:W-:Y:S01]  /*c3d0*/  SHF.R.U64 R2, R2, 0x3, RZ ;  /* 0x0000000302027819 */ /* 0x000fe200000012ff */
[----:B------:R-:W-:Y:S01]  /*c3e0*/  UIMAD UR4, UR14, UR10, URZ ;  /* 0x0000000a0e0472a4 */ /* 0x000fe2000f8e023f */
[C---:B------:R-:W-:Y:S01]  /*c3f0*/  IADD3 R77, P6, R6.reuse, 0xc000, RZ ;  /* 0x0000c000064d7810 */ /* 0x040fe20007fde0ff */
[----:B------:R-:W5:Y:S01]  /*c400*/  LD.E.128 R56, desc[UR50][R56.64] ;  /* 0x0000003238387980 */ /* 0x000f62000c101d00 */
[C---:B------:R-:W-:Y:S01]  /*c410*/  IADD3 R73, P5, R6.reuse, 0xd000, RZ ;  /* 0x0000d00006497810 */ /* 0x040fe20007fbe0ff */
[----:B------:R-:W-:Y:S01]  /*c420*/  ULDC.64 UR8, c[0x0][0xaf0] ;  /* 0x0002bc0000087ab9 */ /* 0x000fe20000000a00 */
[----:B------:R-:W-:Y:S01]  /*c430*/  IADD3 R65, P4, R6, 0xe000, RZ ;  /* 0x0000e00006417810 */ /* 0x000fe20007f9e0ff */
[----:B------:R-:W5:Y:S01]  /*c440*/  LD.E.128 R32, desc[UR50][R32.64] ;  /* 0x0000003220207980 */ /* 0x000f62000c101d00 */
[----:B------:R-:W-:Y:S01]  /*c450*/  LOP3.LUT R48, R2, R9, RZ, 0x3c, !PT ;  /* 0x0000000902307212 */ /* 0x000fe200078e3cff */
[----:B------:R-:W-:Y:S01]  /*c460*/  IMAD R2, R232, 0x20, R233 ;  /* 0x00000020e8027824 */ /* 0x000fe200078e02e9 */
[----:B------:R-:W-:Y:S01]  /*c470*/  LOP3.LUT R76, R77, 0x380, RZ, 0xc0, !PT ;  /* 0x000003804d4c7812 */ /* 0x000fe200078ec0ff */
[----:B------:R-:W5:Y:S01]  /*c480*/  LD.E.128 R60, desc[UR50][R60.64] ;  /* 0x000000323c3c7980 */ /* 0x000f62000c101d00 */
[----:B------:R-:W-:-:S02]  /*c490*/  LOP3.LUT R72, R73, 0x380, RZ, 0xc0, !PT ;  /* 0x0000038049487812 */ /* 0x000fc400078ec0ff */
[----:B------:R-:W-:Y:S01]  /*c4a0*/  LOP3.LUT R64, R65, 0x380, RZ, 0xc0, !PT ;  /* 0x0000038041407812 */ /* 0x000fe200078ec0ff */
[----:B------:R-:W5:Y:S01]  /*c4b0*/  LD.E.128 R44, desc[UR50][R44.64] ;  /* 0x000000322c2c7980 */ /* 0x000f62000c101d00 */
[----:B------:R-:W-:Y:S01]  /*c4c0*/  SHF.R.U64 R11, R11, 0x3, RZ ;  /* 0x000000030b0b7819 */ /* 0x000fe200000012ff */
[----:B------:R-:W-:Y:S01]  /*c4d0*/  VIADD R54, R2, UR37 ;  /* 0x0000002502367c36 */ /* 0x000fe20008000000 */
[----:B------:R-:W-:Y:S01]  /*c4e0*/  SHF.R.U64 R76, R76, 0x3, RZ ;  /* 0x000000034c4c7819 */ /* 0x000fe200000012ff */
[----:B------:R-:W-:Y:S01]  /*c4f0*/  UIMAD UR4, UR43, UR11, UR4 ;  /* 0x0000000b2b0472a4 */ /* 0x000fe2000f8e0204 */
[----:B------:R-:W-:Y:S01]  /*c500*/  SHF.R.U64 R72, R72, 0x3, RZ ;  /* 0x0000000348487819 */ /* 0x000fe200000012ff */
[----:B------:R-:W-:Y:S01]  /*c510*/  UIMAD.WIDE.U32 UR6, UR43, UR10, UR6 ;  /* 0x0000000a2b0672a5 */ /* 0x000fe2000f8e0006 */
[----:B------:R-:W-:Y:S01]  /*c520*/  SHF.R.U64 R64, R64, 0x3, RZ ;  /* 0x0000000340407819 */ /* 0x000fe200000012ff */
[----:B------:R-:W5:Y:S01]  /*c530*/  LD.E.128 R36, desc[UR50][R36.64] ;  /* 0x0000003224247980 */ /* 0x000f62000c101d00 */
[----:B------:R-:W-:Y:S01]  /*c540*/  LOP3.LUT R6, R11, R6, RZ, 0x3c, !PT ;  /* 0x000000060b067212 */ /* 0x000fe200078e3cff */
[----:B-1----:R-:W-:Y:S01]  /*c550*/  @P1 IMAD.HI.U32 R2, R54, R3, RZ ;  /* 0x0000000336021227 */ /* 0x002fe200078e00ff */
[----:B------:R-:W-:Y:S01]  /*c560*/  LOP3.LUT R76, R76, R77, RZ, 0x3c, !PT ;  /* 0x0000004d4c4c7212 */ /* 0x000fe200078e3cff */
[----:B------:R-:W-:Y:S01]  /*c570*/  UIADD3 UR7, UR7, UR4, URZ ;  /* 0x0000000407077290 */ /* 0x000fe2000fffe03f */
[----:B------:R-:W-:Y:S01]  /*c580*/  LOP3.LUT R72, R72, R73, RZ, 0x3c, !PT ;  /* 0x0000004948487212 */ /* 0x000fe200078e3cff */
[--C-:B------:R-:W-:Y:S01]  /*c590*/  IMAD.X R77, RZ, RZ, R7.reuse, P6 ;  /* 0x000000ffff4d7224 */ /* 0x100fe200030e0607 */
[----:B------:R-:W-:Y:S01]  /*c5a0*/  LOP3.LUT R64, R64, R65, RZ, 0x3c, !PT ;  /* 0x0000004140407212 */ /* 0x000fe200078e3cff */
[--C-:B------:R-:W-:Y:S01]  /*c5b0*/  IMAD.X R73, RZ, RZ, R7.reuse, P5 ;  /* 0x000000ffff497224 */ /* 0x100fe200028e0607 */
[----:B------:R-:W5:Y:S01]  /*c5c0*/  LD.E.128 R8, desc[UR50][R6.64] ;  /* 0x0000003206087980 */ /* 0x000f62000c101d00 */
[----:B------:R-:W-:Y:S01]  /*c5d0*/  IMAD.X R65, RZ, RZ, R7, P4 ;  /* 0x000000ffff417224 */ /* 0x000fe200020e0607 */
[----:B------:R-:W-:-:S02]  /*c5e0*/  UIMAD UR4, UR36, UR8, URZ ;  /* 0x00000008240472a4 */ /* 0x000fc4000f8e023f */
[----:B------:R-:W-:Y:S01]  /*c5f0*/  UIMAD.WIDE.U32 UR6, UR42, UR8, UR6 ;  /* 0x000000082a0672a5 */ /* 0x000fe2000f8e0006 */
[----:B------:R-:W5:Y:S01]  /*c600*/  LD.E.128 R40, desc[UR50][R40.64] ;  /* 0x0000003228287980 */ /* 0x000f62000c101d00 */
[----:B------:R-:W-:-:S03]  /*c610*/  UIMAD UR4, UR42, UR9, UR4 ;  /* 0x000000092a0472a4 */ /* 0x000fc6000f8e0204 */
[----:B------:R-:W-:Y:S01]  /*c620*/  ULDC.64 UR8, c[0x0][0xae0] ;  /* 0x0002b80000087ab9 */ /* 0x000fe20000000a00 */
[----:B------:R1:W5:Y:S01]  /*c630*/  LD.E.128 R4, desc[UR50][R20.64] ;  /* 0x0000003214047980 */ /* 0x000362000c101d00 */
[----:B------:R-:W-:-:S03]  /*c640*/  UIADD3 UR4, UR7, UR4, URZ ;  /* 0x0000000407047290 */ /* 0x000fc6000fffe03f */
[----:B------:R-:W5:Y:S04]  /*c650*/  LD.E.128 R68, desc[UR50][R68.64] ;  /* 0x0000003244447980 */ /* 0x000f68000c101d00 */
[----:B------:R-:W5:Y:S01]  /*c660*/  LD.E.128 R76, desc[UR50][R76.64] ;  /* 0x000000324c4c7980 */ /* 0x000f62000c101d00 */
[----:B-1----:R-:W-:Y:S01]  /*c670*/  IMAD.MOV.U32 R21, RZ, RZ, R54 ;  /* 0x000000ffff157224 */ /* 0x002fe200078e0036 */
[----:B0-----:R-:W-:Y:S02]  /*c680*/  @P1 SHF.R.U32.HI R21, RZ, R81, R2 ;  /* 0x00000051ff151219 */ /* 0x001fe40000011602 */
[----:B------:R-:W5:Y:S02]  /*c690*/  LD.E.128 R72, desc[UR50][R72.64] ;  /* 0x0000003248487980 */ /* 0x000f64000c101d00 */
[--C-:B------:R-:W-:Y:S01]  /*c6a0*/  SHF.R.S32.HI R20, RZ, 0x1f, R21.reuse ;  /* 0x0000001fff147819 */ /* 0x100fe20000011415 */
[----:B------:R-:W-:Y:S01]  /*c6b0*/  IMAD.MOV R52, RZ, RZ, -R21 ;  /* 0x000000ffff347224 */ /* 0x000fe200078e0a15 */
[----:B------:R-:W5:Y:S01]  /*c6c0*/  LD.E.128 R64, desc[UR50][R64.64] ;  /* 0x0000003240407980 */ /* 0x000f62000c101d00 */
[----:B------:R-:W-:-:S02]  /*c6d0*/  IMAD.U32 R3, RZ, RZ, UR7 ;  /* 0x00000007ff037e24 */ /* 0x000fc4000f8e00ff */
[----:B------:R-:W-:Y:S01]  /*c6e0*/  IMAD R20, R20, UR8, RZ ;  /* 0x0000000814147c24 */ /* 0x000fe2000f8e02ff */
[----:B------:R-:W5:Y:S01]  /*c6f0*/  LD.E.128 R48, desc[UR50][R48.64] ;  /* 0x0000003230307980 */ /* 0x000f62000c101d00 */
[----:B------:R-:W-:Y:S02]  /*c700*/  IMAD R53, R53, R52, R54 ;  /* 0x0000003435357224 */ /* 0x000fe400078e0236 */
[----:B------:R-:W-:Y:S01]  /*c710*/  IMAD.U32 R2, RZ, RZ, UR6 ;  /* 0x00000006ff027e24 */ /* 0x000fe2000f8e00ff */
[----:B------:R-:W-:Y:S01]  /*c720*/  @!PT LDS RZ, [RZ] ;  /* 0x00000000fffff984 */ /* 0x000fe20000000800 */
[----:B------:R-:W-:Y:S01]  /*c730*/  @!PT LDS RZ, [RZ] ;  /* 0x00000000fffff984 */ /* 0x000fe20000000800 */
[----:B------:R-:W-:Y:S01]  /*c740*/  @!PT LDS RZ, [RZ] ;  /* 0x00000000fffff984 */ /* 0x000fe20000000800 */
[----:B------:R-:W-:Y:S01]  /*c750*/  @!PT LDS RZ, [RZ] ;  /* 0x00000000fffff984 */ /* 0x000fe20000000800 */
[----:B------:R0:W-:Y:S06]  /*c760*/  MEMBAR.ALL.CTA ;  /* 0x0000000000007992 */ /* 0x0001ec0000008000 */
[----:B0-----:R-:W0:Y:S01]  /*c770*/  FENCE.VIEW.ASYNC.S ;  /* 0x00000000000073c6 */ /* 0x001e220000000000 */
[----:B------:R-:W-:Y:S01]  /*c780*/  IMAD.U32 R3, RZ, RZ, UR4 ;  /* 0x00000004ff037e24 */ /* 0x000fe2000f8e00ff */
[----:B------:R-:W-:Y:S01]  /*c790*/  ULDC.64 UR6, c[0x0][0xad8] ;  /* 0x0002b60000067ab9 */ /* 0x000fe20000000a00 */
[C---:B------:R-:W-:Y:S01]  /*c7a0*/  IMAD R81, R21.reuse, UR9, R20 ;  /* 0x0000000915517c24 */ /* 0x040fe2000f8e0214 */
[----:B------:R-:W-:Y:S01]  /*c7b0*/  SHF.R.S32.HI R20, RZ, 0x1f, R53 ;  /* 0x0000001fff147819 */ /* 0x000fe20000011435 */
[----:B------:R-:W-:-:S04]  /*c7c0*/  IMAD.WIDE.U32 R2, R21, UR8, R2 ;  /* 0x0000000815027c25 */ /* 0x000fc8000f8e0002 */
[----:B------:R-:W-:Y:S02]  /*c7d0*/  IMAD.IADD R3, R3, 0x1, R81 ;  /* 0x0000000103037824 */ /* 0x000fe400078e0251 */
[----:B------:R-:W-:Y:S02]  /*c7e0*/  IMAD R52, R20, UR6, RZ ;  /* 0x0000000614347c24 */ /* 0x000fe4000f8e02ff */
[----:B------:R-:W-:Y:S02]  /*c7f0*/  VIADD R84, R233, UR37 ;  /* 0x00000025e9547c36 */ /* 0x000fe40008000000 */
[C---:B------:R-:W-:Y:S02]  /*c800*/  IMAD R21, R53.reuse, UR7, R52 ;  /* 0x0000000735157c24 */ /* 0x040fe4000f8e0234 */
[----:B------:R-:W-:Y:S01]  /*c810*/  IMAD.WIDE.U32 R2, R53, UR6, R2 ;  /* 0x0000000635027c25 */ /* 0x000fe2000f8e0002 */
[----:B------:R-:W-:Y:S01]  /*c820*/  ISETP.GE.AND P2, PT, R84, R83, PT ;  /* 0x000000535400720c */ /* 0x000fe20003f46270 */
[----:B------:R-:W-:-:S02]  /*c830*/  ULDC.64 UR6, c[0x0][0xa80] ;  /* 0x0002a00000067ab9 */ /* 0x000fc40000000a00 */
[----:B------:R-:W-:Y:S01]  /*c840*/  VIADD R0, R0, 0x38820 ;  /* 0x0003882000007836 */ /* 0x000fe20000000000 */
[----:B------:R-:W-:Y:S01]  /*c850*/  LEA R54, P3, R2, UR6, 0x1 ;  /* 0x0000000602367c11 */ /* 0x000fe2000f8608ff */
[----:B------:R-:W-:Y:S02]  /*c860*/  IMAD.IADD R3, R3, 0x1, R21 ;  /* 0x0000000103037824 */ /* 0x000fe400078e0215 */
[----:B------:R-:W-:Y:S01]  /*c870*/  VIADD R20, R84, 0x20 ;  /* 0x0000002054147836 */ /* 0x000fe20000000000 */
[----:B------:R-:W-:Y:S02]  /*c880*/  PRMT R0, RZ, 0x654, R0 ;  /* 0x00000654ff007816 */ /* 0x000fe40000000000 */
[----:B------:R-:W-:Y:S02]  /*c890*/  LEA.HI.X R82, R2, UR7, R3, 0x1, P3 ;  /* 0x0000000702527c11 */ /* 0x000fe400098f0c03 */
[----:B------:R-:W-:Y:S01]  /*c8a0*/  ISETP.GE.AND P1, PT, R20, R83, PT ;  /* 0x000000531400720c */ /* 0x000fe20003f26270 */
[----:B------:R-:W-:Y:S01]  /*c8b0*/  VIADD R20, R84, 0x40 ;  /* 0x0000004054147836 */ /* 0x000fe20000000000 */
[----:B0-----:R0:W-:Y:S01]  /*c8c0*/  SYNCS.ARRIVE.TRANS64.RED.A1T0 RZ, [R0+URZ], RZ ;  /* 0x000000ff00ff79a7 */ /* 0x0011e2000810043f */
[----:B------:R1:W2:Y:S01]  /*c8d0*/  SHFL.IDX PT, R80, R54, RZ, 0x181f ;  /* 0x00181fff36507589 */ /* 0x0002a200000e0000 */
[----:B------:R-:W-:Y:S01]  /*c8e0*/  BSSY B1, `(.L_x_2176) ;  /* 0x0000019000017945 */ /* 0x000fe20003800000 */
[----:B------:R-:W-:-:S02]  /*c8f0*/  SHF.R.S32.HI R85, RZ, 0x1f, R23 ;  /* 0x0000001fff557819 */ /* 0x000fc40000011417 */
[----:B------:R-:W-:Y:S01]  /*c900*/  ISETP.GE.AND P0, PT, R20, R83, PT ;  /* 0x000000531400720c */ /* 0x000fe20003f06270 */
[----:B0-----:R1:W0:Y:S01]  /*c910*/  SHFL.IDX PT, R0, R82, RZ, 0x181f ;  /* 0x00181fff52007589 */ /* 0x00122200000e0000 */
[----:B------:R-:W-:Y:S02]  /*c920*/  SHF.R.S32.HI R86, RZ, 0x1f, R19 ;  /* 0x0000001fff567819 */ /* 0x000fe40000011413 */
[----:B------:R-:W-:Y:S02]  /*c930*/  SHF.R.S32.HI R87, RZ, 0x1f, R22 ;  /* 0x0000001fff577819 */ /* 0x000fe40000011416 */
[----:B------:R-:W-:Y:S01]  /*c940*/  SHF.R.S32.HI R88, RZ, 0x1f, R16 ;  /* 0x0000001fff587819 */ /* 0x000fe20000011410 */
[----:B------:R-:W-:Y:S06]  /*c950*/  @P2 BRA `(.L_x_2177) ;  /* 0x0000000000442947 */ /* 0x000fec0003800000 */
[----:B------:R-:W-:Y:S02]  /*c960*/  ULDC UR4, c[0x0][0xac8] ;  /* 0x0002b20000047ab9 */ /* 0x000fe40000000800 */
[----:B------:R-:W-:Y:S02]  /*c970*/  ISETP.GE.AND P5, PT, R16, UR4, PT ;  /* 0x0000000410007c0c */ /* 0x000fe4000bfa6270 */
[----:B------:R-:W-:Y:S02]  /*c980*/  ISETP.GE.AND P4, PT, R22, UR4, PT ;  /* 0x0000000416007c0c */ /* 0x000fe4000bf86270 */
[----:B------:R-:W-:Y:S02]  /*c990*/  ISETP.GE.AND P3, PT, R19, UR4, PT ;  /* 0x0000000413007c0c */ /* 0x000fe4000bf66270 */
[----:B------:R-:W-:-:S07]  /*c9a0*/  ISETP.GE.AND P2, PT, R23, UR4, PT ;  /* 0x0000000417007c0c */ /* 0x000fce000bf46270 */
[----:B--2---:R-:W-:-:S04]  /*c9b0*/  @!P5 LEA R2, P6, R16, R80, 0x1 ;  /* 0x000000501002d211 */ /* 0x004fc800078c08ff */
[----:B0-----:R-:W-:Y:S02]  /*c9c0*/  @!P5 LEA.HI.X R3, R16, R0, R88, 0x1, P6 ;  /* 0x000000001003d211 */ /* 0x001fe400030f0c58 */
        /* <DEDUP_REMOVED lines=10> */
.L_x_2177:
[----:B------:R-:W-:Y:S05]  /*ca70*/  BSYNC B1 ;  /* 0x0000000000017941 */ /* 0x000fea0003800000 */
.L_x_2176:
[----:B0-----:R0:W4:Y:S01]  /*ca80*/  SHFL.IDX PT, R0, R82, 0x1, 0x181f ;  /* 0x00381f0052007f89 */ /* 0x00112200000e0000 */
        /* <DEDUP_REMOVED lines=8> */
[-C--:B---3--:R-:W-:Y:S02]  /*cb10*/  @!P4 LEA R2, P6, R16, R20.reuse, 0x1 ;  /* 0x000000141002c211 */ /* 0x088fe400078c08ff */
[----:B-----5:R-:W-:Y:S02]  /*cb20*/  @!P3 LEA R8, P5, R22, R20, 0x1 ;  /* 0x000000141608b211 */ /* 0x020fe400078a08ff */
        /* <DEDUP_REMOVED lines=10> */
.L_x_2179:
[----:B------:R-:W-:Y:S05]  /*cbd0*/  BSYNC B1 ;  /* 0x0000000000017941 */ /* 0x000fea0003800000 */
.L_x_2178:
[----:B----4-:R4:W0:Y:S01]  /*cbe0*/  SHFL.IDX PT, R0, R82, 0x2, 0x181f ;  /* 0x00581f0052007f89 */ /* 0x01082200000e0000 */
[----:B------:R-:W-:Y:S03]  /*cbf0*/  BSSY B1, `(.L_x_2180) ;  /* 0x0000014000017945 */ /* 0x000fe60003800000 */
[----:B---3-5:R4:W3:Y:S01]  /*cc00*/  SHFL.IDX PT, R12, R54, 0x2, 0x181f ;  /* 0x00581f00360c7f89 */ /* 0x0288e200000e0000 */
        /* <DEDUP_REMOVED lines=18> */
.L_x_2181:
[----:B------:R-:W-:Y:S05]  /*cd30*/  BSYNC B1 ;  /* 0x0000000000017941 */ /* 0x000fea0003800000 */
.L_x_2180:
[----:B0-----:R-:W-:Y:S01]  /*cd40*/  VIADD R0, R84, 0x60 ;  /* 0x0000006054007836 */ /* 0x001fe20000000000 */
[----:B-1--4-:R-:W4:Y:S04]  /*cd50*/  SHFL.IDX PT, R82, R82, 0x3, 0x181f ;  /* 0x00781f0052527f89 */ /* 0x012f2800000e0000 */
        /* <DEDUP_REMOVED lines=10> */
[-C--:B----4-:R-:W-:Y:S02]  /*ce00*/  @!P3 LEA.HI.X R3, R16, R82.reuse, R88, 0x1, P0 ;  /* 0x000000521003b211 */ /* 0x090fe400000f0c58 */
        /* <DEDUP_REMOVED lines=11> */
.L_x_2174:
        /* <DEDUP_REMOVED lines=35> */
.L_x_2183:
[----:B------:R-:W-:Y:S01]  /*d0f0*/  USEL UR42, UR42, URZ, !UP0 ;  /* 0x0000003f2a2a7287 */ /* 0x000fe2000c000000 */
[----:B------:R-:W-:Y:S01]  /*d100*/  BSSY B1, `(.L_x_2184) ;  /* 0x000002c000017945 */ /* 0x000fe20003800000 */
[----:B------:R-:W-:-:S03]  /*d110*/  USEL UR36, UR36, URZ, !UP0 ;  /* 0x0000003f24247287 */ /* 0x000fc6000c000000 */
[----:B------:R-:W-:Y:S09]  /*d120*/  @P1 BRA `(.L_x_2185) ;  /* 0x0000000000a41947 */ /* 0x000ff20003800000 */
        /* <DEDUP_REMOVED lines=41> */
.L_x_2185:
[----:B------:R-:W-:Y:S05]  /*d3c0*/  BSYNC B1 ;  /* 0x0000000000017941 */ /* 0x000fea0003800000 */
.L_x_2184:
[----:B0-----:R-:W0:Y:S01]  /*d3d0*/  @P0 LDC R3, c[0x0][0xbf0] ;  /* 0x0002fc00ff030b82 */ /* 0x001e220000000800 */
[----:B------:R-:W-:Y:S01]  /*d3e0*/  ULDC.64 UR12, c[0x0][0xaa0] ;  /* 0x0002a800000c7ab9 */ /* 0x000fe20000000a00 */
[----:B------:R-:W-:Y:S01]  /*d3f0*/  IMAD R2, R232, 0x20, R233 ;  /* 0x00000020e8027824 */ /* 0x000fe200078e02e9 */
[----:B------:R-:W-:Y:S01]  /*d400*/  UIMAD UR8, UR9, UR12, URZ ;  /* 0x0000000c090872a4 */ /* 0x000fe2000f8e023f */
[----:B------:R-:W-:Y:S01]  /*d410*/  BSSY B1, `(.L_x_2186) ;  /* 0x0000045000017945 */ /* 0x000fe20003800000 */
[----:B------:R-:W-:Y:S01]  /*d420*/  UIMAD.WIDE.U32 UR6, UR4, UR12, URZ ;  /* 0x0000000c040672a5 */ /* 0x000fe2000f8e003f */
[----:B------:R-:W-:Y:S01]  /*d430*/  VIADD R6, R2, UR37 ;  /* 0x0000002502067c36 */ /* 0x000fe20008000000 */
[----:B------:R-:W-:Y:S01]  /*d440*/  UIMAD UR8, UR4, UR13, UR8 ;  /* 0x0000000d040872a4 */ /* 0x000fe2000f8e0208 */
[----:B------:R-:W-:Y:S02]  /*d450*/  SHF.R.S32.HI R20, RZ, 0x1f, R23 ;  /* 0x0000001fff147819 */ /* 0x000fe40000011417 */
        /* <DEDUP_REMOVED lines=64> */
.L_x_2187:
[----:B------:R-:W-:Y:S05]  /*d860*/  BSYNC B1 ;  /* 0x0000000000017941 */ /* 0x000fea0003800000 */
.L_x_2186:
        /* <DEDUP_REMOVED lines=21> */
.L_x_2189:
[----:B------:R-:W-:Y:S05]  /*d9c0*/  BSYNC B1 ;  /* 0x0000000000017941 */ /* 0x000fea0003800000 */
.L_x_2188:
        /* <DEDUP_REMOVED lines=21> */
.L_x_2191:
[----:B------:R-:W-:Y:S05]  /*db20*/  BSYNC B1 ;  /* 0x0000000000017941 */ /* 0x000fea0003800000 */
.L_x_2190:
        /* <DEDUP_REMOVED lines=22> */
.L_x_2182:
[----:B------:R-:W-:Y:S05]  /*dc90*/  BSYNC B0 ;  /* 0x0000000000007941 */ /* 0x000fea0003800000 */
.L_x_2173:
[----:B------:R-:W-:Y:S02]  /*dca0*/  ULDC UR4, c[0x0][0xc3c] ;  /* 0x00030f0000047ab9 */ /* 0x000fe40000000800 */
[----:B------:R-:W-:-:S13]  /*dcb0*/  ISETP.GE.AND P0, PT, R55, UR4, PT ;  /* 0x0000000437007c0c */ /* 0x000fda000bf06270 */
[----:B------:R-:W-:Y:S05]  /*dcc0*/  @!P0 BRA `(.L_x_2192) ;  /* 0xffffff30005c8947 */ /* 0x000fea000383ffff */
[----:B------:R-:W-:Y:S05]  /*dcd0*/  EXIT ;  /* 0x000000000000794d */ /* 0x000fea0003800000 */
.L_x_2134:
[----:B------:R-:W-:-:S08]  /*dce0*/  NOP ;  /* 0x0000000000007918 */ /* 0x000fd00000000000 */
[----:B------:R-:W0:-:S00]  /*dcf0*/  USETMAXREG.DEALLOC.CTAPOOL 0x18 ;  /* 0x00000018000079c8 */ /* 0x000e0000080e0500 */
[----:B0-----:R-:W-:Y:S01]  /*dd00*/  LOP3.LUT R0, R0, 0x3, RZ, 0xc0, !PT ;  /* 0x0000000300007812 */ /* 0x001fe200078ec0ff */
[----:B------:R-:W-:-:S05]  /*dd10*/  IMAD.MOV.U32 R6, RZ, RZ, RZ ;  /* 0x000000ffff067224 */ /* 0x000fca00078e00ff */
[----:B------:R-:W0:Y:S02]  /*dd20*/  SHFL.IDX PT, R0, R0, RZ, 0x1f ;  /* 0x00001fff00007589 */ /* 0x000e2400000e0000 */
[----:B0-----:R-:W-:-:S04]  /*dd30*/  ISETP.NE.AND P0, PT, R0, RZ, PT ;  /* 0x000000ff0000720c */ /* 0x001fc80003f05270 */
[----:B------:R-:W-:-:S05]  /*dd40*/  P2R R0, PR, RZ, 0x1 ;  /* 0x00000001ff007803 */ /* 0x000fca0000000000 */
[----:B------:R0:W-:Y:S04]  /*dd50*/  STL [R1+0x38], R0 ;  /* 0x0000380001007387 */ /* 0x0001e80000100800 */
        /* <DEDUP_REMOVED lines=12> */
.L_x_2193:
[----:B0-----:R-:W0:Y:S01]  /*de20*/  S2R R0, SR_TID.X ;  /* 0x0000000000007919 */ /* 0x001e220000002100 */
        /* <DEDUP_REMOVED lines=40> */
.L_x_2199:
        /* <DEDUP_REMOVED lines=14> */
.L_x_2198:
[----:B------:R-:W-:Y:S05]  /*e190*/  BSYNC B0 ;  /* 0x0000000000007941 */ /* 0x000fea0003800000 */
.L_x_2197:
        /* <DEDUP_REMOVED lines=22> */
.L_x_2195:
        /* <DEDUP_REMOVED lines=25> */
.L_x_2200:
        /* <DEDUP_REMOVED lines=58> */
.L_x_2196:
[----:B------:R0:W-:Y:S01]  /*e830*/  STL [R1+0x10], R0 ;  /* 0x0000100001007387 */ /* 0x0001e20000100800 */
[----:B------:R-:W-:-:S03]  /*e840*/  UMOV UR36, URZ ;  /* 0x0000003f00247c82 */ /* 0x000fc60008000000 */
[----:B------:R0:W-:Y:S02]  /*e850*/  STL [R1+0x14], RZ ;  /* 0x000014ff01007387 */ /* 0x0001e40000100800 */
.L_x_2201:
        /* <DEDUP_REMOVED lines=11> */
.L_x_2194:
[----:B0-----:R-:W-:Y:S01]  /*e910*/  IMAD.MOV.U32 R0, RZ, RZ, 0x1 ;  /* 0x00000001ff007424 */ /* 0x001fe200078e00ff */
[----:B------:R-:W-:Y:S01]  /*e920*/  ULDC UR4, c[0x0][0xc3c] ;  /* 0x00030f0000047ab9 */ /* 0x000fe20000000800 */
[----:B------:R0:W-:Y:S01]  /*e930*/  STL [R1+0x34], RZ ;  /* 0x000034ff01007387 */ /* 0x0001e20000100800 */
[----:B------:R-:W-:-:S03]  /*e940*/  UISETP.GE.AND UP0, UPT, UR42, UR4, UPT ;  /* 0x000000042a00728c */ /* 0x000fc6000bf06270 */
[----:B------:R0:W-:Y:S03]  /*e950*/  STL [R1+0x4], R0 ;  /* 0x0000040001007387 */ /* 0x0001e60000100800 */
[----:B------:R-:W-:Y:S01]  /*e960*/  PLOP3.LUT P0, PT, PT, PT, UP0, 0x80, 0x0 ;  /* 0x000000000000781c */ /* 0x000fe20003f0f008 */
[----:B------:R0:W-:-:S12]  /*e970*/  STL [R1], RZ ;  /* 0x000000ff01007387 */ /* 0x0001d80000100800 */
[----:B0-----:R-:W-:Y:S05]  /*e980*/  @P0 BRA `(.L_x_2202) ;  /* 0x0000004c00bc0947 */ /* 0x001fea0003800000 */
[----:B------:R-:W0:Y:S01]  /*e990*/  S2R R7, SR_TID.X ;  /* 0x0000000000077919 */ /* 0x000e220000002100 */
        /* <DEDUP_REMOVED lines=8> */
[C---:B0-----:R-:W-:Y:S01]  /*ea20*/  LOP3.LUT R6, R7.reuse, 0x7f, RZ, 0xc0, !PT ;  /* 0x0000007f07067812 */ /* 0x041fe200078ec0ff */
[C---:B------:R-:W-:Y:S01]  /*ea30*/  IMAD.SHL.U32 R2, R7.reuse, 0x80, RZ ;  /* 0x0000008007027824 */ /* 0x040fe200078e00ff */
        /* <DEDUP_REMOVED lines=35> */
.L_x_2273:
[----:B------:R-:W-:Y:S01]  /*ec70*/  ULDC.64 UR4, c[0x0][0xc88] ;  /* 0x0003220000047ab9 */ /* 0x000fe20000000a00 */
[----:B------:R-:W-:Y:S01]  /*ec80*/  IMAD.MOV.U32 R0, RZ, RZ, RZ ;  /* 0x000000ffff007224 */ /* 0x000fe200078e00ff */
[----:B------:R-:W-:Y:S01]  /*ec90*/  UIMAD.WIDE UR4, UR42, 0x4, UR4 ;  /* 0x000000042a0478a5 */ /* 0x000fe2000f8e0204 */
[----:B------:R-:W-:Y:S01]  /*eca0*/  ULDC.64 UR8, c[0x0][0xa18] ;  /* 0x0002860000087ab9 */ /* 0x000fe20000000a00 */
[----:B------:R-:W-:-:S04]  /*ecb0*/  ULDC.64 UR6, c[0x0][0xa08] ;  /* 0x0002820000067ab9 */ /* 0x000fc80000000a00 */
[----:B------:R-:W-:Y:S02]  /*ecc0*/  IMAD.U32 R2, RZ, RZ, UR4 ;  /* 0x00000004ff027e24 */ /* 0x000fe4000f8e00ff */
[----:B------:R-:W-:Y:S01]  /*ecd0*/  IMAD.U32 R3, RZ, RZ, UR5 ;  /* 0x00000005ff037e24 */ /* 0x000fe2000f8e00ff */
[----:B------:R-:W-:-:S04]  /*ece0*/  ULDC.64 UR4, c[0x0][0xa28] ;  /* 0x00028a0000047ab9 */ /* 0x000fc80000000a00 */
[----:B--2---:R-:W2:Y:S01]  /*ecf0*/  LDG.E R2, desc[UR50][R2.64] ;  /* 0x0000003202027981 */ /* 0x004ea2000c1e1900 */
[----:B------:R-:W-:-:S04]  /*ed00*/  UISETP.NE.U32.AND UP0, UPT, UR4, URZ, UPT ;  /* 0x0000003f0400728c */ /* 0x000fc8000bf05070 */
[----:B------:R-:W-:-:S06]  /*ed10*/  UISETP.NE.AND.EX UP0, UPT, UR5, URZ, UPT, UP0 ;  /* 0x0000003f0500728c */ /* 0x000fcc000bf05300 */
[----:B------:R-:W-:Y:S02]  /*ed20*/  PLOP3.LUT P0, PT, PT, PT, UP0, 0x80, 0x0 ;  /* 0x000000000000781c */ /* 0x000fe40003f0f008 */
[----:B------:R-:W-:-:S04]  /*ed30*/  ISETP.NE.U32.AND P1, PT, RZ, UR6, PT ;  /* 0x00000006ff007c0c */ /* 0x000fc8000bf25070 */
[----:B------:R-:W-:Y:S01]  /*ed40*/  ISETP.NE.AND.EX P1, PT, RZ, UR7, PT, P1 ;  /* 0x00000007ff007c0c */ /* 0x000fe2000bf25310 */
[----:B------:R-:W-:Y:S01]  /*ed50*/  IMAD.MOV.U32 R8, RZ, RZ, RZ ;  /* 0x000000ffff087224 */ /* 0x000fe200078e00ff */
[----:B--2---:R-:W-:-:S13]  /*ed60*/  R2UR UR43, R2 ;  /* 0x00000000022b72ca */ /* 0x004fda00000e0000 */
[----:B------:R-:W-:Y:S02]  /*ed70*/  USHF.R.S32.HI UR46, URZ, 0x1f, UR43 ;  /* 0x0000001f3f2e7899 */ /* 0x000fe4000801142b */
[----:B------:R-:W-:-:S04]  /*ed80*/  @UP0 ULEA UR4, UP1, UR43, UR4, 0x2 ;  /* 0x000000042b040291 */ /* 0x000fc8000f82103f */
[----:B------:R-:W-:Y:S02]  /*ed90*/  @UP0 ULEA.HI.X UR5, UR43, UR5, UR46, 0x2, UP1 ;  /* 0x000000052b050291 */ /* 0x000fe400088f142e */
[----:B------:R-:W-:Y:S01]  /*eda0*/  IMAD.U32 R2, RZ, RZ, UR4 ;  /* 0x00000004ff027e24 */ /* 0x000fe2000f8e00ff */
[----:B------:R-:W-:-:S03]  /*edb0*/  USHF.L.U32 UR44, UR43, 0x2, URZ ;  /* 0x000000022b2c7899 */ /* 0x000fc6000800063f */
[----:B------:R-:W-:Y:S01]  /*edc0*/  IMAD.U32 R3, RZ, RZ, UR5 ;  /* 0x00000005ff037e24 */ /* 0x000fe2000f8e00ff */
[----:B------:R-:W-:Y:S01]  /*edd0*/  ULDC.64 UR4, c[0x0][0xa00] ;  /* 0x0002800000047ab9 */ /* 0x000fe20000000a00 */
[----:B------:R-:W-:-:S03]  /*ede0*/  USHF.L.U64.HI UR45, UR43, 0x2, UR46 ;  /* 0x000000022b2d7899 */ /* 0x000fc6000801022e */
[----:B0-----:R0:W5:Y:S01]  /*edf0*/  @P0 LDG.E R0, desc[UR50][R2.64] ;  /* 0x0000003202000981 */ /* 0x001162000c1e1900 */
[----:B------:R-:W-:Y:S01]  /*ee00*/  ISETP.NE.U32.AND P0, PT, RZ, UR4, PT ;  /* 0x00000004ff007c0c */ /* 0x000fe2000bf05070 */
[----:B------:R-:W-:Y:S02]  /*ee10*/  UIADD3 UR4, UP0, UR44, UR4, URZ ;  /* 0x000000042c047290 */ /* 0x000fe4000ff1e03f */
[----:B------:R-:W-:Y:S01]  /*ee20*/  UIADD3 UR6, UP1, UR44, UR6, URZ ;  /* 0x000000062c067290 */ /* 0x000fe2000ff3e03f */
[----:B------:R-:W-:Y:S01]  /*ee30*/  ISETP.NE.AND.EX P0, PT, RZ, UR5, PT, P0 ;  /* 0x00000005ff007c0c */ /* 0x000fe2000bf05300 */
[----:B------:R-:W-:Y:S02]  /*ee40*/  UIADD3.X UR5, UR45, UR5, URZ, UP0, !UPT ;  /* 0x000000052d057290 */ /* 0x000fe400087fe43f */
[----:B------:R-:W-:Y:S02]  /*ee50*/  UISETP.NE.U32.AND UP0, UPT, UR8, URZ, UPT ;  /* 0x0000003f0800728c */ /* 0x000fe4000bf05070 */
[----:B------:R-:W-:Y:S01]  /*ee60*/  UIADD3.X UR7, UR45, UR7, URZ, UP1, !UPT ;  /* 0x000000072d077290 */ /* 0x000fe20008ffe43f */
[----:B0-----:R-:W-:Y:S01]  /*ee70*/  IMAD.U32 R2, RZ, RZ, UR4 ;  /* 0x00000004ff027e24 */ /* 0x001fe2000f8e00ff */
[----:B------:R-:W-:Y:S01]  /*ee80*/  UISETP.NE.AND.EX UP0, UPT, UR9, URZ, UPT, UP0 ;  /* 0x0000003f0900728c */ /* 0x000fe2000bf05300 */
[----:B------:R-:W-:-:S02]  /*ee90*/  IMAD.U32 R3, RZ, RZ, UR5 ;  /* 0x00000005ff037e24 */ /* 0x000fc4000f8e00ff */
[----:B------:R-:W-:Y:S02]  /*eea0*/  IMAD.U32 R4, RZ, RZ, UR6 ;  /* 0x00000006ff047e24 */ /* 0x000fe4000f8e00ff */
[----:B------:R-:W-:Y:S01]  /*eeb0*/  IMAD.U32 R5, RZ, RZ, UR7 ;  /* 0x00000007ff057e24 */ /* 0x000fe2000f8e00ff */
[----:B------:R-:W-:-:S05]  /*eec0*/  PLOP3.LUT P2, PT, PT, PT, UP0, 0x80, 0x0 ;  /* 0x000000000000781c */ /* 0x000fca0003f4f008 */
[----:B------:R-:W-:Y:S01]  /*eed0*/  @UP0 UIADD3 UR4, UP1, UR44, UR8, URZ ;  /* 0x000000082c040290 */ /* 0x000fe2000ff3e03f */
[----:B------:R0:W5:Y:S03]  /*eee0*/  @P1 LDG.E R8, desc[UR50][R4.64] ;  /* 0x0000003204081981 */ /* 0x000166000c1e1900 */
[----:B------:R-:W-:Y:S01]  /*eef0*/  @UP0 UIADD3.X UR5, UR45, UR9, URZ, UP1, !UPT ;  /* 0x000000092d050290 */ /* 0x000fe20008ffe43f */
[----:B------:R0:W5:Y:S01]  /*ef00*/  @P0 LDG.E R9, desc[UR50][R2.64] ;  /* 0x0000003202090981 */ /* 0x000162000c1e1900 */
[----:B------:R-:W-:Y:S01]  /*ef10*/  ULDC UR6, c[0x0][0x288] ;  /* 0x0000a20000067ab9 */ /* 0x000fe20000000800 */
[----:B------:R-:W-:Y:S02]  /*ef20*/  IMAD.U32 R6, RZ, RZ, UR4 ;  /* 0x00000004ff067e24 */ /* 0x000fe4000f8e00ff */
[----:B------:R-:W-:Y:S02]  /*ef30*/  IMAD.U32 R18, RZ, RZ, UR6 ;  /* 0x00000006ff127e24 */ /* 0x000fe4000f8e00ff */
[----:B------:R-:W-:-:S05]  /*ef40*/  IMAD.U32 R7, RZ, RZ, UR5 ;  /* 0x00000005ff077e24 */ /* 0x000fca000f8e00ff */
[----:B------:R0:W5:Y:S01]  /*ef50*/  @P2 LDG.E R18, desc[UR50][R6.64] ;  /* 0x0000003206122981 */ /* 0x000162000c1e1900 */
[----:B------:R-:W-:Y:S05]  /*ef60*/  @P2 BRA `(.L_x_2203) ;  /* 0x0000000000102947 */ /* 0x000fea0003800000 */
[----:B------:R-:W-:Y:S05]  /*ef70*/  @!P0 BRA `(.L_x_2203) ;  /* 0x00000000000c8947 */ /* 0x000fea0003800000 */
[----:B-----5:R-:W2:Y:S04]  /*ef80*/  LDG.E R18, desc[UR50][R2.64] ;  /* 0x0000003202127981 */ /* 0x020ea8000c1e1900 */
[----:B0-----:R-:W2:Y:S02]  /*ef90*/  LDG.E R2, desc[UR50][R2.64+0x4] ;  /* 0x0000043202027981 */ /* 0x001ea4000c1e1900 */
[----:B--2---:R-:W-:-:S07]  /*efa0*/  IMAD.IADD R18, R2, 0x1, -R18 ;  /* 0x0000000102127824 */ /* 0x004fce00078e0a12 */
.L_x_2203:
[----:B0----5:R-:W-:Y:S01]  /*efb0*/  IMAD.IADD R6, R8, 0x1, R0 ;  /* 0x0000000108067824 */ /* 0x021fe200078e0200 */
[----:B------:R-:W-:Y:S01]  /*efc0*/  ULDC.64 UR4, c[0x0][0x418] ;  /* 0x0001060000047ab9 */ /* 0x000fe20000000a00 */
[----:B------:R-:W-:Y:S01]  /*efd0*/  IMAD.U32 R3, RZ, RZ, UR43 ;  /* 0x0000002bff037e24 */ /* 0x000fe2000f8e00ff */
[----:B------:R-:W-:Y:S01]  /*efe0*/  UISETP.NE.U32.AND UP0, UPT, UR4, URZ, UPT ;  /* 0x0000003f0400728c */ /* 0x000fe2000bf05070 */
[----:B------:R-:W-:Y:S01]  /*eff0*/  UMOV UR47, URZ ;  /* 0x0000003f002f7c82 */ /* 0x000fe20008000000 */
[----:B------:R-:W-:Y:S01]  /*f000*/  ULDC.64 UR6, c[0x0][0xa20] ;  /* 0x0002880000067ab9 */ /* 0x000fe20000000a00 */
[----:B------:R0:W-:Y:S01]  /*f010*/  STL [R1+0x24], R6 ;  /* 0x0000240601007387 */ /* 0x0001e20000100800 */
[----:B------:R-:W-:Y:S01]  /*f020*/  @P0 R2UR UR47, R9 ;  /* 0x00000000092f02ca */ /* 0x000fe200000e0000 */
[----:B------:R-:W-:Y:S01]  /*f030*/  UISETP.NE.AND.EX UP0, UPT, UR5, URZ, UPT, UP0 ;  /* 0x0000003f0500728c */ /* 0x000fe2000bf05300 */
[----:B------:R-:W-:Y:S01]  /*f040*/  ISETP.NE.U32.AND P0, PT, RZ, UR6, PT ;  /* 0x00000006ff007c0c */ /* 0x000fe2000bf05070 */
[----:B------:R0:W-:Y:S01]  /*f050*/  STL [R1+0x8], R3 ;  /* 0x0000080301007387 */ /* 0x0001e20000100800 */
[----:B------:R-:W-:Y:S01]  /*f060*/  ULDC UR4, c[0x0][0x424] ;  /* 0x0001090000047ab9 */ /* 0x000fe20000000800 */
[----:B------:R-:W-:Y:S01]  /*f070*/  ULDC UR5, c[0x0][0x2f0] ;  /* 0x0000bc0000057ab9 */ /* 0x000fe20000000800 */
[----:B------:R-:W-:Y:S01]  /*f080*/  ISETP.NE.AND.EX P0, PT, RZ, UR7, PT, P0 ;  /* 0x00000007ff007c0c */ /* 0x000fe2000bf05300 */
[----:B------:R-:W-:-:S04]  /*f090*/  USEL UR4, UR4, 0x1, UP0 ;  /* 0x0000000104047887 */ /* 0x000fc80008000000 */
[----:B------:R-:W-:-:S06]  /*f0a0*/  UIMAD UR4, UR4, UR5, URZ ;  /* 0x00000005040472a4 */ /* 0x000fcc000f8e023f */
[----:B------:R-:W-:Y:S02]  /*f0b0*/  IMAD.U32 R2, RZ, RZ, UR4 ;  /* 0x00000004ff027e24 */ /* 0x000fe4000f8e00ff */
[----:B0-----:R-:W-:Y:S05]  /*f0c0*/  @!P0 BRA `(.L_x_2204) ;  /* 0x0000000000188947 */ /* 0x001fea0003800000 */
[----:B------:R-:W-:-:S04]  /*f0d0*/  UIADD3 UR4, UP0, UR44, UR6, URZ ;  /* 0x000000062c047290 */ /* 0x000fc8000ff1e03f */
[----:B------:R-:W-:Y:S02]  /*f0e0*/  UIADD3.X UR5, UR45, UR7, URZ, UP0, !UPT ;  /* 0x000000072d057290 */ /* 0x000fe400087fe43f */
[----:B------:R-:W-:-:S04]  /*f0f0*/  IMAD.U32 R2, RZ, RZ, UR4 ;  /* 0x00000004ff027e24 */ /* 0x000fc8000f8e00ff */
[----:B------:R-:W-:-:S05]  /*f100*/  IMAD.U32 R3, RZ, RZ, UR5 ;  /* 0x00000005ff037e24 */ /* 0x000fca000f8e00ff */
[----:B------:R0:W5:Y:S01]  /*f110*/  LDG.E R2, desc[UR50][R2.64] ;  /* 0x0000003202027981 */ /* 0x000162000c1e1900 */
[----:B------:R-:W-:Y:S05]  /*f120*/  BRA `(.L_x_2205) ;  /* 0x0000000000107947 */ /* 0x000fea0003800000 */
.L_x_2204:
[----:B------:R-:W-:Y:S05]  /*f130*/  @!P1 BRA `(.L_x_2205) ;  /* 0x00000000000c9947 */ /* 0x000fea0003800000 */
[----:B------:R-:W2:Y:S04]  /*f140*/  LDG.E R2, desc[UR50][R4.64] ;  /* 0x0000003204027981 */ /* 0x000ea8000c1e1900 */
[----:B------:R-:W2:Y:S02]  /*f150*/  LDG.E R4, desc[UR50][R4.64+0x4] ;  /* 0x0000043204047981 */ /* 0x000ea4000c1e1900 */
[----:B--2---:R-:W-:-:S07]  /*f160*/  IMAD.IADD R2, R4, 0x1, -R2 ;  /* 0x0000000104027824 */ /* 0x004fce00078e0a02 */
.L_x_2205:
[----:B0-----:R-:W2:Y:S01]  /*f170*/  LDL R3, [R1+0x14] ;  /* 0x0000140001037983 */ /* 0x001ea20000100800 */
[----:B-----5:R-:W-:Y:S01]  /*f180*/  IMAD.IADD R2, R2, 0x1, -R0 ;  /* 0x0000000102027824 */ /* 0x020fe200078e0a00 */
[----:B------:R-:W-:Y:S01]  /*f190*/  BSSY B7, `(.L_x_2206) ;  /* 0x00003a6000077945 */ /* 0x000fe20003800000 */
[----:B------:R-:W0:Y:S02]  /*f1a0*/  LDC R0, c[0x0][0x448] ;  /* 0x00011200ff007b82 */ /* 0x000e240000000800 */
[----:B0-----:R-:W-:-:S13]  /*f1b0*/  ISETP.NE.AND P0, PT, R0, 0x1, PT ;  /* 0x000000010000780c */ /* 0x001fda0003f05270 */
[----:B------:R-:W0:Y:S08]  /*f1c0*/  @P0 LDC R4, c[0x0][0x44c] ;  /* 0x00011300ff040b82 */ /* 0x000e300000000800 */
[----:B------:R-:W3:Y:S01]  /*f1d0*/  @P0 LDC R0, c[0x0][0x450] ;  /* 0x00011400ff000b82 */ /* 0x000ee20000000800 */
[----:B--2---:R-:W-:-:S04]  /*f1e0*/  IMAD.SHL.U32 R3, R3, 0x80, RZ ;  /* 0x0000008003037824 */ /* 0x004fc800078e00ff */
[----:B------:R-:W-:-:S04]  /*f1f0*/  VIADD R3, R3, 0x7f ;  /* 0x0000007f03037836 */ /* 0x000fc80000000000 */
[----:B0-----:R-:W-:-:S05]  /*f200*/  @P0 IMAD.HI.U32 R4, R3, R4, RZ ;  /* 0x0000000403040227 */ /* 0x001fca00078e00ff */
[----:B---3--:R-:W-:Y:S02]  /*f210*/  @P0 SHF.R.U32.HI R3, RZ, R0, R4 ;  /* 0x00000000ff030219 */ /* 0x008fe40000011604 */
[C---:B------:R-:W-:Y:S01]  /*f220*/  IADD3 R0, R2.reuse, 0x80, -R18 ;  /* 0x0000008002007810 */ /* 0x040fe20007ffe812 */
[----:B------:R-:W-:-:S04]  /*f230*/  VIADD R2, R2, 0x7f ;  /* 0x0000007f02027836 */ /* 0x000fc80000000000 */
[----:B------:R-:W-:Y:S01]  /*f240*/  IMAD.IADD R0, R0, 0x1, R3 ;  /* 0x0000000100007824 */ /* 0x000fe200078e0203 */
[----:B------:R-:W-:-:S04]  /*f250*/  SHF.R.S32.HI R3, RZ, 0x1f, R2 ;  /* 0x0000001fff037819 */ /* 0x000fc80000011402 */
[----:B------:R-:W-:Y:S02]  /*f260*/  LEA.HI R3, R3, R2, RZ, 0x7 ;  /* 0x0000000203037211 */ /* 0x000fe400078f38ff */
[----:B------:R-:W-:Y:S02]  /*f270*/  SHF.R.S32.HI R2, RZ, 0x1f, R0 ;  /* 0x0000001fff027819 */ /* 0x000fe40000011400 */
[----:B------:R-:W-:Y:S02]  /*f280*/  SHF.R.S32.HI R3, RZ, 0x7, R3 ;  /* 0x00000007ff037819 */ /* 0x000fe40000011403 */
[----:B------:R-:W-:-:S04]  /*f290*/  LEA.HI R2, R2, R0, RZ, 0x7 ;  /* 0x0000000002027211 */ /* 0x000fc800078f38ff */
[----:B------:R-:W-:-:S04]  /*f2a0*/  SHF.R.S32.HI R2, RZ, 0x7, R2 ;  /* 0x00000007ff027819 */ /* 0x000fc80000011402 */
[----:B------:R-:W-:-:S04]  /*f2b0*/  VIMNMX R17, R3, R2, PT ;  /* 0x0000000203117248 */ /* 0x000fc80003fe0100 */
[----:B------:R-:W-:-:S13]  /*f2c0*/  ISETP.GT.AND P0, PT, R17, RZ, PT ;  /* 0x000000ff1100720c */ /* 0x000fda0003f04270 */
        /* <DEDUP_REMOVED lines=19> */
.L_x_2207:
        /* <DEDUP_REMOVED lines=20> */
.L_x_2210:
[----:B------:R-:W-:Y:S05]  /*f540*/  BSYNC B6 ;  /* 0x0000000000067941 */ /* 0x000fea0003800000 */
.L_x_2209:
[----:B------:R-:W-:Y:S01]  /*f550*/  VIADD R0, R19, 0x10400 ;  /* 0x0001040013007836 */ /* 0x000fe20000000000 */
[----:B------:R-:W-:Y:S04]  /*f560*/  BSSY B6, `(.L_x_2211) ;  /* 0x0000014000067945 */ /* 0x000fe80003800000 */
[----:B------:R-:W-:-:S04]  /*f570*/  LOP3.LUT P0, RZ, R0, 0x3ff, RZ, 0xc0, !PT ;  /* 0x000003ff00ff7812 */ /* 0x000fc8000780c0ff */
[----:B------:R-:W-:-:S09]  /*f580*/  P2R R16, PR, RZ, 0x1 ;  /* 0x00000001ff107803 */ /* 0x000fd20000000000 */
        /* <DEDUP_REMOVED lines=17> */
.L_x_2212:
[----:B------:R-:W-:Y:S05]  /*f6a0*/  BSYNC B6 ;  /* 0x0000000000067941 */ /* 0x000fea0003800000 */
.L_x_2211:
        /* <DEDUP_REMOVED lines=20> */
.L_x_2214:
[----:B------:R-:W-:Y:S05]  /*f7f0*/  BSYNC B6 ;  /* 0x0000000000067941 */ /* 0x000fea0003800000 */
.L_x_2213:
[----:B------:R-:W-:Y:S01]  /*f800*/  ISETP.NE.AND P6, PT, R16, RZ, PT ;  /* 0x000000ff1000720c */ /* 0x000fe20003fc5270 */
[----:B------:R-:W-:-:S12]  /*f810*/  BSSY B6, `(.L_x_2215) ;  /* 0x0000012000067945 */ /* 0x000fd80003800000 */
        /* <DEDUP_REMOVED lines=17> */
.L_x_2216:
[----:B------:R-:W-:Y:S05]  /*f930*/  BSYNC B6 ;  /* 0x0000000000067941 */ /* 0x000fea0003800000 */
.L_x_2215:
        /* <DEDUP_REMOVED lines=9> */
[----:B------:R-:W0:Y:S01]  /*f9d0*/  S2R R0, SR_TID.X ;  /* 0x0000000000007919 */ /* 0x000e220000002100 */
[----:B------:R-:W-:-:S03]  /*f9e0*/  ULDC.64 UR4, c[0x0][0xa08] ;  /* 0x0002820000047ab9 */ /* 0x000fc60000000a00 */
[----:B--2---:R2:W3:Y:S01]  /*f9f0*/  @P0 LDG.E R8, desc[UR50][R2.64] ;  /* 0x0000003202080981 */ /* 0x0044e2000c1e1900 */
[----:B0-----:R-:W-:-:S04]  /*fa00*/  SHF.R.U32.HI R0, RZ, 0x5, R0 ;  /* 0x00000005ff007819 */ /* 0x001fc80000011600 */
[----:B------:R-:W-:Y:S01]  /*fa10*/  LOP3.LUT R0, R0, 0x3, RZ, 0xc0, !PT ;  /* 0x0000000300007812 */ /* 0x000fe200078ec0ff */
[----:B--2---:R-:W0:Y:S01]  /*fa20*/  LDC.64 R2, c[0x0][0x418] ;  /* 0x00010600ff027b82 */ /* 0x004e220000000a00 */
[----:B---3--:R-:W-:Y:S01]  /*fa30*/  SHF.R.S32.HI R9, RZ, 0x1f, R8 ;  /* 0x0000001fff097819 */ /* 0x008fe20000011408 */
[----:B------:R2:W-:Y:S01]  /*fa40*/  @P0 STL [R1+0x8], R8 ;  /* 0x0000080801000387 */ /* 0x0005e20000100800 */
[----:B0-----:R-:W-:Y:S01]  /*fa50*/  LOP3.LUT P0, RZ, R2, UR4, RZ, 0xfc, !PT ;  /* 0x0000000402ff7c12 */ /* 0x001fe2000f80fcff */
[----:B------:R-:W-:Y:S02]  /*fa60*/  UMOV UR4, 0xffffffff ;  /* 0xffffffff00047882 */ /* 0x000fe40000000000 */
[----:B------:R2:W-:Y:S01]  /*fa70*/  STL [R1+0x18], R9 ;  /* 0x0000180901007387 */ /* 0x0005e20000100800 */
[----:B------:R-:W-:-:S04]  /*fa80*/  LOP3.LUT P0, RZ, R3, UR5, RZ, 0xfc, P0 ;  /* 0x0000000503ff7c12 */ /* 0x000fc8000800fcff */
[----:B------:R-:W-:Y:S01]  /*fa90*/  SEL R16, R8, RZ, !P0 ;  /* 0x000000ff08107207 */ /* 0x000fe20004000000 */
[----:B------:R-:W-:Y:S08]  /*faa0*/  BRA.DIV UR4, `(.L_x_2217) ;  /* 0x0000004604287947 */ /* 0x000ff0000b800000 */
[----:B------:R0:W3:Y:S02]  /*fab0*/  SHFL.IDX PT, R14, R0, RZ, 0x1f ;  /* 0x00001fff000e7589 */ /* 0x0000e400000e0000 */
.L_x_2292:
[----:B------:R-:W-:Y:S02]  /*fac0*/  PLOP3.LUT P1, PT, PT, PT, PT, 0x8, 0x0 ;  /* 0x000000000000781c */ /* 0x000fe40003f2e170 */
[----:B---3--:R-:W-:Y:S02]  /*fad0*/  ISETP.NE.AND P0, PT, R14, RZ, PT ;  /* 0x000000ff0e00720c */ /* 0x008fe40003f05270 */
[----:B0-----:R-:W-:-:S05]  /*fae0*/  P2R R0, PR, RZ, 0x2 ;  /* 0x00000002ff007803 */ /* 0x001fca0000000000 */
[----:B------:R0:W-:Y:S06]  /*faf0*/  STL [R1+0x1c], R0 ;  /* 0x00001c0001007387 */ /* 0x0001ec0000100800 */
[----:B------:R-:W-:Y:S05]  /*fb00*/  @P0 BRA `(.L_x_2218) ;  /* 0x00000004008c0947 */ /* 0x000fea0003800000 */
[----:B------:R-:W-:Y:S01]  /*fb10*/  UMOV UR4, 0xffffffff ;  /* 0xffffffff00047882 */ /* 0x000fe20000000000 */
[----:B0-----:R-:W-:Y:S02]  /*fb20*/  VIADD R0, R17, 0xffffffff ;  /* 0xffffffff11007836 */ /* 0x001fe40000000000 */
[----:B------:R-:W-:Y:S05]  /*fb30*/  BRA.DIV UR4, `(.L_x_2219) ;  /* 0x0000004604247947 */ /* 0x000fea000b800000 */
[----:B------:R-:W-:-:S13]  /*fb40*/  ELECT P6, URZ, PT ;  /* 0x00000000003f782f */ /* 0x000fda00038c0000 */
.L_x_2295:
        /* <DEDUP_REMOVED lines=21> */
.L_x_2220:
[----:B0-----:R-:W3:Y:S04]  /*fca0*/  LDL R3, [R1] ;  /* 0x0000000001037983 */ /* 0x001ee80000100800 */
[----:B------:R-:W4:Y:S01]  /*fcb0*/  LDL R2, [R1+0x4] ;  /* 0x0000040001027983 */ /* 0x000f220000100800 */
[----:B--2---:R-:W0:Y:S02]  /*fcc0*/  S2R R8, SR_TID.X ;  /* 0x0000000000087919 */ /* 0x004e240000002100 */
[----:B0-----:R-:W-:-:S04]  /*fcd0*/  LOP3.LUT R8, R8, 0x7f, RZ, 0xc0, !PT ;  /* 0x0000007f08087812 */ /* 0x001fc800078ec0ff */
[----:B------:R-:W-:Y:S01]  /*fce0*/  ISETP.NE.AND P1, PT, R8, RZ, PT ;  /* 0x000000ff0800720c */ /* 0x000fe20003f25270 */
[----:B---3--:R-:W-:Y:S01]  /*fcf0*/  IMAD R4, R3, 0x8, R19 ;  /* 0x0000000803047824 */ /* 0x008fe200078e0213 */
[----:B----4-:R-:W-:-:S04]  /*fd00*/  SHF.L.U32 R3, R2, 0x1f, RZ ;  /* 0x0000001f02037819 */ /* 0x010fc800000006ff */
[----:B------:R-:W0:Y:S02]  /*fd10*/  SYNCS.PHASECHK.TRANS64.TRYWAIT P0, [R4+URZ+0x38880], R3 ;  /* 0x03888003040075a7 */ /* 0x000e24000800017f */
[----:B0-----:R-:W-:Y:S05]  /*fd20*/  @!P0 BRA `(.L_x_2221) ;  /* 0x0000004000c88947 */ /* 0x001fea0003800000 */
.L_x_2296:
        /* <DEDUP_REMOVED lines=8> */
.L_x_2222:
[----:B------:R-:W2:Y:S04]  /*fdb0*/  LDL R2, [R1] ;  /* 0x0000000001027983 */ /* 0x000ea80000100800 */
[----:B------:R-:W3:Y:S01]  /*fdc0*/  LDL R5, [R1+0x24] ;  /* 0x0000240001057983 */ /* 0x000ee20000100800 */
        /* <DEDUP_REMOVED lines=13> */
[----:B---3--:R-:W-:-:S03]  /*fea0*/  IMAD R0, R0, 0x80, R5 ;  /* 0x0000008000007824 */ /* 0x008fc600078e0205 */
[----:B------:R-:W-:Y:S02]  /*feb0*/  R2UR UR8, R2 ;  /* 0x00000000020872ca */ /* 0x000fe400000e0000 */
[----:B------:R-:W-:-:S11]  /*fec0*/  R2UR UR35, R0 ;  /* 0x00000000002372ca */ /* 0x000fd600000e0000 */
[----:B------:R-:W-:Y:S02]  /*fed0*/  UIADD3 UR32, UR8, 0x10400, URZ ;  /* 0x0001040008207890 */ /* 0x000fe4000fffe03f */
[----:B------:R-:W-:Y:S01]  /*fee0*/  UIADD3 UR8, UR8, 0x14400, URZ ;  /* 0x0001440008087890 */ /* 0x000fe2000fffe03f */
[----:B------:R-:W-:-:S06]  /*fef0*/  UMOV UR11, UR35 ;  /* 0x00000023000b7c82 */ /* 0x000fcc0008000000 */
[----:B------:R2:W-:Y:S02]  /*ff00*/  UTMALDG.4D [UR32], [UR4], desc[UR6] ;  /* 0x00000620040075b4 */ /* 0x0005e40008019000 */
[----:B------:R2:W-:Y:S01]  /*ff10*/  UTMALDG.4D [UR8], [UR4], desc[UR6] ;  /* 0x00000608040075b4 */ /* 0x0005e20008019000 */
[----:B------:R-:W3:Y:S02]  /*ff20*/  SYNCS.PHASECHK.TRANS64.TRYWAIT P0, [R4+URZ+0x38840], R3 ;  /* 0x03884003040075a7 */ /* 0x000ee4000800017f */
[----:B--23--:R-:W-:Y:S05]  /*ff30*/  @!P0 BRA `(.L_x_2223) ;  /* 0x0000004000588947 */ /* 0x00cfea0003800000 */
.L_x_2297:
[----:B------:R-:W-:Y:S05]  /*ff40*/  @P1 BRA `(.L_x_2224) ;  /* 0x00000000001c1947 */ /* 0x000fea0003800000 */
[----:B------:R-:W3:Y:S01]  /*ff50*/  S2R R5, SR_TID.X ;  /* 0x0000000000057919 */ /* 0x000ee20000002100 */
[----:B0-2---:R-:W-:-:S04]  /*ff60*/  IMAD.MOV.U32 R3, RZ, RZ, 0x8000 ;  /* 0x00008000ff037424 */ /* 0x005fc800078e00ff */
[----:B------:R4:W-:Y:S01]  /*ff70*/  SYNCS.ARRIVE.TRANS64 RZ, [R4+URZ+0x38830], R3 ;  /* 0x0388300304ff79a7 */ /* 0x0009e2000800003f */
[----:B---3--:R-:W-:-:S04]  /*ff80*/  LOP3.LUT R5, R5, 0x1f, RZ, 0xc0, !PT ;  /* 0x0000001f05057812 */ /* 0x008fc800078ec0ff */
[----:B------:R-:W-:-:S13]  /*ff90*/  ISETP.NE.AND P0, PT, R5, RZ, PT ;  /* 0x000000ff0500720c */ /* 0x000fda0003f05270 */
[----:B----4-:R-:W-:Y:S05]  /*ffa0*/  @!P0 BRA `(.L_x_2224) ;  /* 0x0000000000048947 */ /* 0x010fea0003800000 */
[----:B------:R-:W-:Y:S01]  /*ffb0*/  BPT.TRAP 0x1 ;  /* 0x000000040000795c */ /* 0x000fe20000300000 */
.L_x_2224:
[----:B------:R-:W-:Y:S01]  /*ffc0*/  R2UR UR8, R2 ;  /* 0x00000000020872ca */ /* 0x000fe200000e0000 */
[----:B------:R-:W-:Y:S01]  /*ffd0*/  UIADD3 UR4, UP0, UR48, 0x370, URZ ;  /* 0x0000037030047890 */ /* 0x000fe2000ff1e03f */
[----:B------:R-:W-:Y:S01]  /*ffe0*/  R2UR UR17, R4 ;  /* 0x00000000041172ca */ /* 0x000fe200000e0000 */
[----:B------:R-:W-:Y:S01]  /*fff0*/  UMOV UR6, 0x0 ;  /* 0x0000000000067882 */ /* 0x000fe20000000000 */
[----:B------:R-:W-:Y:S01]  /*10000*/  R2UR UR19, R0 ;  /* 0x00000000001372ca */ /* 0x000fe200000e0000 */
[----:B------:R-:W-:Y:S01]  /*10010*/  UIADD3.X UR5, URZ, UR49, URZ, UP0, !UPT ;  /* 0x000000313f057290 */ /* 0x000fe200087fe43f */
[----:B------:R-:W-:Y:S01]  /*10020*/  R2UR UR21, R16 ;  /* 0x00000000101572ca */ /* 0x000fe200000e0000 */
[----:B------:R-:W-:Y:S01]  /*10030*/  UMOV UR7, 0x14f00000 ;  /* 0x14f0000000077882 */ /* 0x000fe20000000000 */
[----:B------:R-:W-:Y:S01]  /*10040*/  PLOP3.LUT P0, PT, PT, PT, PT, 0x80, 0x0 ;  /* 0x000000000000781c */ /* 0x000fe20003f0f070 */
[----:B------:R-:W-:Y:S01]  /*10050*/  UMOV UR18, URZ ;  /* 0x0000003f00127c82 */ /* 0x000fe20008000000 */
[----:B------:R-:W-:Y:S01]  /*10060*/  UMOV UR20, UR36 ;  /* 0x0000002400147c82 */ /* 0x000fe20008000000 */
[----:B------:R-:W-:Y:S01]  /*10070*/  UMOV UR10, 0x80 ;  /* 0x00000080000a7882 */ /* 0x000fe20000000000 */
[----:B------:R-:W-:Y:S01]  /*10080*/  P2R R0, PR, RZ, 0x1 ;  /* 0x00000001ff007803 */ /* 0x000fe20000000000 */
[----:B------:R-:W-:-:S02]  /*10090*/  UIADD3 UR16, UR8, 0x28400, URZ ;  /* 0x0002840008107890 */ /* 0x000fc4000fffe03f */
[----:B------:R-:W-:Y:S02]  /*100a0*/  UIADD3 UR17, UR17, 0x38830, URZ ;  /* 0x0003883011117890 */ /* 0x000fe4000fffe03f */
[----:B------:R-:W-:Y:S01]  /*100b0*/  UIADD3 UR8, UR8, 0x2c400, URZ ;  /* 0x0002c40008087890 */ /* 0x000fe2000fffe03f */
[----:B------:R3:W-:Y:S01]  /*100c0*/  STL [R1+0x1c], R0 ;  /* 0x00001c0001007387 */ /* 0x0007e20000100800 */
[----:B------:R-:W-:Y:S01]  /*100d0*/  UMOV UR12, UR36 ;  /* 0x00000024000c7c82 */ /* 0x000fe20008000000 */
[----:B------:R-:W-:Y:S01]  /*100e0*/  UMOV UR11, UR19 ;  /* 0x00000013000b7c82 */ /* 0x000fe20008000000 */
[----:B------:R-:W-:Y:S01]  /*100f0*/  UMOV UR13, UR21 ;  /* 0x00000015000d7c82 */ /* 0x000fe20008000000 */
[----:B------:R-:W-:Y:S02]  /*10100*/  UMOV UR9, UR17 ;  /* 0x0000001100097c82 */ /* 0x000fe40008000000 */
[----:B------:R3:W-:Y:S02]  /*10110*/  UTMALDG.4D [UR16], [UR4], desc[UR6] ;  /* 0x00000610040075b4 */ /* 0x0007e40008019000 */
[----:B------:R3:W-:Y:S01]  /*10120*/  UTMALDG.4D [UR8], [UR4], desc[UR6] ;  /* 0x00000608040075b4 */ /* 0x0007e20008019000 */
[----:B------:R-:W-:-:S02]  /*10130*/  NOP ;  /* 0x0000000000007918 */ /* 0x000fc40000000000 */
.L_x_2218:
[----:B------:R-:W-:Y:S05]  /*10140*/  WARPSYNC.ALL ;  /* 0x0000000000007948 */ /* 0x000fea0003800000 */
[----:B0--3--:R-:W-:Y:S01]  /*10150*/  VIADD R0, R19, 0x20400 ;  /* 0x0002040013007836 */ /* 0x009fe20000000000 */
[----:B------:R-:W-:Y:S01]  /*10160*/  USHF.R.S32.HI UR4, URZ, 0x1f, UR47 ;  /* 0x0000001f3f047899 */ /* 0x000fe2000801142f */
        /* <DEDUP_REMOVED lines=19> */
[----:B--2---:R-:W-:Y:S02]  /*102a0*/  IMAD.U32 R4, RZ, RZ, UR6 ;  /* 0x00000006ff047e24 */ /* 0x004fe4000f8e00ff */
        /* <DEDUP_REMOVED lines=11> */
.L_x_2226:
[----:B------:R-:W-:Y:S05]  /*10360*/  BSYNC B6 ;  /* 0x0000000000067941 */ /* 0x000fea0003800000 */
.L_x_2225:
[----:B--2---:R-:W2:Y:S01]  /*10370*/  LDL R8, [R1+0x14] ;  /* 0x0000140001087983 */ /* 0x004ea20000100800 */
[----:B------:R-:W0:Y:S01]  /*10380*/  LDC R5, c[0x0][0x448] ;  /* 0x00011200ff057b82 */ /* 0x000e220000000800 */
[----:B------:R-:W-:Y:S02]  /*10390*/  ULDC.64 UR8, c[0x0][0x2d8] ;  /* 0x0000b60000087ab9 */ /* 0x000fe40000000a00 */
[----:B------:R3:W5:Y:S01]  /*103a0*/  LDL R9, [R1+0x30] ;  /* 0x0000300001097983 */ /* 0x0007620000100800 */
[----:B------:R-:W4:Y:S01]  /*103b0*/  S2R R2, SR_TID.X ;  /* 0x0000000000027919 */ /* 0x000f220000002100 */
[----:B0-----:R-:W-:-:S13]  /*103c0*/  ISETP.NE.AND P0, PT, R5, 0x1, PT ;  /* 0x000000010500780c */ /* 0x001fda0003f05270 */
[----:B------:R-:W0:Y:S01]  /*103d0*/  @P0 LDC R3, c[0x0][0x44c] ;  /* 0x00011300ff030b82 */ /* 0x000e220000000800 */
[C---:B----4-:R-:W-:Y:S01]  /*103e0*/  LOP3.LUT R0, R2.reuse, 0x7f, RZ, 0xc0, !PT ;  /* 0x0000007f02007812 */ /* 0x050fe200078ec0ff */
[----:B------:R-:W-:-:S03]  /*103f0*/  IMAD.SHL.U32 R2, R2, 0x10, RZ ;  /* 0x0000001002027824 */ /* 0x000fc600078e00ff */
[----:B------:R-:W-:-:S03]  /*10400*/  SHF.R.U32.HI R0, RZ, 0x3, R0 ;  /* 0x00000003ff007819 */ /* 0x000fc60000011600 */
[----:B------:R-:W4:Y:S01]  /*10410*/  @P0 LDC R4, c[0x0][0x450] ;  /* 0x00011400ff040b82 */ /* 0x000f220000000800 */
[----:B------:R-:W-:Y:S01]  /*10420*/  LOP3.LUT R2, R0, 0x70, R2, 0xf8, !PT ;  /* 0x0000007000027812 */ /* 0x000fe200078ef802 */
[----:B------:R-:W-:Y:S01]  /*10430*/  UIMAD UR6, UR44, UR8, URZ ;  /* 0x000000082c0672a4 */ /* 0x000fe2000f8e023f */
[----:B------:R-:W1:Y:S01]  /*10440*/  S2R R6, SR_TID.X ;  /* 0x0000000000067919 */ /* 0x000e620000002100 */
[----:B------:R-:W-:Y:S01]  /*10450*/  UMOV UR4, UR52 ;  /* 0x0000003400047c82 */ /* 0x000fe20008000000 */
[----:B------:R-:W-:Y:S01]  /*10460*/  UMOV UR5, UR45 ;  /* 0x0000002d00057c82 */ /* 0x000fe20008000000 */
[----:B------:R-:W-:Y:S01]  /*10470*/  UIMAD UR6, UR36, UR9, UR6 ;  /* 0x00000009240672a4 */ /* 0x000fe2000f8e0206 */
[----:B------:R-:W3:Y:S01]  /*10480*/  S2R R7, SR_TID.X ;  /* 0x0000000000077919 */ /* 0x000ee20000002100 */
[----:B------:R-:W-:-:S03]  /*10490*/  UIMAD.WIDE.U32 UR4, UR36, UR8, UR4 ;  /* 0x00000008240472a5 */ /* 0x000fc6000f8e0004 */
[----:B------:R-:W-:Y:S01]  /*104a0*/  ULDC.64 UR8, c[0x0][0x2e0] ;  /* 0x0000b80000087ab9 */ /* 0x000fe20000000a00 */
[----:B------:R-:W-:Y:S02]  /*104b0*/  UIADD3 UR5, UR5, UR6, URZ ;  /* 0x0000000605057290 */ /* 0x000fe4000fffe03f */
[----:B------:R-:W-:Y:S02]  /*104c0*/  UIMAD UR6, UR37, UR8, URZ ;  /* 0x00000008250672a4 */ /* 0x000fe4000f8e023f */
[----:B------:R-:W-:Y:S02]  /*104d0*/  UIMAD.WIDE.U32 UR4, UR43, UR8, UR4 ;  /* 0x000000082b0472a5 */ /* 0x000fe4000f8e0004 */
[----:B------:R-:W-:-:S03]  /*104e0*/  UIMAD UR6, UR43, UR9, UR6 ;  /* 0x000000092b0672a4 */ /* 0x000fc6000f8e0206 */
[----:B------:R-:W-:Y:S01]  /*104f0*/  ULDC.64 UR8, c[0x0][0x2d0] ;  /* 0x0000b40000087ab9 */ /* 0x000fe20000000a00 */
[----:B------:R-:W-:Y:S01]  /*10500*/  UIADD3 UR5, UR5, UR6, URZ ;  /* 0x0000000605057290 */ /* 0x000fe2000fffe03f */
[----:B-1----:R-:W-:Y:S02]  /*10510*/  IMAD.SHL.U32 R6, R6, 0x10, RZ ;  /* 0x0000001006067824 */ /* 0x002fe400078e00ff */
[----:B---3--:R-:W-:-:S03]  /*10520*/  IMAD.SHL.U32 R10, R7, 0x10, RZ ;  /* 0x00000010070a7824 */ /* 0x008fc600078e00ff */
[----:B------:R-:W-:Y:S02]  /*10530*/  LOP3.LUT R6, R6, 0x70, RZ, 0xc0, !PT ;  /* 0x0000007006067812 */ /* 0x000fe400078ec0ff */
[----:B------:R-:W-:Y:S02]  /*10540*/  LOP3.LUT R10, R10, 0x70, RZ, 0xc0, !PT ;  /* 0x000000700a0a7812 */ /* 0x000fe400078ec0ff */
[----:B------:R-:W-:Y:S01]  /*10550*/  LOP3.LUT R6, R6, 0x80, RZ, 0xfc, !PT ;  /* 0x0000008006067812 */ /* 0x000fe200078efcff */
[----:B--2---:R-:W-:-:S04]  /*10560*/  IMAD R0, R8, 0x80, R2 ;  /* 0x0000008008007824 */ /* 0x004fc800078e0202 */
[----:B0-----:R-:W-:-:S04]  /*10570*/  @P0 IMAD.HI.U32 R3, R0, R3, RZ ;  /* 0x0000000300030227 */ /* 0x001fc800078e00ff */
[----:B------:R-:W-:Y:S01]  /*10580*/  IMAD.MOV.U32 R2, RZ, RZ, R0 ;  /* 0x000000ffff027224 */ /* 0x000fe200078e0000 */
[----:B----4-:R-:W-:-:S04]  /*10590*/  @P0 SHF.R.U32.HI R2, RZ, R4, R3 ;  /* 0x00000004ff020219 */ /* 0x010fc80000011603 */
        /* <DEDUP_REMOVED lines=10> */
[----:B------:R-:W-:-:S04]  /*10640*/  IMAD.WIDE.U32 R2, R0, UR4, R2 ;  /* 0x0000000400027c25 */ /* 0x000fc8000f8e0002 */
[----:B------:R-:W-:-:S04]  /*10650*/  IMAD R4, R4, UR4, RZ ;  /* 0x0000000404047c24 */ /* 0x000fc8000f8e02ff */
[----:B------:R-:W-:Y:S01]  /*10660*/  IMAD R0, R0, UR5, R4 ;  /* 0x0000000500007c24 */ /* 0x000fe2000f8e0204 */
[----:B------:R-:W-:Y:S02]  /*10670*/  ULDC.64 UR4, c[0x0][0x280] ;  /* 0x0000a00000047ab9 */ /* 0x000fe40000000a00 */
[----:B------:R-:W-:Y:S01]  /*10680*/  IADD3 R2, P0, R2, UR4, RZ ;  /* 0x0000000402027c10 */ /* 0x000fe2000ff1e0ff */
[----:B------:R-:W-:Y:S02]  /*10690*/  ULDC UR4, c[0x0][0x2b8] ;  /* 0x0000ae0000047ab9 */ /* 0x000fe40000000800 */
[----:B------:R-:W-:Y:S02]  /*106a0*/  ISETP.GE.AND P1, PT, R6, UR4, PT ;  /* 0x0000000406007c0c */ /* 0x000fe4000bf26270 */
[----:B------:R-:W-:Y:S02]  /*106b0*/  IADD3.X R0, R3, UR5, R0, P0, !PT ;  /* 0x0000000503007c10 */ /* 0x000fe400087fe400 */
[----:B------:R-:W-:Y:S01]  /*106c0*/  ISETP.GE.AND P0, PT, R10, UR4, PT ;  /* 0x000000040a007c0c */ /* 0x000fe2000bf06270 */
[----:B------:R-:W-:-:S03]  /*106d0*/  UMOV UR4, 0xffffffff ;  /* 0xffffffff00047882 */ /* 0x000fc60000000000 */
[----:B------:R-:W-:Y:S09]  /*106e0*/  BRA.DIV UR4, `(.L_x_2227) ;  /* 0x0000003a04807947 */ /* 0x000ff2000b800000 */
[----:B------:R-:W0:Y:S02]  /*106f0*/  S2R R6, SR_TID.X ;  /* 0x0000000000067919 */ /* 0x000e240000002100 */
[----:B0-----:R-:W-:-:S04]  /*10700*/  LOP3.LUT R6, R6, 0x7f, RZ, 0xc0, !PT ;  /* 0x0000007f06067812 */ /* 0x001fc800078ec0ff */
[----:B------:R-:W-:Y:S02]  /*10710*/  SHF.R.U32.HI R7, RZ, 0x3, R6 ;  /* 0x00000003ff077819 */ /* 0x000fe40000011606 */
[----:B------:R-:W2:Y:S01]  /*10720*/  LDL.LU R6, [R1+0x14] ;  /* 0x0000140001067983 */ /* 0x000ea20000300800 */
[----:B------:R-:W-:-:S03]  /*10730*/  IMAD R3, R18, R5, RZ ;  /* 0x0000000512037224 */ /* 0x000fc600078e02ff */
[----:B------:R-:W-:Y:S01]  /*10740*/  SHFL.IDX PT, R8, R0, 0x1, 0x181f ;  /* 0x00381f0000087f89 */ /* 0x000fe200000e0000 */
[----:B--2---:R-:W-:-:S03]  /*10750*/  IMAD R4, R6, 0x80, R7 ;  /* 0x0000008006047824 */ /* 0x004fc600078e0207 */
[----:B------:R-:W0:Y:S01]  /*10760*/  SHFL.IDX PT, R7, R2, RZ, 0x181f ;  /* 0x00181fff02077589 */ /* 0x000e2200000e0000 */
[C---:B------:R-:W-:Y:S01]  /*10770*/  VIADD R5, R4.reuse, 0x10 ;  /* 0x0000001004057836 */ /* 0x040fe20000000000 */
[-C--:B------:R-:W-:Y:S02]  /*10780*/  ISETP.GE.AND P4, PT, R4, R3.reuse, PT ;  /* 0x000000030400720c */ /* 0x080fe40003f86270 */
[----:B------:R-:W1:Y:S02]  /*10790*/  SHFL.IDX PT, R6, R0, RZ, 0x181f ;  /* 0x00181fff00067589 */ /* 0x000e6400000e0000 */
[----:B------:R-:W-:Y:S02]  /*107a0*/  ISETP.GE.AND P2, PT, R5, R3, PT ;  /* 0x000000030500720c */ /* 0x000fe40003f46270 */
[----:B------:R-:W2:Y:S07]  /*107b0*/  SHFL.IDX PT, R5, R2, 0x1, 0x181f ;  /* 0x00381f0002057f89 */ /* 0x000eae00000e0000 */
[----:B0-----:R-:W-:-:S05]  /*107c0*/  @!P4 IADD3 R7, P3, R10, R7, RZ ;  /* 0x000000070a07c210 */ /* 0x001fca0007f7e0ff */
[----:B-1----:R-:W-:Y:S01]  /*107d0*/  @!P4 IMAD.X R6, RZ, RZ, R6, P3 ;  /* 0x000000ffff06c224 */ /* 0x002fe200018e0606 */
[----:B--2---:R-:W-:-:S04]  /*107e0*/  @!P2 IADD3 R5, P3, R10, R5, RZ ;  /* 0x000000050a05a210 */ /* 0x004fc80007f7e0ff */
[----:B------:R-:W-:-:S04]  /*107f0*/  @!P4 LOP3.LUT R7, R7, R6, RZ, 0x3c, !PT ;  /* 0x000000060707c212 */ /* 0x000fc800078e3cff */
        /* <DEDUP_REMOVED lines=56> */
.L_x_2314:
        /* <DEDUP_REMOVED lines=11> */
.L_x_2229:
[----:B------:R-:W-:Y:S05]  /*10c30*/  BSYNC B0 ;  /* 0x0000000000007941 */ /* 0x000fea0003800000 */
.L_x_2228:
[----:B------:R-:W-:Y:S01]  /*10c40*/  NOP ;  /* 0x0000000000007918 */ /* 0x000fe20000000000 */
[----:B------:R-:W-:-:S13]  /*10c50*/  PLOP3.LUT P0, PT, PT, PT, PT, 0x80, 0x0 ;  /* 0x000000000000781c */ /* 0x000fda0003f0f070 */
.L_x_2230:
[----:B------:R-:W-:Y:S02]  /*10c60*/  PLOP3.LUT P1, PT, P1, P0, PT, 0xa2, 0x0 ;  /* 0x000000000000781c */ /* 0x000fe40000f21472 */
[----:B------:R-:W-:-:S08]  /*10c70*/  @P0 R2UR P1, UR4, R19 ;  /* 0x00000000130402ca */ /* 0x000fd00000020000 */
[----:B------:R-:W-:-:S05]  /*10c80*/  @P0 PLOP3.LUT P0, PT, P1, PT, PT, 0x80, 0x0 ;  /* 0x000000000000081c */ /* 0x000fca0000f0f070 */
[----:B------:R-:W-:Y:S01]  /*10c90*/  @!P1 SYNCS.ARRIVE.TRANS64.RED.A0T1 RZ, [UR4+0x38800], RZ ;  /* 0x038800ffffff99a7 */ /* 0x000fe20008200404 */
[----:B------:R-:W-:Y:S07]  /*10ca0*/  @!P1 ARRIVES.LDGSTSBAR.64.TRANSCNT [UR4+0x38800] ;  /* 0x03880000ff0099b0 */ /* 0x000fee0008000a84 */
[----:B------:R-:W-:Y:S05]  /*10cb0*/  @P0 BRA.U.ANY `(.L_x_2230) ;  /* 0xfffffffd00e80947 */ /* 0x000fea000393ffff */
[----:B-1----:R-:W2:Y:S02]  /*10cc0*/  LDL.LU R2, [R1+0x34] ;  /* 0x0000340001027983 */ /* 0x002ea40000300800 */
        /* <DEDUP_REMOVED lines=9> */
[----:B------:R-:W2:Y:S03]  /*10d60*/  SYNCS.PHASECHK.TRANS64.TRYWAIT P0, [R19+URZ+0x38820], R0 ;  /* 0x03882000130075a7 */ /* 0x000ea6000800017f */
[----:B-12---:R-:W-:Y:S05]  /*10d70*/  @!P0 BRA `(.L_x_2232) ;  /* 0x0000003c00788947 */ /* 0x006fea0003800000 */
.L_x_2315:
[----:B------:R-:W-:Y:S05]  /*10d80*/  BSYNC B0 ;  /* 0x0000000000007941 */ /* 0x000fea0003800000 */
.L_x_2231:
[----:B------:R-:W-:-:S13]  /*10d90*/  ISETP.GE.AND P0, PT, R17, 0x2, PT ;  /* 0x000000021100780c */ /* 0x000fda0003f06270 */
[----:B------:R-:W-:Y:S05]  /*10da0*/  @!P0 BRA `(.L_x_2233) ;  /* 0x0000001000c08947 */ /* 0x000fea0003800000 */
[----:B0-----:R0:W5:Y:S01]  /*10db0*/  LDL.LU R6, [R1+0x4] ;  /* 0x0000040001067983 */ /* 0x0011620000300800 */
[----:B------:R-:W-:-:S03]  /*10dc0*/  VIADD R17, R17, 0xfffffffe ;  /* 0xfffffffe11117836 */ /* 0x000fc60000000000 */
[----:B-1----:R0:W5:Y:S04]  /*10dd0*/  LDL.LU R0, [R1] ;  /* 0x0000000001007983 */ /* 0x0021680000300800 */
.L_x_2255:
[----:B------:R-:W2:Y:S01]  /*10de0*/  LDL R2, [R1+0x1c] ;  /* 0x00001c0001027983 */ /* 0x000ea20000100800 */
[----:B-1---5:R-:W-:Y:S01]  /*10df0*/  VIADD R3, R0, 0x1 ;  /* 0x0000000100037836 */ /* 0x022fe20000000000 */
[----:B------:R-:W-:Y:S05]  /*10e00*/  YIELD ;  /* 0x0000000000007946 */ /* 0x000fea0003800000 */
[C---:B------:R-:W-:Y:S01]  /*10e10*/  ISETP.NE.AND P0, PT, R3.reuse, 0x2, PT ;  /* 0x000000020300780c */ /* 0x040fe20003f05270 */
[----:B------:R-:W-:Y:S03]  /*10e20*/  BSSY B0, `(.L_x_2234) ;  /* 0x000008b000007945 */ /* 0x000fe60003800000 */
[----:B------:R-:W-:-:S02]  /*10e30*/  SEL R9, R3, RZ, P0 ;  /* 0x000000ff03097207 */ /* 0x000fc40000000000 */
[----:B--2---:R-:W-:Y:S02]  /*10e40*/  ISETP.NE.AND P1, PT, R2, RZ, PT ;  /* 0x000000ff0200720c */ /* 0x004fe40003f25270 */
        /* <DEDUP_REMOVED lines=10> */
[----:B------:R-:W2:Y:S01]  /*10ef0*/  LDL R10, [R1+0x18] ;  /* 0x00001800010a7983 */ /* 0x000ea20000100800 */
[----:B------:R-:W3:Y:S01]  /*10f00*/  LDC R7, c[0x0][0x43c] ;  /* 0x00010f00ff077b82 */ /* 0x000ee20000000800 */
[----:B------:R-:W-:Y:S02]  /*10f10*/  ULDC.64 UR6, c[0x0][0x428] ;  /* 0x00010a0000067ab9 */ /* 0x000fe40000000a00 */
[----:B------:R-:W4:Y:S01]  /*10f20*/  LDL R5, [R1+0x8] ;  /* 0x0000080001057983 */ /* 0x000f220000100800 */
[----:B---3--:R-:W-:-:S13]  /*10f30*/  ISETP.NE.AND P0, PT, R7, 0x1, PT ;  /* 0x000000010700780c */ /* 0x008fda0003f05270 */
[----:B------:R-:W3:Y:S02]  /*10f40*/  @P0 LDC.64 R2, c[0x0][0x440] ;  /* 0x00011000ff020b82 */ /* 0x000ee40000000a00 */
[----:B---3--:R-:W-:-:S04]  /*10f50*/  @P0 IMAD.HI.U32 R4, R17, R2, RZ ;  /* 0x0000000211040227 */ /* 0x008fc800078e00ff */
[----:B------:R-:W-:Y:S01]  /*10f60*/  IMAD.MOV.U32 R2, RZ, RZ, R17 ;  /* 0x000000ffff027224 */ /* 0x000fe200078e0011 */
[----:B------:R-:W-:-:S05]  /*10f70*/  @P0 SHF.R.U32.HI R2, RZ, R3, R4 ;  /* 0x00000003ff020219 */ /* 0x000fca0000011604 */
[----:B------:R-:W-:-:S04]  /*10f80*/  IMAD.MOV R3, RZ, RZ, -R2 ;  /* 0x000000ffff037224 */ /* 0x000fc800078e0a02 */
[----:B------:R-:W-:Y:S01]  /*10f90*/  IMAD R7, R7, R3, R17 ;  /* 0x0000000307077224 */ /* 0x000fe200078e0211 */
[----:B------:R-:W-:Y:S01]  /*10fa0*/  SHF.R.S32.HI R3, RZ, 0x1f, R2 ;  /* 0x0000001fff037819 */ /* 0x000fe20000011402 */
[----:B--2---:R-:W-:-:S04]  /*10fb0*/  IMAD R4, R10, UR6, RZ ;  /* 0x000000060a047c24 */ /* 0x004fc8000f8e02ff */
[C---:B----4-:R-:W-:Y:S02]  /*10fc0*/  IMAD R4, R5.reuse, UR7, R4 ;  /* 0x0000000705047c24 */ /* 0x050fe4000f8e0204 */
[----:B------:R-:W-:-:S04]  /*10fd0*/  IMAD.WIDE.U32 R2, R5, UR6, R2 ;  /* 0x0000000605027c25 */ /* 0x000fc8000f8e0002 */
[----:B------:R-:W-:Y:S01]  /*10fe0*/  IMAD.IADD R3, R4, 0x1, R3 ;  /* 0x0000000104037824 */ /* 0x000fe200078e0203 */
[----:B------:R-:W-:-:S04]  /*10ff0*/  LEA R4, P0, R2, UR4, 0x2 ;  /* 0x0000000402047c11 */ /* 0x000fc8000f8010ff */
[----:B------:R-:W-:-:S05]  /*11000*/  LEA.HI.X R5, R2, UR5, R3, 0x2, P0 ;  /* 0x0000000502057c11 */ /* 0x000fca00080f1403 */
[----:B------:R2:W5:Y:S04]  /*11010*/  LDG.E R16, desc[UR50][R4.64] ;  /* 0x0000003204107981 */ /* 0x000568000c1e1900 */
.L_x_2236:
[----:B--2---:R-:W-:Y:S01]  /*11020*/  IMAD R4, R9, 0x8, R19 ;  /* 0x0000000809047824 */ /* 0x004fe200078e0213 */
[----:B------:R-:W-:Y:S01]  /*11030*/  SHF.L.U32 R3, R8, 0x1f, RZ ;  /* 0x0000001f08037819 */ /* 0x000fe200000006ff */
[----:B------:R-:W2:Y:S01]  /*11040*/  S2R R2, SR_TID.X ;  /* 0x0000000000027919 */ /* 0x000ea20000002100 */
[----:B------:R-:W-:Y:S02]  /*11050*/  BSSY B1, `(.L_x_2237) ;  /* 0x0000005000017945 */ /* 0x000fe40003800000 */
[----:B------:R-:W3:Y:S01]  /*11060*/  SYNCS.PHASECHK.TRANS64.TRYWAIT P0, [R4+URZ+0x38880], R3 ;  /* 0x03888003040075a7 */ /* 0x000ee2000800017f */
[----:B--2---:R-:W-:-:S04]  /*11070*/  LOP3.LUT R2, R2, 0x7f, RZ, 0xc0, !PT ;  /* 0x0000007f02027812 */ /* 0x004fc800078ec0ff */
[----:B------:R-:W-:Y:S01]  /*11080*/  ISETP.NE.AND P1, PT, R2, RZ, PT ;  /* 0x000000ff0200720c */ /* 0x000fe20003f25270 */
[----:B---3--:R-:W-:-:S12]  /*11090*/  @!P0 BRA `(.L_x_2238) ;  /* 0x0000003800c48947 */ /* 0x008fd80003800000 */
.L_x_2316:
[----:B------:R-:W-:Y:S05]  /*110a0*/  BSYNC B1 ;  /* 0x0000000000017941 */ /* 0x000fea0003800000 */
.L_x_2237:
[----:B------:R-:W-:Y:S04]  /*110b0*/  BSSY B1, `(.L_x_2239) ;  /* 0x0000009000017945 */ /* 0x000fe80003800000 */
        /* <DEDUP_REMOVED lines=8> */
.L_x_2240:
[----:B------:R-:W-:Y:S05]  /*11140*/  BSYNC B1 ;  /* 0x0000000000017941 */ /* 0x000fea0003800000 */
.L_x_2239:
[----:B------:R-:W3:Y:S04]  /*11150*/  LDL R2, [R1] ;  /* 0x0000000001027983 */ /* 0x000ee80000100800 */
[----:B------:R-:W4:Y:S01]  /*11160*/  LDL R5, [R1+0x24] ;  /* 0x0000240001057983 */ /* 0x000f220000100800 */
        /* <DEDUP_REMOVED lines=10> */
[----:B-1----:R-:W-:-:S07]  /*11210*/  VIADD R8, R2, 0x10400 ;  /* 0x0001040002087836 */ /* 0x002fce0000000000 */
.L_x_2241:
        /* <DEDUP_REMOVED lines=16> */
.L_x_2242:
        /* <DEDUP_REMOVED lines=13> */
.L_x_2317:
[----:B------:R-:W-:Y:S05]  /*113f0*/  BSYNC B1 ;  /* 0x0000000000017941 */ /* 0x000fea0003800000 */
.L_x_2243:
        /* <DEDUP_REMOVED lines=11> */
.L_x_2246:
[----:B------:R-:W-:Y:S05]  /*114b0*/  BSYNC B1 ;  /* 0x0000000000017941 */ /* 0x000fea0003800000 */
.L_x_2245:
        /* <DEDUP_REMOVED lines=8> */
.L_x_2247:
        /* <DEDUP_REMOVED lines=15> */
.L_x_2248:
        /* <DEDUP_REMOVED lines=10> */
.L_x_2235:
[----:B------:R-:W-:Y:S05]  /*116d0*/  BSYNC B0 ;  /* 0x0000000000007941 */ /* 0x000fea0003800000 */
.L_x_2234:
[----:B------:R-:W-:-:S06]  /*116e0*/  UISETP.NE.AND UP0, UPT, UR39, 0x3, UPT ;  /* 0x000000032700788c */ /* 0x000fcc000bf05270 */
[----:B------:R-:W-:-:S13]  /*116f0*/  PLOP3.LUT P0, PT, PT, PT, UP0, 0x80, 0x0 ;  /* 0x000000000000781c */ /* 0x000fda0003f0f008 */
[----:B------:R-:W-:Y:S05]  /*11700*/  @!P0 BRA `(.L_x_2249) ;  /* 0x0000000000048947 */ /* 0x000fea0003800000 */
[----:B------:R-:W-:Y:S01]  /*11710*/  BPT.TRAP 0x1 ;  /* 0x000000040000795c */ /* 0x000fe20000300000 */
.L_x_2249:
[----:B------:R-:W-:Y:S01]  /*11720*/  IMAD.U32 R2, RZ, RZ, UR41 ;  /* 0x00000029ff027e24 */ /* 0x000fe2000f8e00ff */
[----:B------:R-:W-:Y:S01]  /*11730*/  BSSY B0, `(.L_x_2250) ;  /* 0x0000007000007945 */ /* 0x000fe20003800000 */
[----:B------:R-:W-:-:S03]  /*11740*/  IMAD R20, R0, 0x8, R19 ;  /* 0x0000000800147824 */ /* 0x000fc600078e0213 */
[----:B------:R-:W-:Y:S02]  /*11750*/  ISETP.NE.AND P1, PT, R2, 0x3, PT ;  /* 0x000000030200780c */ /* 0x000fe40003f25270 */
[----:B------:R-:W-:-:S04]  /*11760*/  LOP3.LUT R2, R6, 0x1, RZ, 0x3c, !PT ;  /* 0x0000000106027812 */ /* 0x000fc800078e3cff */
[----:B------:R-:W-:-:S04]  /*11770*/  SHF.L.U32 R2, R2, 0x1f, RZ ;  /* 0x0000001f02027819 */ /* 0x000fc800000006ff */
[----:B------:R-:W2:Y:S02]  /*11780*/  SYNCS.PHASECHK.TRANS64.TRYWAIT P0, [R20+URZ+0x38870], R2 ;  /* 0x03887002140075a7 */ /* 0x000ea4000800017f */
[----:B--2---:R-:W-:Y:S05]  /*11790*/  @!P0 BRA `(.L_x_2251) ;  /* 0x00000034002c8947 */ /* 0x004fea0003800000 */
.L_x_2318:
[----:B------:R-:W-:Y:S05]  /*117a0*/  BSYNC B0 ;  /* 0x0000000000007941 */ /* 0x000fea0003800000 */
.L_x_2250:
[----:B------:R-:W-:Y:S05]  /*117b0*/  @!P1 BRA `(.L_x_2252) ;  /* 0x0000000000049947 */ /* 0x000fea0003800000 */
[----:B------:R-:W-:Y:S01]  /*117c0*/  BPT.TRAP 0x1 ;  /* 0x000000040000795c */ /* 0x000fe20000300000 */
.L_x_2252:
[----:B--2---:R-:W-:Y:S01]  /*117d0*/  SHF.L.U32 R2, R6, 0x1f, RZ ;  /* 0x0000001f06027819 */ /* 0x004fe200000006ff */
[----:B------:R-:W-:-:S03]  /*117e0*/  IMAD.SHL.U32 R3, R0, 0x8000, RZ ;  /* 0x0000800000037824 */ /* 0x000fc600078e00ff */
[----:B------:R-:W2:Y:S02]  /*117f0*/  SYNCS.PHASECHK.TRANS64.TRYWAIT P0, [R20+URZ+0x38860], R2 ;  /* 0x03886002140075a7 */ /* 0x000ea4000800017f */
[----:B--2---:R-:W-:Y:S05]  /*11800*/  @!P0 BRA `(.L_x_2253) ;  /* 0x0000003400248947 */ /* 0x004fea0003800000 */
.L_x_2319:
[----:B------:R-:W3:Y:S04]  /*11810*/  LDL R0, [R1+0x2c] ;  /* 0x00002c0001007983 */ /* 0x000ee80000100800 */
[----:B------:R-:W2:Y:S04]  /*11820*/  LDL R18, [R1+0x20] ;  /* 0x0000200001127983 */ /* 0x000ea80000100800 */
[----:B------:R-:W4:Y:S01]  /*11830*/  LDL R12, [R1+0x28] ;  /* 0x00002800010c7983 */ /* 0x000f220000100800 */
[----:B------:R-:W-:Y:S05]  /*11840*/  WARPSYNC.ALL ;  /* 0x0000000000007948 */ /* 0x000fea0003800000 */
[----:B---3--:R-:W-:-:S05]  /*11850*/  LOP3.LUT R0, R3, R0, RZ, 0xfc, !PT ;  /* 0x0000000003007212 */ /* 0x008fca00078efcff */
[----:B------:R-:W-:-:S05]  /*11860*/  IMAD.IADD R0, R19, 0x1, R0 ;  /* 0x0000000113007824 */ /* 0x000fca00078e0200 */
[----:B-1----:R-:W1:Y:S01]  /*11870*/  LDSM.16.MT88.4 R8, [R0+0x10400] ;  /* 0x010400000008783b */ /* 0x002e620000004200 */
[----:B--2---:R-:W-:Y:S01]  /*11880*/  IMAD.IADD R2, R18, 0x1, R0 ;  /* 0x0000000112027824 */ /* 0x004fe200078e0200 */
[C-C-:B-1----:R-:W-:Y:S02]  /*11890*/  PRMT R4, R8.reuse, 0x6420, R9.reuse ;  /* 0x0000642008047816 */ /* 0x142fe40000000009 */
[----:B------:R-:W-:Y:S02]  /*118a0*/  PRMT R5, R8, 0x7531, R9 ;  /* 0x0000753108057816 */ /* 0x000fe40000000009 */
[C-C-:B------:R-:W-:Y:S02]  /*118b0*/  PRMT R6, R10.reuse, 0x6420, R11.reuse ;  /* 0x000064200a067816 */ /* 0x140fe4000000000b */
[----:B------:R-:W-:Y:S02]  /*118c0*/  PRMT R7, R10, 0x7531, R11 ;  /* 0x000075310a077816 */ /* 0x000fe4000000000b */
[----:B------:R-:W1:Y:S01]  /*118d0*/  LDSM.16.MT88.4 R8, [R2+0x10400] ;  /* 0x010400000208783b */ /* 0x000e620000004200 */
[----:B----4-:R-:W-:-:S05]  /*118e0*/  IADD3 R3, R19, R3, R12 ;  /* 0x0000000313037210 */ /* 0x010fca0007ffe00c */
        /* <DEDUP_REMOVED lines=111> */
.L_x_2254:
[----:B------:R-:W3:Y:S01]  /*11fe0*/  S2R R0, SR_TID.X ;  /* 0x0000000000007919 */ /* 0x000ee20000002100 */
[----:B--2---:R2:W-:Y:S01]  /*11ff0*/  SYNCS.ARRIVE.TRANS64.A1T0 RZ, [R20+URZ+0x38850], RZ ;  /* 0x038850ff14ff79a7 */ /* 0x0045e2000810003f */
[----:B------:R4:W5:Y:S01]  /*12000*/  LDL R6, [R1+0x4] ;  /* 0x0000040001067983 */ /* 0x0009620000100800 */
[----:B---3--:R-:W-:Y:S01]  /*12010*/  LOP3.LUT R0, R0, 0x7f, RZ, 0xc0, !PT ;  /* 0x0000007f00007812 */ /* 0x008fe200078ec0ff */
[----:B------:R-:W-:Y:S03]  /*12020*/  BAR.SYNC.DEFER_BLOCKING 0x2, 0x80 ;  /* 0x0082000000007b1d */ /* 0x000fe60000010000 */
[----:B------:R-:W-:-:S03]  /*12030*/  ISETP.NE.AND P0, PT, R0, RZ, PT ;  /* 0x000000ff0000720c */ /* 0x000fc60003f05270 */
[----:B------:R4:W5:Y:S10]  /*12040*/  LDL R0, [R1] ;  /* 0x0000000001007983 */ /* 0x0009740000100800 */
[----:B--2---:R-:W-:-:S05]  /*12050*/  @!P0 VIADD R20, R20, 0x38880 ;  /* 0x0003888014148836 */ /* 0x004fca0000000000 */
[----:B------:R-:W-:-:S04]  /*12060*/  @!P0 PRMT R20, RZ, 0x654, R20 ;  /* 0x00000654ff148816 */ /* 0x000fc80000000014 */
[----:B------:R4:W-:Y:S01]  /*12070*/  @!P0 SYNCS.ARRIVE.TRANS64.RED.A1T0 RZ, [R20+URZ], RZ ;  /* 0x000000ff14ff89a7 */ /* 0x0009e2000810043f */
[C---:B------:R-:W-:Y:S01]  /*12080*/  ISETP.GT.AND P0, PT, R17.reuse, RZ, PT ;  /* 0x000000ff1100720c */ /* 0x040fe20003f04270 */
[----:B------:R-:W-:-:S12]  /*12090*/  VIADD R17, R17, 0xffffffff ;  /* 0xffffffff11117836 */ /* 0x000fd80000000000 */
[----:B----4-:R-:W-:Y:S05]  /*120a0*/  @P0 BRA `(.L_x_2255) ;  /* 0xffffffec004c0947 */ /* 0x010fea000383ffff */
.L_x_2233:
[----:B------:R-:W2:Y:S01]  /*120b0*/  S2R R2, SR_TID.X ;  /* 0x0000000000027919 */ /* 0x000ea20000002100 */
[----:B------:R-:W-:Y:S01]  /*120c0*/  BSSY B0, `(.L_x_2256) ;  /* 0x0000011000007945 */ /* 0x000fe20003800000 */
[----:B--2---:R-:W-:-:S04]  /*120d0*/  LOP3.LUT R2, R2, 0x7f, RZ, 0xc0, !PT ;  /* 0x0000007f02027812 */ /* 0x004fc800078ec0ff */
[----:B------:R-:W-:-:S13]  /*120e0*/  ISETP.NE.AND P0, PT, R2, RZ, PT ;  /* 0x000000ff0200720c */ /* 0x000fda0003f05270 */
[----:B------:R-:W-:Y:S05]  /*120f0*/  @P0 BRA `(.L_x_2257) ;  /* 0x0000000000340947 */ /* 0x000fea0003800000 */
[----:B-1----:R-:W1:Y:S01]  /*12100*/  S2R R3, SR_LANEID ;  /* 0x0000000000037919 */ /* 0x002e620000000000 */
[----:B------:R-:W-:Y:S02]  /*12110*/  VOTEU.ANY UR4, UPT, PT ;  /* 0x0000000000047886 */ /* 0x000fe400038e0100 */
[----:B-----5:R-:W1:Y:S08]  /*12120*/  FLO.U32 R0, UR4 ;  /* 0x0000000400007d00 */ /* 0x020e7000080e0000 */
[----:B------:R-:W2:Y:S01]  /*12130*/  POPC R5, UR4 ;  /* 0x0000000400057d09 */ /* 0x000ea20008000000 */
[----:B-1----:R-:W-:-:S02]  /*12140*/  ISETP.EQ.U32.AND P1, PT, R0, R3, PT ;  /* 0x000000030000720c */ /* 0x002fc40003f22070 */
[----:B------:R-:W2:Y:S11]  /*12150*/  LDC.64 R2, c[0x0][0xc60] ;  /* 0x00031800ff027b82 */ /* 0x000eb60000000a00 */
[----:B--2---:R-:W2:Y:S01]  /*12160*/  @P1 ATOMG.E.ADD.STRONG.GPU PT, R3, desc[UR50][R2.64], R5 ;  /* 0x00000005020319a8 */ /* 0x004ea200081ee1f2 */
[----:B------:R-:W1:Y:S02]  /*12170*/  S2R R4, SR_LTMASK ;  /* 0x0000000000047919 */ /* 0x000e640000003900 */
[----:B-1----:R-:W-:-:S04]  /*12180*/  LOP3.LUT R4, R4, UR4, RZ, 0xc0, !PT ;  /* 0x0000000404047c12 */ /* 0x002fc8000f8ec0ff */
[----:B0-----:R-:W0:Y:S01]  /*12190*/  POPC R7, R4 ;  /* 0x0000000400077309 */ /* 0x001e220000000000 */
[----:B--2---:R-:W0:Y:S02]  /*121a0*/  SHFL.IDX PT, R0, R3, R0, 0x1f ;  /* 0x00001f0003007589 */ /* 0x004e2400000e0000 */
[----:B0-----:R-:W-:-:S05]  /*121b0*/  IADD3 R0, R0, UR40, R7 ;  /* 0x0000002800007c10 */ /* 0x001fca000fffe007 */
[----:B------:R2:W-:Y:S02]  /*121c0*/  STL [R1+0x10], R0 ;  /* 0x0000100001007387 */ /* 0x0005e40000100800 */
.L_x_2257:
[----:B------:R-:W-:Y:S05]  /*121d0*/  BSYNC B0 ;  /* 0x0000000000007941 */ /* 0x000fea0003800000 */
.L_x_2256:
[----:B------:R-:W-:-:S06]  /*121e0*/  UISETP.NE.AND UP0, UPT, UR39, 0x3, UPT ;  /* 0x000000032700788c */ /* 0x000fcc000bf05270 */
[----:B------:R-:W-:-:S13]  /*121f0*/  PLOP3.LUT P1, PT, PT, PT, UP0, 0x80, 0x0 ;  /* 0x000000000000781c */ /* 0x000fda0003f2f008 */
[----:B------:R-:W-:Y:S05]  /*12200*/  @!P1 BRA `(.L_x_2258) ;  /* 0x0000000000049947 */ /* 0x000fea0003800000 */
[----:B------:R-:W-:Y:S01]  /*12210*/  BPT.TRAP 0x1 ;  /* 0x000000040000795c */ /* 0x000fe20000300000 */
.L_x_2258:
[----:B-1----:R-:W3:Y:S04]  /*12220*/  LDL R3, [R1+0x4] ;  /* 0x0000040001037983 */ /* 0x002ee80000100800 */
[----:B------:R-:W4:Y:S01]  /*12230*/  LDL R2, [R1] ;  /* 0x0000000001027983 */ /* 0x000f220000100800 */
[----:B--2--5:R-:W-:Y:S01]  /*12240*/  IMAD.U32 R0, RZ, RZ, UR41 ;  /* 0x00000029ff007e24 */ /* 0x024fe2000f8e00ff */
[----:B------:R-:W-:Y:S04]  /*12250*/  BSSY B0, `(.L_x_2259) ;  /* 0x0000007000007945 */ /* 0x000fe80003800000 */
[----:B------:R-:W-:-:S02]  /*12260*/  ISETP.NE.AND P2, PT, R0, 0x3, PT ;  /* 0x000000030000780c */ /* 0x000fc40003f45270 */
[----:B---3--:R-:W-:-:S04]  /*12270*/  LOP3.LUT R0, R3, 0x1, RZ, 0x3c, !PT ;  /* 0x0000000103007812 */ /* 0x008fc800078e3cff */
[----:B------:R-:W-:Y:S01]  /*12280*/  SHF.L.U32 R0, R0, 0x1f, RZ ;  /* 0x0000001f00007819 */ /* 0x000fe200000006ff */
[----:B----4-:R-:W-:-:S04]  /*12290*/  IMAD R17, R2, 0x8, R19 ;  /* 0x0000000802117824 */ /* 0x010fc800078e0213 */
[----:B------:R-:W1:Y:S02]  /*122a0*/  SYNCS.PHASECHK.TRANS64.TRYWAIT P1, [R17+URZ+0x38870], R0 ;  /* 0x03887000110075a7 */ /* 0x000e64000802017f */
[----:B-1----:R-:W-:Y:S05]  /*122b0*/  @!P1 BRA `(.L_x_2260) ;  /* 0x00000028008c9947 */ /* 0x002fea0003800000 */
.L_x_2320:
[----:B------:R-:W-:Y:S05]  /*122c0*/  BSYNC B0 ;  /* 0x0000000000007941 */ /* 0x000fea0003800000 */
.L_x_2259:
[----:B------:R-:W-:Y:S05]  /*122d0*/  @!P2 BRA `(.L_x_2261) ;  /* 0x000000000004a947 */ /* 0x000fea0003800000 */
[----:B------:R-:W-:Y:S01]  /*122e0*/  BPT.TRAP 0x1 ;  /* 0x000000040000795c */ /* 0x000fe20000300000 */
.L_x_2261:
[----:B-1----:R-:W2:Y:S02]  /*122f0*/  LDL R0, [R1+0x4] ;  /* 0x0000040001007983 */ /* 0x002ea40000100800 */
[----:B--2---:R-:W-:-:S04]  /*12300*/  SHF.L.U32 R0, R0, 0x1f, RZ ;  /* 0x0000001f00007819 */ /* 0x004fc800000006ff */
[----:B------:R-:W1:Y:S02]  /*12310*/  SYNCS.PHASECHK.TRANS64.TRYWAIT P1, [R17+URZ+0x38860], R0 ;  /* 0x03886000110075a7 */ /* 0x000e64000802017f */
[----:B-1----:R-:W-:Y:S05]  /*12320*/  @!P1 BRA `(.L_x_2262) ;  /* 0x0000002800849947 */ /* 0x002fea0003800000 */
.L_x_2321:
[----:B------:R-:W2:Y:S04]  /*12330*/  LDL R18, [R1] ;  /* 0x0000000001127983 */ /* 0x000ea80000100800 */
[----:B------:R-:W1:Y:S04]  /*12340*/  LDL R2, [R1+0x2c] ;  /* 0x00002c0001027983 */ /* 0x000e680000100800 */
[----:B------:R-:W3:Y:S04]  /*12350*/  LDL R16, [R1+0x20] ;  /* 0x0000200001107983 */ /* 0x000ee80000100800 */
[----:B------:R-:W4:Y:S01]  /*12360*/  LDL R12, [R1+0x28] ;  /* 0x00002800010c7983 */ /* 0x000f220000100800 */
[----:B------:R-:W-:Y:S05]  /*12370*/  WARPSYNC.ALL ;  /* 0x0000000000007948 */ /* 0x000fea0003800000 */
[----:B--2---:R-:W-:-:S05]  /*12380*/  IMAD.SHL.U32 R3, R18, 0x8000, RZ ;  /* 0x0000800012037824 */ /* 0x004fca00078e00ff */
[----:B-1----:R-:W-:-:S05]  /*12390*/  LOP3.LUT R0, R3, R2, RZ, 0xfc, !PT ;  /* 0x0000000203007212 */ /* 0x002fca00078efcff */
[----:B------:R-:W-:-:S05]  /*123a0*/  IMAD.IADD R0, R19, 0x1, R0 ;  /* 0x0000000113007824 */ /* 0x000fca00078e0200 */
[----:B0-----:R-:W0:Y:S01]  /*123b0*/  LDSM.16.MT88.4 R4, [R0+0x10400] ;  /* 0x010400000004783b */ /* 0x001e220000004200 */
        /* <DEDUP_REMOVED lines=118> */
.L_x_2263:
        /* <DEDUP_REMOVED lines=13> */
.L_x_2208:
[----:B------:R-:W-:Y:S05]  /*12bf0*/  BSYNC B7 ;  /* 0x0000000000077941 */ /* 0x000fea0003800000 */
.L_x_2206:
[----:B0-2---:R-:W2:Y:S02]  /*12c00*/  LDL R0, [R1+0x38] ;  /* 0x0000380001007983 */ /* 0x005ea40000100800 */
[----:B--2---:R-:W-:-:S13]  /*12c10*/  ISETP.NE.AND P0, PT, R0, RZ, PT ;  /* 0x000000ff0000720c */ /* 0x004fda0003f05270 */
        /* <DEDUP_REMOVED lines=14> */
.L_x_2264:
        /* <DEDUP_REMOVED lines=41> */
.L_x_2270:
        /* <DEDUP_REMOVED lines=14> */
.L_x_2269:
[----:B------:R-:W-:Y:S05]  /*13070*/  BSYNC B0 ;  /* 0x0000000000007941 */ /* 0x000fea0003800000 */
.L_x_2268:
        /* <DEDUP_REMOVED lines=21> */
.L_x_2266:
        /* <DEDUP_REMOVED lines=21> */
.L_x_2271:
        /* <DEDUP_REMOVED lines=63> */
.L_x_2267:
[----:B------:R0:W-:Y:S01]  /*13710*/  STL [R1+0x10], R0 ;  /* 0x0000100001007387 */ /* 0x0001e20000100800 */
[----:B------:R-:W-:Y:S01]  /*13720*/  ULDC UR42, c[0x0][0xc3c] ;  /* 0x00030f00002a7ab9 */ /* 0x000fe20000000800 */
[----:B------:R-:W-:Y:S02]  /*13730*/  UMOV UR36, URZ ;  /* 0x0000003f00247c82 */ /* 0x000fe40008000000 */
[----:B------:R0:W-:Y:S03]  /*13740*/  STL [R1+0x14], RZ ;  /* 0x000014ff01007387 */ /* 0x0001e60000100800 */
.L_x_2272:
        /* <DEDUP_REMOVED lines=15> */
.L_x_2265:
[----:B------:R-:W-:Y:S02]  /*13840*/  ULDC UR4, c[0x0][0xc3c] ;  /* 0x00030f0000047ab9 */ /* 0x000fe40000000800 */
[----:B------:R-:W-:-:S06]  /*13850*/  UISETP.GE.AND UP0, UPT, UR42, UR4, UPT ;  /* 0x000000042a00728c */ /* 0x000fcc000bf06270 */
[----:B------:R-:W-:-:S13]  /*13860*/  PLOP3.LUT P0, PT, PT, PT, UP0, 0x80, 0x0 ;  /* 0x000000000000781c */ /* 0x000fda0003f0f008 */
[----:B------:R-:W-:Y:S05]  /*13870*/  @!P0 BRA `(.L_x_2273) ;  /* 0xffffffb000fc8947 */ /* 0x000fea000383ffff */
.L_x_2202:
        /* <DEDUP_REMOVED lines=12> */
.L_x_2322:
[----:B------:R-:W-:Y:S05]  /*13940*/  BSYNC B0 ;  /* 0x0000000000007941 */ /* 0x000fea0003800000 */
.L_x_2274:
[----:B------:R-:W-:-:S03]  /*13950*/  UMOV UR4, 0xffffffff ;  /* 0xffffffff00047882 */ /* 0x000fc60000000000 */
[----:B------:R-:W-:Y:S05]  /*13960*/  BRA.DIV UR4, `(.L_x_2276) ;  /* 0x00000016041c7947 */ /* 0x000fea000b800000 */
[----:B------:R-:W1:Y:S02]  /*13970*/  S2R R2, SR_TID.X ;  /* 0x0000000000027919 */ /* 0x000e640000002100 */
[----:B-1----:R-:W-:-:S04]  /*13980*/  SHF.R.U32.HI R2, RZ, 0x5, R2 ;  /* 0x00000005ff027819 */ /* 0x002fc80000011602 */
[----:B------:R-:W-:-:S05]  /*13990*/  LOP3.LUT R2, R2, 0x3, RZ, 0xc0, !PT ;  /* 0x0000000302027812 */ /* 0x000fca00078ec0ff */
[----:B------:R1:W2:Y:S02]  /*139a0*/  SHFL.IDX PT, R14, R2, RZ, 0x1f ;  /* 0x00001fff020e7589 */ /* 0x0002a400000e0000 */
.L_x_2325:
[----:B--2---:R-:W-:Y:S01]  /*139b0*/  ISETP.NE.AND P0, PT, R14, RZ, PT ;  /* 0x000000ff0e00720c */ /* 0x004fe20003f05270 */
[----:B------:R-:W-:-:S12]  /*139c0*/  BSSY B0, `(.L_x_2277) ;  /* 0x000002e000007945 */ /* 0x000fd80003800000 */
[----:B------:R-:W-:Y:S05]  /*139d0*/  @P0 BRA `(.L_x_2278) ;  /* 0x0000000000b00947 */ /* 0x000fea0003800000 */
[----:B------:R-:W-:-:S03]  /*139e0*/  UMOV UR4, 0xffffffff ;  /* 0xffffffff00047882 */ /* 0x000fc60000000000 */
[----:B------:R-:W-:Y:S05]  /*139f0*/  BRA.DIV UR4, `(.L_x_2279) ;  /* 0x00000016042c7947 */ /* 0x000fea000b800000 */
[----:B------:R-:W-:-:S13]  /*13a00*/  ELECT P6, URZ, PT ;  /* 0x00000000003f782f */ /* 0x000fda00038c0000 */
.L_x_2328:
[----:B------:R-:W-:Y:S05]  /*13a10*/  @!P6 BRA `(.L_x_2278) ;  /* 0x0000000000a0e947 */ /* 0x000fea0003800000 */
[----:B------:R-:W-:-:S06]  /*13a20*/  ULOP3.LUT UR4, UR38, 0x2, URZ, 0xfc, !UPT ;  /* 0x0000000226047892 */ /* 0x000fcc000f8efc3f */
[----:B-1----:R-:W-:-:S05]  /*13a30*/  IMAD.U32 R2, RZ, RZ, UR4 ;  /* 0x00000004ff027e24 */ /* 0x002fca000f8e00ff */
[----:B------:R-:W-:-:S13]  /*13a40*/  ISETP.NE.AND P0, PT, R2, 0x3, PT ;  /* 0x000000030200780c */ /* 0x000fda0003f05270 */
[----:B------:R-:W-:Y:S05]  /*13a50*/  @!P0 BRA `(.L_x_2280) ;  /* 0x0000000000048947 */ /* 0x000fea0003800000 */
[----:B------:R-:W-:Y:S01]  /*13a60*/  BPT.TRAP 0x1 ;  /* 0x000000040000795c */ /* 0x000fe20000300000 */
.L_x_2280:
        /* <DEDUP_REMOVED lines=14> */
.L_x_2329:
[----:B------:R-:W1:Y:S02]  /*13b50*/  SYNCS.PHASECHK.TRANS64.TRYWAIT P1, [R7+URZ], R2 ;  /* 0x00000002070075a7 */ /* 0x000e64000802017f */
[----:B-1----:R-:W-:Y:S05]  /*13b60*/  @!P1 BRA `(.L_x_2282) ;  /* 0x0000001400049947 */ /* 0x002fea0003800000 */
.L_x_2330:
[----:B------:R-:W-:Y:S05]  /*13b70*/  @!P0 BRA `(.L_x_2283) ;  /* 0x0000000000048947 */ /* 0x000fea0003800000 */
[----:B------:R-:W-:Y:S01]  /*13b80*/  BPT.TRAP 0x1 ;  /* 0x000000040000795c */ /* 0x000fe20000300000 */
.L_x_2283:
[----:B------:R-:W2:Y:S02]  /*13b90*/  LDL.LU R4, [R1] ;  /* 0x0000000001047983 */ /* 0x000ea40000300800 */
[----:B--2---:R-:W-:-:S04]  /*13ba0*/  IMAD R4, R4, 0x8, R0 ;  /* 0x0000000804047824 */ /* 0x004fc800078e0200 */
[----:B------:R-:W2:Y:S02]  /*13bb0*/  SYNCS.PHASECHK.TRANS64.TRYWAIT P1, [R4+URZ+0x38860], R5 ;  /* 0x03886005040075a7 */ /* 0x000ea4000802017f */
[----:B--2---:R-:W-:Y:S05]  /*13bc0*/  @!P1 BRA `(.L_x_2284) ;  /* 0x0000001400009947 */ /* 0x004fea0003800000 */
.L_x_2331:
[----:B------:R-:W-:Y:S05]  /*13bd0*/  @!P0 BRA `(.L_x_2285) ;  /* 0x0000000000048947 */ /* 0x000fea0003800000 */
[----:B------:R-:W-:Y:S01]  /*13be0*/  BPT.TRAP 0x1 ;  /* 0x000000040000795c */ /* 0x000fe20000300000 */
.L_x_2285:
[----:B------:R-:W-:-:S04]  /*13bf0*/  IMAD R3, R3, 0x8, R0 ;  /* 0x0000000803037824 */ /* 0x000fc800078e0200 */
[----:B------:R-:W3:Y:S02]  /*13c00*/  SYNCS.PHASECHK.TRANS64.TRYWAIT P1, [R3+URZ+0x38860], R2 ;  /* 0x03886002030075a7 */ /* 0x000ee4000802017f */
[----:B---3--:R-:W-:Y:S05]  /*13c10*/  @!P1 BRA `(.L_x_2286) ;  /* 0x0000001400009947 */ /* 0x008fea0003800000 */
.L_x_2332:
[----:B------:R-:W-:Y:S05]  /*13c20*/  @!P0 BRA `(.L_x_2287) ;  /* 0x0000000000048947 */ /* 0x000fea0003800000 */
[----:B------:R-:W-:Y:S01]  /*13c30*/  BPT.TRAP 0x1 ;  /* 0x000000040000795c */ /* 0x000fe20000300000 */
.L_x_2287:
[----:B------:R-:W4:Y:S02]  /*13c40*/  SYNCS.PHASECHK.TRANS64.TRYWAIT P0, [R4+URZ+0x38880], R5 ;  /* 0x03888005040075a7 */ /* 0x000f24000800017f */
[----:B----4-:R-:W-:Y:S05]  /*13c50*/  @!P0 BRA `(.L_x_2288) ;  /* 0x0000001400048947 */ /* 0x010fea0003800000 */
.L_x_2289:
[----:B------:R0:W0:Y:S02]  /*13c60*/  SYNCS.PHASECHK.TRANS64.TRYWAIT P0, [R3+URZ+0x38880], R2 ;  /* 0x03888002030075a7 */ /* 0x000024000800017f */
[----:B0-----:R-:W-:Y:S05]  /*13c70*/  @!P0 NANOSLEEP.SYNCS 0x989680 ;  /* 0x009896800000895d */ /* 0x001fea0003900000 */
[----:B------:R-:W0:Y:S02]  /*13c80*/  @!P0 SYNCS.PHASECHK.TRANS64 P0, [R3+URZ+0x38880], R2 ;  /* 0x03888002030085a7 */ /* 0x000e24000800007f */
[----:B0-----:R-:W-:Y:S05]  /*13c90*/  @!P0 BRA `(.L_x_2289) ;  /* 0xfffffffc00f08947 */ /* 0x001fea000383ffff */
.L_x_2278:
[----:B------:R-:W-:Y:S05]  /*13ca0*/  BSYNC B0 ;  /* 0x0000000000007941 */ /* 0x000fea0003800000 */
.L_x_2277:
[----:B------:R-:W-:Y:S05]  /*13cb0*/  EXIT ;  /* 0x000000000000794d */ /* 0x000fea0003800000 */
.L_x_2141:
[----:B0-----:R-:W-:-:S04]  /*13cc0*/  IMAD.U32 R3, RZ, RZ, UR41 ;  /* 0x00000029ff037e24 */ /* 0x001fc8000f8e00ff */
[----:B------:R0:W1:Y:S03]  /*13cd0*/  SYNCS.PHASECHK.TRANS64.TRYWAIT P1, [R3+URZ+0x38800], R0 ;  /* 0x03880000030075a7 */ /* 0x000066000802017f */
[----:B-1----:R-:W-:Y:S05]  /*13ce0*/  @!P1 NANOSLEEP.SYNCS 0x989680 ;  /* 0x009896800000995d */ /* 0x002fea0003900000 */
[----:B------:R-:W1:Y:S02]  /*13cf0*/  @!P1 SYNCS.PHASECHK.TRANS64 P1, [R3+URZ+0x38800], R0 ;  /* 0x03880000030095a7 */ /* 0x000e64000802007f */
[----:B-1----:R-:W-:Y:S05]  /*13d00*/  @!P1 BRA `(.L_x_2141) ;  /* 0xfffffffc00ec9947 */ /* 0x002fea000383ffff */
[----:B------:R-:W-:Y:S05]  /*13d10*/  BRA `(.L_x_2290) ;  /* 0xfffffee000287947 */ /* 0x000fea000383ffff */
.L_x_2145:
[----:B-1----:R1:W2:Y:S02]  /*13d20*/  SYNCS.PHASECHK.TRANS64.TRYWAIT P2, [R3+URZ+0x38830], R0 ;  /* 0x03883000030075a7 */ /* 0x0022a4000804017f */
[----:B--2---:R-:W-:Y:S05]  /*13d30*/  @!P2 NANOSLEEP.SYNCS 0x989680 ;  /* 0x009896800000a95d */ /* 0x004fea0003900000 */
[----:B------:R-:W2:Y:S02]  /*13d40*/  @!P2 SYNCS.PHASECHK.TRANS64 P2, [R3+URZ+0x38830], R0 ;  /* 0x038830000300a5a7 */ /* 0x000ea4000804007f */
[----:B--2---:R-:W-:Y:S05]  /*13d50*/  @!P2 BRA `(.L_x_2145) ;  /* 0xfffffffc00f0a947 */ /* 0x004fea000383ffff */
[----:B------:R-:W-:Y:S05]  /*13d60*/  BRA `(.L_x_2144) ;  /* 0xfffffee0004c7947 */ /* 0x000fea000383ffff */
.L_x_2150:
[----:B-1----:R-:W-:-:S04]  /*13d70*/  IMAD.U32 R7, RZ, RZ, UR6 ;  /* 0x00000006ff077e24 */ /* 0x002fc8000f8e00ff */
[----:B------:R1:W2:Y:S03]  /*13d80*/  SYNCS.PHASECHK.TRANS64.TRYWAIT P3, [R7+URZ+0x38830], R0 ;  /* 0x03883000070075a7 */ /* 0x0002a6000806017f */
[----:B--2---:R-:W-:Y:S05]  /*13d90*/  @!P3 NANOSLEEP.SYNCS 0x989680 ;  /* 0x009896800000b95d */ /* 0x004fea0003900000 */
[----:B------:R-:W2:Y:S02]  /*13da0*/  @!P3 SYNCS.PHASECHK.TRANS64 P3, [R7+URZ+0x38830], R0 ;  /* 0x038830000700b5a7 */ /* 0x000ea4000806007f */
[----:B--2---:R-:W-:Y:S05]  /*13db0*/  @!P3 BRA `(.L_x_2150) ;  /* 0xfffffffc00ecb947 */ /* 0x004fea000383ffff */
[----:B------:R-:W-:Y:S05]  /*13dc0*/  BRA `(.L_x_2147) ;  /* 0xffffff0400d87947 */ /* 0x000fea000383ffff */
.L_x_2154:
[----:B-1----:R-:W-:-:S04]  /*13dd0*/  IMAD.U32 R7, RZ, RZ, UR6 ;  /* 0x00000006ff077e24 */ /* 0x002fc8000f8e00ff */
[----:B------:R1:W2:Y:S03]  /*13de0*/  SYNCS.PHASECHK.TRANS64.TRYWAIT P3, [R7+URZ+0x38850], R0 ;  /* 0x03885000070075a7 */ /* 0x0002a6000806017f */
[----:B--2---:R-:W-:Y:S05]  /*13df0*/  @!P3 NANOSLEEP.SYNCS 0x989680 ;  /* 0x009896800000b95d */ /* 0x004fea0003900000 */
[----:B------:R-:W2:Y:S02]  /*13e00*/  @!P3 SYNCS.PHASECHK.TRANS64 P3, [R7+URZ+0x38850], R0 ;  /* 0x038850000700b5a7 */ /* 0x000ea4000806007f */
[----:B--2---:R-:W-:Y:S05]  /*13e10*/  @!P3 BRA `(.L_x_2154) ;  /* 0xfffffffc00ecb947 */ /* 0x004fea000383ffff */
[----:B------:R-:W-:Y:S05]  /*13e20*/  BRA `(.L_x_2151) ;  /* 0xffffff0800ac7947 */ /* 0x000fea000383ffff */
.L_x_2161:
[----:B-1----:R-:W-:-:S04]  /*13e30*/  IMAD.U32 R9, RZ, RZ, UR6 ;  /* 0x00000006ff097e24 */ /* 0x002fc8000f8e00ff */
[----:B------:R1:W2:Y:S03]  /*13e40*/  SYNCS.PHASECHK.TRANS64.TRYWAIT P2, [R9+URZ+0x38830], R0 ;  /* 0x03883000090075a7 */ /* 0x0002a6000804017f */
[----:B--2---:R-:W-:Y:S05]  /*13e50*/  @!P2 NANOSLEEP.SYNCS 0x989680 ;  /* 0x009896800000a95d */ /* 0x004fea0003900000 */
[----:B------:R-:W2:Y:S02]  /*13e60*/  @!P2 SYNCS.PHASECHK.TRANS64 P2, [R9+URZ+0x38830], R0 ;  /* 0x038830000900a5a7 */ /* 0x000ea4000804007f */
[----:B--2---:R-:W-:Y:S05]  /*13e70*/  @!P2 BRA `(.L_x_2161) ;  /* 0xfffffffc00eca947 */ /* 0x004fea000383ffff */
[----:B------:R-:W-:Y:S05]  /*13e80*/  BRA `(.L_x_2158) ;  /* 0xffffff3000d87947 */ /* 0x000fea000383ffff */
.L_x_2165:
[----:B-1----:R-:W-:-:S04]  /*13e90*/  IMAD.U32 R9, RZ, RZ, UR6 ;  /* 0x00000006ff097e24 */ /* 0x002fc8000f8e00ff */
[----:B------:R1:W2:Y:S03]  /*13ea0*/  SYNCS.PHASECHK.TRANS64.TRYWAIT P2, [R9+URZ+0x38850], R0 ;  /* 0x03885000090075a7 */ /* 0x0002a6000804017f */
[----:B--2---:R-:W-:Y:S05]  /*13eb0*/  @!P2 NANOSLEEP.SYNCS 0x989680 ;  /* 0x009896800000a95d */ /* 0x004fea0003900000 */
[----:B------:R-:W2:Y:S02]  /*13ec0*/  @!P2 SYNCS.PHASECHK.TRANS64 P2, [R9+URZ+0x38850], R0 ;  /* 0x038850000900a5a7 */ /* 0x000ea4000804007f */
[----:B--2---:R-:W-:Y:S05]  /*13ed0*/  @!P2 BRA `(.L_x_2165) ;  /* 0xfffffffc00eca947 */ /* 0x004fea000383ffff */
[----:B------:R-:W-:Y:S05]  /*13ee0*/  BRA `(.L_x_2162) ;  /* 0xffffff3400a07947 */ /* 0x000fea000383ffff */
.L_x_2171:
[----:B-1----:R-:W-:-:S04]  /*13ef0*/  IMAD.U32 R6, RZ, RZ, UR16 ;  /* 0x00000010ff067e24 */ /* 0x002fc8000f8e00ff */
[----:B------:R1:W2:Y:S03]  /*13f00*/  SYNCS.PHASECHK.TRANS64.TRYWAIT P1, [R6+URZ+0x38850], R5 ;  /* 0x03885005060075a7 */ /* 0x0002a6000802017f */
[----:B--2---:R-:W-:Y:S05]  /*13f10*/  @!P1 NANOSLEEP.SYNCS 0x989680 ;  /* 0x009896800000995d */ /* 0x004fea0003900000 */
[----:B------:R-:W2:Y:S02]  /*13f20*/  @!P1 SYNCS.PHASECHK.TRANS64 P1, [R6+URZ+0x38850], R5 ;  /* 0x03885005060095a7 */ /* 0x000ea4000802007f */
[----:B--2---:R-:W-:Y:S05]  /*13f30*/  @!P1 BRA `(.L_x_2171) ;  /* 0xfffffffc00ec9947 */ /* 0x004fea000383ffff */
[----:B------:R-:W-:Y:S05]  /*13f40*/  BRA `(.L_x_2170) ;  /* 0xffffff5400407947 */ /* 0x000fea000383ffff */
.L_x_2217:
[----:B------:R-:W-:Y:S02]  /*13f50*/  IMAD.MOV.U32 R13, RZ, RZ, R0 ;  /* 0x000000ffff0d7224 */ /* 0x000fe400078e0000 */
[----:B------:R-:W-:Y:S02]  /*13f60*/  IMAD.MOV.U32 R12, RZ, RZ, RZ ;  /* 0x000000ffff0c7224 */ /* 0x000fe400078e00ff */
[----:B------:R-:W-:Y:S02]  /*13f70*/  IMAD.MOV.U32 R11, RZ, RZ, 0x1f ;  /* 0x0000001fff0b7424 */ /* 0x000fe400078e00ff */
[----:B------:R-:W-:-:S07]  /*13f80*/  IMAD.MOV.U32 R15, RZ, RZ, -0x1 ;  /* 0xffffffffff0f7424 */ /* 0x000fce00078e00ff */
[----:B-12---:R-:W-:Y:S05]  /*13f90*/  WARPSYNC.COLLECTIVE R15, `(.L_x_2291) ;  /* 0x000000000f087348 */ /* 0x006fea0003c00000 */
[----:B------:R0:W3:Y:S02]  /*13fa0*/  SHFL.IDX P6, R14, R13, R12, R11 ;  /* 0x0000000c0d0e7389 */ /* 0x0000e400000c000b */
[----:B0123--:R-:W-:Y:S01]  /*13fb0*/  ENDCOLLECTIVE ;  /* 0x000000000000791b */ /* 0x00ffe20003800000 */
.L_x_2291:
[----:B------:R-:W-:Y:S05]  /*13fc0*/  BRA `(.L_x_2292) ;  /* 0xffffffb800bc7947 */ /* 0x000fea000383ffff */
.L_x_2219:
[----:B------:R-:W-:Y:S01]  /*13fd0*/  BSSY B0, `(.L_x_2293) ;  /* 0x0000006000007945 */ /* 0x000fe20003800000 */
[----:B------:R-:W-:-:S07]  /*13fe0*/  IMAD.MOV.U32 R15, RZ, RZ, -0x1 ;  /* 0xffffffffff0f7424 */ /* 0x000fce00078e00ff */
[----:B-12---:R-:W-:Y:S05]  /*13ff0*/  WARPSYNC.COLLECTIVE R15, `(.L_x_2294) ;  /* 0x000000000f0c7348 */ /* 0x006fea0003c00000 */
[----:B------:R-:W-:Y:S02]  /*14000*/  ELECT P6, UR62, PT ;  /* 0x00000000003e782f */ /* 0x000fe400038c0000 */
[----:B------:R-:W-:Y:S01]  /*14010*/  MOV R14, UR62 ;  /* 0x0000003e000e7c02 */ /* 0x000fe20008000f00 */
[----:B-12---:R-:W-:Y:S10]  /*14020*/  ENDCOLLECTIVE ;  /* 0x000000000000791b */ /* 0x006ff40003800000 */
.L_x_2294:
[----:B------:R-:W-:Y:S05]  /*14030*/  BSYNC B0 ;  /* 0x0000000000007941 */ /* 0x000fea0003800000 */
.L_x_2293:
[----:B------:R-:W-:Y:S05]  /*14040*/  BRA `(.L_x_2295) ;  /* 0xffffffb800c07947 */ /* 0x000fea000383ffff */
.L_x_2221:
[----:B0-----:R0:W2:Y:S02]  /*14050*/  SYNCS.PHASECHK.TRANS64.TRYWAIT P0, [R4+URZ+0x38880], R3 ;  /* 0x03888003040075a7 */ /* 0x0010a4000800017f */
[----:B--2---:R-:W-:Y:S05]  /*14060*/  @!P0 NANOSLEEP.SYNCS 0x989680 ;  /* 0x009896800000895d */ /* 0x004fea0003900000 */
[----:B------:R-:W2:Y:S02]  /*14070*/  @!P0 SYNCS.PHASECHK.TRANS64 P0, [R4+URZ+0x38880], R3 ;  /* 0x03888003040085a7 */ /* 0x000ea4000800007f */
[----:B--2---:R-:W-:Y:S05]  /*14080*/  @!P0 BRA `(.L_x_2221) ;  /* 0xfffffffc00f08947 */ /* 0x004fea000383ffff */
[----:B------:R-:W-:Y:S05]  /*14090*/  BRA `(.L_x_2296) ;  /* 0xffffffbc00247947 */ /* 0x000fea000383ffff */
.L_x_2223:
[----:B--2---:R2:W3:Y:S02]  /*140a0*/  SYNCS.PHASECHK.TRANS64.TRYWAIT P0, [R4+URZ+0x38840], R3 ;  /* 0x03884003040075a7 */ /* 0x0044e4000800017f */
[----:B---3--:R-:W-:Y:S05]  /*140b0*/  @!P0 NANOSLEEP.SYNCS 0x989680 ;  /* 0x009896800000895d */ /* 0x008fea0003900000 */
[----:B------:R-:W3:Y:S02]  /*140c0*/  @!P0 SYNCS.PHASECHK.TRANS64 P0, [R4+URZ+0x38840], R3 ;  /* 0x03884003040085a7 */ /* 0x000ee4000800007f */
[----:B---3--:R-:W-:Y:S05]  /*140d0*/  @!P0 BRA `(.L_x_2223) ;  /* 0xfffffffc00f08947 */ /* 0x008fea000383ffff */
[----:B------:R-:W-:Y:S05]  /*140e0*/  BRA `(.L_x_2297) ;  /* 0xffffffbc00947947 */ /* 0x000fea000383ffff */
.L_x_2227:
[----:B------:R-:W-:Y:S01]  /*140f0*/  IMAD.MOV.U32 R13, RZ, RZ, R0 ;  /* 0x000000ffff0d7224 */ /* 0x000fe200078e0000 */
[----:B------:R-:W-:Y:S01]  /*14100*/  LOP3.LUT R7, R7, 0x7f, RZ, 0xc0, !PT ;  /* 0x0000007f07077812 */ /* 0x000fe200078ec0ff */
[----:B------:R-:W-:Y:S02]  /*14110*/  IMAD.MOV.U32 R12, RZ, RZ, RZ ;  /* 0x000000ffff0c7224 */ /* 0x000fe400078e00ff */
[----:B------:R-:W-:Y:S01]  /*14120*/  IMAD.MOV.U32 R11, RZ, RZ, 0x181f ;  /* 0x0000181fff0b7424 */ /* 0x000fe200078e00ff */
[----:B------:R-:W-:Y:S01]  /*14130*/  SHF.R.U32.HI R4, RZ, 0x3, R7 ;  /* 0x00000003ff047819 */ /* 0x000fe20000011607 */
[----:B------:R-:W-:Y:S02]  /*14140*/  IMAD.MOV.U32 R15, RZ, RZ, -0x1 ;  /* 0xffffffffff0f7424 */ /* 0x000fe400078e00ff */
[----:B------:R-:W-:Y:S02]  /*14150*/  IMAD R3, R18, R5, RZ ;  /* 0x0000000512037224 */ /* 0x000fe400078e02ff */
[----:B------:R-:W-:-:S07]  /*14160*/  IMAD R4, R8, 0x80, R4 ;  /* 0x0000008008047824 */ /* 0x000fce00078e0204 */
[----:B-----5:R-:W-:Y:S05]  /*14170*/  WARPSYNC.COLLECTIVE R15, `(.L_x_2298) ;  /* 0x000000000f087348 */ /* 0x020fea0003c00000 */
[----:B------:R0:W1:Y:S02]  /*14180*/  SHFL.IDX P6, R14, R13, R12, R11 ;  /* 0x0000000c0d0e7389 */ /* 0x00006400000c000b */
[----:B01---5:R-:W-:Y:S01]  /*14190*/  ENDCOLLECTIVE ;  /* 0x000000000000791b */ /* 0x023fe20003800000 */
.L_x_2298:
[C---:B------:R-:W-:Y:S01]  /*141a0*/  VIADD R5, R4.reuse, 0x10 ;  /* 0x0000001004057836 */ /* 0x040fe20000000000 */
[----:B------:R-:W-:Y:S01]  /*141b0*/  ISETP.GE.AND P2, PT, R4, R3, PT ;  /* 0x000000030400720c */ /* 0x000fe20003f46270 */
[----:B------:R-:W-:Y:S02]  /*141c0*/  IMAD.MOV.U32 R13, RZ, RZ, R2 ;  /* 0x000000ffff0d7224 */ /* 0x000fe400078e0002 */
[----:B------:R-:W-:-:S10]  /*141d0*/  IMAD.MOV.U32 R6, RZ, RZ, R14 ;  /* 0x000000ffff067224 */ /* 0x000fd400078e000e */
[----:B------:R-:W-:Y:S05]  /*141e0*/  WARPSYNC.COLLECTIVE R15, `(.L_x_2299) ;  /* 0x000000000f087348 */ /* 0x000fea0003c00000 */
[----:B------:R0:W1:Y:S02]  /*141f0*/  SHFL.IDX P6, R14, R13, R12, R11 ;  /* 0x0000000c0d0e7389 */ /* 0x00006400000c000b */
[----:B01----:R-:W-:Y:S01]  /*14200*/  ENDCOLLECTIVE ;  /* 0x000000000000791b */ /* 0x003fe20003800000 */
.L_x_2299:
[----:B------:R-:W-:Y:S02]  /*14210*/  IMAD.MOV.U32 R13, RZ, RZ, R0 ;  /* 0x000000ffff0d7224 */ /* 0x000fe400078e0000 */
[----:B------:R-:W-:Y:S02]  /*14220*/  IMAD.MOV.U32 R12, RZ, RZ, 0x1 ;  /* 0x00000001ff0c7424 */ /* 0x000fe400078e00ff */
[----:B------:R-:W-:-:S07]  /*14230*/  IMAD.MOV.U32 R7, RZ, RZ, R14 ;  /* 0x000000ffff077224 */ /* 0x000fce00078e000e */
[----:B------:R-:W-:Y:S05]  /*14240*/  WARPSYNC.COLLECTIVE R15, `(.L_x_2300) ;  /* 0x000000000f087348 */ /* 0x000fea0003c00000 */
[----:B------:R0:W1:Y:S02]  /*14250*/  SHFL.IDX P6, R14, R13, R12, R11 ;  /* 0x0000000c0d0e7389 */ /* 0x00006400000c000b */
[----:B01----:R-:W-:Y:S01]  /*14260*/  ENDCOLLECTIVE ;  /* 0x000000000000791b */ /* 0x003fe20003800000 */
.L_x_2300:
        /* <DEDUP_REMOVED lines=10> */
.L_x_2301:
        /* <DEDUP_REMOVED lines=12> */
.L_x_2302:
[----:B------:R-:W-:-:S05]  /*143d0*/  @!P2 IADD3 R5, P3, R10, R5, RZ ;  /* 0x000000050a05a210 */ /* 0x000fca0007f7e0ff */
[----:B------:R-:W-:Y:S02]  /*143e0*/  @!P2 IMAD.X R6, RZ, RZ, R8, P3 ;  /* 0x000000ffff06a224 */ /* 0x000fe400018e0608 */
[C---:B------:R-:W-:Y:S02]  /*143f0*/  VIADD R8, R4.reuse, 0x60 ;  /* 0x0000006004087836 */ /* 0x040fe40000000000 */
        /* <DEDUP_REMOVED lines=14> */
.L_x_2303:
[----:B------:R-:W-:Y:S02]  /*144e0*/  IMAD.MOV.U32 R13, RZ, RZ, R0 ;  /* 0x000000ffff0d7224 */ /* 0x000fe400078e0000 */
[----:B------:R-:W-:Y:S02]  /*144f0*/  IMAD.MOV.U32 R12, RZ, RZ, 0x3 ;  /* 0x00000003ff0c7424 */ /* 0x000fe400078e00ff */
[----:B------:R-:W-:-:S07]  /*14500*/  IMAD.MOV.U32 R6, RZ, RZ, R14 ;  /* 0x000000ffff067224 */ /* 0x000fce00078e000e */
[----:B------:R-:W-:Y:S05]  /*14510*/  WARPSYNC.COLLECTIVE R15, `(.L_x_2304) ;  /* 0x000000000f087348 */ /* 0x000fea0003c00000 */
[----:B------:R0:W1:Y:S02]  /*14520*/  SHFL.IDX P6, R14, R13, R12, R11 ;  /* 0x0000000c0d0e7389 */ /* 0x00006400000c000b */
[----:B01----:R-:W-:Y:S01]  /*14530*/  ENDCOLLECTIVE ;  /* 0x000000000000791b */ /* 0x003fe20003800000 */
.L_x_2304:
        /* <DEDUP_REMOVED lines=15> */
.L_x_2305:
[----:B------:R-:W-:Y:S02]  /*14630*/  IMAD.MOV.U32 R13, RZ, RZ, R0 ;  /* 0x000000ffff0d7224 */ /* 0x000fe400078e0000 */
[----:B------:R-:W-:Y:S02]  /*14640*/  IMAD.MOV.U32 R12, RZ, RZ, 0x4 ;  /* 0x00000004ff0c7424 */ /* 0x000fe400078e00ff */
[----:B------:R-:W-:-:S07]  /*14650*/  IMAD.MOV.U32 R6, RZ, RZ, R14 ;  /* 0x000000ffff067224 */ /* 0x000fce00078e000e */
[----:B------:R-:W-:Y:S05]  /*14660*/  WARPSYNC.COLLECTIVE R15, `(.L_x_2306) ;  /* 0x000000000f087348 */ /* 0x000fea0003c00000 */
[----:B------:R0:W1:Y:S02]  /*14670*/  SHFL.IDX P6, R14, R13, R12, R11 ;  /* 0x0000000c0d0e7389 */ /* 0x00006400000c000b */
[----:B01----:R-:W-:Y:S01]  /*14680*/  ENDCOLLECTIVE ;  /* 0x000000000000791b */ /* 0x003fe20003800000 */
.L_x_2306:
        /* <DEDUP_REMOVED lines=15> */
.L_x_2307:
[----:B------:R-:W-:Y:S02]  /*14780*/  IMAD.MOV.U32 R13, RZ, RZ, R0 ;  /* 0x000000ffff0d7224 */ /* 0x000fe400078e0000 */
[----:B------:R-:W-:Y:S02]  /*14790*/  IMAD.MOV.U32 R12, RZ, RZ, 0x5 ;  /* 0x00000005ff0c7424 */ /* 0x000fe400078e00ff */
[----:B------:R-:W-:-:S07]  /*147a0*/  IMAD.MOV.U32 R6, RZ, RZ, R14 ;  /* 0x000000ffff067224 */ /* 0x000fce00078e000e */
[----:B------:R-:W-:Y:S05]  /*147b0*/  WARPSYNC.COLLECTIVE R15, `(.L_x_2308) ;  /* 0x000000000f087348 */ /* 0x000fea0003c00000 */
[----:B------:R0:W1:Y:S02]  /*147c0*/  SHFL.IDX P6, R14, R13, R12, R11 ;  /* 0x0000000c0d0e7389 */ /* 0x00006400000c000b */
[----:B01----:R-:W-:Y:S01]  /*147d0*/  ENDCOLLECTIVE ;  /* 0x000000000000791b */ /* 0x003fe20003800000 */
.L_x_2308:
        /* <DEDUP_REMOVED lines=15> */
.L_x_2309:
[----:B------:R-:W-:Y:S02]  /*148d0*/  IMAD.MOV.U32 R13, RZ, RZ, R0 ;  /* 0x000000ffff0d7224 */ /* 0x000fe400078e0000 */
[----:B------:R-:W-:Y:S02]  /*148e0*/  IMAD.MOV.U32 R12, RZ, RZ, 0x6 ;  /* 0x00000006ff0c7424 */ /* 0x000fe400078e00ff */
[----:B------:R-:W-:-:S07]  /*148f0*/  IMAD.MOV.U32 R6, RZ, RZ, R14 ;  /* 0x000000ffff067224 */ /* 0x000fce00078e000e */
[----:B------:R-:W-:Y:S05]  /*14900*/  WARPSYNC.COLLECTIVE R15, `(.L_x_2310) ;  /* 0x000000000f087348 */ /* 0x000fea0003c00000 */
[----:B------:R0:W1:Y:S02]  /*14910*/  SHFL.IDX P6, R14, R13, R12, R11 ;  /* 0x0000000c0d0e7389 */ /* 0x00006400000c000b */
[----:B01----:R-:W-:Y:S01]  /*14920*/  ENDCOLLECTIVE ;  /* 0x000000000000791b */ /* 0x003fe20003800000 */
.L_x_2310:
        /* <DEDUP_REMOVED lines=14> */
.L_x_2311:
[----:B------:R-:W-:Y:S02]  /*14a10*/  IMAD.MOV.U32 R13, RZ, RZ, R0 ;  /* 0x000000ffff0d7224 */ /* 0x000fe400078e0000 */
[----:B------:R-:W-:Y:S02]  /*14a20*/  IMAD.MOV.U32 R12, RZ, RZ, 0x7 ;  /* 0x00000007ff0c7424 */ /* 0x000fe400078e00ff */
[----:B------:R-:W-:-:S07]  /*14a30*/  IMAD.MOV.U32 R6, RZ, RZ, R14 ;  /* 0x000000ffff067224 */ /* 0x000fce00078e000e */
[----:B------:R-:W-:Y:S05]  /*14a40*/  WARPSYNC.COLLECTIVE R15, `(.L_x_2312) ;  /* 0x000000000f087348 */ /* 0x000fea0003c00000 */
[----:B------:R0:W1:Y:S02]  /*14a50*/  SHFL.IDX P6, R14, R13, R12, R11 ;  /* 0x0000000c0d0e7389 */ /* 0x00006400000c000b */
[----:B01----:R-:W-:Y:S01]  /*14a60*/  ENDCOLLECTIVE ;  /* 0x000000000000791b */ /* 0x003fe20003800000 */
.L_x_2312:
        /* <DEDUP_REMOVED lines=13> */
.L_x_2313:
[----:B------:R-:W-:Y:S01]  /*14b40*/  IMAD.MOV.U32 R2, RZ, RZ, R14 ;  /* 0x000000ffff027224 */ /* 0x000fe200078e000e */
[----:B------:R-:W-:Y:S06]  /*14b50*/  BRA `(.L_x_2314) ;  /* 0xffffffc000087947 */ /* 0x000fec000383ffff */
.L_x_2232:
[----:B-1----:R1:W2:Y:S02]  /*14b60*/  SYNCS.PHASECHK.TRANS64.TRYWAIT P0, [R19+URZ+0x38820], R0 ;  /* 0x03882000130075a7 */ /* 0x0022a4000800017f */
[----:B--2---:R-:W-:Y:S05]  /*14b70*/  @!P0 NANOSLEEP.SYNCS 0x989680 ;  /* 0x009896800000895d */ /* 0x004fea0003900000 */
[----:B------:R-:W2:Y:S02]  /*14b80*/  @!P0 SYNCS.PHASECHK.TRANS64 P0, [R19+URZ+0x38820], R0 ;  /* 0x03882000130085a7 */ /* 0x000ea4000800007f */
[----:B--2---:R-:W-:Y:S05]  /*14b90*/  @!P0 BRA `(.L_x_2232) ;  /* 0xfffffffc00f08947 */ /* 0x004fea000383ffff */
[----:B------:R-:W-:Y:S05]  /*14ba0*/  BRA `(.L_x_2315) ;  /* 0xffffffc000747947 */ /* 0x000fea000383ffff */
.L_x_2238:
[----:B--2---:R2:W3:Y:S02]  /*14bb0*/  SYNCS.PHASECHK.TRANS64.TRYWAIT P0, [R4+URZ+0x38880], R3 ;  /* 0x03888003040075a7 */ /* 0x0044e4000800017f */
[----:B---3--:R-:W-:Y:S05]  /*14bc0*/  @!P0 NANOSLEEP.SYNCS 0x989680 ;  /* 0x009896800000895d */ /* 0x008fea0003900000 */
[----:B------:R-:W3:Y:S02]  /*14bd0*/  @!P0 SYNCS.PHASECHK.TRANS64 P0, [R4+URZ+0x38880], R3 ;  /* 0x03888003040085a7 */ /* 0x000ee4000800007f */
[----:B---3--:R-:W-:Y:S05]  /*14be0*/  @!P0 BRA `(.L_x_2238) ;  /* 0xfffffffc00f08947 */ /* 0x008fea000383ffff */
[----:B------:R-:W-:Y:S05]  /*14bf0*/  BRA `(.L_x_2316) ;  /* 0xffffffc400287947 */ /* 0x000fea000383ffff */
.L_x_2244:
[----:B-1----:R1:W3:Y:S02]  /*14c00*/  SYNCS.PHASECHK.TRANS64.TRYWAIT P0, [R4+URZ+0x38840], R3 ;  /* 0x03884003040075a7 */ /* 0x0022e4000800017f */
[----:B---3--:R-:W-:Y:S05]  /*14c10*/  @!P0 NANOSLEEP.SYNCS 0x989680 ;  /* 0x009896800000895d */ /* 0x008fea0003900000 */
[----:B------:R-:W3:Y:S02]  /*14c20*/  @!P0 SYNCS.PHASECHK.TRANS64 P0, [R4+URZ+0x38840], R3 ;  /* 0x03884003040085a7 */ /* 0x000ee4000800007f */
[----:B---3--:R-:W-:Y:S05]  /*14c30*/  @!P0 BRA `(.L_x_2244) ;  /* 0xfffffffc00f08947 */ /* 0x008fea000383ffff */
[----:B------:R-:W-:Y:S05]  /*14c40*/  BRA `(.L_x_2317) ;  /* 0xffffffc400e87947 */ /* 0x000fea000383ffff */
.L_x_2251:
[----:B--2---:R2:W3:Y:S02]  /*14c50*/  SYNCS.PHASECHK.TRANS64.TRYWAIT P0, [R20+URZ+0x38870], R2 ;  /* 0x03887002140075a7 */ /* 0x0044e4000800017f */
[----:B---3--:R-:W-:Y:S05]  /*14c60*/  @!P0 NANOSLEEP.SYNCS 0x989680 ;  /* 0x009896800000895d */ /* 0x008fea0003900000 */
[----:B------:R-:W3:Y:S02]  /*14c70*/  @!P0 SYNCS.PHASECHK.TRANS64 P0, [R20+URZ+0x38870], R2 ;  /* 0x03887002140085a7 */ /* 0x000ee4000800007f */
[----:B---3--:R-:W-:Y:S05]  /*14c80*/  @!P0 BRA `(.L_x_2251) ;  /* 0xfffffffc00f08947 */ /* 0x008fea000383ffff */
[----:B------:R-:W-:Y:S05]  /*14c90*/  BRA `(.L_x_2318) ;  /* 0xffffffc800c07947 */ /* 0x000fea000383ffff */
.L_x_2253:
[----:B--2---:R2:W3:Y:S02]  /*14ca0*/  SYNCS.PHASECHK.TRANS64.TRYWAIT P0, [R20+URZ+0x38860], R2 ;  /* 0x03886002140075a7 */ /* 0x0044e4000800017f */
[----:B---3--:R-:W-:Y:S05]  /*14cb0*/  @!P0 NANOSLEEP.SYNCS 0x989680 ;  /* 0x009896800000895d */ /* 0x008fea0003900000 */
[----:B------:R-:W3:Y:S02]  /*14cc0*/  @!P0 SYNCS.PHASECHK.TRANS64 P0, [R20+URZ+0x38860], R2 ;  /* 0x03886002140085a7 */ /* 0x000ee4000800007f */
[----:B---3--:R-:W-:Y:S05]  /*14cd0*/  @!P0 BRA `(.L_x_2253) ;  /* 0xfffffffc00f08947 */ /* 0x008fea000383ffff */
[----:B------:R-:W-:Y:S05]  /*14ce0*/  BRA `(.L_x_2319) ;  /* 0xffffffc800c87947 */ /* 0x000fea000383ffff */
.L_x_2260:
[----:B-1----:R1:W2:Y:S02]  /*14cf0*/  SYNCS.PHASECHK.TRANS64.TRYWAIT P1, [R17+URZ+0x38870], R0 ;  /* 0x03887000110075a7 */ /* 0x0022a4000802017f */
[----:B--2---:R-:W-:Y:S05]  /*14d00*/  @!P1 NANOSLEEP.SYNCS 0x989680 ;  /* 0x009896800000995d */ /* 0x004fea0003900000 */
[----:B------:R-:W2:Y:S02]  /*14d10*/  @!P1 SYNCS.PHASECHK.TRANS64 P1, [R17+URZ+0x38870], R0 ;  /* 0x03887000110095a7 */ /* 0x000ea4000802007f */
[----:B--2---:R-:W-:Y:S05]  /*14d20*/  @!P1 BRA `(.L_x_2260) ;  /* 0xfffffffc00f09947 */ /* 0x004fea000383ffff */
[----:B------:R-:W-:Y:S05]  /*14d30*/  BRA `(.L_x_2320) ;  /* 0xffffffd400607947 */ /* 0x000fea000383ffff */
.L_x_2262:
[----:B-1----:R1:W2:Y:S02]  /*14d40*/  SYNCS.PHASECHK.TRANS64.TRYWAIT P1, [R17+URZ+0x38860], R0 ;  /* 0x03886000110075a7 */ /* 0x0022a4000802017f */
[----:B--2---:R-:W-:Y:S05]  /*14d50*/  @!P1 NANOSLEEP.SYNCS 0x989680 ;  /* 0x009896800000995d */ /* 0x004fea0003900000 */
[----:B------:R-:W2:Y:S02]  /*14d60*/  @!P1 SYNCS.PHASECHK.TRANS64 P1, [R17+URZ+0x38860], R0 ;  /* 0x03886000110095a7 */ /* 0x000ea4000802007f */
[----:B--2---:R-:W-:Y:S05]  /*14d70*/  @!P1 BRA `(.L_x_2262) ;  /* 0xfffffffc00f09947 */ /* 0x004fea000383ffff */
[----:B------:R-:W-:Y:S05]  /*14d80*/  BRA `(.L_x_2321) ;  /* 0xffffffd400687947 */ /* 0x000fea000383ffff */
.L_x_2275:
[----:B0-----:R0:W1:Y:S02]  /*14d90*/  SYNCS.PHASECHK.TRANS64.TRYWAIT P0, [R0+URZ+0x38820], R3 ;  /* 0x03882003000075a7 */ /* 0x001064000800017f */
[----:B-1----:R-:W-:Y:S05]  /*14da0*/  @!P0 NANOSLEEP.SYNCS 0x989680 ;  /* 0x009896800000895d */ /* 0x002fea0003900000 */
[----:B------:R-:W1:Y:S02]  /*14db0*/  @!P0 SYNCS.PHASECHK.TRANS64 P0, [R0+URZ+0x38820], R3 ;  /* 0x03882003000085a7 */ /* 0x000e64000800007f */
[----:B-1----:R-:W-:Y:S05]  /*14dc0*/  @!P0 BRA `(.L_x_2275) ;  /* 0xfffffffc00f08947 */ /* 0x002fea000383ffff */
[----:B------:R-:W-:Y:S05]  /*14dd0*/  BRA `(.L_x_2322) ;  /* 0xffffffe800d87947 */ /* 0x000fea000383ffff */
.L_x_2276:
        /* <DEDUP_REMOVED lines=11> */
.L_x_2324:
[----:B------:R-:W-:Y:S05]  /*14e90*/  BSYNC B0 ;  /* 0x0000000000007941 */ /* 0x000fea0003800000 */
.L_x_2323:
[----:B------:R-:W-:Y:S05]  /*14ea0*/  BRA `(.L_x_2325) ;  /* 0xffffffe800c07947 */ /* 0x000fea000383ffff */
.L_x_2279:
[----:B------:R-:W-:Y:S01]  /*14eb0*/  BSSY B1, `(.L_x_2326) ;  /* 0x0000006000017945 */ /* 0x000fe20003800000 */
[----:B------:R-:W-:-:S07]  /*14ec0*/  IMAD.MOV.U32 R15, RZ, RZ, -0x1 ;  /* 0xffffffffff0f7424 */ /* 0x000fce00078e00ff */
[----:B01----:R-:W-:Y:S05]  /*14ed0*/  WARPSYNC.COLLECTIVE R15, `(.L_x_2327) ;  /* 0x000000000f0c7348 */ /* 0x003fea0003c00000 */
[----:B------:R-:W-:Y:S02]  /*14ee0*/  ELECT P6, UR62, PT ;  /* 0x00000000003e782f */ /* 0x000fe400038c0000 */
[----:B------:R-:W-:Y:S01]  /*14ef0*/  MOV R14, UR62 ;  /* 0x0000003e000e7c02 */ /* 0x000fe20008000f00 */
[----:B01----:R-:W-:Y:S10]  /*14f00*/  ENDCOLLECTIVE ;  /* 0x000000000000791b */ /* 0x003ff40003800000 */
.L_x_2327:
[----:B------:R-:W-:Y:S05]  /*14f10*/  BSYNC B1 ;  /* 0x0000000000017941 */ /* 0x000fea0003800000 */
.L_x_2326:
[----:B------:R-:W-:Y:S05]  /*14f20*/  BRA `(.L_x_2328) ;  /* 0xffffffe800b87947 */ /* 0x000fea000383ffff */
.L_x_2281:
[----:B0-----:R0:W1:Y:S02]  /*14f30*/  SYNCS.PHASECHK.TRANS64.TRYWAIT P1, [R6+URZ], R5 ;  /* 0x00000005060075a7 */ /* 0x001064000802017f */
[----:B-1----:R-:W-:Y:S05]  /*14f40*/  @!P1 NANOSLEEP.SYNCS 0x989680 ;  /* 0x009896800000995d */ /* 0x002fea0003900000 */
[----:B------:R-:W1:Y:S02]  /*14f50*/  @!P1 SYNCS.PHASECHK.TRANS64 P1, [R6+URZ], R5 ;  /* 0x00000005060095a7 */ /* 0x000e64000802007f */
[----:B-1----:R-:W-:Y:S05]  /*14f60*/  @!P1 BRA `(.L_x_2281) ;  /* 0xfffffffc00f09947 */ /* 0x002fea000383ffff */
[----:B------:R-:W-:Y:S05]  /*14f70*/  BRA `(.L_x_2329) ;  /* 0xffffffe800f47947 */ /* 0x000fea000383ffff */
.L_x_2282:
[----:B-1----:R1:W2:Y:S02]  /*14f80*/  SYNCS.PHASECHK.TRANS64.TRYWAIT P1, [R7+URZ], R2 ;  /* 0x00000002070075a7 */ /* 0x0022a4000802017f */
[----:B--2---:R-:W-:Y:S05]  /*14f90*/  @!P1 NANOSLEEP.SYNCS 0x989680 ;  /* 0x009896800000995d */ /* 0x004fea0003900000 */
[----:B------:R-:W2:Y:S02]  /*14fa0*/  @!P1 SYNCS.PHASECHK.TRANS64 P1, [R7+URZ], R2 ;  /* 0x00000002070095a7 */ /* 0x000ea4000802007f */
[----:B--2---:R-:W-:Y:S05]  /*14fb0*/  @!P1 BRA `(.L_x_2282) ;  /* 0xfffffffc00f09947 */ /* 0x004fea000383ffff */
[----:B------:R-:W-:Y:S05]  /*14fc0*/  BRA `(.L_x_2330) ;  /* 0xffffffe800e87947 */ /* 0x000fea000383ffff */
.L_x_2284:
[----:B--2---:R2:W3:Y:S02]  /*14fd0*/  SYNCS.PHASECHK.TRANS64.TRYWAIT P1, [R4+URZ+0x38860], R5 ;  /* 0x03886005040075a7 */ /* 0x0044e4000802017f */
[----:B---3--:R-:W-:Y:S05]  /*14fe0*/  @!P1 NANOSLEEP.SYNCS 0x989680 ;  /* 0x009896800000995d */ /* 0x008fea0003900000 */
[----:B------:R-:W3:Y:S02]  /*14ff0*/  @!P1 SYNCS.PHASECHK.TRANS64 P1, [R4+URZ+0x38860], R5 ;  /* 0x03886005040095a7 */ /* 0x000ee4000802007f */
[----:B---3--:R-:W-:Y:S05]  /*15000*/  @!P1 BRA `(.L_x_2284) ;  /* 0xfffffffc00f09947 */ /* 0x008fea000383ffff */
[----:B------:R-:W-:Y:S05]  /*15010*/  BRA `(.L_x_2331) ;  /* 0xffffffe800ec7947 */ /* 0x000fea000383ffff */
.L_x_2286:
[----:B---3--:R3:W4:Y:S02]  /*15020*/  SYNCS.PHASECHK.TRANS64.TRYWAIT P1, [R3+URZ+0x38860], R2 ;  /* 0x03886002030075a7 */ /* 0x008724000802017f */
[----:B----4-:R-:W-:Y:S05]  /*15030*/  @!P1 NANOSLEEP.SYNCS 0x989680 ;  /* 0x009896800000995d */ /* 0x010fea0003900000 */
[----:B------:R-:W4:Y:S02]  /*15040*/  @!P1 SYNCS.PHASECHK.TRANS64 P1, [R3+URZ+0x38860], R2 ;  /* 0x03886002030095a7 */ /* 0x000f24000802007f */
[----:B----4-:R-:W-:Y:S05]  /*15050*/  @!P1 BRA `(.L_x_2286) ;  /* 0xfffffffc00f09947 */ /* 0x010fea000383ffff */
[----:B------:R-:W-:Y:S05]  /*15060*/  BRA `(.L_x_2332) ;  /* 0xffffffe800ec7947 */ /* 0x000fea000383ffff */
.L_x_2288:
[----:B----4-:R4:W0:Y:S02]  /*15070*/  SYNCS.PHASECHK.TRANS64.TRYWAIT P0, [R4+URZ+0x38880], R5 ;  /* 0x03888005040075a7 */ /* 0x010824000800017f */
[----:B0-----:R-:W-:Y:S05]  /*15080*/  @!P0 NANOSLEEP.SYNCS 0x989680 ;  /* 0x009896800000895d */ /* 0x001fea0003900000 */
[----:B------:R-:W0:Y:S02]  /*15090*/  @!P0 SYNCS.PHASECHK.TRANS64 P0, [R4+URZ+0x38880], R5 ;  /* 0x03888005040085a7 */ /* 0x000e24000800007f */
[----:B0-----:R-:W-:Y:S05]  /*150a0*/  @!P0 BRA `(.L_x_2288) ;  /* 0xfffffffc00f08947 */ /* 0x001fea000383ffff */
[----:B------:R-:W-:Y:S05]  /*150b0*/  BRA `(.L_x_2289) ;  /* 0xffffffe800e87947 */ /* 0x000fea000383ffff */
.L_x_2333:
        /* <DEDUP_REMOVED lines=12> */
.L_x_2903:


//--------------------- .text._ZN7cutlass13device_kernelIN5flash11enable_sm90INS1_16FlashAttnFwdSm90INS1_25CollectiveMainloopFwdSm90ILi2EN4cute5tupleIJNS5_1CILi1EEES8_S8_EEENS6_IJNS7_ILi128EEESA_NS7_ILi256EEEEEELi256ENS_12float_e4m3_tEfNS_4arch4Sm90ELb1ELb0ELb0ELb1ELb0ELb1ELb0ELb1ELb1ELb1ELb0ELb0EEENS1_21CollectiveEpilogueFwdINS6_IJSA_SB_SA_EEES9_NS_10bfloat16_tESF_Li256ELb1ELb1ELb0ELb1EEENS1_36VarlenDynamicPersistentTileSchedulerILi128ELi128ELi256ELi128ELb0ELb1ELb1ELb1ELb1ELb1EEEEEEEEEvNT_6ParamsE --------------------------
	.section	.text._ZN7cutlass13device_kernelIN5flash11enable_sm90INS1_16FlashAttnFwdSm90INS1_25CollectiveMainloopFwdSm90ILi2EN4cute5tupleIJNS5_1CILi1EEES8_S8_EEENS6_IJNS7_ILi128EEESA_NS7_ILi256EEEEEELi256ENS_12float_e4m3_tEfNS_4arch4Sm90ELb1ELb0ELb0ELb1ELb0ELb1ELb0ELb1ELb1ELb1ELb0ELb0EEENS1_21CollectiveEpilogueFwdINS6_IJSA_SB_SA_EEES9_NS_10bfloat16_tESF_Li256ELb1ELb1ELb0ELb1EEENS1_36VarlenDynamicPersistentTileSchedulerILi128ELi128ELi256ELi128ELb0ELb1ELb1ELb1ELb1ELb1EEEEEEEEEvNT_6ParamsE,"ax",@progbits
	.align	128
.text._ZN7cutlass13device_kernelIN5flash11enable_sm90INS1_16FlashAttnFwdSm90INS1_25CollectiveMainloopFwdSm90ILi2EN4cute5tupleIJNS5_1CILi1EEES8_S8_EEENS6_IJNS7_ILi128EEESA_NS7_ILi256EEEEEELi256ENS_12float_e4m3_tEfNS_4arch4Sm90ELb1ELb0ELb0ELb1ELb0ELb1ELb0ELb1ELb1ELb1ELb0ELb0EEENS1_21CollectiveEpilogueFwdINS6_IJSA_SB_SA_EEES9_NS_10bfloat16_tESF_Li256ELb1ELb1ELb0ELb1EEENS1_36VarlenDynamicPersistentTileSchedulerILi128ELi128ELi256ELi128ELb0ELb1ELb1ELb1ELb1ELb1EEEEEEEEEvNT_6ParamsE:
        .type           _ZN7cutlass13device_kernelIN5flash11enable_sm90INS1_16FlashAttnFwdSm90INS1_25CollectiveMainloopFwdSm90ILi2EN4cute5tupleIJNS5_1CILi1EEES8_S8_EEENS6_IJNS7_ILi128EEESA_NS7_ILi256EEEEEELi256ENS_12float_e4m3_tEfNS_4arch4Sm90ELb1ELb0ELb0ELb1ELb0ELb1ELb0ELb1ELb1ELb1ELb0ELb0EEENS1_21CollectiveEpilogueFwdINS6_IJSA_SB_SA_EEES9_NS_10bfloat16_tESF_Li256ELb1ELb1ELb0ELb1EEENS1_36VarlenDynamicPersistentTileSchedulerILi128ELi128ELi256ELi128ELb0ELb1ELb1ELb1ELb1ELb1EEEEEEEEEvNT_6ParamsE,@function
        .size           _ZN7cutlass13device_kernelIN5flash11enable_sm90INS1_16FlashAttnFwdSm90INS1_25CollectiveMainloopFwdSm90ILi2EN4cute5tupleIJNS5_1CILi1EEES8_S8_EEENS6_IJNS7_ILi128EEESA_NS7_ILi256EEEEEELi256ENS_12float_e4m3_tEfNS_4arch4Sm90ELb1ELb0ELb0ELb1ELb0ELb1ELb0ELb1ELb1ELb1ELb0ELb0EEENS1_21CollectiveEpilogueFwdINS6_IJSA_SB_SA_EEES9_NS_10bfloat16_tESF_Li256ELb1ELb1ELb0ELb1EEENS1_36VarlenDynamicPersistentTileSchedulerILi128ELi128ELi256ELi128ELb0ELb1ELb1ELb1ELb1ELb1EEEEEEEEEvNT_6ParamsE,(.L_x_2904 - _ZN7cutlass13device_kernelIN5flash11enable_sm90INS1_16FlashAttnFwdSm90INS1_25CollectiveMainloopFwdSm90ILi2EN4cute5tupleIJNS5_1CILi1EEES8_S8_EEENS6_IJNS7_ILi128EEESA_NS7_ILi256EEEEEELi256ENS_12float_e4m3_tEfNS_4arch4Sm90ELb1ELb0ELb0ELb1ELb0ELb1ELb0ELb1ELb1ELb1ELb0ELb0EEENS1_21CollectiveEpilogueFwdINS6_IJSA_SB_SA_EEES9_NS_10bfloat16_tESF_Li256ELb1ELb1ELb0ELb1EEENS1_36VarlenDynamicPersistentTileSchedulerILi128ELi128ELi256ELi128ELb0ELb1ELb1ELb1ELb1ELb1EEEEEEEEEvNT_6ParamsE)
        .other          _ZN7cutlass13device_kernelIN5flash11enable_sm90INS1_16FlashAttnFwdSm90INS1_25CollectiveMainloopFwdSm90ILi2EN4cute5tupleIJNS5_1CILi1EEES8_S8_EEENS6_IJNS7_ILi128EEESA_NS7_ILi256EEEEEELi256ENS_12float_e4m3_tEfNS_4arch4Sm90ELb1ELb0ELb0ELb1ELb0ELb1ELb0ELb1ELb1ELb1ELb0ELb0EEENS1_21CollectiveEpilogueFwdINS6_IJSA_SB_SA_EEES9_NS_10bfloat16_tESF_Li256ELb1ELb1ELb0ELb1EEENS1_36VarlenDynamicPersistentTileSchedulerILi128ELi128ELi256ELi128ELb0ELb1ELb1ELb1ELb1ELb1EEEEEEEEEvNT_6ParamsE,@"STO_CUDA_ENTRY STV_DEFAULT"
_ZN7cutlass13device_kernelIN5flash11enable_sm90INS1_16FlashAttnFwdSm90INS1_25CollectiveMainloopFwdSm90ILi2EN4cute5tupleIJNS5_1CILi1EEES8_S8_EEENS6_IJNS7_ILi128EEESA_NS7_ILi256EEEEEELi256ENS_12float_e4m3_tEfNS_4arch4Sm90ELb1ELb0ELb0ELb1ELb0ELb1ELb0ELb1ELb1ELb1ELb0ELb0EEENS1_21CollectiveEpilogueFwdINS6_IJSA_SB_SA_EEES9_NS_10bfloat16_tESF_Li256ELb1ELb1ELb0ELb1EEENS1_36VarlenDynamicPersistentTileSchedulerILi128ELi128ELi256ELi128ELb0ELb1ELb1ELb1ELb1ELb1EEEEEEEEEvNT_6ParamsE:
        /* <DEDUP_REMOVED lines=24> */
.L_x_2335:
[----:B------:R-:W-:Y:S05]  /*0180*/  BSYNC B0 ;  /* 0x0000000000007941 */ /* 0x000fea0003800000 */
.L_x_2334:
        /* <DEDUP_REMOVED lines=41> */
.L_x_2336:
        /* <DEDUP_REMOVED lines=22> */
.L_x_2337:
        /* <DEDUP_REMOVED lines=18> */
.L_x_2338:
        /* <DEDUP_REMOVED lines=22> */
.L_x_2339:
        /* <DEDUP_REMOVED lines=22> */
.L_x_2340:
        /* <DEDUP_REMOVED lines=8> */
.L_x_2343:
        /* <DEDUP_REMOVED lines=23> */
[----:B------:R-:W-:Y:S01]  /*0b50*/  IMAD.MOV.U32 R236, RZ, RZ, RZ ;  /* 0x000000ffffec7224 */ /* 0x000fe200078e00ff */
[----:B------:R-:W-:Y:S01]  /*0b60*/  ULOP3.LUT UR45, UR40, 0x1, URZ, 0xfc, !UPT ;  /* 0x00000001282d7892 */ /* 0x000fe2000f8efc3f */
[----:B------:R-:W-:-:S08]  /*0b70*/  UMOV UR43, URZ ;  /* 0x0000003f002b7c82 */ /* 0x000fd00008000000 */
[----:B------:R-:W-:Y:S01]  /*0b80*/  UIADD3 UR44, UR44, 0x20400, URZ ;  /* 0x000204002c2c7890 */ /* 0x000fe2000fffe03f */
[----:B0-----:R-:W-:-:S05]  /*0b90*/  VIADD R0, R0, 0xffffff80 ;  /* 0xffffff8000007836 */ /* 0x001fca0000000000 */
[----:B------:R-:W-:-:S04]  /*0ba0*/  SHF.R.S32.HI R3, RZ, 0x1f, R0 ;  /* 0x0000001fff037819 */ /* 0x000fc80000011400 */
[CC--:B------:R-:W-:Y:S02]  /*0bb0*/  LEA.HI R2, R3.reuse, R0.reuse, RZ, 0x7 ;  /* 0x0000000003027211 */ /* 0x0c0fe400078f38ff */
[CC--:B------:R-:W-:Y:S02]  /*0bc0*/  LEA.HI R5, R3.reuse, R0.reuse, RZ, 0x4 ;  /* 0x0000000003057211 */ /* 0x0c0fe400078f20ff */
[CC--:B------:R-:W-:Y:S02]  /*0bd0*/  LEA.HI R19, R3.reuse, R0.reuse, RZ, 0x3 ;  /* 0x0000000003137211 */ /* 0x0c0fe400078f18ff */
[CC--:B------:R-:W-:Y:S02]  /*0be0*/  LEA.HI R8, R3.reuse, R0.reuse, RZ, 0x2 ;  /* 0x0000000003087211 */ /* 0x0c0fe400078f10ff */
[----:B------:R-:W-:Y:S02]  /*0bf0*/  LOP3.LUT R9, R2, 0xffffff80, RZ, 0xc0, !PT ;  /* 0xffffff8002097812 */ /* 0x000fe400078ec0ff */
[----:B------:R-:W-:-:S02]  /*0c00*/  LEA.HI R6, R3, R0, RZ, 0x5 ;  /* 0x0000000003067211 */ /* 0x000fc400078f28ff */
[----:B------:R-:W-:Y:S01]  /*0c10*/  LEA.HI R4, R3, R0, RZ, 0x6 ;  /* 0x0000000003047211 */ /* 0x000fe200078f30ff */
[----:B------:R-:W-:Y:S01]  /*0c20*/  IMAD.IADD R9, R0, 0x1, -R9 ;  /* 0x0000000100097824 */ /* 0x000fe200078e0a09 */
[----:B------:R-:W-:Y:S01]  /*0c30*/  LOP3.LUT R7, R5, 0x3fffff0, RZ, 0xc0, !PT ;  /* 0x03fffff005077812 */ /* 0x000fe200078ec0ff */
[----:B------:R-:W-:Y:S01]  /*0c40*/  IMAD.SHL.U32 R6, R6, 0x20, RZ ;  /* 0x0000002006067824 */ /* 0x000fe200078e00ff */
[----:B------:R-:W-:Y:S01]  /*0c50*/  LOP3.LUT R3, R19, 0xfffffff8, RZ, 0xc0, !PT ;  /* 0xfffffff813037812 */ /* 0x000fe200078ec0ff */
[----:B------:R-:W-:Y:S01]  /*0c60*/  IMAD.SHL.U32 R4, R4, 0x10, RZ ;  /* 0x0000001004047824 */ /* 0x000fe200078e00ff */
[----:B------:R-:W-:Y:S01]  /*0c70*/  LOP3.LUT R11, R8, 0xfffffffc, RZ, 0xc0, !PT ;  /* 0xfffffffc080b7812 */ /* 0x000fe200078ec0ff */
[C---:B------:R-:W-:Y:S01]  /*0c80*/  IMAD.IADD R7, R0.reuse, 0x1, -R7 ;  /* 0x0000000100077824 */ /* 0x040fe200078e0a07 */
[----:B------:R-:W-:Y:S01]  /*0c90*/  SHF.R.S32.HI R8, RZ, 0x1f, R9 ;  /* 0x0000001fff087819 */ /* 0x000fe20000011409 */
[C---:B------:R-:W-:Y:S01]  /*0ca0*/  IMAD.IADD R22, R0.reuse, 0x1, -R3 ;  /* 0x0000000100167824 */ /* 0x040fe200078e0a03 */
[----:B------:R-:W-:Y:S01]  /*0cb0*/  SHF.R.S32.HI R3, RZ, 0x7, R2 ;  /* 0x00000007ff037819 */ /* 0x000fe20000011402 */
[----:B------:R-:W-:Y:S01]  /*0cc0*/  IMAD.IADD R13, R0, 0x1, -R11 ;  /* 0x00000001000d7824 */ /* 0x000fe200078e0a0b */
[----:B------:R-:W-:Y:S01]  /*0cd0*/  SHF.R.S32.HI R0, RZ, 0x4, R5 ;  /* 0x00000004ff007819 */ /* 0x000fe20000011405 */
[----:B------:R-:W-:Y:S01]  /*0ce0*/  IMAD.SHL.U32 R16, R22, 0x10, RZ ;  /* 0x0000001016107824 */ /* 0x000fe200078e00ff */
[----:B------:R-:W-:Y:S01]  /*0cf0*/  LEA.HI R10, R8, R9, RZ, 0x2 ;  /* 0x00000009080a7211 */ /* 0x000fe200078f10ff */
[----:B------:R-:W-:Y:S01]  /*0d00*/  IMAD.SHL.U32 R22, R22, 0x8, RZ ;  /* 0x0000000816167824 */ /* 0x000fe200078e00ff */
[----:B------:R-:W-:-:S02]  /*0d10*/  LEA.HI R5, R5, R0, RZ, 0x1 ;  /* 0x0000000005057211 */ /* 0x000fc400078f08ff */
[--C-:B------:R-:W-:Y:S01]  /*0d20*/  SHF.R.S32.HI R11, RZ, 0x2, R10.reuse ;  /* 0x00000002ff0b7819 */ /* 0x100fe2000001140a */
[----:B------:R-:W-:Y:S01]  /*0d30*/  VIADD R233, R22, 0x40 ;  /* 0x0000004016e97836 */ /* 0x000fe20000000000 */
[----:B------:R-:W-:Y:S02]  /*0d40*/  LOP3.LUT R5, R5, 0x1ffffffe, RZ, 0xc0, !PT ;  /* 0x1ffffffe05057812 */ /* 0x000fe400078ec0ff */
[----:B------:R-:W-:Y:S02]  /*0d50*/  SHF.R.S32.HI R12, RZ, 0x1f, R10 ;  /* 0x0000001fff0c7819 */ /* 0x000fe4000001140a */
[----:B------:R-:W-:Y:S02]  /*0d60*/  LEA.HI R2, R2, R3, RZ, 0x1 ;  /* 0x0000000302027211 */ /* 0x000fe400078f08ff */
[----:B------:R-:W-:Y:S02]  /*0d70*/  LOP3.LUT R6, R6, 0xfffffc00, RZ, 0xc0, !PT ;  /* 0xfffffc0006067812 */ /* 0x000fe400078ec0ff */
[----:B------:R-:W-:-:S02]  /*0d80*/  IADD3 R5, R0, -R5, RZ ;  /* 0x8000000500057210 */ /* 0x000fc40007ffe0ff */
[----:B------:R-:W-:Y:S01]  /*0d90*/  LEA.HI R0, R13, R13, RZ, 0x1 ;  /* 0x0000000d0d007211 */ /* 0x000fe200078f08ff */
[----:B------:R-:W-:Y:S01]  /*0da0*/  IMAD R6, R7, 0x40, R6 ;  /* 0x0000004007067824 */ /* 0x000fe200078e0206 */
[----:B------:R-:W-:Y:S02]  /*0db0*/  LEA.HI R12, R12, R11, RZ, 0x3 ;  /* 0x0000000b0c0c7211 */ /* 0x000fe400078f18ff */
[----:B------:R-:W-:Y:S02]  /*0dc0*/  LOP3.LUT R2, R2, 0x3fffffe, RZ, 0xc0, !PT ;  /* 0x03fffffe02027812 */ /* 0x000fe400078ec0ff */
[----:B------:R-:W-:Y:S02]  /*0dd0*/  SHF.R.S32.HI R19, RZ, 0x3, R19 ;  /* 0x00000003ff137819 */ /* 0x000fe40000011413 */
[----:B------:R-:W-:Y:S01]  /*0de0*/  LOP3.LUT R0, R0, 0x1ffffffe, RZ, 0xc0, !PT ;  /* 0x1ffffffe00007812 */ /* 0x000fe200078ec0ff */
[----:B------:R-:W-:Y:S01]  /*0df0*/  IMAD.IADD R2, R3, 0x1, -R2 ;  /* 0x0000000103027824 */ /* 0x000fe200078e0a02 */
[----:B------:R-:W-:Y:S01]  /*0e00*/  LOP3.LUT R12, R12, 0xfffffff8, RZ, 0xc0, !PT ;  /* 0xfffffff80c0c7812 */ /* 0x000fe200078ec0ff */
[----:B------:R-:W-:Y:S01]  /*0e10*/  IMAD R3, R5, 0x8, R6 ;  /* 0x0000000805037824 */ /* 0x000fe200078e0206 */
[----:B------:R-:W-:Y:S01]  /*0e20*/  LOP3.LUT R10, R10, 0x7ffffffc, RZ, 0xc0, !PT ;  /* 0x7ffffffc0a0a7812 */ /* 0x000fe200078ec0ff */
[----:B------:R-:W-:Y:S01]  /*0e30*/  VIADD R5, R19, 0x40 ;  /* 0x0000004013057836 */ /* 0x000fe20000000000 */
[----:B------:R-:W-:Y:S01]  /*0e40*/  LEA.HI R8, R8, R9, RZ, 0x5 ;  /* 0x0000000908087211 */ /* 0x000fe200078f28ff */
[----:B------:R-:W-:Y:S01]  /*0e50*/  IMAD.IADD R13, R13, 0x1, -R0 ;  /* 0x000000010d0d7824 */ /* 0x000fe200078e0a00 */
[----:B------:R0:W-:Y:S01]  /*0e60*/  STL [R1+0x64], R3 ;  /* 0x0000640301007387 */ /* 0x0001e20000100800 */
[----:B------:R-:W-:Y:S01]  /*0e70*/  IMAD.IADD R11, R11, 0x1, -R12 ;  /* 0x000000010b0b7824 */ /* 0x000fe200078e0a0c */
[----:B------:R-:W-:Y:S01]  /*0e80*/  SHF.R.S32.HI R8, RZ, 0x5, R8 ;  /* 0x00000005ff087819 */ /* 0x000fe20000011408 */
[----:B------:R-:W-:Y:S01]  /*0e90*/  IMAD.IADD R0, R9, 0x1, -R10 ;  /* 0x0000000109007824 */ /* 0x000fe200078e0a0a */
[C---:B------:R-:W-:Y:S01]  /*0ea0*/  SHF.L.U32 R237, R19.reuse, 0x7, RZ ;  /* 0x0000000713ed7819 */ /* 0x040fe200000006ff */
[----:B------:R-:W-:Y:S01]  /*0eb0*/  VIADD R12, R19, 0x60 ;  /* 0x00000060130c7836 */ /* 0x000fe20000000000 */
[----:B------:R-:W-:Y:S01]  /*0ec0*/  SHF.R.S32.HI R17, RZ, 0x1f, R16 ;  /* 0x0000001fff117819 */ /* 0x000fe20000011410 */
[----:B------:R-:W-:Y:S01]  /*0ed0*/  IMAD R11, R8, 0x10, R11 ;  /* 0x00000010080b7824 */ /* 0x000fe200078e020b */
[----:B------:R1:W-:Y:S01]  /*0ee0*/  STL [R1+0x38], R0 ;  /* 0x0000380001007387 */ /* 0x0003e20000100800 */
[----:B------:R-:W-:Y:S01]  /*0ef0*/  IMAD.SHL.U32 R6, R12, 0x80, RZ ;  /* 0x000000800c067824 */ /* 0x000fe200078e00ff */
[----:B0-----:R-:W-:Y:S01]  /*0f00*/  SHF.R.S32.HI R3, RZ, 0x1f, R5 ;  /* 0x0000001fff037819 */ /* 0x001fe20000011405 */
[----:B------:R-:W-:Y:S01]  /*0f10*/  IMAD R2, R2, 0x40, R11 ;  /* 0x0000004002027824 */ /* 0x000fe200078e020b */
[----:B------:R-:W-:-:S02]  /*0f20*/  SHF.R.S32.HI R7, RZ, 0x1f, R12 ;  /* 0x0000001fff077819 */ /* 0x000fc4000001140c */
[----:B------:R-:W-:Y:S02]  /*0f30*/  LOP3.LUT R237, R237, 0x380, RZ, 0xc0, !PT ;  /* 0x00000380eded7812 */ /* 0x000fe400078ec0ff */
[----:B------:R-:W-:Y:S02]  /*0f40*/  LEA.HI R8, R7, R12, RZ, 0x3 ;  /* 0x0000000c07087211 */ /* 0x000fe400078f18ff */
[----:B-1----:R-:W-:Y:S02]  /*0f50*/  SHF.L.U32 R0, R5, 0x7, RZ ;  /* 0x0000000705007819 */ /* 0x002fe400000006ff */
[----:B------:R-:W-:Y:S01]  /*0f60*/  LEA.HI R5, R3, R5, RZ, 0x3 ;  /* 0x0000000503057211 */ /* 0x000fe200078f18ff */
[----:B------:R-:W-:Y:S01]  /*0f70*/  IMAD.SHL.U32 R8, R8, 0x80, RZ ;  /* 0x0000008008087824 */ /* 0x000fe200078e00ff */
[----:B------:R-:W-:Y:S02]  /*0f80*/  LOP3.LUT R3, R0, 0x380, RZ, 0xc0, !PT ;  /* 0x0000038000037812 */ /* 0x000fe400078ec0ff */
[----:B------:R-:W-:Y:S01]  /*0f90*/  LOP3.LUT R7, R6, 0x380, RZ, 0xc0, !PT ;  /* 0x0000038006077812 */ /* 0x000fe200078ec0ff */
[----:B------:R-:W-:Y:S01]  /*0fa0*/  IMAD.SHL.U32 R5, R5, 0x80, RZ ;  /* 0x0000008005057824 */ /* 0x000fe200078e00ff */
[----:B------:R-:W-:-:S02]  /*0fb0*/  SHF.R.U32.HI R0, RZ, 0x3, R3 ;  /* 0x00000003ff007819 */ /* 0x000fc40000011603 */
[----:B------:R-:W-:Y:S02]  /*0fc0*/  LOP3.LUT R9, R3, 0x70, R16, 0xf8, !PT ;  /* 0x0000007003097812 */ /* 0x000fe400078ef810 */
[----:B------:R-:W-:Y:S01]  /*0fd0*/  LOP3.LUT R12, R5, 0xfffffc00, RZ, 0xc0, !PT ;  /* 0xfffffc00050c7812 */ /* 0x000fe200078ec0ff */
[----:B------:R-:W-:Y:S01]  /*0fe0*/  VIADD R5, R19, 0x20 ;  /* 0x0000002013057836 */ /* 0x000fe20000000000 */
[----:B------:R-:W-:Y:S02]  /*0ff0*/  LOP3.LUT R10, R8, 0xfffffc00, RZ, 0xc0, !PT ;  /* 0xfffffc00080a7812 */ /* 0x000fe400078ec0ff */
[----:B------:R-:W-:Y:S01]  /*1000*/  LOP3.LUT R9, R12, R9, R0, 0xf6, !PT ;  /* 0x000000090c097212 */ /* 0x000fe200078ef600 */
[----:B------:R-:W-:Y:S01]  /*1010*/  IMAD R0, R13, 0x8, R2 ;  /* 0x000000080d007824 */ /* 0x000fe200078e0202 */
[----:B------:R-:W-:Y:S01]  /*1020*/  STL [R1+0x2c], R12 ;  /* 0x00002c0c01007387 */ /* 0x000fe20000100800 */
[----:B------:R-:W-:Y:S02]  /*1030*/  SHF.R.U32.HI R3, RZ, 0x3, R7 ;  /* 0x00000003ff037819 */ /* 0x000fe40000011607 */
[----:B------:R-:W-:Y:S01]  /*1040*/  LOP3.LUT R6, R7, 0x70, R16, 0xf8, !PT ;  /* 0x0000007007067812 */ /* 0x000fe200078ef810 */
[----:B------:R-:W-:Y:S01]  /*1050*/  STL [R1+0x28], R10 ;  /* 0x0000280a01007387 */ /* 0x000fe20000100800 */
[----:B------:R-:W-:-:S02]  /*1060*/  SHF.R.S32.HI R2, RZ, 0x1f, R5 ;  /* 0x0000001fff027819 */ /* 0x000fc40000011405 */
[----:B------:R-:W-:Y:S01]  /*1070*/  LOP3.LUT R7, R10, R6, R3, 0xf6, !PT ;  /* 0x000000060a077212 */ /* 0x000fe200078ef603 */
[----:B------:R-:W-:Y:S01]  /*1080*/  STL [R1+0x14], R25 ;  /* 0x0000141901007387 */ /* 0x000fe20000100800 */
[----:B------:R-:W-:Y:S02]  /*1090*/  LEA.HI R2, R2, R5, RZ, 0x3 ;  /* 0x0000000502027211 */ /* 0x000fe400078f18ff */
[----:B------:R-:W-:Y:S01]  /*10a0*/  LOP3.LUT R3, R4, 0xfffffc00, RZ, 0xc0, !PT ;  /* 0xfffffc0004037812 */ /* 0x000fe200078ec0ff */
[----:B------:R0:W-:Y:S01]  /*10b0*/  STL [R1+0x3c], R0 ;  /* 0x00003c0001007387 */ /* 0x0001e20000100800 */
[----:B------:R-:W-:Y:S01]  /*10c0*/  SHF.R.S32.HI R4, RZ, 0x1f, R19 ;  /* 0x0000001fff047819 */ /* 0x000fe20000011413 */
[----:B------:R-:W-:Y:S01]  /*10d0*/  IMAD.SHL.U32 R2, R2, 0x80, RZ ;  /* 0x0000008002027824 */ /* 0x000fe200078e00ff */
[----:B------:R-:W-:Y:S01]  /*10e0*/  SHF.R.U32.HI R6, RZ, 0x3, R237 ;  /* 0x00000003ff067819 */ /* 0x000fe200000116ed */
[----:B------:R-:W-:Y:S03]  /*10f0*/  STL [R1+0x18], R26 ;  /* 0x0000181a01007387 */ /* 0x000fe60000100800 */
[----:B------:R-:W-:Y:S01]  /*1100*/  LOP3.LUT R2, R2, 0xfffffc00, RZ, 0xc0, !PT ;  /* 0xfffffc0002027812 */ /* 0x000fe200078ec0ff */
[----:B------:R-:W-:Y:S01]  /*1110*/  STL [R1+0x1c], R27 ;  /* 0x00001c1b01007387 */ /* 0x000fe20000100800 */
[----:B0-----:R-:W-:-:S03]  /*1120*/  IMAD.SHL.U32 R0, R5, 0x80, RZ ;  /* 0x0000008005007824 */ /* 0x001fc600078e00ff */
[----:B------:R0:W-:Y:S02]  /*1130*/  STL [R1+0x4], R3 ;  /* 0x0000040301007387 */ /* 0x0001e40000100800 */
[----:B------:R-:W-:Y:S02]  /*1140*/  LOP3.LUT R4, R0, 0x380, RZ, 0xc0, !PT ;  /* 0x0000038000047812 */ /* 0x000fe400078ec0ff */
[----:B------:R1:W-:Y:S01]  /*1150*/  STL [R1+0x30], R2 ;  /* 0x0000300201007387 */ /* 0x0003e20000100800 */
[----:B------:R-:W-:Y:S02]  /*1160*/  LOP3.LUT R0, R237, 0x70, R16, 0xf8, !PT ;  /* 0x00000070ed007812 */ /* 0x000fe400078ef810 */
[----:B------:R-:W-:Y:S02]  /*1170*/  SHF.R.U32.HI R5, RZ, 0x3, R4 ;  /* 0x00000003ff057819 */ /* 0x000fe40000011604 */
[----:B------:R-:W-:Y:S02]  /*1180*/  LOP3.LUT R4, R4, 0x70, R16, 0xf8, !PT ;  /* 0x0000007004047812 */ /* 0x000fe400078ef810 */
[----:B0-----:R-:W-:-:S02]  /*1190*/  LOP3.LUT R3, R3, R0, R6, 0xf6, !PT ;  /* 0x0000000003037212 */ /* 0x001fc400078ef606 */
[----:B------:R-:W-:Y:S01]  /*11a0*/  LOP3.LUT R5, R2, R4, R5, 0xf6, !PT ;  /* 0x0000000402057212 */ /* 0x000fe200078ef605 */
[C---:B-1----:R-:W-:Y:S02]  /*11b0*/  IMAD.IADD R2, R18.reuse, 0x1, R7 ;  /* 0x0000000112027824 */ /* 0x042fe400078e0207 */
[C---:B------:R-:W-:Y:S02]  /*11c0*/  IMAD.IADD R0, R18.reuse, 0x1, R3 ;  /* 0x0000000112007824 */ /* 0x040fe400078e0203 */
[----:B------:R-:W-:-:S03]  /*11d0*/  IMAD.IADD R3, R18, 0x1, R9 ;  /* 0x0000000112037824 */ /* 0x000fc600078e0209 */
[----:B------:R0:W-:Y:S04]  /*11e0*/  STL [R1+0x34], R0 ;  /* 0x0000340001007387 */ /* 0x0001e80000100800 */
[----:B------:R1:W-:Y:S04]  /*11f0*/  STL [R1+0x5c], R3 ;  /* 0x00005c0301007387 */ /* 0x0003e80000100800 */
[----:B------:R1:W-:Y:S01]  /*1200*/  STL [R1+0x58], R2 ;  /* 0x0000580201007387 */ /* 0x0003e20000100800 */
[----:B0-----:R-:W-:-:S05]  /*1210*/  IMAD.IADD R0, R18, 0x1, R5 ;  /* 0x0000000112007824 */ /* 0x001fca00078e0205 */
[----:B------:R1:W-:Y:S02]  /*1220*/  STL [R1+0x60], R0 ;  /* 0x0000600001007387 */ /* 0x0003e40000100800 */
.L_x_2549:
        /* <DEDUP_REMOVED lines=10> */
[----:B------:R-:W-:Y:S01]  /*12d0*/  IMAD.MOV.U32 R29, RZ, RZ, RZ ;  /* 0x000000ffff1d7224 */ /* 0x000fe200078e00ff */
        /* <DEDUP_REMOVED lines=12> */
[----:B---3--:R-:W-:Y:S01]  /*13a0*/  IADD3 R8, P3, R28, UR6, RZ ;  /* 0x000000061c087c10 */ /* 0x008fe2000ff7e0ff */
        /* <DEDUP_REMOVED lines=8> */
[----:B------:R-:W2:Y:S01]  /*1430*/  @P2 LDG.E R2, desc[UR46][R6.64] ;  /* 0x0000002e06022981 */ /* 0x000ea2000c1e1900 */
[----:B------:R-:W-:-:S03]  /*1440*/  UISETP.NE.U32.AND UP0, UPT, UR4, URZ, UPT ;  /* 0x0000003f0400728c */ /* 0x000fc6000bf05070 */
[----:B------:R-:W-:Y:S01]  /*1450*/  ULDC UR4, c[0x0][0x424] ;  /* 0x0001090000047ab9 */ /* 0x000fe20000000800 */
[----:B------:R-:W-:-:S03]  /*1460*/  UISETP.NE.AND.EX UP0, UPT, UR5, URZ, UPT, UP0 ;  /* 0x0000003f0500728c */ /* 0x000fc6000bf05300 */
[----:B------:R-:W-:Y:S01]  /*1470*/  ULDC UR5, c[0x0][0x2f0] ;  /* 0x0000bc0000057ab9 */ /* 0x000fe20000000800 */
[----:B------:R-:W-:-:S04]  /*1480*/  USEL UR4, UR4, 0x1, UP0 ;  /* 0x0000000104047887 */ /* 0x000fc80008000000 */
[----:B------:R-:W-:-:S03]  /*1490*/  UIMAD UR4, UR4, UR5, URZ ;  /* 0x00000005040472a4 */ /* 0x000fc6000f8e023f */
[----:B------:R-:W-:-:S03]  /*14a0*/  ULDC UR5, c[0x0][0x348] ;  /* 0x0000d20000057ab9 */ /* 0x000fc60000000800 */
[----:B------:R-:W-:Y:S02]  /*14b0*/  IMAD.U32 R26, RZ, RZ, UR4 ;  /* 0x00000004ff1a7e24 */ /* 0x000fe4000f8e00ff */
[----:B------:R-:W-:Y:S01]  /*14c0*/  IMAD.MOV.U32 R27, RZ, RZ, R0 ;  /* 0x000000ffff1b7224 */ /* 0x000fe200078e0000 */
[----:B--2---:R0:W-:Y:S01]  /*14d0*/  STL [R1+0xc], R2 ;  /* 0x00000c0201007387 */ /* 0x0041e20000100800 */
[----:B------:R-:W-:Y:S02]  /*14e0*/  IMAD.MOV.U32 R10, RZ, RZ, R2 ;  /* 0x000000ffff0a7224 */ /* 0x000fe400078e0002 */
[----:B0-----:R-:W-:Y:S01]  /*14f0*/  IMAD.U32 R2, RZ, RZ, UR5 ;  /* 0x00000005ff027e24 */ /* 0x001fe2000f8e00ff */
[----:B-1----:R-:W-:Y:S06]  /*1500*/  @P2 BRA `(.L_x_2345) ;  /* 0x0000000000282947 */ /* 0x002fec0003800000 */
[----:B------:R-:W-:Y:S02]  /*1510*/  ULDC.64 UR4, c[0x0][0xa00] ;  /* 0x0002800000047ab9 */ /* 0x000fe40000000a00 */
[----:B------:R-:W-:-:S04]  /*1520*/  ISETP.NE.U32.AND P1, PT, RZ, UR4, PT ;  /* 0x00000004ff007c0c */ /* 0x000fc8000bf25070 */
[----:B------:R-:W-:-:S13]  /*1530*/  ISETP.NE.AND.EX P1, PT, RZ, UR5, PT, P1 ;  /* 0x00000005ff007c0c */ /* 0x000fda000bf25310 */
[----:B------:R-:W-:Y:S05]  /*1540*/  @!P1 BRA `(.L_x_2345) ;  /* 0x0000000000189947 */ /* 0x000fea0003800000 */
[----:B------:R-:W0:Y:S02]  /*1550*/  LDC.64 R4, c[0x0][0xa00] ;  /* 0x00028000ff047b82 */ /* 0x000e240000000a00 */
[----:B0-----:R-:W-:-:S05]  /*1560*/  IMAD.WIDE R4, R27, 0x4, R4 ;  /* 0x000000041b047825 */ /* 0x001fca00078e0204 */
[----:B------:R-:W2:Y:S04]  /*1570*/  LDG.E R0, desc[UR46][R4.64] ;  /* 0x0000002e04007981 */ /* 0x000ea8000c1e1900 */
[----:B------:R-:W2:Y:S02]  /*1580*/  LDG.E R7, desc[UR46][R4.64+0x4] ;  /* 0x0000042e04077981 */ /* 0x000ea4000c1e1900 */
[----:B--2---:R-:W-:-:S05]  /*1590*/  IMAD.IADD R10, R7, 0x1, -R0 ;  /* 0x00000001070a7824 */ /* 0x004fca00078e0a00 */
[----:B------:R0:W-:Y:S02]  /*15a0*/  STL [R1+0xc], R10 ;  /* 0x00000c0a01007387 */ /* 0x0001e40000100800 */
.L_x_2345:
[----:B------:R-:W2:Y:S01]  /*15b0*/  LDL R31, [R1+0x18] ;  /* 0x00001800011f7983 */ /* 0x000ea20000100800 */
[----:B------:R-:W-:Y:S02]  /*15c0*/  ULDC.64 UR4, c[0x0][0xa20] ;  /* 0x0002880000047ab9 */ /* 0x000fe40000000a00 */
[----:B------:R-:W-:-:S04]  /*15d0*/  ISETP.NE.U32.AND P1, PT, RZ, UR4, PT ;  /* 0x00000004ff007c0c */ /* 0x000fc8000bf25070 */
[----:B------:R-:W-:Y:S01]  /*15e0*/  ISETP.NE.AND.EX P1, PT, RZ, UR5, PT, P1 ;  /* 0x00000005ff007c0c */ /* 0x000fe2000bf25310 */
[----:B--2---:R1:W-:-:S12]  /*15f0*/  STL [R1+0x40], R31 ;  /* 0x0000401f01007387 */ /* 0x0043d80000100800 */
[----:B------:R-:W-:Y:S05]  /*1600*/  @!P1 BRA `(.L_x_2346) ;  /* 0x0000000000109947 */ /* 0x000fea0003800000 */
[----:B------:R-:W-:-:S04]  /*1610*/  IADD3 R4, P0, R28, UR4, RZ ;  /* 0x000000041c047c10 */ /* 0x000fc8000ff1e0ff */
[----:B------:R-:W-:-:S05]  /*1620*/  IADD3.X R5, R30, UR5, RZ, P0, !PT ;  /* 0x000000051e057c10 */ /* 0x000fca00087fe4ff */
[----:B------:R2:W5:Y:S01]  /*1630*/  LDG.E R26, desc[UR46][R4.64] ;  /* 0x0000002e041a7981 */ /* 0x000562000c1e1900 */
[----:B------:R-:W-:Y:S05]  /*1640*/  BRA `(.L_x_2347) ;  /* 0x0000000000107947 */ /* 0x000fea0003800000 */
.L_x_2346:
[----:B------:R-:W-:Y:S05]  /*1650*/  @!P0 BRA `(.L_x_2347) ;  /* 0x00000000000c8947 */ /* 0x000fea0003800000 */
[----:B------:R-:W2:Y:S04]  /*1660*/  LDG.E R5, desc[UR46][R8.64] ;  /* 0x0000002e08057981 */ /* 0x000ea8000c1e1900 */
[----:B------:R-:W2:Y:S02]  /*1670*/  LDG.E R26, desc[UR46][R8.64+0x4] ;  /* 0x0000042e081a7981 */ /* 0x000ea4000c1e1900 */
[----:B--2---:R-:W-:-:S07]  /*1680*/  IMAD.IADD R26, R26, 0x1, -R5 ;  /* 0x000000011a1a7824 */ /* 0x004fce00078e0a05 */
.L_x_2347:
[----:B------:R-:W-:Y:S01]  /*1690*/  ULDC.64 UR4, c[0x0][0xa10] ;  /* 0x0002840000047ab9 */ /* 0x000fe20000000a00 */
[----:B------:R-:W3:Y:S01]  /*16a0*/  LDL.LU R12, [R1+0x14] ;  /* 0x00001400010c7983 */ /* 0x000ee20000300800 */
[----:B------:R-:W-:Y:S01]  /*16b0*/  ISETP.NE.U32.AND P0, PT, RZ, UR4, PT ;  /* 0x00000004ff007c0c */ /* 0x000fe2000bf05070 */
[----:B------:R-:W4:Y:S03]  /*16c0*/  LDC R8, c[0x0][0x448] ;  /* 0x00011200ff087b82 */ /* 0x000f260000000800 */
[----:B------:R-:W-:Y:S01]  /*16d0*/  ISETP.NE.AND.EX P0, PT, RZ, UR5, PT, P0 ;  /* 0x00000005ff007c0c */ /* 0x000fe2000bf05300 */
[----:B------:R-:W-:-:S12]  /*16e0*/  ULDC.64 UR4, c[0x0][0xa30] ;  /* 0x00028c0000047ab9 */ /* 0x000fd80000000a00 */
[----:B--2---:R-:W2:Y:S02]  /*16f0*/  @P0 LDC.64 R4, c[0x0][0xa10] ;  /* 0x00028400ff040b82 */ /* 0x004ea40000000a00 */
[----:B--2---:R-:W-:-:S05]  /*1700*/  @P0 IMAD.WIDE R4, R27, 0x4, R4 ;  /* 0x000000041b040825 */ /* 0x004fca00078e0204 */
[----:B------:R-:W2:Y:S04]  /*1710*/  @P0 LDG.E R0, desc[UR46][R4.64] ;  /* 0x0000002e04000981 */ /* 0x000ea8000c1e1900 */
[----:B------:R0:W2:Y:S01]  /*1720*/  @P0 LDG.E R9, desc[UR46][R4.64+0x4] ;  /* 0x0000042e04090981 */ /* 0x0000a2000c1e1900 */
[----:B------:R-:W-:Y:S01]  /*1730*/  ISETP.NE.U32.AND P1, PT, RZ, UR4, PT ;  /* 0x00000004ff007c0c */ /* 0x000fe2000bf25070 */
[----:B-----5:R-:W-:-:S03]  /*1740*/  IMAD.MOV.U32 R116, RZ, RZ, R26 ;  /* 0x000000ffff747224 */ /* 0x020fc600078e001a */
[----:B------:R-:W-:-:S13]  /*1750*/  ISETP.NE.AND.EX P1, PT, RZ, UR5, PT, P1 ;  /* 0x00000005ff007c0c */ /* 0x000fda000bf25310 */
[----:B------:R-:W-:-:S04]  /*1760*/  @P1 IADD3 R6, P2, R28, UR4, RZ ;  /* 0x000000041c061c10 */ /* 0x000fc8000ff5e0ff */
[----:B------:R-:W-:-:S05]  /*1770*/  @P1 IADD3.X R7, R30, UR5, RZ, P2, !PT ;  /* 0x000000051e071c10 */ /* 0x000fca00097fe4ff */
[----:B------:R1:W5:Y:S01]  /*1780*/  @P1 LDG.E R116, desc[UR46][R6.64] ;  /* 0x0000002e06741981 */ /* 0x000362000c1e1900 */
[----:B----4-:R-:W-:-:S13]  /*1790*/  ISETP.NE.AND P1, PT, R8, 0x1, PT ;  /* 0x000000010800780c */ /* 0x010fda0003f25270 */
[----:B------:R-:W4:Y:S08]  /*17a0*/  @P1 LDC R11, c[0x0][0x44c] ;  /* 0x00011300ff0b1b82 */ /* 0x000f300000000800 */
[----:B0-----:R-:W0:Y:S01]  /*17b0*/  @P1 LDC R5, c[0x0][0x450] ;  /* 0x00011400ff051b82 */ /* 0x001e220000000800 */
[----:B---3--:R-:W-:-:S05]  /*17c0*/  SHF.L.U32 R12, R12, 0x7, RZ ;  /* 0x000000070c0c7819 */ /* 0x008fca00000006ff */
[----:B------:R-:W-:Y:S01]  /*17d0*/  VIADD R4, R12, 0x7f ;  /* 0x0000007f0c047836 */ /* 0x000fe20000000000 */
[----:B------:R3:W-:Y:S01]  /*17e0*/  STL [R1+0x8], R12 ;  /* 0x0000080c01007387 */ /* 0x0007e20000100800 */
[----:B--2---:R-:W-:Y:S02]  /*17f0*/  @P0 IMAD.IADD R2, R9, 0x1, -R0 ;  /* 0x0000000109020824 */ /* 0x004fe400078e0a00 */
[----:B------:R-:W-:Y:S02]  /*1800*/  IMAD.IADD R9, R26, 0x1, -R3 ;  /* 0x000000011a097824 */ /* 0x000fe400078e0a03 */
[----:B----4-:R-:W-:-:S04]  /*1810*/  @P1 IMAD.HI.U32 R0, R4, R11, RZ ;  /* 0x0000000b04001227 */ /* 0x010fc800078e00ff */
[----:B-1----:R-:W-:Y:S01]  /*1820*/  IMAD.IADD R6, R9, 0x1, R2 ;  /* 0x0000000109067824 */ /* 0x002fe200078e0202 */
[----:B0-----:R-:W-:Y:S01]  /*1830*/  @P1 SHF.R.U32.HI R4, RZ, R5, R0 ;  /* 0x00000005ff041219 */ /* 0x001fe20000011600 */
[----:B------:R-:W-:Y:S02]  /*1840*/  IMAD.MOV R24, RZ, RZ, -R9 ;  /* 0x000000ffff187224 */ /* 0x000fe400078e0a09 */
[C---:B------:R-:W-:Y:S01]  /*1850*/  VIADD R0, R6.reuse, 0x7f ;  /* 0x0000007f06007836 */ /* 0x040fe20000000000 */
[----:B------:R-:W-:Y:S01]  /*1860*/  IADD3 R130, R6, 0x80, -R10 ;  /* 0x0000008006827810 */ /* 0x000fe20007ffe80a */
[----:B------:R3:W-:Y:S01]  /*1870*/  STL [R1+0x10], R6 ;  /* 0x0000100601007387 */ /* 0x0007e20000100800 */
[----:B------:R-:W-:Y:S02]  /*1880*/  VIMNMX R24, RZ, R24, !PT ;  /* 0x00000018ff187248 */ /* 0x000fe40007fe0100 */
[----:B------:R-:W-:Y:S01]  /*1890*/  SHF.R.S32.HI R3, RZ, 0x1f, R0 ;  /* 0x0000001fff037819 */ /* 0x000fe20000011400 */
[----:B------:R-:W-:-:S03]  /*18a0*/  IMAD.IADD R4, R130, 0x1, R4 ;  /* 0x0000000182047824 */ /* 0x000fc600078e0204 */
[----:B------:R-:W-:Y:S02]  /*18b0*/  LEA.HI R3, R3, R0, RZ, 0x7 ;  /* 0x0000000003037211 */ /* 0x000fe400078f38ff */
[----:B------:R-:W-:Y:S02]  /*18c0*/  SHF.R.S32.HI R5, RZ, 0x1f, R4 ;  /* 0x0000001fff057819 */ /* 0x000fe40000011404 */
[----:B------:R-:W-:Y:S02]  /*18d0*/  SHF.R.S32.HI R131, RZ, 0x7, R3 ;  /* 0x00000007ff837819 */ /* 0x000fe40000011403 */
[----:B------:R-:W-:-:S04]  /*18e0*/  LEA.HI R5, R5, R4, RZ, 0x7 ;  /* 0x0000000405057211 */ /* 0x000fc800078f38ff */
[----:B------:R-:W-:-:S04]  /*18f0*/  SHF.R.S32.HI R0, RZ, 0x7, R5 ;  /* 0x00000007ff007819 */ /* 0x000fc80000011405 */
[----:B------:R-:W-:-:S05]  /*1900*/  VIMNMX R0, R131, R0, PT ;  /* 0x0000000083007248 */ /* 0x000fca0003fe0100 */
[----:B------:R-:W-:-:S05]  /*1910*/  IMAD R3, R0, 0x80, -R9 ;  /* 0x0000008000037824 */ /* 0x000fca00078e0a09 */
[----:B------:R-:W-:-:S04]  /*1920*/  VIMNMX R3, R3, R2, PT ;  /* 0x0000000203037248 */ /* 0x000fc80003fe0100 */
[----:B------:R-:W-:Y:S02]  /*1930*/  ISETP.GT.AND P0, PT, R3, R24, PT ;  /* 0x000000180300720c */ /* 0x000fe40003f04270 */
[----:B------:R-:W-:-:S04]  /*1940*/  SHF.R.U32.HI R24, RZ, 0x7, R24 ;  /* 0x00000007ff187819 */ /* 0x000fc80000011618 */
[----:B------:R-:W-:-:S07]  /*1950*/  MOV R25, R24 ;  /* 0x0000001800197202 */ /* 0x000fce0000000f00 */
[----:B------:R-:W-:-:S05]  /*1960*/  @P0 VIADD R0, R3, 0x7f ;  /* 0x0000007f03000836 */ /* 0x000fca0000000000 */
[----:B------:R-:W-:-:S04]  /*1970*/  @P0 SHF.R.S32.HI R3, RZ, 0x1f, R0 ;  /* 0x0000001fff030819 */ /* 0x000fc80000011400 */
[----:B------:R-:W-:-:S04]  /*1980*/  @P0 LEA.HI R3, R3, R0, RZ, 0x7 ;  /* 0x0000000003030211 */ /* 0x000fc800078f38ff */
[----:B------:R-:W-:Y:S02]  /*1990*/  @P0 SHF.R.S32.HI R25, RZ, 0x7, R3 ;  /* 0x00000007ff190819 */ /* 0x000fe40000011403 */
[----:B------:R-:W-:Y:S02]  /*19a0*/  PLOP3.LUT P0, PT, PT, PT, PT, 0x80, 0x0 ;  /* 0x000000000000781c */ /* 0x000fe40003f0f070 */
[----:B------:R-:W-:-:S13]  /*19b0*/  ISETP.GT.AND P1, PT, R25, R24, PT ;  /* 0x000000181900720c */ /* 0x000fda0003f24270 */
[----:B---3--:R-:W-:Y:S05]  /*19c0*/  @!P1 BRA `(.L_x_2348) ;  /* 0x000000a400b09947 */ /* 0x008fea0003800000 */
        /* <DEDUP_REMOVED lines=17> */
[----:B0-----:R-:W-:-:S07]  /*1ae0*/  IMAD.MOV.U32 R12, RZ, RZ, 0x1 ;  /* 0x00000001ff0c7424 */ /* 0x001fce00078e00ff */
[----:B------:R-:W-:-:S07]  /*1af0*/  LEPC R20, `(.L_x_2350) ;  /* 0x000000001014794e */ /* 0x000fce0000000000 */
[----:B-1---5:R-:W-:Y:S05]  /*1b00*/  CALL.ABS.NOINC R14 ;  /* 0x000000000e007343 */ /* 0x022fea0003c00000 */
.L_x_2350:
[----:B------:R-:W-:Y:S05]  /*1b10*/  BSYNC B6 ;  /* 0x0000000000067941 */ /* 0x000fea0003800000 */
.L_x_2349:
        /* <DEDUP_REMOVED lines=20> */
.L_x_2352:
[----:B------:R-:W-:Y:S05]  /*1c60*/  BSYNC B6 ;  /* 0x0000000000067941 */ /* 0x000fea0003800000 */
.L_x_2351:
[----:B------:R-:W-:Y:S01]  /*1c70*/  ULDC.64 UR4, c[0x0][0x9f8] ;  /* 0x00027e0000047ab9 */ /* 0x000fe20000000a00 */
[----:B------:R-:W0:Y:S01]  /*1c80*/  LDC.64 R102, c[0x0][0x300] ;  /* 0x0000c000ff667b82 */ /* 0x000e220000000a00 */
[----:B------:R-:W-:Y:S01]  /*1c90*/  ISETP.NE.U32.AND P0, PT, RZ, UR4, PT ;  /* 0x00000004ff007c0c */ /* 0x000fe2000bf05070 */
[----:B------:R-:W1:Y:S01]  /*1ca0*/  S2R R20, SR_TID.X ;  /* 0x0000000000147919 */ /* 0x000e620000002100 */
[----:B------:R-:W-:Y:S01]  /*1cb0*/  IMAD.IADD R46, R29, 0x1, R26 ;  /* 0x000000011d2e7824 */ /* 0x000fe200078e021a */
[----:B------:R-:W-:Y:S01]  /*1cc0*/  SHF.R.S32.HI R8, RZ, 0x1f, R31 ;  /* 0x0000001fff087819 */ /* 0x000fe2000001141f */
[----:B------:R-:W-:Y:S01]  /*1cd0*/  ULDC.64 UR6, c[0x0][0xa08] ;  /* 0x0002820000067ab9 */ /* 0x000fe20000000a00 */
[----:B------:R-:W-:Y:S01]  /*1ce0*/  ISETP.NE.AND.EX P0, PT, RZ, UR5, PT, P0 ;  /* 0x00000005ff007c0c */ /* 0x000fe2000bf05300 */
[----:B------:R-:W2:Y:S01]  /*1cf0*/  LDL R26, [R1+0x30] ;  /* 0x00003000011a7983 */ /* 0x000ea20000100800 */
[----:B------:R-:W3:Y:S03]  /*1d00*/  LDC.64 R32, c[0x0][0x3f8] ;  /* 0x0000fe00ff207b82 */ /* 0x000ee60000000a00 */
[----:B------:R-:W4:Y:S05]  /*1d10*/  LDL R21, [R1+0x2c] ;  /* 0x00002c0001157983 */ /* 0x000f2a0000100800 */
[----:B------:R-:W3:Y:S03]  /*1d20*/  LDC R39, c[0x0][0x3f4] ;  /* 0x0000fd00ff277b82 */ /* 0x000ee60000000800 */
[----:B------:R-:W-:-:S04]  /*1d30*/  @P0 IADD3 R4, P1, R28, UR4, RZ ;  /* 0x000000041c040c10 */ /* 0x000fc8000ff3e0ff */
[----:B------:R-:W-:Y:S01]  /*1d40*/  @P0 IADD3.X R5, R30, UR5, RZ, P1, !PT ;  /* 0x000000051e050c10 */ /* 0x000fe20008ffe4ff */
[----:B------:R-:W-:-:S04]  /*1d50*/  ULDC.64 UR4, c[0x0][0x308] ;  /* 0x0000c20000047ab9 */ /* 0x000fc80000000a00 */
[----:B------:R1:W2:Y:S01]  /*1d60*/  @P0 LDG.E R27, desc[UR46][R4.64] ;  /* 0x0000002e041b0981 */ /* 0x0002a2000c1e1900 */
[----:B------:R-:W-:Y:S01]  /*1d70*/  SHF.R.S32.HI R43, RZ, 0x1f, R46 ;  /* 0x0000001fff2b7819 */ /* 0x000fe2000001142e */
[----:B0-----:R-:W-:Y:S01]  /*1d80*/  IMAD.WIDE.U32 R6, R46, R102, RZ ;  /* 0x000000662e067225 */ /* 0x001fe200078e00ff */
[----:B------:R-:W-:-:S03]  /*1d90*/  ISETP.NE.U32.AND P0, PT, RZ, UR6, PT ;  /* 0x00000006ff007c0c */ /* 0x000fc6000bf05070 */
[----:B------:R-:W-:Y:S01]  /*1da0*/  IMAD R0, R43, R102, RZ ;  /* 0x000000662b007224 */ /* 0x000fe200078e02ff */
[----:B------:R-:W-:Y:S02]  /*1db0*/  ISETP.NE.AND.EX P0, PT, RZ, UR7, PT, P0 ;  /* 0x00000007ff007c0c */ /* 0x000fe4000bf05300 */
[----:B-1----:R-:W-:Y:S01]  /*1dc0*/  SHF.R.U32.HI R36, RZ, 0x7, R20 ;  /* 0x00000007ff247819 */ /* 0x002fe20000011614 */
[----:B------:R-:W-:Y:S01]  /*1dd0*/  IMAD R3, R46, R103, R0 ;  /* 0x000000672e037224 */ /* 0x000fe200078e0200 */
[----:B------:R-:W4:Y:S01]  /*1de0*/  LDL R20, [R1+0x28] ;  /* 0x0000280001147983 */ /* 0x000f220000100800 */
[----:B------:R-:W-:Y:S01]  /*1df0*/  IMAD R0, R8, UR4, RZ ;  /* 0x0000000408007c24 */ /* 0x000fe2000f8e02ff */
[----:B------:R-:W-:Y:S01]  /*1e00*/  ISETP.NE.AND P6, PT, R36, 0x1, PT ;  /* 0x000000012400780c */ /* 0x000fe20003fc5270 */
[----:B------:R-:W-:Y:S02]  /*1e10*/  IMAD.IADD R7, R7, 0x1, R3 ;  /* 0x0000000107077824 */ /* 0x000fe400078e0203 */
[----:B------:R-:W-:-:S02]  /*1e20*/  IMAD R3, R31, UR5, R0 ;  /* 0x000000051f037c24 */ /* 0x000fc4000f8e0200 */
[----:B------:R-:W-:Y:S01]  /*1e30*/  IMAD.WIDE.U32 R4, R31, UR4, R6 ;  /* 0x000000041f047c25 */ /* 0x000fe2000f8e0006 */
[----:B------:R-:W-:-:S03]  /*1e40*/  ULDC.64 UR4, c[0x0][0x310] ;  /* 0x0000c40000047ab9 */ /* 0x000fc60000000a00 */
[----:B------:R-:W-:Y:S01]  /*1e50*/  IMAD.IADD R5, R5, 0x1, R3 ;  /* 0x0000000105057824 */ /* 0x000fe200078e0203 */
[----:B------:R-:W-:Y:S02]  /*1e60*/  SHF.R.S32.HI R34, RZ, 0x1f, R19 ;  /* 0x0000001fff227819 */ /* 0x000fe40000011413 */
[----:B------:R-:W-:Y:S01]  /*1e70*/  SHF.R.S32.HI R23, RZ, 0x1f, R22 ;  /* 0x0000001fff177819 */ /* 0x000fe20000011416 */
[----:B---3--:R-:W-:Y:S01]  /*1e80*/  IMAD.WIDE.U32 R10, R19, R32, R16 ;  /* 0x00000020130a7225 */ /* 0x008fe200078e0010 */
[----:B------:R-:W-:Y:S02]  /*1e90*/  ISETP.GE.AND P2, PT, R16, R39, PT ;  /* 0x000000271000720c */ /* 0x000fe40003f46270 */
[----:B--2---:R-:W-:Y:S02]  /*1ea0*/  SHF.R.S32.HI R0, RZ, 0x1f, R27 ;  /* 0x0000001fff007819 */ /* 0x004fe4000001141b */
[----:B------:R-:W-:Y:S02]  /*1eb0*/  SEL R99, R27, RZ, !P0 ;  /* 0x000000ff1b637207 */ /* 0x000fe40004000000 */
[----:B------:R-:W2:Y:S01]  /*1ec0*/  LDL R27, [R1+0x4] ;  /* 0x00000400011b7983 */ /* 0x000ea20000100800 */
[----:B------:R-:W-:-:S02]  /*1ed0*/  SEL R9, R0, RZ, !P0 ;  /* 0x000000ff00097207 */ /* 0x000fc40004000000 */
        /* <DEDUP_REMOVED lines=9> */
[----:B------:R-:W-:Y:S02]  /*1f70*/  ULDC.64 UR4, c[0x0][0x338] ;  /* 0x0000ce0000047ab9 */ /* 0x000fe40000000a00 */
[----:B------:R-:W-:Y:S02]  /*1f80*/  IMAD R0, R9, UR4, RZ ;  /* 0x0000000409007c24 */ /* 0x000fe4000f8e02ff */
[----:B------:R-:W-:Y:S02]  /*1f90*/  IMAD.IADD R7, R7, 0x1, R3 ;  /* 0x0000000107077824 */ /* 0x000fe400078e0203 */
[C---:B------:R-:W-:Y:S02]  /*1fa0*/  IMAD R109, R99.reuse, UR5, R0 ;  /* 0x00000005636d7c24 */ /* 0x040fe4000f8e0200 */
[----:B------:R-:W-:Y:S02]  /*1fb0*/  IMAD R0, R34, R32, RZ ;  /* 0x0000002022007224 */ /* 0x000fe400078e02ff */
[----:B------:R-:W-:Y:S01]  /*1fc0*/  IMAD.WIDE.U32 R98, R99, UR4, R6 ;  /* 0x0000000463627c25 */ /* 0x000fe2000f8e0006 */
[----:B------:R-:W-:Y:S01]  /*1fd0*/  IADD3 R35, R19, 0x40, RZ ;  /* 0x0000004013237810 */ /* 0x000fe20007ffe0ff */
[----:B------:R-:W-:-:S02]  /*1fe0*/  ULDC UR4, c[0x0][0x2f4] ;  /* 0x0000bd0000047ab9 */ /* 0x000fc40000000800 */
[C---:B------:R-:W-:Y:S02]  /*1ff0*/  IMAD R3, R19.reuse, R33, R0 ;  /* 0x0000002113037224 */ /* 0x040fe400078e0200 */
[----:B------:R-:W-:-:S04]  /*2000*/  IMAD.WIDE.U32 R6, R19, R32, R22 ;  /* 0x0000002013067225 */ /* 0x000fc800078e0016 */
[----:B------:R-:W-:Y:S02]  /*2010*/  IMAD.IADD R7, R7, 0x1, R3 ;  /* 0x0000000107077824 */ /* 0x000fe400078e0203 */
[----:B------:R-:W-:Y:S01]  /*2020*/  IMAD.IADD R11, R3, 0x1, R11 ;  /* 0x00000001030b7824 */ /* 0x000fe200078e020b */
[----:B------:R-:W-:Y:S01]  /*2030*/  SEL R3, R39, RZ, P2 ;  /* 0x000000ff27037207 */ /* 0x000fe20001000000 */
[----:B0-----:R-:W-:-:S04]  /*2040*/  IMAD.WIDE.U32 R8, R19, R4, R22 ;  /* 0x0000000413087225 */ /* 0x001fc800078e0016 */
[----:B------:R-:W-:Y:S02]  /*2050*/  IMAD.IADD R3, R16, 0x1, R3 ;  /* 0x0000000110037824 */ /* 0x000fe400078e0203 */
[C---:B------:R-:W-:Y:S02]  /*2060*/  VIADD R15, R19.reuse, 0x20 ;  /* 0x00000020130f7836 */ /* 0x040fe40000000000 */
[----:B------:R-:W-:Y:S01]  /*2070*/  IMAD.MOV.U32 R92, RZ, RZ, R8 ;  /* 0x000000ffff5c7224 */ /* 0x000fe200078e0008 */
[----:B------:R-:W-:Y:S01]  /*2080*/  SHF.R.S32.HI R8, RZ, 0x1f, R3 ;  /* 0x0000001fff087819 */ /* 0x000fe20000011403 */
[C---:B------:R-:W-:Y:S02]  /*2090*/  VIADD R38, R19.reuse, 0x60 ;  /* 0x0000006013267836 */ /* 0x040fe40000000000 */
[----:B------:R-:W-:Y:S02]  /*20a0*/  VIADD R28, R19, 0x20 ;  /* 0x00000020131c7836 */ /* 0x000fe40000000000 */
[----:B------:R-:W-:-:S02]  /*20b0*/  IMAD R12, R34, R4, RZ ;  /* 0x00000004220c7224 */ /* 0x000fc400078e02ff */
[----:B------:R-:W-:Y:S01]  /*20c0*/  IMAD.SHL.U32 R15, R15, 0x80, RZ ;  /* 0x000000800f0f7824 */ /* 0x000fe200078e00ff */
[-C--:B------:R-:W-:Y:S01]  /*20d0*/  LEA.HI R48, R8, R3.reuse, RZ, 0x4 ;  /* 0x0000000308307211 */ /* 0x080fe200078f20ff */
[----:B------:R-:W-:Y:S01]  /*20e0*/  IMAD.SHL.U32 R30, R35, 0x80, RZ ;  /* 0x00000080231e7824 */ /* 0x000fe200078e00ff */
[----:B------:R-:W-:Y:S01]  /*20f0*/  SHF.L.U32 R28, R28, 0x7, RZ ;  /* 0x000000071c1c7819 */ /* 0x000fe200000006ff */
[----:B------:R-:W-:Y:S01]  /*2100*/  IMAD.SHL.U32 R29, R38, 0x80, RZ ;  /* 0x00000080261d7824 */ /* 0x000fe200078e00ff */
[----:B------:R-:W-:Y:S01]  /*2110*/  LEA.HI R3, R8, R3, RZ, 0x7 ;  /* 0x0000000308037211 */ /* 0x000fe200078f38ff */
[----:B------:R-:W-:Y:S01]  /*2120*/  IMAD R91, R19, R5, R12 ;  /* 0x00000005135b7224 */ /* 0x000fe200078e020c */
[----:B------:R-:W-:Y:S01]  /*2130*/  LOP3.LUT R15, R15, 0x380, RZ, 0xc0, !PT ;  /* 0x000003800f0f7812 */ /* 0x000fe200078ec0ff */
[----:B------:R-:W-:Y:S01]  /*2140*/  IMAD.WIDE.U32 R12, R19, R4, R16 ;  /* 0x00000004130c7225 */ /* 0x000fe200078e0010 */
[----:B------:R-:W-:Y:S02]  /*2150*/  LOP3.LUT R30, R30, 0x380, RZ, 0xc0, !PT ;  /* 0x000003801e1e7812 */ /* 0x000fe400078ec0ff */
[----:B------:R-:W-:-:S02]  /*2160*/  LOP3.LUT R29, R29, 0x380, RZ, 0xc0, !PT ;  /* 0x000003801d1d7812 */ /* 0x000fc400078ec0ff */
[----:B------:R-:W-:Y:S01]  /*2170*/  LOP3.LUT R28, R28, 0x380, RZ, 0xc0, !PT ;  /* 0x000003801c1c7812 */ /* 0x000fe200078ec0ff */
[----:B------:R-:W-:Y:S01]  /*2180*/  IMAD.IADD R93, R9, 0x1, R91 ;  /* 0x00000001095d7824 */ /* 0x000fe200078e025b */
[--C-:B------:R-:W-:Y:S01]  /*2190*/  LOP3.LUT R9, R15, 0x70, R48.reuse, 0xf8, !PT ;  /* 0x000000700f097812 */ /* 0x100fe200078ef830 */
[----:B------:R-:W-:Y:S01]  /*21a0*/  IMAD.SHL.U32 R8, R3, 0x80, RZ ;  /* 0x0000008003087824 */ /* 0x000fe200078e00ff */
[----:B------:R-:W-:Y:S01]  /*21b0*/  LOP3.LUT R3, R237, 0x70, R48, 0xf8, !PT ;  /* 0x00000070ed037812 */ /* 0x000fe200078ef830 */
[----:B------:R-:W-:Y:S01]  /*21c0*/  IMAD.MOV.U32 R90, RZ, RZ, R12 ;  /* 0x000000ffff5a7224 */ /* 0x000fe200078e000c */
[----:B------:R-:W-:Y:S02]  /*21d0*/  SHF.R.U32.HI R37, RZ, 0x3, R237 ;  /* 0x00000003ff257819 */ /* 0x000fe400000116ed */
[----:B------:R-:W-:Y:S02]  /*21e0*/  SHF.R.U32.HI R135, RZ, 0x3, R30 ;  /* 0x00000003ff877819 */ /* 0x000fe4000001161e */
[----:B------:R-:W-:-:S02]  /*21f0*/  SHF.R.U32.HI R134, RZ, 0x3, R29 ;  /* 0x00000003ff867819 */ /* 0x000fc4000001161d */
[----:B------:R-:W-:Y:S02]  /*2200*/  LOP3.LUT R12, R30, 0x70, R48, 0xf8, !PT ;  /* 0x000000701e0c7812 */ /* 0x000fe400078ef830 */
[----:B------:R-:W-:Y:S02]  /*2210*/  SHF.R.U32.HI R28, RZ, 0x3, R28 ;  /* 0x00000003ff1c7819 */ /* 0x000fe4000001161c */
[----:B------:R-:W-:Y:S01]  /*2220*/  LOP3.LUT R15, R29, 0x70, R48, 0xf8, !PT ;  /* 0x000000701d0f7812 */ /* 0x000fe200078ef830 */
[----:B------:R-:W-:Y:S01]  /*2230*/  IMAD.IADD R91, R91, 0x1, R13 ;  /* 0x000000015b5b7824 */ /* 0x000fe200078e020d */
[----:B-----5:R-:W-:Y:S02]  /*2240*/  SHF.R.S32.HI R31, RZ, 0x1f, R116 ;  /* 0x0000001fff1f7819 */ /* 0x020fe40000011474 */
[----:B------:R-:W-:Y:S02]  /*2250*/  LOP3.LUT R8, R8, 0xffffc000, RZ, 0xc0, !PT ;  /* 0xffffc00008087812 */ /* 0x000fe400078ec0ff */
[----:B------:R-:W-:-:S02]  /*2260*/  LOP3.LUT R3, R3, R37, RZ, 0x3c, !PT ;  /* 0x0000002503037212 */ /* 0x000fc400078e3cff */
[----:B------:R-:W-:Y:S02]  /*2270*/  LOP3.LUT R9, R9, R28, RZ, 0x3c, !PT ;  /* 0x0000001c09097212 */ /* 0x000fe400078e3cff */
[----:B------:R-:W-:Y:S02]  /*2280*/  LOP3.LUT R13, R12, R135, RZ, 0x3c, !PT ;  /* 0x000000870c0d7212 */ /* 0x000fe400078e3cff */
[----:B------:R-:W-:Y:S01]  /*2290*/  LOP3.LUT R15, R15, R134, RZ, 0x3c, !PT ;  /* 0x000000860f0f7212 */ /* 0x000fe200078e3cff */
[-C--:B------:R-:W-:Y:S01]  /*22a0*/  IMAD R14, R31, R32.reuse, RZ ;  /* 0x000000201f0e7224 */ /* 0x080fe200078e02ff */
[----:B------:R-:W-:Y:S01]  /*22b0*/  SHF.L.U64.HI R89, R102, 0x5, R103 ;  /* 0x0000000566597819 */ /* 0x000fe20000010267 */
[C---:B------:R-:W-:Y:S01]  /*22c0*/  IMAD.WIDE.U32 R96, R116.reuse, R32, R6 ;  /* 0x0000002074607225 */ /* 0x040fe200078e0006 */
[-C--:B------:R-:W-:Y:S02]  /*22d0*/  IADD3 R112, R9, R8.reuse, R26 ;  /* 0x0000000809707210 */ /* 0x080fe40007ffe01a */
[----:B----4-:R-:W-:Y:S01]  /*22e0*/  IADD3 R28, R13, R8, R21 ;  /* 0x000000080d1c7210 */ /* 0x010fe20007ffe015 */
[----:B------:R-:W-:Y:S01]  /*22f0*/  IMAD.WIDE.U32 R94, R116, R32, R10 ;  /* 0x00000020745e7225 */ /* 0x000fe200078e000a */
[----:B------:R-:W-:-:S02]  /*2300*/  SHF.L.U64.HI R12, R4, 0x5, R5 ;  /* 0x00000005040c7819 */ /* 0x000fc40000010205 */
[--C-:B------:R-:W-:Y:S01]  /*2310*/  SHF.L.U64.HI R11, R4, 0x6, R5.reuse ;  /* 0x00000006040b7819 */ /* 0x100fe20000010205 */
[----:B------:R-:W-:Y:S01]  /*2320*/  IMAD.SHL.U32 R88, R102, 0x20, RZ ;  /* 0x0000002066587824 */ /* 0x000fe200078e00ff */
[C---:B------:R-:W-:Y:S01]  /*2330*/  SHF.L.U64.HI R10, R4.reuse, 0x7, R5 ;  /* 0x00000007040a7819 */ /* 0x040fe20000010205 */
[-C--:B------:R-:W-:Y:S02]  /*2340*/  IMAD R31, R31, R4.reuse, RZ ;  /* 0x000000041f1f7224 */ /* 0x080fe400078e02ff */
[----:B------:R-:W-:Y:S02]  /*2350*/  IMAD.SHL.U32 R9, R4, 0x20, RZ ;  /* 0x0000002004097824 */ /* 0x000fe400078e00ff */
[----:B------:R-:W-:-:S04]  /*2360*/  IMAD.WIDE.U32 R92, R116, R4, R92 ;  /* 0x00000004745c7225 */ /* 0x000fc800078e005c */
[----:B------:R-:W-:-:S04]  /*2370*/  IMAD.WIDE.U32 R90, R116, R4, R90 ;  /* 0x00000004745a7225 */ /* 0x000fc800078e005a */
[----:B------:R-:W-:Y:S01]  /*2380*/  IMAD.SHL.U32 R7, R4, 0x80, RZ ;  /* 0x0000008004077824 */ /* 0x000fe200078e00ff */
[----:B------:R-:W-:Y:S01]  /*2390*/  SHF.R.S32.HI R119, RZ, 0x1f, R35 ;  /* 0x0000001fff777819 */ /* 0x000fe20000011423 */
[C---:B------:R-:W-:Y:S01]  /*23a0*/  IMAD.WIDE.U32 R132, R19.reuse, R102, R88 ;  /* 0x0000006613847225 */ /* 0x040fe200078e0058 */
[----:B------:R-:W-:-:S03]  /*23b0*/  IADD3 R46, P0, R19, R46, RZ ;  /* 0x0000002e132e7210 */ /* 0x000fc60007f1e0ff */
[----:B------:R-:W-:-:S04]  /*23c0*/  IMAD.WIDE.U32 R44, R19, R102, R16 ;  /* 0x00000066132c7225 */ /* 0x000fc800078e0010 */
[----:B------:R-:W-:Y:S02]  /*23d0*/  IMAD R49, R116, R5, R31 ;  /* 0x0000000574317224 */ /* 0x000fe400078e021f */
[----:B------:R-:W-:Y:S02]  /*23e0*/  VIADD R40, R19, 0x20 ;  /* 0x0000002013287836 */ /* 0x000fe40000000000 */
[----:B------:R-:W-:Y:S02]  /*23f0*/  IMAD.SHL.U32 R114, R39, 0x2, RZ ;  /* 0x0000000227727824 */ /* 0x000fe400078e00ff */
[----:B------:R-:W-:Y:S01]  /*2400*/  IMAD.X R47, R34, 0x1, R43, P0 ;  /* 0x00000001222f7824 */ /* 0x000fe200000e062b */
[----:B------:R-:W-:Y:S01]  /*2410*/  IADD3 R39, P0, R100, R44, RZ ;  /* 0x0000002c64277210 */ /* 0x000fe20007f1e0ff */
[----:B------:R-:W-:Y:S01]  /*2420*/  IMAD R37, R116, R33, R14 ;  /* 0x0000002174257224 */ /* 0x000fe200078e020e */
[C-C-:B------:R-:W-:Y:S01]  /*2430*/  SHF.L.U64.HI R26, R32.reuse, 0x5, R33.reuse ;  /* 0x00000005201a7819 */ /* 0x140fe20000010221 */
[C---:B------:R-:W-:Y:S01]  /*2440*/  IMAD.SHL.U32 R14, R32.reuse, 0x40, RZ ;  /* 0x00000040200e7824 */ /* 0x040fe200078e00ff */
[C---:B------:R-:W-:Y:S01]  /*2450*/  SHF.L.U64.HI R21, R32.reuse, 0x6, R33 ;  /* 0x0000000620157819 */ /* 0x040fe20000010221 */
[----:B------:R-:W-:-:S02]  /*2460*/  IMAD.SHL.U32 R13, R32, 0x80, RZ ;  /* 0x00000080200d7824 */ /* 0x000fc400078e00ff */
[----:B------:R-:W-:Y:S01]  /*2470*/  IMAD.IADD R41, R101, 0x1, R41 ;  /* 0x0000000165297824 */ /* 0x000fe200078e0229 */
[----:B------:R-:W-:Y:S01]  /*2480*/  P2R R0, PR, RZ, 0x4 ;  /* 0x00000004ff007803 */ /* 0x000fe20000000000 */
[----:B------:R-:W-:Y:S01]  /*2490*/  VIADD R6, R16, 0x80 ;  /* 0x0000008010067836 */ /* 0x000fe20000000000 */
[----:B------:R-:W-:Y:S02]  /*24a0*/  SHF.R.S32.HI R120, RZ, 0x1f, R40 ;  /* 0x0000001fff787819 */ /* 0x000fe40000011428 */
[----:B------:R-:W-:Y:S02]  /*24b0*/  SHF.L.U64.HI R31, R102, 0x6, R103 ;  /* 0x00000006661f7819 */ /* 0x000fe40000010267 */
[----:B------:R-:W-:Y:S02]  /*24c0*/  IADD3 R42, P3, R100, 0x80, RZ ;  /* 0x00000080642a7810 */ /* 0x000fe40007f7e0ff */
[----:B------:R-:W-:Y:S02]  /*24d0*/  IADD3 R43, P2, R39, 0x80, RZ ;  /* 0x00000080272b7810 */ /* 0x000fe40007f5e0ff */
[----:B------:R-:W-:-:S02]  /*24e0*/  LOP3.LUT R40, R48, 0xfffffff0, RZ, 0xc0, !PT ;  /* 0xfffffff030287812 */ /* 0x000fc400078ec0ff */
[----:B------:R-:W-:Y:S01]  /*24f0*/  IADD3 R126, R36, 0x8, RZ ;  /* 0x00000008247e7810 */ /* 0x000fe20007ffe0ff */
[----:B------:R-:W-:Y:S01]  /*2500*/  IMAD.IADD R36, R97, 0x1, R37 ;  /* 0x0000000161247824 */ /* 0x000fe200078e0225 */
[----:B------:R-:W-:Y:S01]  /*2510*/  SHF.R.S32.HI R118, RZ, 0x1f, R38 ;  /* 0x0000001fff767819 */ /* 0x000fe20000011426 */
[----:B------:R-:W-:Y:S01]  /*2520*/  IMAD.SHL.U32 R127, R102, 0x80, RZ ;  /* 0x00000080667f7824 */ /* 0x000fe200078e00ff */
[----:B------:R-:W-:Y:S01]  /*2530*/  IADD3 R38, R93, R49, RZ ;  /* 0x000000315d267210 */ /* 0x000fe20007ffe0ff */
[----:B------:R-:W-:Y:S01]  /*2540*/  IMAD.IADD R37, R37, 0x1, R95 ;  /* 0x0000000125257824 */ /* 0x000fe200078e025f */
[----:B------:R-:W-:Y:S01]  /*2550*/  SHF.R.S32.HI R105, RZ, 0x4, R48 ;  /* 0x00000004ff697819 */ /* 0x000fe20000011430 */
[----:B------:R-:W-:Y:S01]  /*2560*/  IMAD.IADD R104, R49, 0x1, R91 ;  /* 0x0000000131687824 */ /* 0x000fe200078e025b */
[----:B------:R-:W-:Y:S01]  /*2570*/  SHF.R.S32.HI R106, RZ, 0x1f, R40 ;  /* 0x0000001fff6a7819 */ /* 0x000fe20000011428 */
[----:B------:R-:W-:Y:S02]  /*2580*/  IMAD.X R107, RZ, RZ, R41, P3 ;  /* 0x000000ffff6b7224 */ /* 0x000fe400018e0629 */
[----:B------:R-:W-:Y:S01]  /*2590*/  IMAD.IADD R109, R99, 0x1, R109 ;  /* 0x00000001636d7824 */ /* 0x000fe200078e026d */
[----:B--2---:R-:W-:-:S02]  /*25a0*/  IADD3 R113, R3, R8, R27 ;  /* 0x0000000803717210 */ /* 0x004fc40007ffe01b */
[----:B------:R-:W-:Y:S01]  /*25b0*/  IADD3 R27, R15, R8, R20 ;  /* 0x000000080f1b7210 */ /* 0x000fe20007ffe014 */
[----:B------:R-:W-:Y:S02]  /*25c0*/  IMAD.SHL.U32 R8, R4, 0x40, RZ ;  /* 0x0000004004087824 */ /* 0x000fe400078e00ff */
[----:B------:R-:W-:-:S04]  /*25d0*/  IMAD R4, R34, R102, RZ ;  /* 0x0000006622047224 */ /* 0x000fc800078e02ff */
[----:B------:R-:W-:Y:S01]  /*25e0*/  IMAD R35, R19, R103, R4 ;  /* 0x0000006713237224 */ /* 0x000fe200078e0204 */
[----:B------:R-:W-:Y:S01]  /*25f0*/  @!P6 BAR.SYNC.DEFER_BLOCKING 0x9, 0x100 ;  /* 0x024400000000eb1d */ /* 0x000fe20000010000 */
[----:B------:R-:W-:Y:S02]  /*2600*/  IADD3 R4, P1, R88, R132, RZ ;  /* 0x0000008458047210 */ /* 0x000fe40007f3e0ff */
[----:B------:R-:W-:Y:S01]  /*2610*/  IMAD.IADD R5, R35, 0x1, R133 ;  /* 0x0000000123057824 */ /* 0x000fe200078e0285 */
[C---:B------:R-:W-:Y:S01]  /*2620*/  SHF.L.U64.HI R20, R32.reuse, 0x7, R33 ;  /* 0x0000000720147819 */ /* 0x040fe20000010221 */
[----:B------:R-:W-:Y:S02]  /*2630*/  IMAD.SHL.U32 R15, R32, 0x20, RZ ;  /* 0x00000020200f7824 */ /* 0x000fe400078e00ff */
[----:B------:R-:W-:Y:S02]  /*2640*/  IMAD.IADD R34, R45, 0x1, R35 ;  /* 0x000000012d227824 */ /* 0x000fe400078e0223 */
[----:B------:R-:W-:Y:S01]  /*2650*/  IMAD.X R32, R5, 0x1, R89, P1 ;  /* 0x0000000105207824 */ /* 0x000fe200008e0659 */
[----:B------:R-:W-:-:S02]  /*2660*/  IADD3 R33, P1, R4, R88, RZ ;  /* 0x0000005804217210 */ /* 0x000fc40007f3e0ff */
[----:B------:R-:W-:Y:S01]  /*2670*/  SHF.L.U64.HI R3, R102, 0x7, R103 ;  /* 0x0000000766037819 */ /* 0x000fe20000010267 */
[----:B------:R-:W-:Y:S01]  /*2680*/  IMAD.X R103, R34, 0x1, R41, P0 ;  /* 0x0000000122677824 */ /* 0x000fe200000e0629 */
[----:B------:R-:W-:Y:S01]  /*2690*/  ISETP.GE.AND P0, PT, R16, UR4, PT ;  /* 0x0000000410007c0c */ /* 0x000fe2000bf06270 */
[----:B------:R-:W-:Y:S01]  /*26a0*/  IMAD.X R35, R32, 0x1, R89, P1 ;  /* 0x0000000120237824 */ /* 0x000fe200008e0659 */
[----:B------:R-:W-:Y:S01]  /*26b0*/  ISETP.GE.AND P1, PT, R6, UR4, PT ;  /* 0x0000000406007c0c */ /* 0x000fe2000bf26270 */
[----:B------:R-:W-:-:S12]  /*26c0*/  IMAD.X R108, RZ, RZ, R103, P2 ;  /* 0x000000ffff6c7224 */ /* 0x000fd800010e0667 */
.L_x_2436:
[----:B------:R-:W2:Y:S01]  /*26d0*/  LDL R49, [R1+0x4] ;  /* 0x0000040001317983 */ /* 0x000ea20000100800 */
[----:B------:R-:W0:Y:S01]  /*26e0*/  LDC R124, c[0x0][0x3f4] ;  /* 0x0000fd00ff7c7b82 */ /* 0x000e220000000800 */
[----:B------:R-:W-:Y:S02]  /*26f0*/  SHF.R.U32.HI R50, RZ, 0x3, R237 ;  /* 0x00000003ff327819 */ /* 0x000fe400000116ed */
[----:B------:R-:W-:Y:S01]  /*2700*/  LOP3.LUT R48, R237, 0x70, R16, 0xf8, !PT ;  /* 0x00000070ed307812 */ /* 0x000fe200078ef810 */
[----:B------:R-:W-:Y:S01]  /*2710*/  VIADD R25, R25, 0xffffffff ;  /* 0xffffffff19197836 */ /* 0x000fe20000000000 */
[----:B------:R-:W-:Y:S05]  /*2720*/  YIELD ;  /* 0x0000000000007946 */ /* 0x000fea0003800000 */
[----:B------:R-:W-:Y:S01]  /*2730*/  ISETP.GT.AND P3, PT, R25, R24, PT ;  /* 0x000000181900720c */ /* 0x000fe20003f64270 */
[----:B------:R-:W-:Y:S01]  /*2740*/  BSSY B0, `(.L_x_2353) ;  /* 0x0000917000007945 */ /* 0x000fe20003800000 */
[----:B0-----:R-:W-:-:S02]  /*2750*/  ISETP.GE.AND P2, PT, R124, 0x1, PT ;  /* 0x000000017c00780c */ /* 0x001fc40003f46270 */
[----:B------:R-:W-:Y:S02]  /*2760*/  P2R R111, PR, RZ, 0x8 ;  /* 0x00000008ff6f7803 */ /* 0x000fe40000000000 */
[----:B--2---:R-:W-:-:S05]  /*2770*/  LOP3.LUT R115, R49, R48, R50, 0xf6, !PT ;  /* 0x0000003031737212 */ /* 0x004fca00078ef632 */
[----:B------:R-:W-:-:S04]  /*2780*/  IMAD R115, R232, 0x8000, R115 ;  /* 0x00008000e8737824 */ /* 0x000fc800078e0273 */
[----:B------:R-:W-:Y:S01]  /*2790*/  IMAD.IADD R115, R18, 0x1, R115 ;  /* 0x0000000112737824 */ /* 0x000fe200078e0273 */
[----:B------:R-:W-:Y:S06]  /*27a0*/  @!P2 BRA `(.L_x_2354) ;  /* 0x0000008800f4a947 */ /* 0x000fec0003800000 */
        /* <DEDUP_REMOVED lines=42> */
.L_x_2357:
[----:B------:R-:W-:Y:S05]  /*2a50*/  BSYNC B1 ;  /* 0x0000000000017941 */ /* 0x000fea0003800000 */
.L_x_2356:
        /* <DEDUP_REMOVED lines=14> */
[----:B------:R-:W-:Y:S01]  /*2b40*/  CS2R R74, SRZ ;  /* 0x00000000004a7805 */ /* 0x000fe2000001ff00 */
[----:B------:R-:W-:Y:S01]  /*2b50*/  IMAD.MOV.U32 R146, RZ, RZ, R80 ;  /* 0x000000ffff927224 */ /* 0x000fe200078e0050 */
        /* <DEDUP_REMOVED lines=21> */
.L_x_2359:
[----:B------:R-:W-:Y:S05]  /*2cb0*/  BSYNC B1 ;  /* 0x0000000000017941 */ /* 0x000fea0003800000 */
.L_x_2358:
        /* <DEDUP_REMOVED lines=25> */
.L_x_2361:
[----:B------:R-:W-:Y:S05]  /*2e50*/  BSYNC B1 ;  /* 0x0000000000017941 */ /* 0x000fea0003800000 */
.L_x_2360:
[----:B0-----:R-:W-:Y:S01]  /*2e60*/  VIADD R84, R19, 0x60 ;  /* 0x0000006013547836 */ /* 0x001fe20000000000 */
[----:B------:R-:W-:Y:S04]  /*2e70*/  BSSY B1, `(.L_x_2362) ;  /* 0x000001d000017945 */ /* 0x000fe80003800000 */
[----:B------:R-:W-:-:S13]  /*2e80*/  ISETP.GE.AND P4, PT, R84, R117, PT ;  /* 0x000000755400720c */ /* 0x000fda0003f86270 */
[----:B------:R-:W-:Y:S05]  /*2e90*/  @P4 BRA `(.L_x_2363) ;  /* 0x0000000000684947 */ /* 0x000fea0003800000 */
[----:B------:R-:W0:Y:S01]  /*2ea0*/  LDC.64 R52, c[0x0][0x3f8] ;  /* 0x0000fe00ff347b82 */ /* 0x000e220000000a00 */
[----:B------:R-:W-:Y:S01]  /*2eb0*/  IMAD.MOV.U32 R49, RZ, RZ, R129 ;  /* 0x000000ffff317224 */ /* 0x000fe200078e0081 */
[----:B------:R-:W-:Y:S01]  /*2ec0*/  MOV R51, R121 ;  /* 0x0000007900337202 */ /* 0x000fe20000000f00 */
[----:B------:R-:W-:Y:S01]  /*2ed0*/  ULDC.64 UR4, c[0x0][0x3e8] ;  /* 0x0000fa0000047ab9 */ /* 0x000fe20000000a00 */
[----:B------:R-:W-:Y:S02]  /*2ee0*/  CS2R R56, SRZ ;  /* 0x0000000000387805 */ /* 0x000fe4000001ff00 */
[----:B------:R-:W-:Y:S01]  /*2ef0*/  CS2R R58, SRZ ;  /* 0x00000000003a7805 */ /* 0x000fe2000001ff00 */
[----:B0-----:R-:W-:Y:S02]  /*2f00*/  IMAD R53, R53, 0x60, RZ ;  /* 0x0000006035357824 */ /* 0x001fe400078e02ff */
[----:B------:R-:W-:-:S04]  /*2f10*/  IMAD.WIDE.U32 R48, R52, 0x60, R48 ;  /* 0x0000006034307825 */ /* 0x000fc800078e0030 */
[----:B------:R-:W-:Y:S01]  /*2f20*/  IMAD.IADD R49, R49, 0x1, R53 ;  /* 0x0000000131317824 */ /* 0x000fe200078e0235 */
[----:B------:R-:W-:Y:S01]  /*2f30*/  IADD3 R48, P5, P6, R96, UR4, R48 ;  /* 0x0000000460307c10 */ /* 0x000fe2000febe030 */
[----:B------:R-:W0:Y:S03]  /*2f40*/  LDC.64 R52, c[0x0][0x408] ;  /* 0x00010200ff347b82 */ /* 0x000e260000000a00 */
        /* <DEDUP_REMOVED lines=15> */
.L_x_2363:
[----:B------:R-:W-:Y:S05]  /*3040*/  BSYNC B1 ;  /* 0x0000000000017941 */ /* 0x000fea0003800000 */
.L_x_2362:
[----:B------:R-:W-:Y:S01]  /*3050*/  UISETP.NE.AND UP0, UPT, UR45, 0x3, UPT ;  /* 0x000000032d00788c */ /* 0x000fe2000bf05270 */
[----:B------:R-:W-:Y:S01]  /*3060*/  IMAD.MOV.U32 R145, RZ, RZ, R78 ;  /* 0x000000ffff917224 */ /* 0x000fe200078e004e */
[----:B-----5:R-:W-:Y:S01]  /*3070*/  MOV R129, R62 ;  /* 0x0000003e00817202 */ /* 0x020fe20000000f00 */
[----:B------:R-:W-:Y:S02]  /*3080*/  IMAD.MOV.U32 R156, RZ, RZ, R82 ;  /* 0x000000ffff9c7224 */ /* 0x000fe400078e0052 */
[----:B------:R-:W-:Y:S01]  /*3090*/  IMAD.MOV.U32 R139, RZ, RZ, R68 ;  /* 0x000000ffff8b7224 */ /* 0x000fe200078e0044 */
[----:B------:R-:W-:Y:S01]  /*30a0*/  PLOP3.LUT P5, PT, PT, PT, UP0, 0x80, 0x0 ;  /* 0x000000000000781c */ /* 0x000fe20003faf008 */
[----:B------:R-:W-:Y:S02]  /*30b0*/  IMAD.MOV.U32 R141, RZ, RZ, R72 ;  /* 0x000000ffff8d7224 */ /* 0x000fe400078e0048 */
[----:B------:R-:W-:Y:S02]  /*30c0*/  IMAD.MOV.U32 R140, RZ, RZ, R70 ;  /* 0x000000ffff8c7224 */ /* 0x000fe400078e0046 */
[----:B------:R-:W-:-:S02]  /*30d0*/  IMAD.MOV.U32 R142, RZ, RZ, R74 ;  /* 0x000000ffff8e7224 */ /* 0x000fc400078e004a */
[----:B------:R-:W-:Y:S02]  /*30e0*/  IMAD.MOV.U32 R128, RZ, RZ, R60 ;  /* 0x000000ffff807224 */ /* 0x000fe400078e003c */
[----:B------:R-:W-:Y:S02]  /*30f0*/  IMAD.MOV.U32 R137, RZ, RZ, R64 ;  /* 0x000000ffff897224 */ /* 0x000fe400078e0040 */
[----:B------:R-:W-:Y:S02]  /*3100*/  IMAD.MOV.U32 R138, RZ, RZ, R66 ;  /* 0x000000ffff8a7224 */ /* 0x000fe400078e0042 */
[----:B------:R-:W-:Y:S02]  /*3110*/  IMAD.MOV.U32 R84, RZ, RZ, R52 ;  /* 0x000000ffff547224 */ /* 0x000fe400078e0034 */
[----:B------:R-:W-:Y:S02]  /*3120*/  IMAD.MOV.U32 R86, RZ, RZ, R56 ;  /* 0x000000ffff567224 */ /* 0x000fe400078e0038 */
[----:B------:R-:W-:-:S02]  /*3130*/  IMAD.MOV.U32 R85, RZ, RZ, R54 ;  /* 0x000000ffff557224 */ /* 0x000fc400078e0036 */
[----:B------:R-:W-:Y:S01]  /*3140*/  IMAD.MOV.U32 R87, RZ, RZ, R58 ;  /* 0x000000ffff577224 */ /* 0x000fe200078e003a */
[----:B------:R-:W-:Y:S06]  /*3150*/  @!P5 BRA `(.L_x_2364) ;  /* 0x000000000004d947 */ /* 0x000fec0003800000 */
[----:B------:R-:W-:Y:S01]  /*3160*/  BPT.TRAP 0x1 ;  /* 0x000000040000795c */ /* 0x000fe20000300000 */
.L_x_2364:
[----:B------:R-:W-:Y:S01]  /*3170*/  IMAD R110, R232, 0x8, R18 ;  /* 0x00000008e86e7824 */ /* 0x000fe200078e0212 */
[----:B------:R-:W-:Y:S01]  /*3180*/  SHF.L.U32 R121, R236, 0x1f, RZ ;  /* 0x0000001fec797819 */ /* 0x000fe200000006ff */
[----:B------:R-:W-:Y:S03]  /*3190*/  BSSY B1, `(.L_x_2365) ;  /* 0x0000003000017945 */ /* 0x000fe60003800000 */
[----:B------:R-:W1:Y:S02]  /*31a0*/  SYNCS.PHASECHK.TRANS64.TRYWAIT P6, [R110+URZ+0x38890], R121 ;  /* 0x038890796e0075a7 */ /* 0x000e6400080c017f */
[----:B-1----:R-:W-:Y:S05]  /*31b0*/  @!P6 BRA `(.L_x_2366) ;  /* 0x0000026c0054e947 */ /* 0x002fea0003800000 */
.L_x_2684:
[----:B------:R-:W-:Y:S05]  /*31c0*/  BSYNC B1 ;  /* 0x0000000000017941 */ /* 0x000fea0003800000 */
.L_x_2365:
        /* <DEDUP_REMOVED lines=113> */
.L_x_2372:
[----:B------:R-:W-:Y:S05]  /*38e0*/  BSYNC B3 ;  /* 0x0000000000037941 */ /* 0x000fea0003800000 */
.L_x_2371:
[----:B------:R-:W-:Y:S02]  /*38f0*/  ULDC.64 UR4, c[0x0][0x2e8] ;  /* 0x0000ba0000047ab9 */ /* 0x000fe40000000a00 */
[----:B------:R-:W-:-:S04]  /*3900*/  IADD3 R80, P2, P6, R143, UR4, R100 ;  /* 0x000000048f507c10 */ /* 0x000fc8000fe5e064 */
[----:B------:R-:W-:-:S05]  /*3910*/  IADD3.X R81, R144, UR5, R41, P2, P6 ;  /* 0x0000000590517c10 */ /* 0x000fca00097ec429 */
[----:B--2---:R2:W-:Y:S04]  /*3920*/  STG.E.128 desc[UR46][R80.64], R48 ;  /* 0x0000003050007986 */ /* 0x0045e8000c101d2e */
.L_x_2370:
[----:B------:R-:W-:Y:S05]  /*3930*/  BSYNC B2 ;  /* 0x0000000000027941 */ /* 0x000fea0003800000 */
.L_x_2369:
        /* <DEDUP_REMOVED lines=15> */
[----:B------:R-:W-:Y:S01]  /*3a30*/  F2FP.F16.E4M3.UNPACK_B R48, R49 ;  /* 0x00000031ff30723e */ /* 0x000fe200020006ff */
[----:B------:R-:W-:Y:S01]  /*3a40*/  IMAD.U32 R78, R82, 0x10000, RZ ;  /* 0x00010000524e7824 */ /* 0x000fe200078e00ff */
[----:B------:R-:W-:Y:S01]  /*3a50*/  LOP3.LUT R80, R80, 0xff00, R79, 0xf8, !PT ;  /* 0x0000ff0050507812 */ /* 0x000fe200078ef84f */
[----:B------:R-:W-:Y:S01]  /*3a60*/  IMAD.U32 R81, R81, 0x10000, RZ ;  /* 0x0001000051517824 */ /* 0x000fe200078e00ff */
[----:B------:R-:W-:-:S02]  /*3a70*/  F2FP.F16.E4M3.UNPACK_B R79, R145.H1 ;  /* 0x00000091ff4f723e */ /* 0x000fc400030006ff */
[----:B------:R-:W-:Y:S01]  /*3a80*/  LOP3.LUT R82, R77, 0xff0000, R78, 0xf8, !PT ;  /* 0x00ff00004d527812 */ /* 0x000fe200078ef84e */
[--C-:B------:R-:W-:Y:S01]  /*3a90*/  HADD2.F32 R77, -RZ, R48.reuse.H1_H1 ;  /* 0x30000030ff4d7230 */ /* 0x100fe20000004100 */
[----:B------:R-:W-:Y:S01]  /*3aa0*/  LOP3.LUT R148, R80, 0xff0000, R81, 0xf8, !PT ;  /* 0x00ff000050947812 */ /* 0x000fe200078ef851 */
[--C-:B------:R-:W-:Y:S01]  /*3ab0*/  HADD2.F32 R83, -RZ, R79.reuse.H0_H0 ;  /* 0x2000004fff537230 */ /* 0x100fe20000004100 */
[----:B------:R-:W-:Y:S01]  /*3ac0*/  F2FP.F16.E4M3.UNPACK_B R80, R136.H1 ;  /* 0x00000088ff50723e */ /* 0x000fe200030006ff */
[----:B------:R-:W-:Y:S01]  /*3ad0*/  HADD2.F32 R48, -RZ, R48.H0_H0 ;  /* 0x20000030ff307230 */ /* 0x000fe20000004100 */
[----:B------:R-:W-:Y:S01]  /*3ae0*/  F2FP.F16.E4M3.UNPACK_B R49, R49.H1 ;  /* 0x00000031ff31723e */ /* 0x000fe200030006ff */
[----:B------:R-:W-:Y:S02]  /*3af0*/  HADD2.F32 R146, -RZ, R79.H1_H1 ;  /* 0x3000004fff927230 */ /* 0x000fe40000004100 */
[----:B------:R-:W-:Y:S01]  /*3b00*/  FMUL.FTZ R149, R77, R83 ;  /* 0x000000534d957220 */ /* 0x000fe20000410000 */
[----:B------:R-:W-:-:S02]  /*3b10*/  HADD2.F32 R81, -RZ, R80.H0_H0 ;  /* 0x20000050ff517230 */ /* 0x000fc40000004100 */
        /* <DEDUP_REMOVED lines=78> */
.L_x_2374:
[----:B------:R-:W-:Y:S05]  /*4000*/  BSYNC B2 ;  /* 0x0000000000027941 */ /* 0x000fea0003800000 */
.L_x_2373:
[----:B------:R-:W-:Y:S02]  /*4010*/  ULDC.64 UR4, c[0x0][0x2e8] ;  /* 0x0000ba0000047ab9 */ /* 0x000fe40000000a00 */
[----:B------:R-:W-:-:S04]  /*4020*/  IADD3 R76, P2, P6, R42, UR4, R143 ;  /* 0x000000042a4c7c10 */ /* 0x000fc8000fe5e08f */
[----:B------:R-:W-:-:S05]  /*4030*/  IADD3.X R77, R107, UR5, R144, P2, P6 ;  /* 0x000000056b4d7c10 */ /* 0x000fca00097ec490 */
[----:B--2---:R3:W-:Y:S04]  /*4040*/  STG.E.128 desc[UR46][R76.64], R48 ;  /* 0x000000304c007986 */ /* 0x0047e8000c101d2e */
.L_x_2368:
[----:B------:R-:W-:Y:S05]  /*4050*/  BSYNC B1 ;  /* 0x0000000000017941 */ /* 0x000fea0003800000 */
.L_x_2367:
        /* <DEDUP_REMOVED lines=19> */
[----:B------:R-:W-:Y:S01]  /*4190*/  IMAD.U32 R74, R80, 0x10000, RZ ;  /* 0x00010000504a7824 */ /* 0x000fe200078e00ff */
[----:B--2---:R-:W-:Y:S01]  /*41a0*/  MOV R72, R48 ;  /* 0x0000003000487202 */ /* 0x004fe20000000f00 */
        /* <DEDUP_REMOVED lines=92> */
.L_x_2380:
[----:B------:R-:W-:Y:S05]  /*4770*/  BSYNC B3 ;  /* 0x0000000000037941 */ /* 0x000fea0003800000 */
.L_x_2379:
[----:B------:R-:W-:Y:S02]  /*4780*/  ULDC.64 UR4, c[0x0][0x2e8] ;  /* 0x0000ba0000047ab9 */ /* 0x000fe40000000a00 */
[----:B------:R-:W-:-:S04]  /*4790*/  IADD3 R72, P2, P3, R77, UR4, R100 ;  /* 0x000000044d487c10 */ /* 0x000fc8000fb5e064 */
[----:B------:R-:W-:-:S05]  /*47a0*/  IADD3.X R73, R76, UR5, R41, P2, P3 ;  /* 0x000000054c497c10 */ /* 0x000fca00097e6429 */
[----:B--2---:R3:W-:Y:S04]  /*47b0*/  STG.E.128 desc[UR46][R72.64], R48 ;  /* 0x0000003048007986 */ /* 0x0047e8000c101d2e */
.L_x_2378:
[----:B------:R-:W-:Y:S05]  /*47c0*/  BSYNC B2 ;  /* 0x0000000000027941 */ /* 0x000fea0003800000 */
.L_x_2377:
        /* <DEDUP_REMOVED lines=10> */
[----:B------:R-:W-:Y:S01]  /*4870*/  SHF.R.U32.HI R75, RZ, 0x10, R69 ;  /* 0x00000010ff4b7819 */ /* 0x000fe20000011645 */
[----:B--2---:R-:W-:Y:S01]  /*4880*/  IMAD.MOV.U32 R68, RZ, RZ, R48 ;  /* 0x000000ffff447224 */ /* 0x004fe200078e0030 */
[----:B------:R-:W-:Y:S01]  /*4890*/  LOP3.LUT R70, R69, 0xff0000ff, RZ, 0xc0, !PT ;  /* 0xff0000ff45467812 */ /* 0x000fe200078ec0ff */
[----:B------:R-:W-:Y:S01]  /*48a0*/  IMAD.SHL.U32 R69, R74, 0x100, RZ ;  /* 0x000001004a457824 */ /* 0x000fe200078e00ff */
[----:B------:R-:W-:Y:S01]  /*48b0*/  LOP3.LUT R74, R72, 0xff00, R71, 0xf8, !PT ;  /* 0x0000ff00484a7812 */ /* 0x000fe200078ef847 */
[----:B------:R-:W-:Y:S01]  /*48c0*/  IMAD.U32 R71, R73, 0x10000, RZ ;  /* 0x0001000049477824 */ /* 0x000fe200078e00ff */
[----:B------:R-:W-:-:S02]  /*48d0*/  F2FP.F16.E4M3.UNPACK_B R48, R49 ;  /* 0x00000031ff30723e */ /* 0x000fc400020006ff */
[----:B------:R-:W-:Y:S01]  /*48e0*/  LOP3.LUT R70, R70, 0xff00, R69, 0xf8, !PT ;  /* 0x0000ff0046467812 */ /* 0x000fe200078ef845 */
[----:B------:R-:W-:Y:S01]  /*48f0*/  IMAD.U32 R69, R75, 0x10000, RZ ;  /* 0x000100004b457824 */ /* 0x000fe200078e00ff */
        /* <DEDUP_REMOVED lines=89> */
.L_x_2382:
[----:B------:R-:W-:Y:S05]  /*4e90*/  BSYNC B2 ;  /* 0x0000000000027941 */ /* 0x000fea0003800000 */
.L_x_2381:
[----:B------:R-:W-:Y:S02]  /*4ea0*/  ULDC.64 UR4, c[0x0][0x2e8] ;  /* 0x0000ba0000047ab9 */ /* 0x000fe40000000a00 */
[----:B------:R-:W-:-:S04]  /*4eb0*/  IADD3 R68, P2, P3, R42, UR4, R77 ;  /* 0x000000042a447c10 */ /* 0x000fc8000fb5e04d */
[----:B------:R-:W-:-:S05]  /*4ec0*/  IADD3.X R69, R107, UR5, R76, P2, P3 ;  /* 0x000000056b457c10 */ /* 0x000fca00097e644c */
[----:B--2---:R4:W-:Y:S04]  /*4ed0*/  STG.E.128 desc[UR46][R68.64], R48 ;  /* 0x0000003044007986 */ /* 0x0049e8000c101d2e */
.L_x_2376:
[----:B------:R-:W-:Y:S05]  /*4ee0*/  BSYNC B1 ;  /* 0x0000000000017941 */ /* 0x000fea0003800000 */
.L_x_2375:
        /* <DEDUP_REMOVED lines=116> */
.L_x_2388:
[----:B------:R-:W-:Y:S05]  /*5630*/  BSYNC B3 ;  /* 0x0000000000037941 */ /* 0x000fea0003800000 */
.L_x_2387:
[----:B------:R-:W-:Y:S02]  /*5640*/  ULDC.64 UR4, c[0x0][0x2e8] ;  /* 0x0000ba0000047ab9 */ /* 0x000fe40000000a00 */
[----:B------:R-:W-:-:S04]  /*5650*/  IADD3 R64, P2, P3, R69, UR4, R100 ;  /* 0x0000000445407c10 */ /* 0x000fc8000fb5e064 */
[----:B------:R-:W-:-:S05]  /*5660*/  IADD3.X R65, R68, UR5, R41, P2, P3 ;  /* 0x0000000544417c10 */ /* 0x000fca00097e6429 */
[----:B--2---:R4:W-:Y:S04]  /*5670*/  STG.E.128 desc[UR46][R64.64], R48 ;  /* 0x0000003040007986 */ /* 0x0049e8000c101d2e */
.L_x_2386:
[----:B------:R-:W-:Y:S05]  /*5680*/  BSYNC B2 ;  /* 0x0000000000027941 */ /* 0x000fea0003800000 */
.L_x_2385:
        /* <DEDUP_REMOVED lines=8> */
[----:B------:R-:W-:Y:S01]  /*5710*/  LOP3.LUT R64, R63, 0xff0000ff, RZ, 0xc0, !PT ;  /* 0xff0000ff3f407812 */ /* 0x000fe200078ec0ff */
[----:B------:R-:W-:Y:S01]  /*5720*/  IMAD.SHL.U32 R51, R70, 0x100, RZ ;  /* 0x0000010046337824 */ /* 0x000fe200078e00ff */
[----:B------:R-:W-:Y:S01]  /*5730*/  SHF.R.U32.HI R66, RZ, 0x10, R63 ;  /* 0x00000010ff427819 */ /* 0x000fe2000001163f */
[----:B------:R-:W-:Y:S01]  /*5740*/  IMAD.SHL.U32 R63, R65, 0x100, RZ ;  /* 0x00000100413f7824 */ /* 0x000fe200078e00ff */
[----:B------:R-:W-:Y:S02]  /*5750*/  LOP3.LUT R60, R61, 0xff0000ff, RZ, 0xc0, !PT ;  /* 0xff0000ff3d3c7812 */ /* 0x000fe400078ec0ff */
[----:B------:R-:W-:Y:S01]  /*5760*/  SHF.R.U32.HI R67, RZ, 0x10, R61 ;  /* 0x00000010ff437819 */ /* 0x000fe2000001163d */
[----:B------:R-:W-:Y:S01]  /*5770*/  IMAD.MOV.U32 R61, RZ, RZ, R50 ;  /* 0x000000ffff3d7224 */ /* 0x000fe200078e0032 */
[----:B------:R-:W-:-:S02]  /*5780*/  LOP3.LUT R51, R60, 0xff00, R51, 0xf8, !PT ;  /* 0x0000ff003c337812 */ /* 0x000fc400078ef833 */
[----:B------:R-:W-:Y:S01]  /*5790*/  LOP3.LUT R63, R64, 0xff00, R63, 0xf8, !PT ;  /* 0x0000ff00403f7812 */ /* 0x000fe200078ef83f */
[----:B------:R-:W-:Y:S01]  /*57a0*/  IMAD.U32 R60, R67, 0x10000, RZ ;  /* 0x00010000433c7824 */ /* 0x000fe200078e00ff */
[----:B------:R-:W-:Y:S02]  /*57b0*/  SHF.L.U32 R66, R66, 0x10, RZ ;  /* 0x0000001042427819 */ /* 0x000fe400000006ff */
        /* <DEDUP_REMOVED lines=91> */
.L_x_2390:
[----:B------:R-:W-:Y:S05]  /*5d70*/  BSYNC B2 ;  /* 0x0000000000027941 */ /* 0x000fea0003800000 */
.L_x_2389:
[----:B------:R-:W-:Y:S02]  /*5d80*/  ULDC.64 UR4, c[0x0][0x2e8] ;  /* 0x0000ba0000047ab9 */ /* 0x000fe40000000a00 */
[----:B------:R-:W-:-:S04]  /*5d90*/  IADD3 R60, P2, P3, R42, UR4, R69 ;  /* 0x000000042a3c7c10 */ /* 0x000fc8000fb5e045 */
[----:B------:R-:W-:-:S05]  /*5da0*/  IADD3.X R61, R107, UR5, R68, P2, P3 ;  /* 0x000000056b3d7c10 */ /* 0x000fca00097e6444 */
[----:B--2---:R0:W-:Y:S04]  /*5db0*/  STG.E.128 desc[UR46][R60.64], R48 ;  /* 0x000000303c007986 */ /* 0x0041e8000c101d2e */
.L_x_2384:
[----:B------:R-:W-:Y:S05]  /*5dc0*/  BSYNC B1 ;  /* 0x0000000000017941 */ /* 0x000fea0003800000 */
.L_x_2383:
        /* <DEDUP_REMOVED lines=16> */
[----:B------:R-:W-:Y:S01]  /*5ed0*/  SHF.R.U32.HI R64, RZ, 0x10, R59 ;  /* 0x00000010ff407819 */ /* 0x000fe2000001163b */
[----:B------:R-:W-:Y:S01]  /*5ee0*/  IMAD.SHL.U32 R50, R62, 0x100, RZ ;  /* 0x000001003e327824 */ /* 0x000fe200078e00ff */
[----:B------:R-:W-:-:S02]  /*5ef0*/  LOP3.LUT R61, R59, 0xff0000ff, RZ, 0xc0, !PT ;  /* 0xff0000ff3b3d7812 */ /* 0x000fc400078ec0ff */
        /* <DEDUP_REMOVED lines=94> */
.L_x_2395:
[----:B------:R-:W-:Y:S05]  /*64e0*/  BSYNC B2 ;  /* 0x0000000000027941 */ /* 0x000fea0003800000 */
.L_x_2394:
[----:B------:R-:W-:Y:S02]  /*64f0*/  ULDC.64 UR4, c[0x0][0x2e8] ;  /* 0x0000ba0000047ab9 */ /* 0x000fe40000000a00 */
[----:B------:R-:W-:-:S04]  /*6500*/  IADD3 R56, P2, P3, R123, UR4, R100 ;  /* 0x000000047b387c10 */ /* 0x000fc8000fb5e064 */
[----:B------:R-:W-:-:S05]  /*6510*/  IADD3.X R57, R60, UR5, R41, P2, P3 ;  /* 0x000000053c397c10 */ /* 0x000fca00097e6429 */
[----:B--2---:R0:W-:Y:S04]  /*6520*/  STG.E.128 desc[UR46][R56.64], R48 ;  /* 0x0000003038007986 */ /* 0x0041e8000c101d2e */
.L_x_2393:
[----:B------:R-:W-:Y:S05]  /*6530*/  BSYNC B1 ;  /* 0x0000000000017941 */ /* 0x000fea0003800000 */
.L_x_2392:
        /* <DEDUP_REMOVED lines=109> */
.L_x_2397:
[----:B------:R-:W-:Y:S05]  /*6c10*/  BSYNC B1 ;  /* 0x0000000000017941 */ /* 0x000fea0003800000 */
.L_x_2396:
[----:B------:R-:W-:Y:S02]  /*6c20*/  ULDC.64 UR4, c[0x0][0x2e8] ;  /* 0x0000ba0000047ab9 */ /* 0x000fe40000000a00 */
[----:B------:R-:W-:-:S04]  /*6c30*/  IADD3 R52, P2, P3, R42, UR4, R123 ;  /* 0x000000042a347c10 */ /* 0x000fc8000fb5e07b */
[----:B------:R-:W-:-:S05]  /*6c40*/  IADD3.X R53, R107, UR5, R60, P2, P3 ;  /* 0x000000056b357c10 */ /* 0x000fca00097e643c */
[----:B--2---:R0:W-:Y:S01]  /*6c50*/  STG.E.128 desc[UR46][R52.64], R48 ;  /* 0x0000003034007986 */ /* 0x0041e2000c101d2e */
[----:B------:R-:W-:Y:S05]  /*6c60*/  BRA `(.L_x_2391) ;  /* 0x0000004c00107947 */ /* 0x000fea0003800000 */
.L_x_2355:
[C---:B------:R-:W-:Y:S01]  /*6c70*/  ISETP.GE.AND P5, PT, R19.reuse, R117, PT ;  /* 0x000000751300720c */ /* 0x040fe20003fa6270 */
[C---:B------:R-:W-:Y:S01]  /*6c80*/  VIADD R52, R19.reuse, 0x60 ;  /* 0x0000006013347836 */ /* 0x040fe20000000000 */
[C---:B------:R-:W-:Y:S01]  /*6c90*/  IADD3 R62, R19.reuse, 0x40, RZ ;  /* 0x00000040133e7810 */ /* 0x040fe20007ffe0ff */
[----:B------:R-:W-:Y:S01]  /*6ca0*/  VIADD R60, R19, 0x20 ;  /* 0x00000020133c7836 */ /* 0x000fe20000000000 */
[----:B------:R-:W-:Y:S02]  /*6cb0*/  ISETP.GE.OR P5, PT, R16, R124, P5 ;  /* 0x0000007c1000720c */ /* 0x000fe40002fa6670 */
[----:B------:R-:W-:-:S11]  /*6cc0*/  P2R R61, PR, RZ, 0x1 ;  /* 0x00000001ff3d7803 */ /* 0x000fd60000000000 */
[----:B------:R-:W0:Y:S08]  /*6cd0*/  @!P5 LDC.64 R56, c[0x0][0x3e8] ;  /* 0x0000fa00ff38db82 */ /* 0x000e300000000a00 */
[----:B------:R-:W1:Y:S01]  /*6ce0*/  @!P5 LDC.64 R58, c[0x0][0x400] ;  /* 0x00010000ff3adb82 */ /* 0x000e620000000a00 */
[----:B0-----:R-:W-:-:S04]  /*6cf0*/  @!P5 IADD3 R56, P2, P3, R94, R56, R48 ;  /* 0x000000385e38d210 */ /* 0x001fc80007b5e030 */
[----:B------:R-:W-:Y:S02]  /*6d00*/  @!P5 IADD3.X R57, R37, R57, R129, P2, P3 ;  /* 0x000000392539d210 */ /* 0x000fe400017e6481 */
[----:B------:R-:W-:-:S04]  /*6d10*/  ISETP.GE.AND P2, PT, R52, R117, PT ;  /* 0x000000753400720c */ /* 0x000fc80003f46270 */
[----:B------:R-:W-:-:S13]  /*6d20*/  ISETP.GE.OR P2, PT, R16, R124, P2 ;  /* 0x0000007c1000720c */ /* 0x000fda0001746670 */
[----:B------:R-:W0:Y:S01]  /*6d30*/  @!P2 LDC.64 R52, c[0x0][0x3f8] ;  /* 0x0000fe00ff34ab82 */ /* 0x000e220000000a00 */
[----:B------:R-:W-:Y:S02]  /*6d40*/  @!P2 IMAD.MOV.U32 R49, RZ, RZ, R129 ;  /* 0x000000ffff31a224 */ /* 0x000fe400078e0081 */
[----:B------:R-:W-:-:S05]  /*6d50*/  @!P2 IMAD.MOV.U32 R51, RZ, RZ, R121 ;  /* 0x000000ffff33a224 */ /* 0x000fca00078e0079 */
        /* <DEDUP_REMOVED lines=33> */
[----:B------:R-:W-:Y:S01]  /*6f70*/  ISETP.NE.AND P0, PT, R61, RZ, PT ;  /* 0x000000ff3d00720c */ /* 0x000fe20003f05270 */
[----:B------:R-:W-:Y:S01]  /*6f80*/  @!P4 IMAD.X R65, R60, 0x1, R65, P6 ;  /* 0x000000013c41c824 */ /* 0x000fe200030e0641 */
        /* <DEDUP_REMOVED lines=33> */
[----:B------:R-:W-:Y:S02]  /*71a0*/  IMAD.MOV.U32 R154, RZ, RZ, R54 ;  /* 0x000000ffff9a7224 */ /* 0x000fe400078e0036 */
[----:B---3--:R-:W-:Y:S02]  /*71b0*/  IMAD.MOV.U32 R155, RZ, RZ, R48 ;  /* 0x000000ffff9b7224 */ /* 0x008fe400078e0030 */
[----:B------:R-:W-:Y:S02]  /*71c0*/  IMAD.MOV.U32 R153, RZ, RZ, R50 ;  /* 0x000000ffff997224 */ /* 0x000fe400078e0032 */
[----:B-----5:R-:W-:-:S02]  /*71d0*/  IMAD.MOV.U32 R146, RZ, RZ, R60 ;  /* 0x000000ffff927224 */ /* 0x020fc400078e003c */
[----:B------:R-:W-:Y:S02]  /*71e0*/  IMAD.MOV.U32 R147, RZ, RZ, R62 ;  /* 0x000000ffff937224 */ /* 0x000fe400078e003e */
[----:B----4-:R-:W-:Y:S01]  /*71f0*/  IMAD.MOV.U32 R149, RZ, RZ, R56 ;  /* 0x000000ffff957224 */ /* 0x010fe200078e0038 */
[----:B------:R-:W-:Y:S01]  /*7200*/  MOV R148, R58 ;  /* 0x0000003a00947202 */ /* 0x000fe20000000f00 */
[----:B------:R-:W-:Y:S02]  /*7210*/  IMAD.MOV.U32 R136, RZ, RZ, R72 ;  /* 0x000000ffff887224 */ /* 0x000fe400078e0048 */
[----:B------:R-:W-:Y:S02]  /*7220*/  IMAD.MOV.U32 R137, RZ, RZ, R74 ;  /* 0x000000ffff897224 */ /* 0x000fe400078e004a */
[----:B------:R-:W-:Y:S01]  /*7230*/  IMAD.MOV.U32 R138, RZ, RZ, R76 ;  /* 0x000000ffff8a7224 */ /* 0x000fe200078e004c */
[----:B------:R-:W-:Y:S01]  /*7240*/  MOV R139, R78 ;  /* 0x0000004e008b7202 */ /* 0x000fe20000000f00 */
[----:B------:R-:W-:-:S02]  /*7250*/  IMAD.MOV.U32 R140, RZ, RZ, R64 ;  /* 0x000000ffff8c7224 */ /* 0x000fc400078e0040 */
[----:B------:R-:W-:Y:S02]  /*7260*/  IMAD.MOV.U32 R142, RZ, RZ, R66 ;  /* 0x000000ffff8e7224 */ /* 0x000fe400078e0042 */
[----:B------:R-:W-:Y:S02]  /*7270*/  IMAD.MOV.U32 R144, RZ, RZ, R68 ;  /* 0x000000ffff907224 */ /* 0x000fe400078e0044 */
[----:B------:R-:W-:Y:S01]  /*7280*/  IMAD.MOV.U32 R145, RZ, RZ, R70 ;  /* 0x000000ffff917224 */ /* 0x000fe200078e0046 */
[----:B------:R-:W-:Y:S06]  /*7290*/  @!P5 BRA `(.L_x_2398) ;  /* 0x000000000004d947 */ /* 0x000fec0003800000 */
[----:B------:R-:W-:Y:S01]  /*72a0*/  BPT.TRAP 0x1 ;  /* 0x000000040000795c */ /* 0x000fe20000300000 */
.L_x_2398:
[----:B------:R-:W-:Y:S01]  /*72b0*/  IMAD R110, R232, 0x8, R18 ;  /* 0x00000008e86e7824 */ /* 0x000fe200078e0212 */
[----:B------:R-:W-:Y:S01]  /*72c0*/  SHF.L.U32 R121, R236, 0x1f, RZ ;  /* 0x0000001fec797819 */ /* 0x000fe200000006ff */
[----:B------:R-:W0:Y:S01]  /*72d0*/  LDC R141, c[0x0][0x2f4] ;  /* 0x0000bd00ff8d7b82 */ /* 0x000e220000000800 */
[----:B------:R-:W-:Y:S01]  /*72e0*/  IMAD.MOV.U32 R123, RZ, RZ, R125 ;  /* 0x000000ffff7b7224 */ /* 0x000fe200078e007d */
[----:B------:R-:W-:Y:S01]  /*72f0*/  BSSY B1, `(.L_x_2399) ;  /* 0x0000005000017945 */ /* 0x000fe20003800000 */
[----:B------:R-:W1:Y:S05]  /*7300*/  SYNCS.PHASECHK.TRANS64.TRYWAIT P3, [R110+URZ+0x38890], R121 ;  /* 0x038890796e0075a7 */ /* 0x000e6a000806017f */
[----:B------:R-:W2:Y:S01]  /*7310*/  LDC.64 R124, c[0x0][0x300] ;  /* 0x0000c000ff7c7b82 */ /* 0x000ea20000000a00 */
[----:B0-----:R-:W-:Y:S01]  /*7320*/  IMAD.IADD R143, R141, 0x1, -R114 ;  /* 0x000000018d8f7824 */ /* 0x001fe200078e0a72 */
[----:B-1----:R-:W-:Y:S06]  /*7330*/  @!P3 BRA `(.L_x_2400) ;  /* 0x0000022c0008b947 */ /* 0x002fec0003800000 */
.L_x_2685:
[----:B------:R-:W-:Y:S05]  /*7340*/  BSYNC B1 ;  /* 0x0000000000017941 */ /* 0x000fea0003800000 */
.L_x_2399:
[----:B------:R-:W-:Y:S01]  /*7350*/  ISETP.GE.OR P3, PT, R19, R117, P0 ;  /* 0x000000751300720c */ /* 0x000fe20000766670 */
[----:B------:R-:W-:-:S12]  /*7360*/  BSSY B1, `(.L_x_2401) ;  /* 0x00000f8000017945 */ /* 0x000fd80003800000 */
[----:B------:R-:W-:Y:S05]  /*7370*/  @P3 BRA `(.L_x_2402) ;  /* 0x0000000c00d83947 */ /* 0x000fea0003800000 */
[----:B------:R-:W3:Y:S01]  /*7380*/  LDL R82, [R1+0x4] ;  /* 0x0000040001527983 */ /* 0x000ee20000100800 */
[----:B------:R-:W-:Y:S02]  /*7390*/  SHF.R.S32.HI R80, RZ, 0x1f, R19 ;  /* 0x0000001fff507819 */ /* 0x000fe40000011413 */
[----:B------:R-:W-:-:S03]  /*73a0*/  ISETP.NE.AND P6, PT, R0, RZ, PT ;  /* 0x000000ff0000720c */ /* 0x000fc60003fc5270 */
[-C--:B--2---:R-:W-:Y:S02]  /*73b0*/  IMAD R80, R80, R124.reuse, RZ ;  /* 0x0000007c50507224 */ /* 0x084fe400078e02ff */
[----:B------:R-:W-:-:S04]  /*73c0*/  IMAD.WIDE.U32 R128, R19, R124, R122 ;  /* 0x0000007c13807225 */ /* 0x000fc800078e007a */
[----:B------:R-:W-:Y:S01]  /*73d0*/  IMAD R81, R19, R125, R80 ;  /* 0x0000007d13517224 */ /* 0x000fe200078e0250 */
[----:B------:R-:W-:-:S03]  /*73e0*/  SEL R80, R114, R143, !P6 ;  /* 0x0000008f72507207 */ /* 0x000fc60007000000 */
[----:B------:R-:W-:Y:S01]  /*73f0*/  IMAD.IADD R150, R81, 0x1, R129 ;  /* 0x0000000151967824 */ /* 0x000fe200078e0281 */
[----:B------:R-:W-:-:S04]  /*7400*/  SHF.R.S32.HI R81, RZ, 0x1f, R80 ;  /* 0x0000001fff517819 */ /* 0x000fc80000011450 */
[----:B------:R-:W-:-:S04]  /*7410*/  LEA.HI R80, R81, R80, RZ, 0x5 ;  /* 0x0000005051507211 */ /* 0x000fc800078f28ff */
[----:B------:R-:W-:-:S04]  /*7420*/  LEA.HI.SX32 R80, R80, R105, 0x1b ;  /* 0x0000006950507211 */ /* 0x000fc800078fdaff */
[----:B------:R-:W-:Y:S01]  /*7430*/  SHF.R.S32.HI R81, RZ, 0x1f, R80 ;  /* 0x0000001fff517819 */ /* 0x000fe20000011450 */
[----:B------:R-:W-:-:S03]  /*7440*/  IMAD.SHL.U32 R152, R80, 0x10, RZ ;  /* 0x0000001050987824 */ /* 0x000fc600078e00ff */
[----:B------:R-:W-:Y:S02]  /*7450*/  LEA.HI R81, R81, R80, RZ, 0x3 ;  /* 0x0000005051517211 */ /* 0x000fe400078f18ff */
[----:B------:R-:W-:Y:S02]  /*7460*/  SHF.R.U32.HI R83, RZ, 0x3, R237 ;  /* 0x00000003ff537819 */ /* 0x000fe400000116ed */
[----:B------:R-:W-:Y:S01]  /*7470*/  LOP3.LUT R80, R237, 0x70, R152, 0xf8, !PT ;  /* 0x00000070ed507812 */ /* 0x000fe200078ef898 */
[----:B------:R-:W-:-:S03]  /*7480*/  IMAD.SHL.U32 R81, R81, 0x800, RZ ;  /* 0x0000080051517824 */ /* 0x000fc600078e00ff */
[----:B------:R-:W-:Y:S02]  /*7490*/  LOP3.LUT R80, R80, R83, RZ, 0x3c, !PT ;  /* 0x0000005350507212 */ /* 0x000fe400078e3cff */
[----:B------:R-:W-:Y:S01]  /*74a0*/  LOP3.LUT R81, R81, 0xffffc000, RZ, 0xc0, !PT ;  /* 0xffffc00051517812 */ /* 0x000fe200078ec0ff */
[----:B------:R-:W-:Y:S01]  /*74b0*/  BSSY B2, `(.L_x_2403) ;  /* 0x00000d7000027945 */ /* 0x000fe20003800000 */
[----:B------:R-:W-:-:S04]  /*74c0*/  IADD3 R151, P3, P4, R100, R128, R40 ;  /* 0x0000008064977210 */ /* 0x000fc80007c7e028 */
[----:B------:R-:W-:Y:S02]  /*74d0*/  IADD3.X R158, R41, R150, R106, P3, P4 ;  /* 0x00000096299e7210 */ /* 0x000fe40001fe846a */
        /* <DEDUP_REMOVED lines=25> */
[----:B------:R-:W-:-:S02]  /*7670*/  LOP3.LUT R52, R53, 0xff0000ff, RZ, 0xc0, !PT ;  /* 0xff0000ff35347812 */ /* 0x000fc400078ec0ff */
[----:B------:R-:W-:Y:S01]  /*7680*/  SHF.R.U32.HI R159, RZ, 0x10, R53 ;  /* 0x00000010ff9f7819 */ /* 0x000fe20000011635 */
[----:B------:R-:W-:Y:S01]  /*7690*/  IMAD.SHL.U32 R53, R160, 0x100, RZ ;  /* 0x00000100a0357824 */ /* 0x000fe200078e00ff */
[----:B------:R-:W-:Y:S01]  /*76a0*/  LOP3.LUT R50, R48, 0xff0000, R49, 0xf8, !PT ;  /* 0x00ff000030327812 */ /* 0x000fe200078ef831 */
[----:B------:R-:W-:Y:S01]  /*76b0*/  IMAD.U32 R48, R161, 0x10000, RZ ;  /* 0x00010000a1307824 */ /* 0x000fe200078e00ff */
[----:B------:R-:W-:Y:S02]  /*76c0*/  LOP3.LUT R162, R54, 0xff00, R55, 0xf8, !PT ;  /* 0x0000ff0036a27812 */ /* 0x000fe400078ef837 */
        /* <DEDUP_REMOVED lines=9> */
[----:B------:R-:W-:-:S02]  /*7760*/  IMAD.U32 R51, R159, 0x10000, RZ ;  /* 0x000100009f337824 */ /* 0x000fc400078e00ff */
[CC--:B------:R-:W-:Y:S01]  /*7770*/  FMUL.FTZ R165, R53.reuse, R49.reuse ;  /* 0x0000003135a57220 */ /* 0x0c0fe20000410000 */
[----:B------:R-:W-:Y:S02]  /*7780*/  HADD2.F32 R159, -RZ, R157.H0_H0 ;  /* 0x2000009dff9f7230 */ /* 0x000fe40000004100 */
[----:B------:R-:W-:Y:S01]  /*7790*/  FMUL.FTZ R164, R52, R49 ;  /* 0x0000003134a47220 */ /* 0x000fe20000410000 */
        /* <DEDUP_REMOVED lines=54> */
[----:B------:R-:W-:Y:S01]  /*7b00*/  FFMA.FTZ R169, R156, R163, -R167 ;  /* 0x000000a39ca97223 */ /* 0x000fe200000108a7 */
[----:B------:R-:W-:Y:S01]  /*7b10*/  F2FP.F16.E4M3.UNPACK_B R156, R153 ;  /* 0x00000099ff9c723e */ /* 0x000fe200020006ff */
[----:B------:R-:W-:Y:S01]  /*7b20*/  FFMA.FTZ R171, R160, R163, R165 ;  /* 0x000000a3a0ab7223 */ /* 0x000fe200000100a5 */
[----:B------:R-:W-:-:S02]  /*7b30*/  HADD2.F32 R160, -RZ, R159.H0_H0 ;  /* 0x2000009fffa07230 */ /* 0x000fc40000004100 */
[----:B------:R-:W-:Y:S01]  /*7b40*/  FFMA.FTZ R164, R161, R162, R164 ;  /* 0x000000a2a1a47223 */ /* 0x000fe200000100a4 */
[----:B------:R-:W-:Y:S01]  /*7b50*/  HADD2.F32 R153, -RZ, R154.H0_H0 ;  /* 0x2000009aff997230 */ /* 0x000fe20000004100 */
[----:B------:R-:W-:Y:S01]  /*7b60*/  F2FP.SATFINITE.E4M3.F32.PACK_AB_MERGE_C R84, R157, R84, R53 ;  /* 0x000000549d54723e */ /* 0x000fe20004807035 */
[----:B------:R-:W-:Y:S01]  /*7b70*/  HADD2.F32 R163, -RZ, R159.H1_H1 ;  /* 0x3000009fffa37230 */ /* 0x000fe20000004100 */
[----:B------:R-:W-:Y:S01]  /*7b80*/  F2FP.F16.E4M3.UNPACK_B R54, R85 ;  /* 0x00000055ff36723e */ /* 0x000fe200020006ff */
[----:B------:R-:W-:Y:S02]  /*7b90*/  HADD2.F32 R86, -RZ, R82.H0_H0 ;  /* 0x20000052ff567230 */ /* 0x000fe40000004100 */
[----:B------:R-:W-:Y:S01]  /*7ba0*/  FMUL.FTZ R165, R153, R160 ;  /* 0x000000a099a57220 */ /* 0x000fe20000410000 */
[----:B------:R-:W-:Y:S01]  /*7bb0*/  HADD2.F32 R154, -RZ, R154.H1_H1 ;  /* 0x3000009aff9a7230 */ /* 0x000fe20000004100 */
[----:B------:R-:W-:Y:S01]  /*7bc0*/  F2FP.F16.E4M3.UNPACK_B R55, R51 ;  /* 0x00000033ff37723e */ /* 0x000fe200020006ff */
[----:B------:R-:W-:-:S02]  /*7bd0*/  HADD2.F32 R82, -RZ, R82.H1_H1 ;  /* 0x30000052ff527230 */ /* 0x000fc40000004100 */
[----:B------:R-:W-:Y:S01]  /*7be0*/  FMUL.FTZ R160, R86, R160 ;  /* 0x000000a056a07220 */ /* 0x000fe20000410000 */
[--C-:B------:R-:W-:Y:S02]  /*7bf0*/  HADD2.F32 R159, -RZ, R156.reuse.H0_H0 ;  /* 0x2000009cff9f7230 */ /* 0x100fe40000004100 */
[----:B------:R-:W-:Y:S01]  /*7c00*/  FMUL.FTZ R167, R154, R163 ;  /* 0x000000a39aa77220 */ /* 0x000fe20000410000 */
[----:B------:R-:W-:Y:S01]  /*7c10*/  HADD2.F32 R161, -RZ, R156.H1_H1 ;  /* 0x3000009cffa17230 */ /* 0x000fe20000004100 */
[----:B------:R-:W-:Y:S01]  /*7c20*/  F2FP.F16.E4M3.UNPACK_B R53, R81 ;  /* 0x00000051ff35723e */ /* 0x000fe200020006ff */
[----:B------:R-:W-:Y:S01]  /*7c30*/  FMUL.FTZ R163, R82, R163 ;  /* 0x000000a352a37220 */ /* 0x000fe20000410000 */
[-C--:B------:R-:W-:Y:S01]  /*7c40*/  FFMA.FTZ R165, R86, R159.reuse, -R165 ;  /* 0x0000009f56a57223 */ /* 0x080fe200000108a5 */
[----:B------:R-:W-:Y:S01]  /*7c50*/  FFMA.FTZ R86, R153, R159, R160 ;  /* 0x0000009f99567223 */ /* 0x000fe200000100a0 */
[----:B------:R-:W-:Y:S01]  /*7c60*/  F2FP.SATFINITE.E4M3.F32.PACK_AB_MERGE_C R80, R155, R80, R52 ;  /* 0x000000509b50723e */ /* 0x000fe20004807034 */
[----:B------:R-:W-:Y:S01]  /*7c70*/  FFMA.FTZ R163, R154, R161, R163 ;  /* 0x000000a19aa37223 */ /* 0x000fe200000100a3 */
[----:B------:R-:W-:Y:S01]  /*7c80*/  HADD2.F32 R153, -RZ, R54.H0_H0 ;  /* 0x20000036ff997230 */ /* 0x000fe20000004100 */
[----:B------:R-:W-:Y:S01]  /*7c90*/  F2FP.F16.E4M3.UNPACK_B R154, R50 ;  /* 0x00000032ff9a723e */ /* 0x000fe200020006ff */
[----:B------:R-:W-:Y:S01]  /*7ca0*/  HADD2.F32 R156, -RZ, R55.H0_H0 ;  /* 0x20000037ff9c7230 */ /* 0x000fe20000004100 */
[----:B------:R-:W-:Y:S01]  /*7cb0*/  F2FP.F16.E4M3.UNPACK_B R81, R81.H1 ;  /* 0x00000051ff51723e */ /* 0x000fe200030006ff */
[----:B------:R-:W-:Y:S01]  /*7cc0*/  HADD2.F32 R52, -RZ, R53.H0_H0 ;  /* 0x20000035ff347230 */ /* 0x000fe20000004100 */
[----:B------:R-:W-:Y:S01]  /*7cd0*/  F2FP.F16.E4M3.UNPACK_B R85, R85.H1 ;  /* 0x00000055ff55723e */ /* 0x000fe200030006ff */
[----:B------:R-:W-:-:S02]  /*7ce0*/  HADD2.F32 R155, -RZ, R154.H0_H0 ;  /* 0x2000009aff9b7230 */ /* 0x000fc40000004100 */
[CC--:B------:R-:W-:Y:S01]  /*7cf0*/  FMUL.FTZ R157, R153.reuse, R156.reuse ;  /* 0x0000009c999d7220 */ /* 0x0c0fe20000410000 */
[----:B------:R-:W-:Y:S02]  /*7d00*/  HADD2.F32 R54, -RZ, R54.H1_H1 ;  /* 0x30000036ff367230 */ /* 0x000fe40000004100 */
[C---:B------:R-:W-:Y:S01]  /*7d10*/  FMUL.FTZ R160, R52.reuse, R156 ;  /* 0x0000009c34a07220 */ /* 0x040fe20000410000 */
[----:B------:R-:W-:Y:S02]  /*7d20*/  HADD2.F32 R156, -RZ, R55.H1_H1 ;  /* 0x30000037ff9c7230 */ /* 0x000fe40000004100 */
[-C--:B------:R-:W-:Y:S01]  /*7d30*/  FFMA.FTZ R52, R52, R155.reuse, -R157 ;  /* 0x0000009b34347223 */ /* 0x080fe2000001089d */
[----:B------:R-:W-:Y:S02]  /*7d40*/  HADD2.F32 R55, -RZ, R53.H1_H1 ;  /* 0x30000035ff377230 */ /* 0x000fe40000004100 */
[----:B------:R-:W-:Y:S01]  /*7d50*/  FFMA.FTZ R53, R153, R155, R160 ;  /* 0x0000009b99357223 */ /* 0x000fe200000100a0 */
[----:B------:R-:W-:Y:S01]  /*7d60*/  HADD2.F32 R154, -RZ, R154.H1_H1 ;  /* 0x3000009aff9a7230 */ /* 0x000fe20000004100 */
[----:B------:R-:W-:Y:S01]  /*7d70*/  F2FP.F16.E4M3.UNPACK_B R155, R51.H1 ;  /* 0x00000033ff9b723e */ /* 0x000fe200030006ff */
[CC--:B------:R-:W-:Y:S01]  /*7d80*/  FMUL.FTZ R160, R54.reuse, R156.reuse ;  /* 0x0000009c36a07220 */ /* 0x0c0fe20000410000 */
[----:B------:R-:W-:Y:S01]  /*7d90*/  FMUL.FTZ R153, R55, R156 ;  /* 0x0000009c37997220 */ /* 0x000fe20000410000 */
[----:B------:R-:W-:Y:S01]  /*7da0*/  F2FP.SATFINITE.E4M3.F32.PACK_AB_MERGE_C R164, R171, R164, RZ ;  /* 0x000000a4aba4723e */ /* 0x000fe200048070ff */
[----:B------:R-:W-:Y:S01]  /*7db0*/  HADD2.F32 R51, -RZ, R81.H0_H0 ;  /* 0x20000051ff337230 */ /* 0x000fe20000004100 */
[----:B------:R-:W-:Y:S01]  /*7dc0*/  F2FP.F16.E4M3.UNPACK_B R50, R50.H1 ;  /* 0x00000032ff32723e */ /* 0x000fe200030006ff */
[----:B------:R-:W-:Y:S01]  /*7dd0*/  FFMA.FTZ R54, R54, R154, R153 ;  /* 0x0000009a36367223 */ /* 0x000fe20000010099 */
[----:B------:R-:W-:-:S02]  /*7de0*/  HADD2.F32 R153, -RZ, R85.H0_H0 ;  /* 0x20000055ff997230 */ /* 0x000fc40000004100 */
[----:B------:R-:W-:Y:S01]  /*7df0*/  FFMA.FTZ R55, R55, R154, -R160 ;  /* 0x0000009a37377223 */ /* 0x000fe200000108a0 */
[----:B------:R-:W-:Y:S01]  /*7e00*/  HADD2.F32 R156, -RZ, R155.H0_H0 ;  /* 0x2000009bff9c7230 */ /* 0x000fe20000004100 */
[----:B------:R-:W-:Y:S01]  /*7e10*/  F2FP.SATFINITE.E4M3.F32.PACK_AB_MERGE_C R86, R163, R86, R164 ;  /* 0x00000056a356723e */ /* 0x000fe200048070a4 */
[----:B------:R-:W-:Y:S01]  /*7e20*/  HADD2.F32 R85, -RZ, R85.H1_H1 ;  /* 0x30000055ff557230 */ /* 0x000fe20000004100 */
[----:B------:R-:W-:Y:S01]  /*7e30*/  F2FP.F16.E4M3.UNPACK_B R159, R49.H1 ;  /* 0x00000031ff9f723e */ /* 0x000fe200030006ff */
[----:B------:R-:W-:Y:S02]  /*7e40*/  HADD2.F32 R160, -RZ, R155.H1_H1 ;  /* 0x3000009bffa07230 */ /* 0x000fe40000004100 */
[-C--:B------:R-:W-:Y:S01]  /*7e50*/  FMUL.FTZ R162, R153, R156.reuse ;  /* 0x0000009c99a27220 */ /* 0x080fe20000410000 */
[----:B------:R-:W-:Y:S02]  /*7e60*/  HADD2.F32 R154, -RZ, R50.H0_H0 ;  /* 0x20000032ff9a7230 */ /* 0x000fe40000004100 */
[----:B------:R-:W-:Y:S01]  /*7e70*/  FMUL.FTZ R164, R51, R156 ;  /* 0x0000009c33a47220 */ /* 0x000fe20000410000 */
[----:B------:R-:W-:-:S02]  /*7e80*/  HADD2.F32 R81, -RZ, R81.H1_H1 ;  /* 0x30000051ff517230 */ /* 0x000fc40000004100 */
[----:B------:R-:W-:Y:S01]  /*7e90*/  FFMA.FTZ R82, R82, R161, -R167 ;  /* 0x000000a152527223 */ /* 0x000fe200000108a7 */
[----:B------:R-:W-:Y:S02]  /*7ea0*/  HADD2.F32 R156, -RZ, R50.H1_H1 ;  /* 0x30000032ff9c7230 */ /* 0x000fe40000004100 */
[----:B------:R-:W-:Y:S01]  /*7eb0*/  FMUL.FTZ R50, R85, R160 ;  /* 0x000000a055327220 */ /* 0x000fe20000410000 */
[-C--:B------:R-:W-:Y:S01]  /*7ec0*/  FFMA.FTZ R164, R153, R154.reuse, R164 ;  /* 0x0000009a99a47223 */ /* 0x080fe200000100a4 */
[----:B------:R-:W-:Y:S01]  /*7ed0*/  F2FP.F16.E4M3.UNPACK_B R153, R87 ;  /* 0x00000057ff99723e */ /* 0x000fe200020006ff */
[----:B------:R-:W-:Y:S01]  /*7ee0*/  FFMA.FTZ R162, R51, R154, -R162 ;  /* 0x0000009a33a27223 */ /* 0x000fe200000108a2 */
[C---:B------:R-:W-:Y:S01]  /*7ef0*/  FFMA.FTZ R163, R81.reuse, R156, -R50 ;  /* 0x0000009c51a37223 */ /* 0x040fe20000010832 */
[----:B------:R-:W-:Y:S01]  /*7f00*/  F2FP.F16.E4M3.UNPACK_B R50, R83 ;  /* 0x00000053ff32723e */ /* 0x000fe200020006ff */
[----:B------:R-:W-:Y:S01]  /*7f10*/  FMUL.FTZ R160, R81, R160 ;  /* 0x000000a051a07220 */ /* 0x000fe20000410000 */
[----:B------:R-:W-:Y:S01]  /*7f20*/  F2FP.F16.E4M3.UNPACK_B R87, R87.H1 ;  /* 0x00000057ff57723e */ /* 0x000fe200030006ff */
[----:B------:R-:W-:Y:S01]  /*7f30*/  HADD2.F32 R161, -RZ, R159.H0_H0 ;  /* 0x2000009fffa17230 */ /* 0x000fe20000004100 */
[----:B------:R-:W-:Y:S01]  /*7f40*/  F2FP.F16.E4M3.UNPACK_B R83, R83.H1 ;  /* 0x00000053ff53723e */ /* 0x000fe200030006ff */
[--C-:B------:R-:W-:Y:S01]  /*7f50*/  HADD2.F32 R51, -RZ, R50.reuse.H0_H0 ;  /* 0x20000032ff337230 */ /* 0x100fe20000004100 */
[----:B------:R-:W-:Y:S01]  /*7f60*/  F2FP.F16.E4M3.UNPACK_B R157, R49 ;  /* 0x00000031ff9d723e */ /* 0x000fe200020006ff */
[----:B------:R-:W-:Y:S01]  /*7f70*/  HADD2.F32 R50, -RZ, R50.H1_H1 ;  /* 0x30000032ff327230 */ /* 0x000fe20000004100 */
[----:B------:R-:W-:Y:S01]  /*7f80*/  F2FP.SATFINITE.E4M3.F32.PACK_AB_MERGE_C R166, R169, R166, RZ ;  /* 0x000000a6a9a6723e */ /* 0x000fe200048070ff */
[--C-:B------:R-:W-:Y:S01]  /*7f90*/  HADD2.F32 R81, -RZ, R83.reuse.H0_H0 ;  /* 0x20000053ff517230 */ /* 0x100fe20000004100 */
[-C--:B------:R-:W-:Y:S01]  /*7fa0*/  F2FP.F16.E4M3.UNPACK_B R49, R48.reuse ;  /* 0x00000030ff31723e */ /* 0x080fe200020006ff */
[----:B------:R-:W-:Y:S01]  /*7fb0*/  HADD2.F32 R83, -RZ, R83.H1_H1 ;  /* 0x30000053ff537230 */ /* 0x000fe20000004100 */
[----:B------:R-:W-:Y:S01]  /*7fc0*/  F2FP.F16.E4M3.UNPACK_B R154, R48.H1 ;  /* 0x00000030ff9a723e */ /* 0x000fe200030006ff */
[----:B------:R-:W-:Y:S01]  /*7fd0*/  HADD2.F32 R48, -RZ, R87.H0_H0 ;  /* 0x20000057ff307230 */ /* 0x000fe20000004100 */
[----:B------:R-:W-:Y:S01]  /*7fe0*/  F2FP.SATFINITE.E4M3.F32.PACK_AB_MERGE_C R82, R82, R165, R166 ;  /* 0x000000a55252723e */ /* 0x000fe200048070a6 */
[----:B------:R-:W-:Y:S01]  /*7ff0*/  FFMA.FTZ R165, R85, R156, R160 ;  /* 0x0000009c55a57223 */ /* 0x000fe200000100a0 */
[----:B------:R-:W-:Y:S01]  /*8000*/  HADD2.F32 R85, -RZ, R153.H0_H0 ;  /* 0x20000099ff557230 */ /* 0x000fe20000004100 */
[----:B------:R-:W-:Y:S01]  /*8010*/  F2FP.SATFINITE.E4M3.F32.PACK_AB_MERGE_C R162, R163, R162, RZ ;  /* 0x000000a2a3a2723e */ /* 0x000fe200048070ff */
[----:B------:R-:W-:-:S02]  /*8020*/  HADD2.F32 R160, -RZ, R157.H0_H0 ;  /* 0x2000009dffa07230 */ /* 0x000fc40000004100 */
[CC--:B------:R-:W-:Y:S01]  /*8030*/  FMUL.FTZ R168, R48.reuse, R161.reuse ;  /* 0x000000a130a87220 */ /* 0x0c0fe20000410000 */
[----:B------:R-:W-:Y:S02]  /*8040*/  HADD2.F32 R155, -RZ, R154.H0_H0 ;  /* 0x2000009aff9b7230 */ /* 0x000fe40000004100 */
[----:B------:R-:W-:Y:S01]  /*8050*/  FMUL.FTZ R161, R81, R161 ;  /* 0x000000a151a17220 */ /* 0x000fe20000410000 */
[----:B------:R-:W-:Y:S02]  /*8060*/  HADD2.F32 R156, -RZ, R49.H0_H0 ;  /* 0x20000031ff9c7230 */ /* 0x000fe40000004100 */
[-C--:B------:R-:W-:Y:S01]  /*8070*/  FMUL.FTZ R166, R85, R160.reuse ;  /* 0x000000a055a67220 */ /* 0x080fe20000410000 */
[C---:B------:R-:W-:Y:S01]  /*8080*/  FMUL.FTZ R160, R51.reuse, R160 ;  /* 0x000000a033a07220 */ /* 0x040fe20000410000 */
[----:B------:R-:W-:Y:S01]  /*8090*/  FFMA.FTZ R161, R48, R155, R161 ;  /* 0x0000009b30a17223 */ /* 0x000fe200000100a1 */
[----:B------:R-:W-:Y:S02]  /*80a0*/  HADD2.F32 R87, -RZ, R87.H1_H1 ;  /* 0x30000057ff577230 */ /* 0x000fe40000004100 */
[----:B------:R-:W-:Y:S01]  /*80b0*/  FFMA.FTZ R166, R51, R156, -R166 ;  /* 0x0000009c33a67223 */ /* 0x000fe200000108a6 */
[----:B------:R-:W-:-:S02]  /*80c0*/  HADD2.F32 R48, -RZ, R159.H1_H1 ;  /* 0x3000009fff307230 */ /* 0x000fc40000004100 */
[----:B------:R-:W-:Y:S01]  /*80d0*/  FFMA.FTZ R160, R85, R156, R160 ;  /* 0x0000009c55a07223 */ /* 0x000fe200000100a0 */
[----:B------:R-:W-:Y:S02]  /*80e0*/  HADD2.F32 R153, -RZ, R153.H1_H1 ;  /* 0x30000099ff997230 */ /* 0x000fe40000004100 */
[----:B------:R-:W-:Y:S01]  /*80f0*/  FFMA.FTZ R168, R81, R155, -R168 ;  /* 0x0000009b51a87223 */ /* 0x000fe200000108a8 */
[----:B------:R-:W-:Y:S02]  /*8100*/  HADD2.F32 R157, -RZ, R157.H1_H1 ;  /* 0x3000009dff9d7230 */ /* 0x000fe40000004100 */
[-C--:B------:R-:W-:Y:S01]  /*8110*/  FMUL.FTZ R156, R87, R48.reuse ;  /* 0x00000030579c7220 */ /* 0x080fe20000410000 */
[----:B------:R-:W-:Y:S02]  /*8120*/  HADD2.F32 R154, -RZ, R154.H1_H1 ;  /* 0x3000009aff9a7230 */ /* 0x000fe40000004100 */
[----:B------:R-:W-:Y:S01]  /*8130*/  FMUL.FTZ R170, R83, R48 ;  /* 0x0000003053aa7220 */ /* 0x000fe20000410000 */
[----:B------:R-:W-:-:S02]  /*8140*/  HADD2.F32 R49, -RZ, R49.H1_H1 ;  /* 0x30000031ff317230 */ /* 0x000fc40000004100 */
[-C--:B------:R-:W-:Y:S01]  /*8150*/  FMUL.FTZ R51, R153, R157.reuse ;  /* 0x0000009d99337220 */ /* 0x080fe20000410000 */
[C---:B------:R-:W-:Y:S01]  /*8160*/  FMUL.FTZ R48, R50.reuse, R157 ;  /* 0x0000009d32307220 */ /* 0x040fe20000410000 */
[-C--:B------:R-:W-:Y:S01]  /*8170*/  FFMA.FTZ R83, R83, R154.reuse, -R156 ;  /* 0x0000009a53537223 */ /* 0x080fe2000001089c */
[----:B------:R-:W-:Y:S01]  /*8180*/  FFMA.FTZ R170, R87, R154, R170 ;  /* 0x0000009a57aa7223 */ /* 0x000fe200000100aa */
[-C--:B------:R-:W-:Y:S01]  /*8190*/  FFMA.FTZ R51, R50, R49.reuse, -R51 ;  /* 0x0000003132337223 */ /* 0x080fe20000010833 */
[----:B------:R-:W-:Y:S01]  /*81a0*/  FFMA.FTZ R49, R153, R49, R48 ;  /* 0x0000003199317223 */ /* 0x000fe20000010030 */
[----:B------:R-:W-:Y:S02]  /*81b0*/  F2FP.SATFINITE.E4M3.F32.PACK_AB_MERGE_C R164, R165, R164, RZ ;  /* 0x000000a4a5a4723e */ /* 0x000fe400048070ff */
[----:B------:R-:W-:Y:S02]  /*81c0*/  F2FP.SATFINITE.E4M3.F32.PACK_AB_MERGE_C R83, R83, R168, RZ ;  /* 0x000000a85353723e */ /* 0x000fe400048070ff */
[----:B------:R-:W-:-:S02]  /*81d0*/  F2FP.SATFINITE.E4M3.F32.PACK_AB_MERGE_C R161, R170, R161, RZ ;  /* 0x000000a1aaa1723e */ /* 0x000fc400048070ff */
[----:B------:R-:W-:Y:S02]  /*81e0*/  F2FP.SATFINITE.E4M3.F32.PACK_AB_MERGE_C R81, R55, R52, R162 ;  /* 0x000000343751723e */ /* 0x000fe400048070a2 */
[----:B------:R-:W-:Y:S02]  /*81f0*/  F2FP.SATFINITE.E4M3.F32.PACK_AB_MERGE_C R83, R51, R166, R83 ;  /* 0x000000a63353723e */ /* 0x000fe40004807053 */
[----:B------:R-:W-:Y:S02]  /*8200*/  F2FP.SATFINITE.E4M3.F32.PACK_AB_MERGE_C R85, R54, R53, R164 ;  /* 0x000000353655723e */ /* 0x000fe400048070a4 */
[----:B------:R-:W-:-:S07]  /*8210*/  F2FP.SATFINITE.E4M3.F32.PACK_AB_MERGE_C R87, R49, R160, R161 ;  /* 0x000000a03157723e */ /* 0x000fce00048070a1 */
.L_x_2404:
[----:B------:R-:W-:Y:S05]  /*8220*/  BSYNC B2 ;  /* 0x0000000000027941 */ /* 0x000fea0003800000 */
.L_x_2403:
        /* <DEDUP_REMOVED lines=11> */
.L_x_2402:
[----:B------:R-:W-:Y:S05]  /*82e0*/  BSYNC B1 ;  /* 0x0000000000017941 */ /* 0x000fea0003800000 */
.L_x_2401:
        /* <DEDUP_REMOVED lines=11> */
[C---:B------:R-:W-:Y:S01]  /*83a0*/  VIADD R51, R19.reuse, 0x20 ;  /* 0x0000002013337836 */ /* 0x040fe20000000000 */
[----:B------:R-:W-:Y:S01]  /*83b0*/  IADD3 R83, P3, P4, R100, R80, R40 ;  /* 0x0000005064537210 */ /* 0x000fe20007c7e028 */
[----:B------:R-:W-:Y:S01]  /*83c0*/  VIADD R52, R19, 0x20 ;  /* 0x0000002013347836 */ /* 0x000fe20000000000 */
[----:B------:R-:W-:Y:S01]  /*83d0*/  IADD3 R82, R81, R49, RZ ;  /* 0x0000003151527210 */ /* 0x000fe20007ffe0ff */
[----:B------:R-:W-:Y:S01]  /*83e0*/  IMAD.SHL.U32 R51, R51, 0x80, RZ ;  /* 0x0000008033337824 */ /* 0x000fe200078e00ff */
[----:B------:R-:W-:Y:S01]  /*83f0*/  SHF.R.S32.HI R49, RZ, 0x1f, R48 ;  /* 0x0000001fff317819 */ /* 0x000fe20000011430 */
[----:B------:R-:W-:Y:S01]  /*8400*/  IMAD.SHL.U32 R52, R52, 0x80, RZ ;  /* 0x0000008034347824 */ /* 0x000fe200078e00ff */
[----:B------:R-:W-:-:S02]  /*8410*/  IADD3.X R86, R41, R82, R106, P3, P4 ;  /* 0x0000005229567210 */ /* 0x000fc40001fe846a */
        /* <DEDUP_REMOVED lines=8> */
[----:B------:R-:W-:-:S03]  /*84a0*/  LOP3.LUT R48, R52, 0x70, R85, 0xf8, !PT ;  /* 0x0000007034307812 */ /* 0x000fc600078ef855 */
[----:B------:R-:W-:Y:S01]  /*84b0*/  IMAD.SHL.U32 R49, R49, 0x800, RZ ;  /* 0x0000080031317824 */ /* 0x000fe200078e00ff */
[----:B------:R-:W-:-:S04]  /*84c0*/  LOP3.LUT R48, R48, R51, RZ, 0x3c, !PT ;  /* 0x0000003330307212 */ /* 0x000fc800078e3cff */
[----:B------:R-:W-:-:S04]  /*84d0*/  LOP3.LUT R49, R49, 0xffffc000, RZ, 0xc0, !PT ;  /* 0xffffc00031317812 */ /* 0x000fc800078ec0ff */
        /* <DEDUP_REMOVED lines=13> */
[----:B------:R-:W-:Y:S01]  /*85b0*/  IMAD.SHL.U32 R48, R153, 0x100, RZ ;  /* 0x0000010099307824 */ /* 0x000fe200078e00ff */
[----:B------:R-:W-:Y:S01]  /*85c0*/  SHF.R.U32.HI R84, RZ, 0x8, R63 ;  /* 0x00000008ff547819 */ /* 0x000fe2000001163f */
[----:B------:R-:W-:Y:S01]  /*85d0*/  IMAD.MOV.U32 R56, RZ, RZ, R49 ;  /* 0x000000ffff387224 */ /* 0x000fe200078e0031 */
[----:B------:R-:W-:Y:S02]  /*85e0*/  SHF.R.U32.HI R152, RZ, 0x10, R59 ;  /* 0x00000010ff987819 */ /* 0x000fe4000001163b */
[----:B------:R-:W-:Y:S01]  /*85f0*/  LOP3.LUT R87, R87, 0xff00, R48, 0xf8, !PT ;  /* 0x0000ff0057577812 */ /* 0x000fe200078ef830 */
[----:B------:R-:W-:Y:S01]  /*8600*/  IMAD.SHL.U32 R48, R151, 0x100, RZ ;  /* 0x0000010097307824 */ /* 0x000fe200078e00ff */
[--C-:B------:R-:W-:Y:S01]  /*8610*/  SHF.R.U32.HI R150, RZ, 0x10, R61.reuse ;  /* 0x00000010ff967819 */ /* 0x100fe2000001163d */
[----:B------:R-:W-:Y:S01]  /*8620*/  IMAD.SHL.U32 R52, R84, 0x100, RZ ;  /* 0x0000010054347824 */ /* 0x000fe200078e00ff */
[----:B------:R-:W-:-:S02]  /*8630*/  SHF.R.U32.HI R129, RZ, 0x8, R61 ;  /* 0x00000008ff817819 */ /* 0x000fc4000001163d */
[----:B------:R-:W-:Y:S02]  /*8640*/  LOP3.LUT R58, R61, 0xff0000ff, RZ, 0xc0, !PT ;  /* 0xff0000ff3d3a7812 */ /* 0x000fe400078ec0ff */
[----:B------:R-:W-:Y:S01]  /*8650*/  LOP3.LUT R59, R59, 0xff0000ff, RZ, 0xc0, !PT ;  /* 0xff0000ff3b3b7812 */ /* 0x000fe200078ec0ff */
[----:B------:R-:W-:Y:S01]  /*8660*/  IMAD.SHL.U32 R49, R129, 0x100, RZ ;  /* 0x0000010081317824 */ /* 0x000fe200078e00ff */
[----:B------:R-:W-:Y:S02]  /*8670*/  LOP3.LUT R61, R63, 0xff0000ff, RZ, 0xc0, !PT ;  /* 0xff0000ff3f3d7812 */ /* 0x000fe400078ec0ff */
[----:B------:R-:W-:Y:S01]  /*8680*/  SHF.R.U32.HI R154, RZ, 0x10, R57 ;  /* 0x00000010ff9a7819 */ /* 0x000fe20000011639 */
[----:B------:R-:W-:Y:S01]  /*8690*/  IMAD.MOV.U32 R57, RZ, RZ, R50 ;  /* 0x000000ffff397224 */ /* 0x000fe200078e0032 */
[----:B------:R-:W-:Y:S02]  /*86a0*/  SHF.R.U32.HI R128, RZ, 0x10, R63 ;  /* 0x00000010ff807819 */ /* 0x000fe4000001163f */
[----:B------:R-:W-:Y:S01]  /*86b0*/  LOP3.LUT R59, R59, 0xff00, R48, 0xf8, !PT ;  /* 0x0000ff003b3b7812 */ /* 0x000fe200078ef830 */
[----:B------:R-:W-:Y:S01]  /*86c0*/  IMAD.U32 R50, R154, 0x10000, RZ ;  /* 0x000100009a327824 */ /* 0x000fe200078e00ff */
[----:B------:R-:W-:Y:S01]  /*86d0*/  LOP3.LUT R153, R61, 0xff00, R52, 0xf8, !PT ;  /* 0x0000ff003d997812 */ /* 0x000fe200078ef834 */
[----:B------:R-:W-:Y:S01]  /*86e0*/  IMAD.U32 R128, R128, 0x10000, RZ ;  /* 0x0001000080807824 */ /* 0x000fe200078e00ff */
[----:B------:R-:W-:Y:S01]  /*86f0*/  SHF.L.U32 R48, R152, 0x10, RZ ;  /* 0x0000001098307819 */ /* 0x000fe200000006ff */
[----:B------:R-:W-:Y:S01]  /*8700*/  IMAD.U32 R52, R150, 0x10000, RZ ;  /* 0x0001000096347824 */ /* 0x000fe200078e00ff */
[----:B------:R-:W-:-:S02]  /*8710*/  F2FP.F16.E4M3.UNPACK_B R129, R146.H1 ;  /* 0x00000092ff81723e */ /* 0x000fc400030006ff */
        /* <DEDUP_REMOVED lines=9> */
[----:B------:R-:W-:-:S02]  /*87b0*/  HADD2.F32 R61, -RZ, R61.H1_H1 ;  /* 0x3000003dff3d7230 */ /* 0x000fc40000004100 */
[-C--:B------:R-:W-:Y:S01]  /*87c0*/  FMUL.FTZ R155, R59, R49.reuse ;  /* 0x000000313b9b7220 */ /* 0x080fe20000410000 */
[--C-:B------:R-:W-:Y:S02]  /*87d0*/  HADD2.F32 R87, -RZ, R84.reuse.H0_H0 ;  /* 0x20000054ff577230 */ /* 0x100fe40000004100 */
[C---:B------:R-:W-:Y:S01]  /*87e0*/  FMUL.FTZ R150, R58.reuse, R49 ;  /* 0x000000313a967220 */ /* 0x040fe20000410000 */
[----:B------:R-:W-:Y:S01]  /*87f0*/  LOP3.LUT R49, R153, 0xff0000, R128, 0xf8, !PT ;  /* 0x00ff000099317812 */ /* 0x000fe200078ef880 */
[----:B------:R-:W-:Y:S01]  /*8800*/  HADD2.F32 R128, -RZ, R84.H1_H1 ;  /* 0x30000054ff807230 */ /* 0x000fe20000004100 */
[----:B------:R-:W-:Y:S01]  /*8810*/  F2FP.F16.E4M3.UNPACK_B R146, R146 ;  /* 0x00000092ff92723e */ /* 0x000fe200020006ff */
[-C--:B------:R-:W-:Y:S01]  /*8820*/  FFMA.FTZ R58, R58, R87.reuse, -R155 ;  /* 0x000000573a3a7223 */ /* 0x080fe2000001089b */
[----:B------:R-:W-:Y:S01]  /*8830*/  FFMA.FTZ R59, R59, R87, R150 ;  /* 0x000000573b3b7223 */ /* 0x000fe20000010096 */
[----:B------:R-:W-:Y:S01]  /*8840*/  HADD2.F32 R84, -RZ, R129.H1_H1 ;  /* 0x30000081ff547230 */ /* 0x000fe20000004100 */
[----:B------:R-:W-:Y:S01]  /*8850*/  F2FP.F16.E4M3.UNPACK_B R60, R60 ;  /* 0x0000003cff3c723e */ /* 0x000fe200020006ff */
[----:B------:R-:W-:Y:S01]  /*8860*/  HADD2.F32 R87, -RZ, R63.H1_H1 ;  /* 0x3000003fff577230 */ /* 0x000fe20000004100 */
[----:B------:R-:W-:Y:S01]  /*8870*/  F2FP.F16.E4M3.UNPACK_B R63, R62 ;  /* 0x0000003eff3f723e */ /* 0x000fe200020006ff */
[----:B------:R-:W-:-:S02]  /*8880*/  HADD2.F32 R129, -RZ, R146.H0_H0 ;  /* 0x20000092ff817230 */ /* 0x000fc40000004100 */
[-C--:B------:R-:W-:Y:S01]  /*8890*/  FMUL.FTZ R152, R61, R84.reuse ;  /* 0x000000543d987220 */ /* 0x080fe20000410000 */
[----:B------:R-:W-:Y:S01]  /*88a0*/  F2FP.F16.E4M3.UNPACK_B R149, R149 ;  /* 0x00000095ff95723e */ /* 0x000fe200020006ff */
[----:B------:R-:W-:Y:S01]  /*88b0*/  FMUL.FTZ R150, R87, R84 ;  /* 0x0000005457967220 */ /* 0x000fe20000410000 */
[----:B------:R-:W-:Y:S01]  /*88c0*/  HADD2.F32 R84, -RZ, R63.H0_H0 ;  /* 0x2000003fff547230 */ /* 0x000fe20000004100 */
[----:B------:R-:W-:Y:S01]  /*88d0*/  LOP3.LUT R52, R151, 0xff0000, R52, 0xf8, !PT ;  /* 0x00ff000097347812 */ /* 0x000fe200078ef834 */
[----:B------:R-:W-:Y:S02]  /*88e0*/  HADD2.F32 R62, -RZ, R60.H0_H0 ;  /* 0x2000003cff3e7230 */ /* 0x000fe40000004100 */
[----:B------:R-:W-:Y:S01]  /*88f0*/  FFMA.FTZ R154, R87, R128, R152 ;  /* 0x00000080579a7223 */ /* 0x000fe20000010098 */
[----:B------:R-:W-:Y:S02]  /*8900*/  HADD2.F32 R87, -RZ, R149.H0_H0 ;  /* 0x20000095ff577230 */ /* 0x000fe40000004100 */
[----:B------:R-:W-:Y:S01]  /*8910*/  FMUL.FTZ R151, R84, R129 ;  /* 0x0000008154977220 */ /* 0x000fe20000410000 */
[----:B------:R-:W-:-:S02]  /*8920*/  HADD2.F32 R146, -RZ, R146.H1_H1 ;  /* 0x30000092ff927230 */ /* 0x000fc40000004100 */
[C---:B------:R-:W-:Y:S01]  /*8930*/  FMUL.FTZ R129, R62.reuse, R129 ;  /* 0x000000813e817220 */ /* 0x040fe20000410000 */
[----:B------:R-:W-:Y:S02]  /*8940*/  HADD2.F32 R63, -RZ, R63.H1_H1 ;  /* 0x3000003fff3f7230 */ /* 0x000fe40000004100 */
[----:B------:R-:W-:Y:S01]  /*8950*/  FFMA.FTZ R61, R61, R128, -R150 ;  /* 0x000000803d3d7223 */ /* 0x000fe20000010896 */
[----:B------:R-:W-:Y:S02]  /*8960*/  HADD2.F32 R60, -RZ, R60.H1_H1 ;  /* 0x3000003cff3c7230 */ /* 0x000fe40000004100 */
[-C--:B------:R-:W-:Y:S01]  /*8970*/  FFMA.FTZ R151, R62, R87.reuse, -R151 ;  /* 0x000000573e977223 */ /* 0x080fe20000010897 */
[----:B------:R-:W-:Y:S01]  /*8980*/  FFMA.FTZ R150, R84, R87, R129 ;  /* 0x0000005754967223 */ /* 0x000fe20000010081 */
[----:B------:R-:W-:Y:S02]  /*8990*/  HADD2.F32 R149, -RZ, R149.H1_H1 ;  /* 0x30000095ff957230 */ /* 0x000fe40000004100 */
[-C--:B------:R-:W-:Y:S01]  /*89a0*/  FMUL.FTZ R87, R63, R146.reuse ;  /* 0x000000923f577220 */ /* 0x080fe20000410000 */
[----:B------:R-:W-:Y:S01]  /*89b0*/  FMUL.FTZ R152, R60, R146 ;  /* 0x000000923c987220 */ /* 0x000fe20000410000 */
[----:B------:R-:W-:-:S02]  /*89c0*/  F2FP.F16.E4M3.UNPACK_B R62, R147.H1 ;  /* 0x00000093ff3e723e */ /* 0x000fc400030006ff */
[-C--:B------:R-:W-:Y:S01]  /*89d0*/  FFMA.FTZ R146, R60, R149.reuse, -R87 ;  /* 0x000000953c927223 */ /* 0x080fe20000010857 */
[----:B------:R-:W-:Y:S01]  /*89e0*/  F2FP.F16.E4M3.UNPACK_B R84, R54.H1 ;  /* 0x00000036ff54723e */ /* 0x000fe200030006ff */
[----:B------:R-:W-:Y:S01]  /*89f0*/  FFMA.FTZ R153, R63, R149, R152 ;  /* 0x000000953f997223 */ /* 0x000fe20000010098 */
[----:B------:R-:W-:Y:S01]  /*8a00*/  F2FP.F16.E4M3.UNPACK_B R60, R57.H1 ;  /* 0x00000039ff3c723e */ /* 0x000fe200030006ff */
        /* <DEDUP_REMOVED lines=32> */
[----:B------:R-:W-:Y:S01]  /*8c10*/  F2FP.SATFINITE.E4M3.F32.PACK_AB_MERGE_C R58, R146, R151, R58 ;  /* 0x00000097923a723e */ /* 0x000fe2000480703a */
        /* <DEDUP_REMOVED lines=14> */
[----:B------:R-:W-:Y:S01]  /*8d00*/  F2FP.SATFINITE.E4M3.F32.PACK_AB_MERGE_C R57, R57, R54, R155 ;  /* 0x000000363939723e */ /* 0x000fe2000480709b */
[----:B------:R-:W-:Y:S01]  /*8d10*/  HADD2.F32 R60, -RZ, R61.H0_H0 ;  /* 0x2000003dff3c7230 */ /* 0x000fe20000004100 */
[----:B------:R-:W-:Y:S01]  /*8d20*/  F2FP.SATFINITE.E4M3.F32.PACK_AB_MERGE_C R54, R147, R84, R149 ;  /* 0x000000549336723e */ /* 0x000fe20004807095 */
        /* <DEDUP_REMOVED lines=8> */
[----:B------:R-:W-:-:S02]  /*8db0*/  HADD2.F32 R87, -RZ, R87.H1_H1 ;  /* 0x30000057ff577230 */ /* 0x000fc40000004100 */
        /* <DEDUP_REMOVED lines=10> */
[----:B------:R-:W-:Y:S01]  /*8e60*/  F2FP.SATFINITE.E4M3.F32.PACK_AB_MERGE_C R59, R154, R59, RZ ;  /* 0x0000003b9a3b723e */ /* 0x000fe200048070ff */
[----:B------:R-:W-:-:S02]  /*8e70*/  HADD2.F32 R63, -RZ, R63.H1_H1 ;  /* 0x3000003fff3f7230 */ /* 0x000fc40000004100 */
[--C-:B------:R-:W-:Y:S01]  /*8e80*/  HADD2.F32 R146, -RZ, R128.reuse.H1_H1 ;  /* 0x30000080ff927230 */ /* 0x100fe20000004100 */
[----:B------:R-:W-:Y:S01]  /*8e90*/  F2FP.SATFINITE.E4M3.F32.PACK_AB_MERGE_C R59, R153, R150, R59 ;  /* 0x00000096993b723e */ /* 0x000fe2000480703b */
        /* <DEDUP_REMOVED lines=62> */
[----:B------:R-:W-:-:S07]  /*9280*/  F2FP.SATFINITE.E4M3.F32.PACK_AB_MERGE_C R55, R62, R155, R56 ;  /* 0x0000009b3e37723e */ /* 0x000fce0004807038 */
.L_x_2408:
[----:B------:R-:W-:Y:S05]  /*9290*/  BSYNC B2 ;  /* 0x0000000000027941 */ /* 0x000fea0003800000 */
.L_x_2407:
        /* <DEDUP_REMOVED lines=11> */
.L_x_2406:
[----:B------:R-:W-:Y:S05]  /*9350*/  BSYNC B1 ;  /* 0x0000000000017941 */ /* 0x000fea0003800000 */
.L_x_2405:
        /* <DEDUP_REMOVED lines=23> */
[----:B------:R-:W-:-:S04]  /*94d0*/  LOP3.LUT R49, R49, 0xffffc000, RZ, 0xc0, !PT ;  /* 0xffffc00031317812 */ /* 0x000fc800078ec0ff */
[----:B---3--:R-:W-:Y:S02]  /*94e0*/  IADD3 R51, R48, R49, R50 ;  /* 0x0000003130337210 */ /* 0x008fe40007ffe032 */
[----:B------:R-:W-:-:S03]  /*94f0*/  LEA R49, R232, R28, 0xf ;  /* 0x0000001ce8317211 */ /* 0x000fc600078e78ff */
        /* <DEDUP_REMOVED lines=14> */
[----:B------:R-:W-:Y:S01]  /*95e0*/  SHF.R.U32.HI R82, RZ, 0x8, R69 ;  /* 0x00000008ff527819 */ /* 0x000fe20000011645 */
[----:B------:R-:W-:Y:S01]  /*95f0*/  IMAD.MOV.U32 R60, RZ, RZ, R50 ;  /* 0x000000ffff3c7224 */ /* 0x000fe200078e0032 */
[----:B------:R-:W-:-:S02]  /*9600*/  LOP3.LUT R64, R67, 0xff0000ff, RZ, 0xc0, !PT ;  /* 0xff0000ff43407812 */ /* 0x000fc400078ec0ff */
[----:B------:R-:W-:Y:S01]  /*9610*/  LOP3.LUT R48, R63, 0xff00, R48, 0xf8, !PT ;  /* 0x0000ff003f307812 */ /* 0x000fe200078ef830 */
[----:B------:R-:W-:Y:S01]  /*9620*/  IMAD.U32 R63, R87, 0x10000, RZ ;  /* 0x00010000573f7824 */ /* 0x000fe200078e00ff */
[----:B------:R-:W-:Y:S01]  /*9630*/  SHF.R.U32.HI R85, RZ, 0x10, R67 ;  /* 0x00000010ff557819 */ /* 0x000fe20000011643 */
[----:B------:R-:W-:Y:S01]  /*9640*/  IMAD.SHL.U32 R67, R86, 0x100, RZ ;  /* 0x0000010056437824 */ /* 0x000fe200078e00ff */
[----:B------:R-:W-:Y:S02]  /*9650*/  LOP3.LUT R66, R69, 0xff0000ff, RZ, 0xc0, !PT ;  /* 0xff0000ff45427812 */ /* 0x000fe400078ec0ff */
[----:B------:R-:W-:Y:S02]  /*9660*/  SHF.R.U32.HI R84, RZ, 0x10, R69 ;  /* 0x00000010ff547819 */ /* 0x000fe40000011645 */
[----:B------:R-:W-:Y:S02]  /*9670*/  SHF.R.U32.HI R81, RZ, 0x8, R71 ;  /* 0x00000008ff517819 */ /* 0x000fe40000011647 */
[----:B------:R-:W-:-:S02]  /*9680*/  SHF.L.U32 R69, R82, 0x8, RZ ;  /* 0x0000000852457819 */ /* 0x000fc400000006ff */
[----:B------:R-:W-:Y:S02]  /*9690*/  LOP3.LUT R70, R71, 0xff0000ff, RZ, 0xc0, !PT ;  /* 0xff0000ff47467812 */ /* 0x000fe400078ec0ff */
[----:B------:R-:W-:Y:S01]  /*96a0*/  SHF.R.U32.HI R83, RZ, 0x10, R71 ;  /* 0x00000010ff537819 */ /* 0x000fe20000011647 */
[----:B------:R-:W-:Y:S01]  /*96b0*/  IMAD.SHL.U32 R71, R81, 0x100, RZ ;  /* 0x0000010051477824 */ /* 0x000fe200078e00ff */
[----:B------:R-:W-:Y:S01]  /*96c0*/  LOP3.LUT R52, R48, 0xff0000, R63, 0xf8, !PT ;  /* 0x00ff000030347812 */ /* 0x000fe200078ef83f */
[----:B------:R-:W-:Y:S01]  /*96d0*/  IMAD.U32 R63, R85, 0x10000, RZ ;  /* 0x00010000553f7824 */ /* 0x000fe200078e00ff */
[----:B------:R-:W-:Y:S01]  /*96e0*/  LOP3.LUT R54, R66, 0xff00, R69, 0xf8, !PT ;  /* 0x0000ff0042367812 */ /* 0x000fe200078ef845 */
[----:B------:R-:W-:Y:S01]  /*96f0*/  IMAD.U32 R83, R83, 0x10000, RZ ;  /* 0x0001000053537824 */ /* 0x000fe200078e00ff */
[----:B------:R-:W-:Y:S02]  /*9700*/  LOP3.LUT R64, R64, 0xff00, R67, 0xf8, !PT ;  /* 0x0000ff0040407812 */ /* 0x000fe400078ef843 */
[----:B------:R-:W-:-:S02]  /*9710*/  F2FP.F16.E4M3.UNPACK_B R81, R144.H1 ;  /* 0x00000090ff51723e */ /* 0x000fc400030006ff */
[----:B------:R-:W-:Y:S02]  /*9720*/  F2FP.F16.E4M3.UNPACK_B R69, R68.H1 ;  /* 0x00000044ff45723e */ /* 0x000fe400030006ff */
[----:B------:R-:W-:Y:S01]  /*9730*/  F2FP.F16.E4M3.UNPACK_B R66, R65.H1 ;  /* 0x00000041ff42723e */ /* 0x000fe200030006ff */
[----:B------:R-:W-:Y:S01]  /*9740*/  HADD2.F32 R50, -RZ, R81.H0_H0 ;  /* 0x20000051ff327230 */ /* 0x000fe20000004100 */
[----:B------:R-:W-:Y:S01]  /*9750*/  LOP3.LUT R48, R64, 0xff0000, R63, 0xf8, !PT ;  /* 0x00ff000040307812 */ /* 0x000fe200078ef83f */
[----:B------:R-:W-:Y:S01]  /*9760*/  HADD2.F32 R64, -RZ, R69.H0_H0 ;  /* 0x20000045ff407230 */ /* 0x000fe20000004100 */
[----:B------:R-:W-:Y:S01]  /*9770*/  F2FP.F16.E4M3.UNPACK_B R67, R140.H1 ;  /* 0x0000008cff43723e */ /* 0x000fe200030006ff */
[----:B------:R-:W-:Y:S01]  /*9780*/  HADD2.F32 R63, -RZ, R66.H0_H0 ;  /* 0x20000042ff3f7230 */ /* 0x000fe20000004100 */
[----:B------:R-:W-:Y:S01]  /*9790*/  LOP3.LUT R82, R70, 0xff00, R71, 0xf8, !PT ;  /* 0x0000ff0046527812 */ /* 0x000fe200078ef847 */
[----:B------:R-:W-:Y:S02]  /*97a0*/  IMAD.U32 R71, R84, 0x10000, RZ ;  /* 0x0001000054477824 */ /* 0x000fe400078e00ff */
[----:B------:R-:W-:Y:S01]  /*97b0*/  FMUL.FTZ R84, R64, R50 ;  /* 0x0000003240547220 */ /* 0x000fe20000410000 */
[----:B------:R-:W-:-:S02]  /*97c0*/  HADD2.F32 R70, -RZ, R67.H0_H0 ;  /* 0x20000043ff467230 */ /* 0x000fc40000004100 */
        /* <DEDUP_REMOVED lines=170> */
[----:B------:R-:W-:Y:S01]  /*a270*/  F2FP.SATFINITE.E4M3.F32.PACK_AB_MERGE_C R55, R50, R81, R68 ;  /* 0x000000513237723e */ /* 0x000fe20004807044 */
[----:B------:R-:W-:Y:S01]  /*a280*/  IMAD.MOV.U32 R50, RZ, RZ, R62 ;  /* 0x000000ffff327224 */ /* 0x000fe200078e003e */
[----:B------:R-:W-:-:S07]  /*a290*/  F2FP.SATFINITE.E4M3.F32.PACK_AB_MERGE_C R53, R86, R83, R87 ;  /* 0x000000535635723e */ /* 0x000fce0004807057 */
.L_x_2412:
[----:B------:R-:W-:Y:S05]  /*a2a0*/  BSYNC B2 ;  /* 0x0000000000027941 */ /* 0x000fea0003800000 */
.L_x_2411:
        /* <DEDUP_REMOVED lines=11> */
.L_x_2410:
[----:B------:R-:W-:Y:S05]  /*a360*/  BSYNC B1 ;  /* 0x0000000000017941 */ /* 0x000fea0003800000 */
.L_x_2409:
[----:B-1----:R-:W-:Y:S01]  /*a370*/  IADD3 R49, R19, 0x60, RZ ;  /* 0x0000006013317810 */ /* 0x002fe20007ffe0ff */
[----:B--2---:R-:W-:-:S03]  /*a380*/  IMAD R48, R118, R124, RZ ;  /* 0x0000007c76307224 */ /* 0x004fc600078e02ff */
[C---:B------:R-:W-:Y:S01]  /*a390*/  ISETP.GE.OR P3, PT, R49.reuse, R117, P0 ;  /* 0x000000753100720c */ /* 0x040fe20000766670 */
[----:B------:R-:W-:-:S04]  /*a3a0*/  IMAD.WIDE.U32 R122, R49, R124, R122 ;  /* 0x0000007c317a7225 */ /* 0x000fc800078e007a */
[----:B------:R-:W-:-:S08]  /*a3b0*/  IMAD R125, R49, R125, R48 ;  /* 0x0000007d317d7224 */ /* 0x000fd000078e0230 */
        /* <DEDUP_REMOVED lines=9> */
[----:B-1----:R-:W-:-:S05]  /*a450*/  IADD3 R58, P3, R59, R56, RZ ;  /* 0x000000383b3a7210 */ /* 0x002fca0007f7e0ff */
[----:B------:R-:W-:Y:S01]  /*a460*/  IMAD.X R59, R48, 0x1, R57, P3 ;  /* 0x00000001303b7824 */ /* 0x000fe200018e0639 */
[----:B------:R-:W-:-:S04]  /*a470*/  SHF.R.S32.HI R48, RZ, 0x1f, R143 ;  /* 0x0000001fff307819 */ /* 0x000fc8000001148f */
[----:B------:R-:W-:-:S04]  /*a480*/  LEA.HI R48, R48, R143, RZ, 0x5 ;  /* 0x0000008f30307211 */ /* 0x000fc800078f28ff */
        /* <DEDUP_REMOVED lines=8> */
[----:B--2---:R-:W-:Y:S01]  /*a510*/  IADD3 R51, R49, R48, R50 ;  /* 0x0000003031337210 */ /* 0x004fe20007ffe032 */
[----:B------:R-:W-:-:S04]  /*a520*/  IMAD R49, R232, 0x8000, R27 ;  /* 0x00008000e8317824 */ /* 0x000fc800078e021b */
[----:B------:R-:W-:Y:S02]  /*a530*/  IMAD R51, R232, 0x8000, R51 ;  /* 0x00008000e8337824 */ /* 0x000fe400078e0233 */
[C---:B------:R-:W-:Y:S02]  /*a540*/  IMAD.IADD R49, R18.reuse, 0x1, R49 ;  /* 0x0000000112317824 */ /* 0x040fe400078e0231 */
[----:B------:R-:W-:-:S04]  /*a550*/  IMAD.IADD R52, R18, 0x1, R51 ;  /* 0x0000000112347824 */ /* 0x000fc800078e0233 */
        /* <DEDUP_REMOVED lines=14> */
[----:B------:R-:W-:-:S02]  /*a640*/  LOP3.LUT R67, R75, 0xff0000ff, RZ, 0xc0, !PT ;  /* 0xff0000ff4b437812 */ /* 0x000fc400078ec0ff */
[----:B------:R-:W-:Y:S02]  /*a650*/  SHF.R.U32.HI R68, RZ, 0x8, R77 ;  /* 0x00000008ff447819 */ /* 0x000fe4000001164d */
[----:B------:R-:W-:Y:S01]  /*a660*/  MOV R66, R52 ;  /* 0x0000003400427202 */ /* 0x000fe20000000f00 */
[----:B------:R-:W-:Y:S01]  /*a670*/  IMAD.U32 R52, R71, 0x10000, RZ ;  /* 0x0001000047347824 */ /* 0x000fe200078e00ff */
[----:B------:R-:W-:Y:S01]  /*a680*/  LOP3.LUT R71, R67, 0xff00, R48, 0xf8, !PT ;  /* 0x0000ff0043477812 */ /* 0x000fe200078ef830 */
[----:B------:R-:W-:Y:S01]  /*a690*/  IMAD.SHL.U32 R50, R68, 0x100, RZ ;  /* 0x0000010044327824 */ /* 0x000fe200078e00ff */
[----:B------:R-:W-:Y:S01]  /*a6a0*/  LOP3.LUT R73, R77, 0xff0000ff, RZ, 0xc0, !PT ;  /* 0xff0000ff4d497812 */ /* 0x000fe200078ec0ff */
[----:B------:R-:W-:Y:S01]  /*a6b0*/  IMAD.U32 R48, R72, 0x10000, RZ ;  /* 0x0001000048307824 */ /* 0x000fe200078e00ff */
[----:B------:R-:W-:Y:S02]  /*a6c0*/  SHF.R.U32.HI R64, RZ, 0x8, R79 ;  /* 0x00000008ff407819 */ /* 0x000fe4000001164f */
[----:B------:R-:W-:-:S02]  /*a6d0*/  LOP3.LUT R52, R63, 0xff0000, R52, 0xf8, !PT ;  /* 0x00ff00003f347812 */ /* 0x000fc400078ef834 */
[----:B------:R-:W-:Y:S01]  /*a6e0*/  F2FP.F16.E4M3.UNPACK_B R72, R138.H1 ;  /* 0x0000008aff48723e */ /* 0x000fe200030006ff */
[----:B------:R-:W-:Y:S01]  /*a6f0*/  IMAD.SHL.U32 R54, R64, 0x100, RZ ;  /* 0x0000010040367824 */ /* 0x000fe200078e00ff */
[----:B------:R-:W-:Y:S02]  /*a700*/  F2FP.F16.E4M3.UNPACK_B R67, R66.H1 ;  /* 0x00000042ff43723e */ /* 0x000fe400030006ff */
[----:B------:R-:W-:Y:S02]  /*a710*/  F2FP.F16.E4M3.UNPACK_B R63, R62.H1 ;  /* 0x0000003eff3f723e */ /* 0x000fe400030006ff */
[----:B------:R-:W-:Y:S01]  /*a720*/  LOP3.LUT R75, R73, 0xff00, R50, 0xf8, !PT ;  /* 0x0000ff00494b7812 */ /* 0x000fe200078ef832 */
[----:B------:R-:W-:Y:S01]  /*a730*/  HADD2.F32 R73, -RZ, R72.H0_H0 ;  /* 0x20000048ff497230 */ /* 0x000fe20000004100 */
[----:B------:R-:W-:Y:S01]  /*a740*/  SHF.R.U32.HI R76, RZ, 0x10, R77 ;  /* 0x00000010ff4c7819 */ /* 0x000fe2000001164d */
[----:B------:R-:W-:Y:S01]  /*a750*/  HADD2.F32 R68, -RZ, R67.H0_H0 ;  /* 0x20000043ff447230 */ /* 0x000fe20000004100 */
[----:B------:R-:W-:Y:S01]  /*a760*/  F2FP.F16.E4M3.UNPACK_B R70, R136.H1 ;  /* 0x00000088ff46723e */ /* 0x000fe200030006ff */
[----:B------:R-:W-:Y:S01]  /*a770*/  HADD2.F32 R64, -RZ, R63.H0_H0 ;  /* 0x2000003fff407230 */ /* 0x000fe20000004100 */
[----:B------:R-:W-:-:S02]  /*a780*/  SHF.R.U32.HI R74, RZ, 0x10, R79 ;  /* 0x00000010ff4a7819 */ /* 0x000fc4000001164f */
[----:B------:R-:W-:Y:S01]  /*a790*/  LOP3.LUT R77, R79, 0xff0000ff, RZ, 0xc0, !PT ;  /* 0xff0000ff4f4d7812 */ /* 0x000fe200078ec0ff */
[-C--:B------:R-:W-:Y:S01]  /*a7a0*/  FMUL.FTZ R79, R68, R73.reuse ;  /* 0x00000049444f7220 */ /* 0x080fe20000410000 */
[----:B------:R-:W-:Y:S01]  /*a7b0*/  LOP3.LUT R48, R71, 0xff0000, R48, 0xf8, !PT ;  /* 0x00ff000047307812 */ /* 0x000fe200078ef830 */
[----:B------:R-:W-:Y:S01]  /*a7c0*/  HADD2.F32 R71, -RZ, R70.H0_H0 ;  /* 0x20000046ff477230 */ /* 0x000fe20000004100 */
[----:B------:R-:W-:Y:S01]  /*a7d0*/  LOP3.LUT R77, R77, 0xff00, R54, 0xf8, !PT ;  /* 0x0000ff004d4d7812 */ /* 0x000fe200078ef836 */
[----:B------:R-:W-:Y:S01]  /*a7e0*/  FMUL.FTZ R73, R64, R73 ;  /* 0x0000004940497220 */ /* 0x000fe20000410000 */
[----:B------:R-:W-:Y:S01]  /*a7f0*/  SHF.L.U32 R50, R74, 0x10, RZ ;  /* 0x000000104a327819 */ /* 0x000fe200000006ff */
[----:B------:R-:W-:Y:S02]  /*a800*/  IMAD.U32 R54, R76, 0x10000, RZ ;  /* 0x000100004c367824 */ /* 0x000fe400078e00ff */
[-C--:B------:R-:W-:Y:S01]  /*a810*/  FFMA.FTZ R79, R64, R71.reuse, -R79 ;  /* 0x00000047404f7223 */ /* 0x080fe2000001084f */
[----:B------:R-:W-:Y:S01]  /*a820*/  HADD2.F32 R64, -RZ, R63.H1_H1 ;  /* 0x3000003fff407230 */ /* 0x000fe20000004100 */
[----:B------:R-:W-:Y:S01]  /*a830*/  LOP3.LUT R50, R77, 0xff0000, R50, 0xf8, !PT ;  /* 0x00ff00004d327812 */ /* 0x000fe200078ef832 */
        /* <DEDUP_REMOVED lines=8> */
[----:B------:R-:W-:Y:S01]  /*a8c0*/  LOP3.LUT R54, R75, 0xff0000, R54, 0xf8, !PT ;  /* 0x00ff00004b367812 */ /* 0x000fe200078ef836 */
[-C--:B------:R-:W-:Y:S01]  /*a8d0*/  FMUL.FTZ R75, R68, R73.reuse ;  /* 0x00000049444b7220 */ /* 0x080fe20000410000 */
[----:B------:R-:W-:Y:S01]  /*a8e0*/  F2FP.F16.E4M3.UNPACK_B R136, R136 ;  /* 0x00000088ff88723e */ /* 0x000fe200020006ff */
[----:B------:R-:W-:Y:S01]  /*a8f0*/  FMUL.FTZ R73, R64, R73 ;  /* 0x0000004940497220 */ /* 0x000fe20000410000 */
[----:B------:R-:W-:-:S02]  /*a900*/  HADD2.F32 R67, -RZ, R66.H0_H0 ;  /* 0x20000042ff437230 */ /* 0x000fc40000004100 */
[-C--:B------:R-:W-:Y:S01]  /*a910*/  FFMA.FTZ R78, R64, R71.reuse, -R75 ;  /* 0x00000047404e7223 */ /* 0x080fe2000001084b */
[----:B------:R-:W-:Y:S02]  /*a920*/  HADD2.F32 R63, -RZ, R62.H0_H0 ;  /* 0x2000003eff3f7230 */ /* 0x000fe40000004100 */
[----:B------:R-:W-:Y:S01]  /*a930*/  FFMA.FTZ R80, R68, R71, R73 ;  /* 0x0000004744507223 */ /* 0x000fe20000010049 */
        /* <DEDUP_REMOVED lines=151> */
[----:B------:R-:W-:Y:S02]  /*b2b0*/  F2FP.SATFINITE.E4M3.F32.PACK_AB_MERGE_C R49, R75, R76, R78 ;  /* 0x0000004c4b31723e */ /* 0x000fe4000480704e */
[----:B------:R-:W-:-:S07]  /*b2c0*/  F2FP.SATFINITE.E4M3.F32.PACK_AB_MERGE_C R53, R77, R74, R79 ;  /* 0x0000004a4d35723e */ /* 0x000fce000480704f */
.L_x_2414:
[----:B------:R-:W-:Y:S05]  /*b2d0*/  BSYNC B1 ;  /* 0x0000000000017941 */ /* 0x000fea0003800000 */
.L_x_2413:
        /* <DEDUP_REMOVED lines=10> */
.L_x_2354:
[----:B------:R-:W-:-:S06]  /*b380*/  UISETP.NE.AND UP0, UPT, UR45, 0x3, UPT ;  /* 0x000000032d00788c */ /* 0x000fcc000bf05270 */
[----:B------:R-:W-:-:S13]  /*b390*/  PLOP3.LUT P5, PT, PT, PT, UP0, 0x80, 0x0 ;  /* 0x000000000000781c */ /* 0x000fda0003faf008 */
[----:B------:R-:W-:Y:S05]  /*b3a0*/  @!P5 BRA `(.L_x_2415) ;  /* 0x000000000004d947 */ /* 0x000fea0003800000 */
[----:B------:R-:W-:Y:S01]  /*b3b0*/  BPT.TRAP 0x1 ;  /* 0x000000040000795c */ /* 0x000fe20000300000 */
.L_x_2415:
        /* <DEDUP_REMOVED lines=9> */
.L_x_2686:
[----:B------:R-:W-:Y:S05]  /*b450*/  BSYNC B1 ;  /* 0x0000000000017941 */ /* 0x000fea0003800000 */
.L_x_2416:
[----:B------:R-:W-:Y:S01]  /*b460*/  ISETP.GE.AND P2, PT, R19, R117, PT ;  /* 0x000000751300720c */ /* 0x000fe20003f46270 */
[----:B------:R-:W-:Y:S01]  /*b470*/  IMAD R49, R48, R127, R49 ;  /* 0x0000007f30317224 */ /* 0x000fe200078e0231 */
[----:B------:R-:W-:Y:S01]  /*b480*/  BSSY B1, `(.L_x_2418) ;  /* 0x000000e000017945 */ /* 0x000fe20003800000 */
[----:B------:R-:W-:-:S04]  /*b490*/  IMAD.WIDE.U32 R56, R127, R25, RZ ;  /* 0x000000197f387225 */ /* 0x000fc800078e00ff */
[----:B------:R-:W-:-:S06]  /*b4a0*/  IMAD.IADD R62, R49, 0x1, R57 ;  /* 0x00000001313e7824 */ /* 0x000fcc00078e0239 */
        /* <DEDUP_REMOVED lines=11> */
.L_x_2419:
[----:B------:R-:W-:Y:S05]  /*b560*/  BSYNC B1 ;  /* 0x0000000000017941 */ /* 0x000fea0003800000 */
.L_x_2418:
        /* <DEDUP_REMOVED lines=16> */
.L_x_2421:
[----:B------:R-:W-:Y:S05]  /*b670*/  BSYNC B1 ;  /* 0x0000000000017941 */ /* 0x000fea0003800000 */
.L_x_2420:
[----:B-1----:R-:W-:Y:S01]  /*b680*/  IADD3 R48, R19, 0x40, RZ ;  /* 0x0000004013307810 */ /* 0x002fe20007ffe0ff */
[----:B------:R-:W-:Y:S03]  /*b690*/  BSSY B1, `(.L_x_2422) ;  /* 0x000000f000017945 */ /* 0x000fe60003800000 */
[----:B------:R-:W-:-:S13]  /*b6a0*/  ISETP.GE.AND P2, PT, R48, R117, PT ;  /* 0x000000753000720c */ /* 0x000fda0003f46270 */
[----:B------:R-:W-:Y:S05]  /*b6b0*/  @P2 BRA `(.L_x_2423) ;  /* 0x0000000000302947 */ /* 0x000fea0003800000 */
[----:B------:R-:W1:Y:S01]  /*b6c0*/  @!P0 LDC.64 R58, c[0x0][0x2e8] ;  /* 0x0000ba00ff3a8b82 */ /* 0x000e620000000a00 */
[----:B------:R-:W-:Y:S01]  /*b6d0*/  LEA R60, P2, R102, R56, 0x6 ;  /* 0x00000038663c7211 */ /* 0x000fe200078430ff */
        /* <DEDUP_REMOVED lines=10> */
.L_x_2423:
[----:B------:R-:W-:Y:S05]  /*b780*/  BSYNC B1 ;  /* 0x0000000000017941 */ /* 0x000fea0003800000 */
.L_x_2422:
[----:B-1----:R-:W-:-:S05]  /*b790*/  VIADD R48, R19, 0x60 ;  /* 0x0000006013307836 */ /* 0x002fca0000000000 */
[----:B------:R-:W-:-:S13]  /*b7a0*/  ISETP.GE.AND P2, PT, R48, R117, PT ;  /* 0x000000753000720c */ /* 0x000fda0003f46270 */
[----:B------:R-:W-:Y:S05]  /*b7b0*/  @P2 BRA `(.L_x_2391) ;  /* 0x00000000003c2947 */ /* 0x000fea0003800000 */
[----:B------:R-:W1:Y:S01]  /*b7c0*/  LDC.64 R50, c[0x0][0x300] ;  /* 0x0000c000ff327b82 */ /* 0x000e620000000a00 */
[----:B------:R-:W-:Y:S01]  /*b7d0*/  IMAD.MOV.U32 R57, RZ, RZ, R62 ;  /* 0x000000ffff397224 */ /* 0x000fe200078e003e */
[----:B------:R-:W-:Y:S06]  /*b7e0*/  @!P1 LDS.128 R52, [R115+0x2f400] ;  /* 0x02f4000073349984 */ /* 0x000fec0000000c00 */
[----:B------:R-:W2:Y:S01]  /*b7f0*/  @!P0 LDC.64 R48, c[0x0][0x2e8] ;  /* 0x0000ba00ff308b82 */ /* 0x000ea20000000a00 */
[----:B-1----:R-:W-:-:S04]  /*b800*/  IMAD.WIDE.U32 R58, R50, 0x60, R56 ;  /* 0x00000060323a7825 */ /* 0x002fc800078e0038 */
[----:B------:R-:W-:-:S04]  /*b810*/  IMAD R51, R51, 0x60, RZ ;  /* 0x0000006033337824 */ /* 0x000fc800078e02ff */
[----:B------:R-:W-:Y:S01]  /*b820*/  IMAD.IADD R50, R59, 0x1, R51 ;  /* 0x000000013b327824 */ /* 0x000fe200078e0233 */
[----:B--2---:R-:W-:-:S04]  /*b830*/  @!P0 IADD3 R56, P2, P3, R58, R48, R39 ;  /* 0x000000303a388210 */ /* 0x004fc80007b5e027 */
[----:B------:R-:W-:Y:S02]  /*b840*/  @!P0 IADD3.X R57, R50, R49, R103, P2, P3 ;  /* 0x0000003132398210 */ /* 0x000fe400017e6467 */
[----:B------:R-:W1:Y:S02]  /*b850*/  @!P1 LDC.64 R48, c[0x0][0x2e8] ;  /* 0x0000ba00ff309b82 */ /* 0x000e640000000a00 */
[----:B-1----:R-:W-:-:S04]  /*b860*/  @!P1 IADD3 R58, P2, P3, R43, R48, R58 ;  /* 0x000000302b3a9210 */ /* 0x002fc80007b5e03a */
[----:B------:R-:W-:Y:S02]  /*b870*/  @!P1 IADD3.X R59, R108, R49, R50, P2, P3 ;  /* 0x000000316c3b9210 */ /* 0x000fe400017e6432 */
[----:B------:R-:W1:Y:S04]  /*b880*/  @!P0 LDS.128 R48, [R115+0x2b400] ;  /* 0x02b4000073308984 */ /* 0x000e680000000c00 */
[----:B-1----:R1:W-:Y:S04]  /*b890*/  @!P0 STG.E.128 desc[UR46][R56.64], R48 ;  /* 0x0000003038008986 */ /* 0x0023e8000c101d2e */
[----:B------:R1:W-:Y:S02]  /*b8a0*/  @!P1 STG.E.128 desc[UR46][R58.64], R52 ;  /* 0x000000343a009986 */ /* 0x0003e4000c101d2e */
.L_x_2391:
[----:B------:R-:W-:Y:S05]  /*b8b0*/  BSYNC B0 ;  /* 0x0000000000007941 */ /* 0x000fea0003800000 */
.L_x_2353:
        /* <DEDUP_REMOVED lines=17> */
.L_x_2425:
[----:B------:R-:W-:Y:S05]  /*b9d0*/  BSYNC B0 ;  /* 0x0000000000007941 */ /* 0x000fea0003800000 */
.L_x_2424:
[----:B------:R-:W1:Y:S01]  /*b9e0*/  SYNCS.PHASECHK.TRANS64.TRYWAIT P3, [R110+URZ+0x388b0], R121 ;  /* 0x0388b0796e0075a7 */ /* 0x000e62000806017f */
[----:B------:R-:W-:Y:S01]  /*b9f0*/  ULDC UR41, c[0x0][0x2f4] ;  /* 0x0000bd0000297ab9 */ /* 0x000fe20000000800 */
[----:B------:R-:W-:Y:S01]  /*ba00*/  ULDC.64 UR36, c[0x0][0x328] ;  /* 0x0000ca0000247ab9 */ /* 0x000fe20000000a00 */
[----:B------:R-:W-:Y:S01]  /*ba10*/  ULDC.64 UR38, c[0x0][0x318] ;  /* 0x0000c60000267ab9 */ /* 0x000fe20000000a00 */
[----:B------:R-:W-:Y:S04]  /*ba20*/  BSSY B0, `(.L_x_2426) ;  /* 0x0000002000007945 */ /* 0x000fe80003800000 */
[----:B-1----:R-:W-:Y:S05]  /*ba30*/  @!P3 BRA `(.L_x_2427) ;  /* 0x000001e40070b947 */ /* 0x002fea0003800000 */
.L_x_2687:
[----:B------:R-:W-:Y:S05]  /*ba40*/  BSYNC B0 ;  /* 0x0000000000007941 */ /* 0x000fea0003800000 */
.L_x_2426:
        /* <DEDUP_REMOVED lines=17> */
.L_x_2429:
[----:B------:R-:W-:Y:S05]  /*bb60*/  BSYNC B0 ;  /* 0x0000000000007941 */ /* 0x000fea0003800000 */
.L_x_2428:
[----:B0-2---:R-:W-:Y:S01]  /*bb70*/  VIADD R48, R19, 0x20 ;  /* 0x0000002013307836 */ /* 0x005fe20000000000 */
[----:B------:R-:W-:Y:S04]  /*bb80*/  BSSY B0, `(.L_x_2430) ;  /* 0x0000012000007945 */ /* 0x000fe80003800000 */
[----:B------:R-:W-:-:S13]  /*bb90*/  ISETP.GE.AND P3, PT, R48, R117, PT ;  /* 0x000000753000720c */ /* 0x000fda0003f66270 */
[----:B------:R-:W-:Y:S05]  /*bba0*/  @P3 BRA `(.L_x_2431) ;  /* 0x00000000003c3947 */ /* 0x000fea0003800000 */
[----:B------:R-:W-:Y:S01]  /*bbb0*/  IADD3 R51, P3, R52, 0x20, RZ ;  /* 0x0000002034337810 */ /* 0x000fe20007f7e0ff */
[----:B------:R-:W-:Y:S01]  /*bbc0*/  IMAD.MOV.U32 R49, RZ, RZ, R109 ;  /* 0x000000ffff317224 */ /* 0x000fe200078e006d */
[----:B------:R-:W-:-:S03]  /*bbd0*/  MOV R48, R98 ;  /* 0x0000006200307202 */ /* 0x000fc60000000f00 */
        /* <DEDUP_REMOVED lines=12> */
.L_x_2431:
[----:B------:R-:W-:Y:S05]  /*bca0*/  BSYNC B0 ;  /* 0x0000000000007941 */ /* 0x000fea0003800000 */
.L_x_2430:
[----:B0-----:R-:W-:Y:S01]  /*bcb0*/  VIADD R48, R19, 0x40 ;  /* 0x0000004013307836 */ /* 0x001fe20000000000 */
[----:B------:R-:W-:Y:S04]  /*bcc0*/  BSSY B0, `(.L_x_2432) ;  /* 0x0000012000007945 */ /* 0x000fe80003800000 */
        /* <DEDUP_REMOVED lines=17> */
.L_x_2433:
[----:B------:R-:W-:Y:S05]  /*bde0*/  BSYNC B0 ;  /* 0x0000000000007941 */ /* 0x000fea0003800000 */
.L_x_2432:
        /* <DEDUP_REMOVED lines=19> */
.L_x_2435:
[----:B------:R-:W-:Y:S05]  /*bf20*/  BSYNC B0 ;  /* 0x0000000000007941 */ /* 0x000fea0003800000 */
.L_x_2434:
        /* <DEDUP_REMOVED lines=22> */
.L_x_2348:
[----:B------:R-:W-:Y:S05]  /*c090*/  @P0 BRA `(.L_x_2437) ;  /* 0x00000000000c0947 */ /* 0x000fea0003800000 */
[----:B------:R-:W0:Y:S01]  /*c0a0*/  FENCE.VIEW.ASYNC.G ;  /* 0x00000000000073c6 */ /* 0x000e220000000100 */
[----:B------:R-:W-:Y:S05]  /*c0b0*/  WARPSYNC.ALL ;  /* 0x0000000000007948 */ /* 0x000fea0003800000 */
[----:B0-----:R-:W-:Y:S06]  /*c0c0*/  BAR.ARV 0xc, 0x180 ;  /* 0x0306000000007b1d */ /* 0x001fec0000002000 */
.L_x_2437:
[----:B------:R-:W2:Y:S01]  /*c0d0*/  LDL R0, [R1+0x44] ;  /* 0x0000440001007983 */ /* 0x000ea20000100800 */
[----:B------:R-:W-:Y:S01]  /*c0e0*/  ULDC.64 UR6, c[0x0][0x998] ;  /* 0x0002660000067ab9 */ /* 0x000fe20000000a00 */
[----:B------:R-:W-:Y:S02]  /*c0f0*/  ULDC.64 UR4, c[0x0][0x990] ;  /* 0x0002640000047ab9 */ /* 0x000fe40000000a00 */
[----:B------:R-:W3:Y:S04]  /*c100*/  LDL R3, [R1+0x24] ;  /* 0x0000240001037983 */ /* 0x000ee80000100800 */
[----:B------:R-:W4:Y:S01]  /*c110*/  LDL R20, [R1+0x18] ;  /* 0x0000180001147983 */ /* 0x000f220000100800 */
[----:B------:R-:W-:Y:S02]  /*c120*/  ISETP.NE.U32.AND P1, PT, RZ, UR6, PT ;  /* 0x00000006ff007c0c */ /* 0x000fe4000bf25070 */
[----:B------:R-:W-:Y:S01]  /*c130*/  ISETP.NE.U32.AND P0, PT, RZ, UR4, PT ;  /* 0x00000004ff007c0c */ /* 0x000fe2000bf05070 */
[----:B------:R-:W4:Y:S01]  /*c140*/  LDL R14, [R1+0x8] ;  /* 0x00000800010e7983 */ /* 0x000f220000100800 */
[----:B------:R-:W-:-:S02]  /*c150*/  ISETP.NE.AND.EX P1, PT, RZ, UR7, PT, P1 ;  /* 0x00000007ff007c0c */ /* 0x000fc4000bf25310 */
        /* <DEDUP_REMOVED lines=19> */
[C---:B------:R-:W-:Y:S02]  /*c290*/  @P0 IMAD R9, R20.reuse, R13, R0 ;  /* 0x0000000d14090224 */ /* 0x040fe400078e0200 */
[----:B------:R-:W-:Y:S01]  /*c2a0*/  @P0 IMAD.WIDE.U32 R2, R20, R12, R2 ;  /* 0x0000000c14020225 */ /* 0x000fe200078e0002 */
[----:B------:R-:W-:-:S03]  /*c2b0*/  @P1 LEA R8, P3, R6, UR6, 0x2 ;  /* 0x0000000606081c11 */ /* 0x000fc6000f8610ff */
[----:B------:R-:W-:Y:S01]  /*c2c0*/  @P1 IMAD.IADD R5, R7, 0x1, R11 ;  /* 0x0000000107051824 */ /* 0x000fe200078e020b */
[----:B------:R-:W-:Y:S01]  /*c2d0*/  @P0 LEA R4, P2, R2, UR4, 0x2 ;  /* 0x0000000402040c11 */ /* 0x000fe2000f8410ff */
[----:B------:R-:W-:Y:S01]  /*c2e0*/  @P0 IMAD.IADD R3, R3, 0x1, R9 ;  /* 0x0000000103030824 */ /* 0x000fe200078e0209 */
[----:B------:R-:W-:Y:S02]  /*c2f0*/  ULDC UR4, c[0x0][0x988] ;  /* 0x0002620000047ab9 */ /* 0x000fe40000000800 */
[----:B------:R-:W-:Y:S01]  /*c300*/  @P1 LEA.HI.X R9, R6, UR7, R5, 0x2, P3 ;  /* 0x0000000706091c11 */ /* 0x000fe200098f1405 */
[----:B------:R-:W-:Y:S01]  /*c310*/  IMAD.MOV.U32 R0, RZ, RZ, 0x3f800000 ;  /* 0x3f800000ff007424 */ /* 0x000fe200078e00ff */
[----:B------:R-:W-:Y:S01]  /*c320*/  @P0 LEA.HI.X R5, R2, UR5, R3, 0x2, P2 ;  /* 0x0000000502050c11 */ /* 0x000fe200090f1403 */
[----:B------:R-:W-:Y:S01]  /*c330*/  IMAD.MOV.U32 R3, RZ, RZ, 0x3f800000 ;  /* 0x3f800000ff037424 */ /* 0x000fe200078e00ff */
[----:B------:R-:W0:Y:S03]  /*c340*/  LDC R2, c[0x0][0x448] ;  /* 0x00011200ff027b82 */ /* 0x000e260000000800 */
[----:B------:R1:W2:Y:S04]  /*c350*/  @P1 LDG.E R0, desc[UR46][R8.64] ;  /* 0x0000002e08001981 */ /* 0x0002a8000c1e1900 */
[----:B------:R3:W2:Y:S01]  /*c360*/  @P0 LDG.E R3, desc[UR46][R4.64] ;  /* 0x0000002e04030981 */ /* 0x0006a2000c1e1900 */
[----:B0-----:R-:W-:-:S13]  /*c370*/  ISETP.NE.AND P0, PT, R2, 0x1, PT ;  /* 0x000000010200780c */ /* 0x001fda0003f05270 */
[----:B------:R-:W0:Y:S08]  /*c380*/  @P0 LDC R2, c[0x0][0x44c] ;  /* 0x00011300ff020b82 */ /* 0x000e300000000800 */
[----:B------:R-:W4:Y:S01]  /*c390*/  @P0 LDC R11, c[0x0][0x450] ;  /* 0x00011400ff0b0b82 */ /* 0x000f220000000800 */
[----:B------:R-:W-:-:S04]  /*c3a0*/  VIADD R7, R14, 0x7f ;  /* 0x0000007f0e077836 */ /* 0x000fc80000000000 */
[----:B0-----:R-:W-:-:S05]  /*c3b0*/  @P0 IMAD.HI.U32 R2, R7, R2, RZ ;  /* 0x0000000207020227 */ /* 0x001fca00078e00ff */
[----:B----4-:R-:W-:-:S05]  /*c3c0*/  @P0 SHF.R.U32.HI R7, RZ, R11, R2 ;  /* 0x0000000bff070219 */ /* 0x010fca0000011602 */
[----:B------:R-:W-:-:S05]  /*c3d0*/  IMAD.IADD R7, R130, 0x1, R7 ;  /* 0x0000000182077824 */ /* 0x000fca00078e0207 */
[----:B------:R-:W-:-:S04]  /*c3e0*/  SHF.R.S32.HI R2, RZ, 0x1f, R7 ;  /* 0x0000001fff027819 */ /* 0x000fc80000011407 */
[----:B------:R-:W-:-:S04]  /*c3f0*/  LEA.HI R2, R2, R7, RZ, 0x7 ;  /* 0x0000000702027211 */ /* 0x000fc800078f38ff */
[----:B------:R-:W-:-:S04]  /*c400*/  SHF.R.S32.HI R2, RZ, 0x7, R2 ;  /* 0x00000007ff027819 */ /* 0x000fc80000011402 */
[----:B------:R-:W-:-:S04]  /*c410*/  VIMNMX R131, R131, R2, PT ;  /* 0x0000000283837248 */ /* 0x000fc80003fe0100 */
[----:B------:R-:W-:Y:S02]  /*c420*/  ISETP.GE.AND P1, PT, R131, 0x1, PT ;  /* 0x000000018300780c */ /* 0x000fe40003f26270 */
[----:B------:R-:W-:Y:S02]  /*c430*/  CS2R R152, SRZ ;  /* 0x0000000000987805 */ /* 0x000fe4000001ff00 */
[----:B------:R-:W-:Y:S02]  /*c440*/  PLOP3.LUT P0, PT, PT, PT, PT, 0x80, 0x0 ;  /* 0x000000000000781c */ /* 0x000fe40003f0f070 */
[----:B------:R-:W-:Y:S02]  /*c450*/  CS2R R146, SRZ ;  /* 0x0000000000927805 */ /* 0x000fe4000001ff00 */
[----:B------:R-:W-:Y:S02]  /*c460*/  MOV R142, RZ ;  /* 0x000000ff008e7202 */ /* 0x000fe40000000f00 */
[----:B------:R-:W-:-:S02]  /*c470*/  CS2R R84, SRZ ;  /* 0x0000000000547805 */ /* 0x000fc4000001ff00 */
[----:B------:R-:W-:Y:S02]  /*c480*/  CS2R R144, SRZ ;  /* 0x0000000000907805 */ /* 0x000fe4000001ff00 */
[----:B------:R-:W-:Y:S01]  /*c490*/  CS2R R134, SRZ ;  /* 0x0000000000867805 */ /* 0x000fe2000001ff00 */
[----:B------:R-:W-:Y:S01]  /*c4a0*/  IMAD.MOV.U32 R140, RZ, RZ, RZ ;  /* 0x000000ffff8c7224 */ /* 0x000fe200078e00ff */
        /* <DEDUP_REMOVED lines=37> */
[----:B------:R-:W-:Y:S01]  /*c700*/  CS2R R30, SRZ ;  /* 0x00000000001e7805 */ /* 0x000fe2000001ff00 */
[----:B------:R-:W-:Y:S01]  /*c710*/  IMAD.MOV.U32 R67, RZ, RZ, RZ ;  /* 0x000000ffff437224 */ /* 0x000fe200078e00ff */
        /* <DEDUP_REMOVED lines=9> */
[----:B-1----:R-:W-:Y:S02]  /*c7b0*/  CS2R R8, SRZ ;  /* 0x0000000000087805 */ /* 0x002fe4000001ff00 */
[----:B------:R-:W-:Y:S01]  /*c7c0*/  CS2R R48, SRZ ;  /* 0x0000000000307805 */ /* 0x000fe2000001ff00 */
[----:B------:R-:W-:Y:S01]  /*c7d0*/  IMAD.MOV.U32 R117, RZ, RZ, RZ ;  /* 0x000000ffff757224 */ /* 0x000fe200078e00ff */
[----:B------:R-:W-:-:S02]  /*c7e0*/  CS2R R42, SRZ ;  /* 0x00000000002a7805 */ /* 0x000fc4000001ff00 */
[----:B------:R-:W-:Y:S02]  /*c7f0*/  CS2R R6, SRZ ;  /* 0x0000000000067805 */ /* 0x000fe4000001ff00 */
[----:B------:R-:W-:Y:S02]  /*c800*/  CS2R R40, SRZ ;  /* 0x0000000000287805 */ /* 0x000fe4000001ff00 */
[----:B------:R-:W-:Y:S02]  /*c810*/  CS2R R124, SRZ ;  /* 0x00000000007c7805 */ /* 0x000fe4000001ff00 */
[----:B---3--:R-:W-:Y:S02]  /*c820*/  CS2R R4, SRZ ;  /* 0x0000000000047805 */ /* 0x008fe4000001ff00 */
[----:B------:R-:W-:Y:S02]  /*c830*/  CS2R R32, SRZ ;  /* 0x0000000000207805 */ /* 0x000fe4000001ff00 */
[----:B------:R-:W-:-:S02]  /*c840*/  CS2R R132, SRZ ;  /* 0x0000000000847805 */ /* 0x000fc4000001ff00 */
[----:B------:R-:W-:Y:S02]  /*c850*/  CS2R R100, SRZ ;  /* 0x0000000000647805 */ /* 0x000fe4000001ff00 */
[----:B------:R-:W-:Y:S02]  /*c860*/  CS2R R92, SRZ ;  /* 0x00000000005c7805 */ /* 0x000fe4000001ff00 */
[----:B------:R-:W-:Y:S01]  /*c870*/  CS2R R24, SRZ ;  /* 0x0000000000187805 */ /* 0x000fe2000001ff00 */
[----:B--2---:R-:W-:Y:S01]  /*c880*/  FMUL.FTZ R2, R3, R0 ;  /* 0x0000000003027220 */ /* 0x004fe20000410000 */
[----:B------:R-:W-:-:S03]  /*c890*/  IMAD.MOV.U32 R0, RZ, RZ, RZ ;  /* 0x000000ffff007224 */ /* 0x000fc600078e00ff */
[----:B------:R-:W-:Y:S01]  /*c8a0*/  FMUL.FTZ R2, R2, UR4 ;  /* 0x0000000402027c20 */ /* 0x000fe20008410000 */
[----:B------:R-:W-:Y:S01]  /*c8b0*/  IMAD.MOV.U32 R3, RZ, RZ, RZ ;  /* 0x000000ffff037224 */ /* 0x000fe200078e00ff */
[----:B------:R-:W-:Y:S06]  /*c8c0*/  @!P1 BRA `(.L_x_2438) ;  /* 0x0000012000c49947 */ /* 0x000fec0003800000 */
[----:B------:R-:W0:Y:S01]  /*c8d0*/  S2R R26, SR_TID.X ;  /* 0x00000000001a7919 */ /* 0x000e220000002100 */
[----:B------:R-:W-:Y:S01]  /*c8e0*/  UMOV UR4, 0xffffffff ;  /* 0xffffffff00047882 */ /* 0x000fe20000000000 */
[----:B0-----:R-:W-:-:S04]  /*c8f0*/  IADD3 R50, R26, -0x80, RZ ;  /* 0xffffff801a327810 */ /* 0x001fc80007ffe0ff */
[----:B------:R-:W-:-:S04]  /*c900*/  SHF.R.S32.HI R31, RZ, 0x1f, R50 ;  /* 0x0000001fff1f7819 */ /* 0x000fc80000011432 */
[----:B------:R-:W-:-:S04]  /*c910*/  LEA.HI R13, R31, R50, RZ, 0x7 ;  /* 0x000000321f0d7211 */ /* 0x000fc800078f38ff */
[----:B------:R-:W-:Y:S01]  /*c920*/  SHF.R.S32.HI R13, RZ, 0x7, R13 ;  /* 0x00000007ff0d7819 */ /* 0x000fe2000001140d */
[----:B------:R-:W-:Y:S06]  /*c930*/  BRA.DIV UR4, `(.L_x_2439) ;  /* 0x000001d604c47947 */ /* 0x000fec000b800000 */
[----:B------:R-:W0:Y:S04]  /*c940*/  SHFL.IDX PT, R0, R13, RZ, 0x1f ;  /* 0x00001fff0d007589 */ /* 0x000e2800000e0000 */
[----:B0-----:R1:W-:Y:S02]  /*c950*/  STL [R1], R0 ;  /* 0x0000000001007387 */ /* 0x0013e40000100800 */
.L_x_2690:
[----:B------:R-:W1:Y:S02]  /*c960*/  LDL R3, [R1] ;  /* 0x0000000001037983 */ /* 0x000e640000100800 */
[----:B-1----:R-:W-:-:S04]  /*c970*/  LEA.HI R0, R3, R3, RZ, 0x1 ;  /* 0x0000000303007211 */ /* 0x002fc800078f08ff */
[----:B------:R-:W-:-:S05]  /*c980*/  LOP3.LUT R0, R0, 0x1e, RZ, 0xc0, !PT ;  /* 0x0000001e00007812 */ /* 0x000fca00078ec0ff */
[----:B------:R-:W-:Y:S02]  /*c990*/  IMAD.IADD R0, R3, 0x1, -R0 ;  /* 0x0000000103007824 */ /* 0x000fe400078e0a00 */
[----:B------:R-:W-:-:S03]  /*c9a0*/  IMAD.U32 R3, RZ, RZ, UR44 ;  /* 0x0000002cff037e24 */ /* 0x000fc6000f8e00ff */
[----:B------:R-:W-:Y:S02]  /*c9b0*/  LEA R0, R0, UR44, 0xd ;  /* 0x0000002c00007c11 */ /* 0x000fe4000f8e68ff */
[----:B------:R-:W-:Y:S02]  /*c9c0*/  LOP3.LUT P0, RZ, R3, 0x3ff, RZ, 0xc0, !PT ;  /* 0x000003ff03ff7812 */ /* 0x000fe4000780c0ff */
[----:B------:R-:W-:Y:S02]  /*c9d0*/  SHF.R.U32.HI R0, RZ, 0x4, R0 ;  /* 0x00000004ff007819 */ /* 0x000fe40000011600 */
[----:B------:R-:W-:Y:S02]  /*c9e0*/  P2R R24, PR, RZ, 0x1 ;  /* 0x00000001ff187803 */ /* 0x000fe40000000000 */
[----:B------:R-:W-:-:S07]  /*c9f0*/  LOP3.LUT R48, R0, 0x3fff, RZ, 0xc0, !PT ;  /* 0x00003fff00307812 */ /* 0x000fce00078ec0ff */
[----:B------:R-:W-:Y:S05]  /*ca00*/  @!P0 BRA `(.L_x_2440) ;  /* 0x0000000000408947 */ /* 0x000fea0003800000 */
[----:B------:R-:W-:Y:S01]  /*ca10*/  MOV R0, 0x0 ;  /* 0x0000000000007802 */ /* 0x000fe20000000f00 */
[----:B------:R-:W-:Y:S01]  /*ca20*/  ULDC.64 UR4, c[0x4][0xc0] ;  /* 0x0100300000047ab9 */ /* 0x000fe20000000a00 */
[----:B------:R-:W-:Y:S01]  /*ca30*/  ULDC.64 UR6, c[0x4][0xc8] ;  /* 0x0100320000067ab9 */ /* 0x000fe20000000a00 */
[----:B------:R-:W-:Y:S01]  /*ca40*/  IMAD.U32 R4, RZ, RZ, UR4 ;  /* 0x00000004ff047e24 */ /* 0x000fe2000f8e00ff */
[----:B0-----:R0:W1:Y:S01]  /*ca50*/  LDC.64 R14, c[0x4][R0] ;  /* 0x01000000000e7b82 */ /* 0x0010620000000a00 */
[----:B------:R-:W-:Y:S01]  /*ca60*/  IMAD.U32 R5, RZ, RZ, UR5 ;  /* 0x00000005ff057e24 */ /* 0x000fe2000f8e00ff */
[----:B------:R-:W-:Y:S01]  /*ca70*/  ULDC.64 UR4, c[0x4][0x30] ;  /* 0x01000c0000047ab9 */ /* 0x000fe20000000a00 */
[----:B------:R-:W-:Y:S01]  /*ca80*/  IMAD.U32 R6, RZ, RZ, UR6 ;  /* 0x00000006ff067e24 */ /* 0x000fe2000f8e00ff */
[----:B------:R-:W-:Y:S01]  /*ca90*/  MOV R12, 0x1 ;  /* 0x00000001000c7802 */ /* 0x000fe20000000f00 */
[----:B------:R-:W-:Y:S02]  /*caa0*/  IMAD.U32 R7, RZ, RZ, UR7 ;  /* 0x00000007ff077e24 */ /* 0x000fe4000f8e00ff */
[----:B------:R-:W-:-:S02]  /*cab0*/  IMAD.U32 R10, RZ, RZ, UR4 ;  /* 0x00000004ff0a7e24 */ /* 0x000fc4000f8e00ff */
[----:B------:R-:W-:Y:S02]  /*cac0*/  IMAD.U32 R11, RZ, RZ, UR5 ;  /* 0x00000005ff0b7e24 */ /* 0x000fe4000f8e00ff */
[----:B------:R-:W-:Y:S02]  /*cad0*/  IMAD.MOV.U32 R8, RZ, RZ, 0x70 ;  /* 0x00000070ff087424 */ /* 0x000fe400078e00ff */
[----:B0-----:R-:W-:-:S07]  /*cae0*/  IMAD.MOV.U32 R13, RZ, RZ, RZ ;  /* 0x000000ffff0d7224 */ /* 0x001fce00078e00ff */
[----:B------:R-:W-:-:S07]  /*caf0*/  LEPC R20, `(.L_x_2440) ;  /* 0x000000001014794e */ /* 0x000fce0000000000 */
[----:B-1---5:R-:W-:Y:S05]  /*cb00*/  CALL.ABS.NOINC R14 ;  /* 0x000000000e007343 */ /* 0x022fea0003c00000 */
.L_x_2440:
        /* <DEDUP_REMOVED lines=13> */
.L_x_2444:
[----:B--2---:R2:W3:Y:S02]  /*cbe0*/  SYNCS.PHASECHK.TRANS64.TRYWAIT P0, [R18+URZ+0x38800], R3 ;  /* 0x03880003120075a7 */ /* 0x0044e4000800017f */
[----:B---3--:R-:W-:Y:S05]  /*cbf0*/  @!P0 NANOSLEEP.SYNCS 0x989680 ;  /* 0x009896800000895d */ /* 0x008fea0003900000 */
[----:B------:R-:W3:Y:S02]  /*cc00*/  @!P0 SYNCS.PHASECHK.TRANS64 P0, [R18+URZ+0x38800], R3 ;  /* 0x03880003120085a7 */ /* 0x000ee4000800007f */
[----:B---3--:R-:W-:Y:S05]  /*cc10*/  @!P0 BRA `(.L_x_2444) ;  /* 0xfffffffc00f08947 */ /* 0x008fea000383ffff */
.L_x_2443:
[----:B------:R-:W-:Y:S05]  /*cc20*/  BSYNC B0 ;  /* 0x0000000000007941 */ /* 0x000fea0003800000 */
.L_x_2442:
[----:B------:R-:W-:Y:S05]  /*cc30*/  BRA `(.L_x_2445) ;  /* 0x0000009400bc7947 */ /* 0x000fea0003800000 */
.L_x_2441:
[----:B------:R-:W-:Y:S01]  /*cc40*/  ISETP.NE.AND P0, PT, R24, RZ, PT ;  /* 0x000000ff1800720c */ /* 0x000fe20003f05270 */
[----:B------:R-:W-:Y:S01]  /*cc50*/  ULDC.64 UR4, c[0x0][0x3f8] ;  /* 0x0000fe0000047ab9 */ /* 0x000fe20000000a00 */
[----:B-----5:R-:W-:Y:S01]  /*cc60*/  SHF.R.S32.HI R0, RZ, 0x1f, R116 ;  /* 0x0000001fff007819 */ /* 0x020fe20000011474 */
[----:B------:R-:W-:Y:S01]  /*cc70*/  ULDC.64 UR6, c[0x0][0x408] ;  /* 0x0001020000067ab9 */ /* 0x000fe20000000a00 */
[----:B------:R-:W-:-:S04]  /*cc80*/  IMAD.WIDE.U32 R24, R116, UR4, RZ ;  /* 0x0000000474187c25 */ /* 0x000fc8000f8e00ff */
[C---:B------:R-:W-:Y:S02]  /*cc90*/  IMAD R3, R0.reuse, UR4, RZ ;  /* 0x0000000400037c24 */ /* 0x040fe4000f8e02ff */
[----:B------:R-:W-:Y:S02]  /*cca0*/  IMAD R5, R0, UR6, RZ ;  /* 0x0000000600057c24 */ /* 0x000fe4000f8e02ff */
        /* <DEDUP_REMOVED lines=21> */
[----:B-1----:R-:W-:Y:S05]  /*ce00*/  CALL.ABS.NOINC R14 ;  /* 0x000000000e007343 */ /* 0x002fea0003c00000 */
.L_x_2446:
[----:B------:R-:W2:Y:S01]  /*ce10*/  LDL R55, [R1+0x8] ;  /* 0x0000080001377983 */ /* 0x000ea20000100800 */
[----:B------:R-:W-:Y:S01]  /*ce20*/  ULDC.U8 UR4, c[0x0][0x410] ;  /* 0x0001040000047ab9 */ /* 0x000fe20000000000 */
[----:B------:R-:W-:Y:S01]  /*ce30*/  LEA.HI R31, R31, R50, RZ, 0x3 ;  /* 0x000000321f1f7211 */ /* 0x000fe200078f18ff */
[----:B------:R-:W-:Y:S01]  /*ce40*/  BSSY B0, `(.L_x_2447) ;  /* 0x0000946000007945 */ /* 0x000fe20003800000 */
[----:B------:R-:W-:Y:S02]  /*ce50*/  ISETP.NE.AND P0, PT, RZ, UR4, PT ;  /* 0x00000004ff007c0c */ /* 0x000fe4000bf05270 */
[----:B------:R-:W-:-:S05]  /*ce60*/  LOP3.LUT R31, R31, 0xfffffff8, RZ, 0xc0, !PT ;  /* 0xfffffff81f1f7812 */ /* 0x000fca00078ec0ff */
[----:B------:R-:W-:Y:S02]  /*ce70*/  IMAD.IADD R50, R50, 0x1, -R31 ;  /* 0x0000000132327824 */ /* 0x000fe400078e0a1f */
[----:B--2---:R-:W-:-:S04]  /*ce80*/  IMAD.IADD R57, R19, 0x1, R55 ;  /* 0x0000000113397824 */ /* 0x004fc800078e0237 */
[----:B------:R-:W-:Y:S01]  /*ce90*/  IMAD R3, R50, 0x20, R57 ;  /* 0x0000002032037824 */ /* 0x000fe200078e0239 */
[----:B------:R-:W-:Y:S06]  /*cea0*/  @!P0 BRA `(.L_x_2448) ;  /* 0x0000004800808947 */ /* 0x000fec0003800000 */
[----:B------:R-:W1:Y:S01]  /*ceb0*/  LDC R54, c[0x0][0x448] ;  /* 0x00011200ff367b82 */ /* 0x000e620000000800 */
[----:B------:R-:W-:Y:S01]  /*cec0*/  MOV R11, R29 ;  /* 0x0000001d000b7202 */ /* 0x000fe20000000f00 */
[----:B------:R-:W-:Y:S01]  /*ced0*/  IMAD.MOV.U32 R8, RZ, RZ, R24 ;  /* 0x000000ffff087224 */ /* 0x000fe200078e0018 */
[----:B------:R-:W-:Y:S01]  /*cee0*/  ULDC.64 UR4, c[0x0][0x3f8] ;  /* 0x0000fe0000047ab9 */ /* 0x000fe20000000a00 */
[----:B------:R-:W-:Y:S01]  /*cef0*/  IMAD.MOV.U32 R9, RZ, RZ, R27 ;  /* 0x000000ffff097224 */ /* 0x000fe200078e001b */
[----:B------:R-:W-:Y:S01]  /*cf00*/  ULDC.64 UR6, c[0x0][0x408] ;  /* 0x0001020000067ab9 */ /* 0x000fe20000000a00 */
[----:B------:R-:W-:Y:S01]  /*cf10*/  IMAD.MOV.U32 R10, RZ, RZ, R116 ;  /* 0x000000ffff0a7224 */ /* 0x000fe200078e0074 */
[----:B------:R-:W-:Y:S01]  /*cf20*/  ULDC.64 UR8, c[0x0][0x400] ;  /* 0x0001000000087ab9 */ /* 0x000fe20000000a00 */
[----:B------:R-:W-:Y:S02]  /*cf30*/  SHF.R.S32.HI R49, RZ, 0x1f, R233 ;  /* 0x0000001fff317819 */ /* 0x000fe400000114e9 */
[----:B------:R-:W-:-:S02]  /*cf40*/  SHF.R.S32.HI R51, RZ, 0x1f, R22 ;  /* 0x0000001fff337819 */ /* 0x000fc40000011416 */
        /* <DEDUP_REMOVED lines=19> */
[----:B------:R1:W2:Y:S04]  /*d080*/  SHFL.IDX PT, R0, R6, RZ, 0x181f ;  /* 0x00181fff06007589 */ /* 0x0002a800000e0000 */
[----:B------:R1:W3:Y:S04]  /*d090*/  SHFL.IDX PT, R3, R5, RZ, 0x181f ;  /* 0x00181fff05037589 */ /* 0x0002e800000e0000 */
[----:B------:R1:W4:Y:S04]  /*d0a0*/  SHFL.IDX PT, R4, R8, RZ, 0x181f ;  /* 0x00181fff08047589 */ /* 0x00032800000e0000 */
[----:B0-----:R1:W0:Y:S02]  /*d0b0*/  SHFL.IDX PT, R14, R7, RZ, 0x181f ;  /* 0x00181fff070e7589 */ /* 0x00122400000e0000 */
.L_x_2696:
[----:B------:R-:W5:Y:S01]  /*d0c0*/  LDL R9, [R1+0xc] ;  /* 0x00000c0001097983 */ /* 0x000f620000100800 */
[----:B------:R-:W-:Y:S01]  /*d0d0*/  BSSY B1, `(.L_x_2450) ;  /* 0x000001b000017945 */ /* 0x000fe20003800000 */
[----:B------:R-:W-:Y:S02]  /*d0e0*/  CS2R R20, SRZ ;  /* 0x0000000000147805 */ /* 0x000fe4000001ff00 */
[----:B------:R-:W-:Y:S02]  /*d0f0*/  CS2R R44, SRZ ;  /* 0x00000000002c7805 */ /* 0x000fe4000001ff00 */
[----:B------:R-:W-:Y:S02]  /*d100*/  CS2R R26, SRZ ;  /* 0x00000000001a7805 */ /* 0x000fe4000001ff00 */
[----:B------:R-:W-:Y:S01]  /*d110*/  CS2R R46, SRZ ;  /* 0x00000000002e7805 */ /* 0x000fe2000001ff00 */
[----:B-----5:R-:W-:-:S05]  /*d120*/  IMAD R54, R9, R54, RZ ;  /* 0x0000003609367224 */ /* 0x020fca00078e02ff */
        /* <DEDUP_REMOVED lines=11> */
[----:B--2---:R-:W-:Y:S01]  /*d1e0*/  @!P4 IMAD.X R25, R0, 0x1, R49, P0 ;  /* 0x000000010019c824 */ /* 0x004fe200000e0631 */
[----:B------:R-:W-:Y:S02]  /*d1f0*/  @!P3 IADD3 R10, P0, R22, R3, RZ ;  /* 0x00000003160ab210 */ /* 0x000fe40007f1e0ff */
[----:B------:R-:W-:Y:S01]  /*d200*/  CS2R R26, SRZ ;  /* 0x00000000001a7805 */ /* 0x000fe2000001ff00 */
[C---:B----4-:R-:W-:Y:S02]  /*d210*/  @!P3 IMAD.X R13, R4.reuse, 0x1, R51, P1 ;  /* 0x00000001040db824 */ /* 0x050fe400008e0633 */
[----:B------:R-:W-:Y:S01]  /*d220*/  @!P4 IMAD.X R15, R4, 0x1, R49, P2 ;  /* 0x00000001040fc824 */ /* 0x000fe200010e0631 */
[----:B------:R0:W5:Y:S01]  /*d230*/  @!P4 LD.E.64 R20, desc[UR46][R24.64] ;  /* 0x0000002e1814c980 */ /* 0x000162000c101b00 */
[----:B------:R-:W-:-:S03]  /*d240*/  @!P3 IMAD.X R11, R0, 0x1, R51, P0 ;  /* 0x00000001000bb824 */ /* 0x000fc600000e0633 */
[----:B------:R0:W5:Y:S04]  /*d250*/  @!P3 LD.E.64 R46, desc[UR46][R12.64] ;  /* 0x0000002e0c2eb980 */ /* 0x000168000c101b00 */
[----:B------:R0:W5:Y:S04]  /*d260*/  @!P3 LD.E.64 R44, desc[UR46][R10.64] ;  /* 0x0000002e0a2cb980 */ /* 0x000168000c101b00 */
[----:B------:R0:W5:Y:S02]  /*d270*/  @!P4 LD.E.64 R26, desc[UR46][R14.64] ;  /* 0x0000002e0e1ac980 */ /* 0x000164000c101b00 */
.L_x_2451:
[----:B------:R-:W-:Y:S05]  /*d280*/  BSYNC B1 ;  /* 0x0000000000017941 */ /* 0x000fea0003800000 */
.L_x_2450:
[----:B------:R-:W-:Y:S01]  /*d290*/  UMOV UR4, 0xffffffff ;  /* 0xffffffff00047882 */ /* 0x000fe20000000000 */
[----:B0-----:R-:W-:Y:S02]  /*d2a0*/  CS2R R24, SRZ ;  /* 0x0000000000187805 */ /* 0x001fe4000001ff00 */
[----:B------:R-:W-:Y:S05]  /*d2b0*/  BRA.DIV UR4, `(.L_x_2452) ;  /* 0x000001ce04fc7947 */ /* 0x000fea000b800000 */
[----:B--2---:R0:W2:Y:S04]  /*d2c0*/  SHFL.IDX PT, R0, R6, 0x1, 0x181f ;  /* 0x00381f0006007f89 */ /* 0x0040a800000e0000 */
[----:B---3--:R0:W3:Y:S04]  /*d2d0*/  SHFL.IDX PT, R3, R5, 0x1, 0x181f ;  /* 0x00381f0005037f89 */ /* 0x0080e800000e0000 */
[----:B----4-:R0:W4:Y:S04]  /*d2e0*/  SHFL.IDX PT, R4, R8, 0x1, 0x181f ;  /* 0x00381f0008047f89 */ /* 0x01012800000e0000 */
[----:B------:R0:W0:Y:S02]  /*d2f0*/  SHFL.IDX PT, R14, R7, 0x1, 0x181f ;  /* 0x00381f00070e7f89 */ /* 0x00002400000e0000 */
.L_x_2702:
        /* <DEDUP_REMOVED lines=26> */
.L_x_2454:
[----:B------:R-:W-:Y:S05]  /*d4a0*/  BSYNC B1 ;  /* 0x0000000000017941 */ /* 0x000fea0003800000 */
.L_x_2453:
[----:B------:R-:W-:-:S03]  /*d4b0*/  UMOV UR4, 0xffffffff ;  /* 0xffffffff00047882 */ /* 0x000fc60000000000 */
[----:B------:R-:W-:Y:S05]  /*d4c0*/  BRA.DIV UR4, `(.L_x_2455) ;  /* 0x000001ce04e87947 */ /* 0x000fea000b800000 */
[----:B--2---:R2:W1:Y:S04]  /*d4d0*/  SHFL.IDX PT, R0, R6, 0x2, 0x181f ;  /* 0x00581f0006007f89 */ /* 0x00446800000e0000 */
[----:B---3--:R2:W3:Y:S04]  /*d4e0*/  SHFL.IDX PT, R3, R5, 0x2, 0x181f ;  /* 0x00581f0005037f89 */ /* 0x0084e800000e0000 */
[----:B----4-:R2:W4:Y:S04]  /*d4f0*/  SHFL.IDX PT, R4, R8, 0x2, 0x181f ;  /* 0x00581f0008047f89 */ /* 0x01052800000e0000 */
[----:B0-----:R2:W0:Y:S02]  /*d500*/  SHFL.IDX PT, R14, R7, 0x2, 0x181f ;  /* 0x00581f00070e7f89 */ /* 0x00142400000e0000 */
.L_x_2708:
        /* <DEDUP_REMOVED lines=17> */
[----:B-1----:R-:W-:Y:S01]  /*d620*/  @!P4 IMAD.X R41, R0, 0x1, R49, P0 ;  /* 0x000000010029c824 */ /* 0x002fe200000e0631 */
        /* <DEDUP_REMOVED lines=9> */
.L_x_2457:
[----:B------:R-:W-:Y:S05]  /*d6c0*/  BSYNC B1 ;  /* 0x0000000000017941 */ /* 0x000fea0003800000 */
.L_x_2456:
[----:B------:R-:W-:Y:S01]  /*d6d0*/  UMOV UR4, 0xffffffff ;  /* 0xffffffff00047882 */ /* 0x000fe20000000000 */
[----:B0-----:R-:W-:Y:S02]  /*d6e0*/  CS2R R40, SRZ ;  /* 0x0000000000287805 */ /* 0x001fe4000001ff00 */
[----:B------:R-:W-:Y:S05]  /*d6f0*/  BRA.DIV UR4, `(.L_x_2458) ;  /* 0x000001ce04cc7947 */ /* 0x000fea000b800000 */
[----:B-1----:R0:W1:Y:S04]  /*d700*/  SHFL.IDX PT, R0, R6, 0x3, 0x181f ;  /* 0x00781f0006007f89 */ /* 0x00206800000e0000 */
[----:B---3--:R0:W3:Y:S04]  /*d710*/  SHFL.IDX PT, R3, R5, 0x3, 0x181f ;  /* 0x00781f0005037f89 */ /* 0x0080e800000e0000 */
[----:B----4-:R0:W4:Y:S04]  /*d720*/  SHFL.IDX PT, R4, R8, 0x3, 0x181f ;  /* 0x00781f0008047f89 */ /* 0x01012800000e0000 */
[----:B------:R0:W0:Y:S02]  /*d730*/  SHFL.IDX PT, R14, R7, 0x3, 0x181f ;  /* 0x00781f00070e7f89 */ /* 0x00002400000e0000 */
.L_x_2714:
[----:B------:R-:W-:Y:S01]  /*d740*/  VIADD R57, R57, 0x60 ;  /* 0x0000006039397836 */ /* 0x000fe20000000000 */
[----:B------:R-:W-:Y:S01]  /*d750*/  BSSY B1, `(.L_x_2459) ;  /* 0x0000019000017945 */ /* 0x000fe20003800000 */
[----:B------:R-:W-:Y:S02]  /*d760*/  CS2R R10, SRZ ;  /* 0x00000000000a7805 */ /* 0x000fe4000001ff00 */
[----:B0-2---:R-:W-:Y:S02]  /*d770*/  CS2R R8, SRZ ;  /* 0x0000000000087805 */ /* 0x005fe4000001ff00 */
        /* <DEDUP_REMOVED lines=8> */
[----:B------:R-:W-:Y:S02]  /*d800*/  CS2R R12, SRZ ;  /* 0x00000000000c7805 */ /* 0x000fe4000001ff00 */
[----:B------:R-:W-:-:S05]  /*d810*/  CS2R R8, SRZ ;  /* 0x0000000000087805 */ /* 0x000fca000001ff00 */
[CC--:B---3--:R-:W-:Y:S02]  /*d820*/  @!P4 IADD3 R6, P0, R22.reuse, R3.reuse, RZ ;  /* 0x000000031606c210 */ /* 0x0c8fe40007f1e0ff */
[-C--:B------:R-:W-:Y:S02]  /*d830*/  @!P4 IADD3 R50, P1, R22, R14.reuse, RZ ;  /* 0x0000000e1632c210 */ /* 0x080fe40007f3e0ff */
[C---:B------:R-:W-:Y:S01]  /*d840*/  @!P5 IADD3 R52, P2, R233.reuse, R3, RZ ;  /* 0x00000003e934d210 */ /* 0x040fe20007f5e0ff */
[--C-:B-1----:R-:W-:Y:S01]  /*d850*/  @!P4 IMAD.X R7, R0, 0x1, R51.reuse, P0 ;  /* 0x000000010007c824 */ /* 0x102fe200000e0633 */
[----:B------:R-:W-:Y:S01]  /*d860*/  @!P5 IADD3 R14, P3, R233, R14, RZ ;  /* 0x0000000ee90ed210 */ /* 0x000fe20007f7e0ff */
[----:B----4-:R-:W-:Y:S02]  /*d870*/  @!P4 IMAD.X R51, R4, 0x1, R51, P1 ;  /* 0x000000010433c824 */ /* 0x010fe400008e0633 */
[--C-:B------:R-:W-:Y:S01]  /*d880*/  @!P5 IMAD.X R53, R0, 0x1, R49.reuse, P2 ;  /* 0x000000010035d824 */ /* 0x100fe200010e0631 */
[----:B------:R0:W5:Y:S01]  /*d890*/  @!P4 LD.E.64 R10, desc[UR46][R6.64] ;  /* 0x0000002e060ac980 */ /* 0x000162000c101b00 */
[----:B------:R-:W-:-:S03]  /*d8a0*/  @!P5 IMAD.X R15, R4, 0x1, R49, P3 ;  /* 0x00000001040fd824 */ /* 0x000fc600018e0631 */
[----:B------:R0:W5:Y:S04]  /*d8b0*/  @!P5 LD.E.64 R40, desc[UR46][R52.64] ;  /* 0x0000002e3428d980 */ /* 0x000168000c101b00 */
[----:B------:R0:W5:Y:S04]  /*d8c0*/  @!P4 LD.E.64 R12, desc[UR46][R50.64] ;  /* 0x0000002e320cc980 */ /* 0x000168000c101b00 */
[----:B------:R0:W5:Y:S02]  /*d8d0*/  @!P5 LD.E.64 R8, desc[UR46][R14.64] ;  /* 0x0000002e0e08d980 */ /* 0x000164000c101b00 */
.L_x_2460:
[----:B------:R-:W-:Y:S05]  /*d8e0*/  BSYNC B1 ;  /* 0x0000000000017941 */ /* 0x000fea0003800000 */
.L_x_2459:
[----:B------:R-:W-:Y:S01]  /*d8f0*/  ULEA.HI UR4, UR43, UR43, URZ, 0x1 ;  /* 0x0000002b2b047291 */ /* 0x000fe2000f8f083f */
[----:B-1----:R-:W-:Y:S01]  /*d900*/  VIADDMNMX R0, R54, -R55, 0x80, PT ;  /* 0x0000008036007446 */ /* 0x002fe20003800937 */
[----:B------:R-:W-:Y:S02]  /*d910*/  BSSY B1, `(.L_x_2461) ;  /* 0x0000008000017945 */ /* 0x000fe40003800000 */
[----:B------:R-:W-:Y:S01]  /*d920*/  ULOP3.LUT UR4, UR4, 0xfffffffe, URZ, 0xc0, !UPT ;  /* 0xfffffffe04047892 */ /* 0x000fe2000f8ec03f */
[----:B------:R-:W-:-:S03]  /*d930*/  ISETP.GE.AND P1, PT, R19, R0, PT ;  /* 0x000000001300720c */ /* 0x000fc60003f26270 */
[----:B------:R-:W-:-:S06]  /*d940*/  UIADD3 UR4, UR43, -UR4, URZ ;  /* 0x800000042b047290 */ /* 0x000fcc000fffe03f */
[----:B---3--:R-:W-:-:S04]  /*d950*/  MOV R3, UR4 ;  /* 0x0000000400037c02 */ /* 0x008fc80008000f00 */
[----:B------:R-:W-:-:S04]  /*d960*/  SHF.L.U32 R3, R3, 0x1f, RZ ;  /* 0x0000001f03037819 */ /* 0x000fc800000006ff */
[----:B------:R-:W1:Y:S02]  /*d970*/  SYNCS.PHASECHK.TRANS64.TRYWAIT P0, [R18+URZ+0x38800], R3 ;  /* 0x03880003120075a7 */ /* 0x000e64000800017f */
[----:B-1----:R-:W-:Y:S05]  /*d980*/  @!P0 BRA `(.L_x_2462) ;  /* 0x000001cc00988947 */ /* 0x002fea0003800000 */
.L_x_2715:
[----:B------:R-:W-:Y:S05]  /*d990*/  BSYNC B1 ;  /* 0x0000000000017941 */ /* 0x000fea0003800000 */
.L_x_2461:
[----:B------:R-:W-:Y:S04]  /*d9a0*/  BSSY B1, `(.L_x_2463) ;  /* 0x00000fa000017945 */ /* 0x000fe80003800000 */
[----:B------:R-:W-:Y:S05]  /*d9b0*/  @P1 BRA `(.L_x_2464) ;  /* 0x0000000c00e01947 */ /* 0x000fea0003800000 */
[----:B------:R2:W5:Y:S01]  /*d9c0*/  LDL R62, [R1+0x34] ;  /* 0x00003400013e7983 */ /* 0x0005620000100800 */
[----:B-1----:R-:W1:Y:S01]  /*d9d0*/  LDC R3, c[0x0][0x3f4] ;  /* 0x0000fd00ff037b82 */ /* 0x002e620000000800 */
[----:B------:R-:W-:Y:S01]  /*d9e0*/  BSSY B2, `(.L_x_2465) ;  /* 0x000007a000027945 */ /* 0x000fe20003800000 */
[-C--:B-1----:R-:W-:Y:S02]  /*d9f0*/  ISETP.GE.AND P0, PT, R22, R3.reuse, PT ;  /* 0x000000031600720c */ /* 0x082fe40003f06270 */
[----:B------:R-:W-:-:S11]  /*da00*/  ISETP.GE.AND P1, PT, R233, R3, PT ;  /* 0x00000003e900720c */ /* 0x000fd60003f26270 */
[----:B--2---:R-:W-:Y:S05]  /*da10*/  @P0 BRA `(.L_x_2466) ;  /* 0x0000000400d80947 */ /* 0x004fea0003800000 */
[----:B0---45:R-:W0:Y:S01]  /*da20*/  LDS.128 R4, [R62+0x20400] ;  /* 0x020400003e047984 */ /* 0x031e220000000c00 */
[----:B------:R-:W-:Y:S02]  /*da30*/  SHF.R.U32.HI R14, RZ, 0x8, R44 ;  /* 0x00000008ff0e7819 */ /* 0x000fe4000001162c */
        /* <DEDUP_REMOVED lines=116> */
.L_x_2466:
[----:B------:R-:W-:Y:S05]  /*e180*/  BSYNC B2 ;  /* 0x0000000000027941 */ /* 0x000fea0003800000 */
.L_x_2465:
[----:B------:R-:W-:Y:S05]  /*e190*/  @P1 BRA `(.L_x_2464) ;  /* 0x0000000400e81947 */ /* 0x000fea0003800000 */
[----:B01--45:R-:W0:Y:S01]  /*e1a0*/  LDS.128 R4, [R62+0x24400] ;  /* 0x024400003e047984 */ /* 0x033e220000000c00 */
[----:B------:R-:W-:Y:S02]  /*e1b0*/  SHF.R.U32.HI R15, RZ, 0x8, R21 ;  /* 0x00000008ff0f7819 */ /* 0x000fe40000011615 */
        /* <DEDUP_REMOVED lines=8> */
[----:B------:R-:W-:Y:S02]  /*e240*/  PRMT R45, R15, 0x7604, R44 ;  /* 0x000076040f2d7816 */ /* 0x000fe4000000002c */
[----:B------:R-:W-:Y:S02]  /*e250*/  PRMT R50, R49, 0x7604, R50 ;  /* 0x0000760431327816 */ /* 0x000fe40000000032 */
[----:B------:R-:W-:-:S02]  /*e260*/  SHF.R.U32.HI R44, RZ, 0x10, R21 ;  /* 0x00000010ff2c7819 */ /* 0x000fc40000011615 */
[----:B------:R-:W-:Y:S02]  /*e270*/  SHF.R.U32.HI R49, RZ, 0x10, R27 ;  /* 0x00000010ff317819 */ /* 0x000fe4000001161b */
[----:B------:R-:W-:Y:S02]  /*e280*/  LOP3.LUT R14, R20, 0xff, RZ, 0xc0, !PT ;  /* 0x000000ff140e7812 */ /* 0x000fe400078ec0ff */
[----:B------:R-:W-:Y:S02]  /*e290*/  LOP3.LUT R47, R26, 0xff, RZ, 0xc0, !PT ;  /* 0x000000ff1a2f7812 */ /* 0x000fe400078ec0ff */
[----:B------:R-:W-:Y:S02]  /*e2a0*/  LOP3.LUT R3, R3, 0xff, RZ, 0xc0, !PT ;  /* 0x000000ff03037812 */ /* 0x000fe400078ec0ff */
[----:B------:R-:W-:Y:S02]  /*e2b0*/  SHF.R.U32.HI R15, RZ, 0x10, R26 ;  /* 0x00000010ff0f7819 */ /* 0x000fe4000001161a */
[----:B------:R-:W-:-:S02]  /*e2c0*/  LOP3.LUT R44, R44, 0xff, RZ, 0xc0, !PT ;  /* 0x000000ff2c2c7812 */ /* 0x000fc400078ec0ff */
[----:B------:R-:W-:Y:S02]  /*e2d0*/  LOP3.LUT R49, R49, 0xff, RZ, 0xc0, !PT ;  /* 0x000000ff31317812 */ /* 0x000fe400078ec0ff */
[----:B------:R-:W-:Y:S02]  /*e2e0*/  PRMT R14, R3, 0x7604, R14 ;  /* 0x00007604030e7816 */ /* 0x000fe4000000000e */
        /* <DEDUP_REMOVED lines=80> */
[--C-:B------:R-:W-:Y:S02]  /*e7f0*/  HADD2.F32 R3, -RZ, R7.reuse.H1_H1 ;  /* 0x30000007ff037230 */ /* 0x100fe40000004100 */
[C---:B------:R-:W-:Y:S01]  /*e800*/  FMUL.FTZ R45, R4.reuse, R15 ;  /* 0x0000000f042d7220 */ /* 0x040fe20000410000 */
        /* <DEDUP_REMOVED lines=19> */
.L_x_2464:
[----:B------:R-:W-:Y:S05]  /*e940*/  BSYNC B1 ;  /* 0x0000000000017941 */ /* 0x000fea0003800000 */
.L_x_2463:
[----:B-1----:R-:W-:Y:S01]  /*e950*/  VIADD R3, R19, 0x20 ;  /* 0x0000002013037836 */ /* 0x002fe20000000000 */
[----:B------:R-:W-:Y:S04]  /*e960*/  BSSY B1, `(.L_x_2467) ;  /* 0x00000fb000017945 */ /* 0x000fe80003800000 */
[----:B------:R-:W-:-:S13]  /*e970*/  ISETP.GE.AND P0, PT, R3, R0, PT ;  /* 0x000000000300720c */ /* 0x000fda0003f06270 */
[----:B------:R-:W-:Y:S05]  /*e980*/  @P0 BRA `(.L_x_2468) ;  /* 0x0000000c00e00947 */ /* 0x000fea0003800000 */
[----:B0-----:R0:W5:Y:S01]  /*e990*/  LDL R53, [R1+0x34] ;  /* 0x0000340001357983 */ /* 0x0011620000100800 */
[----:B------:R-:W1:Y:S01]  /*e9a0*/  LDC R3, c[0x0][0x3f4] ;  /* 0x0000fd00ff037b82 */ /* 0x000e620000000800 */
[----:B------:R-:W-:Y:S01]  /*e9b0*/  BSSY B2, `(.L_x_2469) ;  /* 0x000007e000027945 */ /* 0x000fe20003800000 */
[-C--:B-1----:R-:W-:Y:S02]  /*e9c0*/  ISETP.GE.AND P0, PT, R22, R3.reuse, PT ;  /* 0x000000031600720c */ /* 0x082fe40003f06270 */
[----:B------:R-:W-:-:S11]  /*e9d0*/  ISETP.GE.AND P1, PT, R233, R3, PT ;  /* 0x00000003e900720c */ /* 0x000fd60003f26270 */
[----:B0-----:R-:W-:Y:S05]  /*e9e0*/  @P0 BRA `(.L_x_2470) ;  /* 0x0000000400e80947 */ /* 0x001fea0003800000 */
[----:B--2-45:R-:W0:Y:S01]  /*e9f0*/  LDS.128 R4, [R53+0x21400] ;  /* 0x0214000035047984 */ /* 0x034e220000000c00 */
[----:B------:R-:W-:Y:S02]  /*ea00*/  SHF.R.U32.HI R3, RZ, 0x8, R34 ;  /* 0x00000008ff037819 */ /* 0x000fe40000011622 */
        /* <DEDUP_REMOVED lines=120> */
.L_x_2470:
[----:B------:R-:W-:Y:S05]  /*f190*/  BSYNC B2 ;  /* 0x0000000000027941 */ /* 0x000fea0003800000 */
.L_x_2469:
[----:B------:R-:W-:Y:S05]  /*f1a0*/  @P1 BRA `(.L_x_2468) ;  /* 0x0000000400d81947 */ /* 0x000fea0003800000 */
[----:B0-2-45:R-:W0:Y:S01]  /*f1b0*/  LDS.128 R4, [R53+0x25400] ;  /* 0x0254000035047984 */ /* 0x035e220000000c00 */
[----:B------:R-:W-:Y:S02]  /*f1c0*/  SHF.R.U32.HI R14, RZ, 0x8, R24 ;  /* 0x00000008ff0e7819 */ /* 0x000fe40000011618 */
        /* <DEDUP_REMOVED lines=24> */
[----:B0-----:R-:W-:-:S02]  /*f350*/  F2FP.F16.E4M3.UNPACK_B R3, R6.H1 ;  /* 0x00000006ff03723e */ /* 0x001fc400030006ff */
        /* <DEDUP_REMOVED lines=91> */
.L_x_2468:
[----:B------:R-:W-:Y:S05]  /*f910*/  BSYNC B1 ;  /* 0x0000000000017941 */ /* 0x000fea0003800000 */
.L_x_2467:
[----:B------:R-:W-:Y:S01]  /*f920*/  VIADD R3, R19, 0x40 ;  /* 0x0000004013037836 */ /* 0x000fe20000000000 */
[----:B------:R-:W-:Y:S04]  /*f930*/  BSSY B1, `(.L_x_2471) ;  /* 0x00000fb000017945 */ /* 0x000fe80003800000 */
[----:B------:R-:W-:-:S13]  /*f940*/  ISETP.GE.AND P0, PT, R3, R0, PT ;  /* 0x000000000300720c */ /* 0x000fda0003f06270 */
[----:B------:R-:W-:Y:S05]  /*f950*/  @P0 BRA `(.L_x_2472) ;  /* 0x0000000c00e00947 */ /* 0x000fea0003800000 */
[----:B-----5:R3:W5:Y:S01]  /*f960*/  LDL R45, [R1+0x34] ;  /* 0x00003400012d7983 */ /* 0x0207620000100800 */
[----:B------:R-:W0:Y:S01]  /*f970*/  LDC R3, c[0x0][0x3f4] ;  /* 0x0000fd00ff037b82 */ /* 0x000e220000000800 */
[----:B------:R-:W-:Y:S01]  /*f980*/  BSSY B2, `(.L_x_2473) ;  /* 0x000007a000027945 */ /* 0x000fe20003800000 */
[-C--:B0-----:R-:W-:Y:S02]  /*f990*/  ISETP.GE.AND P0, PT, R22, R3.reuse, PT ;  /* 0x000000031600720c */ /* 0x081fe40003f06270 */
[----:B------:R-:W-:-:S11]  /*f9a0*/  ISETP.GE.AND P1, PT, R233, R3, PT ;  /* 0x00000003e900720c */ /* 0x000fd60003f26270 */
[----:B---3--:R-:W-:Y:S05]  /*f9b0*/  @P0 BRA `(.L_x_2474) ;  /* 0x0000000400d80947 */ /* 0x008fea0003800000 */
[----:B-12-45:R-:W0:Y:S01]  /*f9c0*/  LDS.128 R4, [R45+0x22400] ;  /* 0x022400002d047984 */ /* 0x036e220000000c00 */
[----:B------:R-:W-:Y:S02]  /*f9d0*/  SHF.R.U32.HI R14, RZ, 0x8, R38 ;  /* 0x00000008ff0e7819 */ /* 0x000fe40000011626 */
        /* <DEDUP_REMOVED lines=116> */
.L_x_2474:
[----:B------:R-:W-:Y:S05]  /*10120*/  BSYNC B2 ;  /* 0x0000000000027941 */ /* 0x000fea0003800000 */
.L_x_2473:
[----:B------:R-:W-:Y:S05]  /*10130*/  @P1 BRA `(.L_x_2472) ;  /* 0x0000000400e81947 */ /* 0x000fea0003800000 */
[----:B012-45:R-:W0:Y:S01]  /*10140*/  LDS.128 R4, [R45+0x26400] ;  /* 0x026400002d047984 */ /* 0x037e220000000c00 */
        /* <DEDUP_REMOVED lines=82> */
[--C-:B------:R-:W-:Y:S01]  /*10670*/  HADD2.F32 R6, -RZ, R4.reuse.H1_H1 ;  /* 0x30000004ff067230 */ /* 0x100fe20000004100 */
[----:B------:R-:W-:Y:S01]  /*10680*/  F2FP.SATFINITE.E4M3.F32.PACK_AB_MERGE_C R33, R36, R33, RZ ;  /* 0x000000212421723e */ /* 0x000fe200048070ff */
[----:B------:R-:W-:Y:S01]  /*10690*/  HADD2.F32 R20, -RZ, R15.H1_H1 ;  /* 0x3000000fff147230 */ /* 0x000fe20000004100 */
[----:B------:R-:W-:Y:S01]  /*106a0*/  F2FP.SATFINITE.E4M3.F32.PACK_AB_MERGE_C R35, R35, R30, RZ ;  /* 0x0000001e2323723e */ /* 0x000fe200048070ff */
[----:B------:R-:W-:-:S02]  /*106b0*/  HADD2.F32 R5, -RZ, R4.H0_H0 ;  /* 0x20000004ff057230 */ /* 0x000fc40000004100 */
        /* <DEDUP_REMOVED lines=13> */
[----:B------:R-:W-:Y:S01]  /*10790*/  HADD2.F32 R4, -RZ, R14.H1_H1 ;  /* 0x3000000eff047230 */ /* 0x000fe20000004100 */
[----:B------:R-:W-:Y:S01]  /*107a0*/  F2FP.SATFINITE.E4M3.F32.PACK_AB_MERGE_C R25, R25, R26, RZ ;  /* 0x0000001a1919723e */ /* 0x000fe200048070ff */
[----:B------:R-:W-:Y:S01]  /*107b0*/  HADD2.F32 R32, -RZ, R32.H0_H0 ;  /* 0x20000020ff207230 */ /* 0x000fe20000004100 */
[----:B------:R-:W-:Y:S01]  /*107c0*/  F2FP.SATFINITE.E4M3.F32.PACK_AB_MERGE_C R30, R34, R29, R33 ;  /* 0x0000001d221e723e */ /* 0x000fe20004807021 */
[----:B------:R-:W-:Y:S02]  /*107d0*/  HADD2.F32 R3, -RZ, R7.H1_H1 ;  /* 0x30000007ff037230 */ /* 0x000fe40000004100 */
[----:B------:R-:W-:Y:S01]  /*107e0*/  FMUL.FTZ R27, R4, R15 ;  /* 0x0000000f041b7220 */ /* 0x000fe20000410000 */
[----:B------:R-:W-:-:S02]  /*107f0*/  HADD2.F32 R24, -RZ, R24.H0_H0 ;  /* 0x20000018ff187230 */ /* 0x000fc40000004100 */
[----:B------:R-:W-:Y:S01]  /*10800*/  FMUL.FTZ R20, R4, R5 ;  /* 0x0000000504147220 */ /* 0x000fe20000410000 */
[----:B------:R-:W-:Y:S02]  /*10810*/  HADD2.F32 R14, -RZ, R14.H0_H0 ;  /* 0x2000000eff0e7230 */ /* 0x000fe40000004100 */
[C---:B------:R-:W-:Y:S01]  /*10820*/  FMUL.FTZ R4, R3.reuse, R32 ;  /* 0x0000002003047220 */ /* 0x040fe20000410000 */
[----:B------:R-:W-:Y:S02]  /*10830*/  HADD2.F32 R7, -RZ, R7.H0_H0 ;  /* 0x20000007ff077230 */ /* 0x000fe40000004100 */
[-C--:B------:R-:W-:Y:S01]  /*10840*/  FMUL.FTZ R3, R3, R24.reuse ;  /* 0x0000001803037220 */ /* 0x080fe20000410000 */
[----:B------:R-:W-:Y:S01]  /*10850*/  F2FP.SATFINITE.E4M3.F32.PACK_AB_MERGE_C R31, R38, R31, R35 ;  /* 0x0000001f261f723e */ /* 0x000fe20004807023 */
[C---:B------:R-:W-:Y:S01]  /*10860*/  FFMA.FTZ R27, R14.reuse, R5, -R27 ;  /* 0x000000050e1b7223 */ /* 0x040fe2000001081b */
[----:B------:R-:W-:Y:S01]  /*10870*/  FFMA.FTZ R20, R14, R15, R20 ;  /* 0x0000000f0e147223 */ /* 0x000fe20000010014 */
[C---:B------:R-:W-:Y:S01]  /*10880*/  FFMA.FTZ R4, R7.reuse, R24, -R4 ;  /* 0x0000001807047223 */ /* 0x040fe20000010804 */
[----:B------:R-:W-:Y:S01]  /*10890*/  FFMA.FTZ R3, R7, R32, R3 ;  /* 0x0000002007037223 */ /* 0x000fe20000010003 */
[----:B------:R-:W-:-:S02]  /*108a0*/  F2FP.SATFINITE.E4M3.F32.PACK_AB_MERGE_C R28, R21, R6, R25 ;  /* 0x00000006151c723e */ /* 0x000fc40004807019 */
[----:B------:R-:W-:-:S04]  /*108b0*/  F2FP.SATFINITE.E4M3.F32.PACK_AB_MERGE_C R20, R20, R27, RZ ;  /* 0x0000001b1414723e */ /* 0x000fc800048070ff */
[----:B------:R-:W-:-:S05]  /*108c0*/  F2FP.SATFINITE.E4M3.F32.PACK_AB_MERGE_C R29, R3, R4, R20 ;  /* 0x00000004031d723e */ /* 0x000fca0004807014 */
[----:B------:R3:W-:Y:S02]  /*108d0*/  STS.128 [R45+0x26400], R28 ;  /* 0x0264001c2d007388 */ /* 0x0007e40000000c00 */
.L_x_2472:
[----:B------:R-:W-:Y:S05]  /*108e0*/  BSYNC B1 ;  /* 0x0000000000017941 */ /* 0x000fea0003800000 */
.L_x_2471:
[----:B------:R-:W-:-:S05]  /*108f0*/  VIADD R3, R19, 0x60 ;  /* 0x0000006013037836 */ /* 0x000fca0000000000 */
[----:B------:R-:W-:-:S13]  /*10900*/  ISETP.GE.AND P0, PT, R3, R0, PT ;  /* 0x000000000300720c */ /* 0x000fda0003f06270 */
[----:B------:R-:W-:Y:S05]  /*10910*/  @P0 BRA `(.L_x_2475) ;  /* 0x0000005800600947 */ /* 0x000fea0003800000 */
[----:B-----5:R0:W5:Y:S01]  /*10920*/  LDL R33, [R1+0x34] ;  /* 0x0000340001217983 */ /* 0x0201620000100800 */
        /* <DEDUP_REMOVED lines=47> */
[C---:B---3--:R-:W-:Y:S01]  /*10c20*/  FMUL.FTZ R29, R11.reuse, R27 ;  /* 0x0000001b0b1d7220 */ /* 0x048fe20000410000 */
        /* <DEDUP_REMOVED lines=43> */
[----:B------:R-:W-:Y:S01]  /*10ee0*/  HADD2.F32 R3, -RZ, R0.H1_H1 ;  /* 0x30000000ff037230 */ /* 0x000fe20000004100 */
[----:B------:R-:W-:Y:S01]  /*10ef0*/  F2FP.SATFINITE.E4M3.F32.PACK_AB_MERGE_C R28, R28, R29, RZ ;  /* 0x0000001d1c1c723e */ /* 0x000fe200048070ff */
[----:B------:R-:W-:Y:S02]  /*10f00*/  HADD2.F32 R10, -RZ, R10.H0_H0 ;  /* 0x2000000aff0a7230 */ /* 0x000fe40000004100 */
[-C--:B------:R-:W-:Y:S01]  /*10f10*/  FMUL.FTZ R21, R5, R11.reuse ;  /* 0x0000000b05157220 */ /* 0x080fe20000410000 */
[----:B------:R-:W-:Y:S02]  /*10f20*/  HADD2.F32 R4, -RZ, R4.H0_H0 ;  /* 0x20000004ff047230 */ /* 0x000fe40000004100 */
[C---:B------:R-:W-:Y:S01]  /*10f30*/  FMUL.FTZ R5, R3.reuse, R12 ;  /* 0x0000000c03057220 */ /* 0x040fe20000410000 */
[----:B------:R-:W-:Y:S02]  /*10f40*/  HADD2.F32 R0, -RZ, R0.H0_H0 ;  /* 0x20000000ff007230 */ /* 0x000fe40000004100 */
[----:B------:R-:W-:Y:S01]  /*10f50*/  FMUL.FTZ R3, R3, R10 ;  /* 0x0000000a03037220 */ /* 0x000fe20000410000 */
[----:B------:R-:W-:Y:S01]  /*10f60*/  F2FP.SATFINITE.E4M3.F32.PACK_AB_MERGE_C R31, R31, R32, RZ ;  /* 0x000000201f1f723e */ /* 0x000fe200048070ff */
[C---:B------:R-:W-:Y:S01]  /*10f70*/  FFMA.FTZ R20, R4.reuse, R11, -R13 ;  /* 0x0000000b04147223 */ /* 0x040fe2000001080d */
[----:B------:R-:W-:Y:S01]  /*10f80*/  FFMA.FTZ R21, R4, R15, R21 ;  /* 0x0000000f04157223 */ /* 0x000fe20000010015 */
[C---:B------:R-:W-:Y:S01]  /*10f90*/  FFMA.FTZ R13, R0.reuse, R10, -R5 ;  /* 0x0000000a000d7223 */ /* 0x040fe20000010805 */
[----:B------:R-:W-:Y:S01]  /*10fa0*/  FFMA.FTZ R12, R0, R12, R3 ;  /* 0x0000000c000c7223 */ /* 0x000fe20000010003 */
[----:B------:R-:W-:-:S02]  /*10fb0*/  HADD2.F32 R4, -RZ, R14.H1_H1 ;  /* 0x3000000eff047230 */ /* 0x000fc40000004100 */
[--C-:B------:R-:W-:Y:S01]  /*10fc0*/  HADD2.F32 R3, -RZ, R7.reuse.H1_H1 ;  /* 0x30000007ff037230 */ /* 0x100fe20000004100 */
[----:B------:R-:W-:Y:S01]  /*10fd0*/  F2FP.SATFINITE.E4M3.F32.PACK_AB_MERGE_C R20, R21, R20, RZ ;  /* 0x000000141514723e */ /* 0x000fe200048070ff */
[--C-:B------:R-:W-:Y:S02]  /*10fe0*/  HADD2.F32 R10, -RZ, R24.reuse.H1_H1 ;  /* 0x30000018ff0a7230 */ /* 0x100fe40000004100 */
[----:B------:R-:W-:Y:S02]  /*10ff0*/  HADD2.F32 R11, -RZ, R24.H0_H0 ;  /* 0x20000018ff0b7230 */ /* 0x000fe40000004100 */
[C---:B------:R-:W-:Y:S01]  /*11000*/  FMUL.FTZ R15, R3.reuse, R4 ;  /* 0x00000004030f7220 */ /* 0x040fe20000410000 */
[----:B------:R-:W-:Y:S01]  /*11010*/  HADD2.F32 R0, -RZ, R6.H1_H1 ;  /* 0x30000006ff007230 */ /* 0x000fe20000004100 */
[----:B------:R-:W-:Y:S01]  /*11020*/  F2FP.SATFINITE.E4M3.F32.PACK_AB_MERGE_C R12, R12, R13, R20 ;  /* 0x0000000d0c0c723e */ /* 0x000fe20004807014 */
        /* <DEDUP_REMOVED lines=9> */
[----:B------:R-:W-:-:S03]  /*110c0*/  FFMA.FTZ R0, R6, R11, R0 ;  /* 0x0000000b06007223 */ /* 0x000fc60000010000 */
[----:B------:R-:W-:Y:S02]  /*110d0*/  F2FP.SATFINITE.E4M3.F32.PACK_AB_MERGE_C R4, R15, R14, RZ ;  /* 0x0000000e0f04723e */ /* 0x000fe400048070ff */
[----:B------:R-:W-:Y:S02]  /*110e0*/  F2FP.SATFINITE.E4M3.F32.PACK_AB_MERGE_C R14, R26, R27, R28 ;  /* 0x0000001b1a0e723e */ /* 0x000fe4000480701c */
[----:B------:R-:W-:Y:S02]  /*110f0*/  F2FP.SATFINITE.E4M3.F32.PACK_AB_MERGE_C R15, R30, R25, R31 ;  /* 0x000000191e0f723e */ /* 0x000fe4000480701f */
[----:B------:R-:W-:-:S05]  /*11100*/  F2FP.SATFINITE.E4M3.F32.PACK_AB_MERGE_C R13, R0, R3, R4 ;  /* 0x00000003000d723e */ /* 0x000fca0004807004 */
[----:B------:R0:W-:Y:S02]  /*11110*/  STS.128 [R33+0x23400], R12 ;  /* 0x0234000c21007388 */ /* 0x0001e40000000c00 */
.L_x_2477:
[----:B------:R-:W-:Y:S05]  /*11120*/  BSYNC B1 ;  /* 0x0000000000017941 */ /* 0x000fea0003800000 */
.L_x_2476:
[----:B------:R-:W-:Y:S05]  /*11130*/  @P1 BRA `(.L_x_2475) ;  /* 0x0000005000581947 */ /* 0x000fea0003800000 */
[----:B--2-45:R-:W1:Y:S01]  /*11140*/  LDS.128 R4, [R33+0x27400] ;  /* 0x0274000021047984 */ /* 0x034e620000000c00 */
[----:B------:R-:W-:Y:S02]  /*11150*/  SHF.R.U32.HI R11, RZ, 0x8, R41 ;  /* 0x00000008ff0b7819 */ /* 0x000fe40000011629 */
[----:B0-----:R-:W-:Y:S02]  /*11160*/  SHF.R.U32.HI R15, RZ, 0x8, R9 ;  /* 0x00000008ff0f7819 */ /* 0x001fe40000011609 */
        /* <DEDUP_REMOVED lines=9> */
[----:B------:R-:W-:-:S02]  /*11200*/  SHF.R.U32.HI R11, RZ, 0x8, R8 ;  /* 0x00000008ff0b7819 */ /* 0x000fc40000011608 */
[----:B------:R-:W-:Y:S02]  /*11210*/  SHF.R.U32.HI R20, RZ, 0x10, R41 ;  /* 0x00000010ff147819 */ /* 0x000fe40000011629 */
[----:B------:R-:W-:Y:S01]  /*11220*/  PRMT R12, R15, 0x7604, R12 ;  /* 0x000076040f0c7816 */ /* 0x000fe2000000000c */
[----:B------:R-:W-:Y:S01]  /*11230*/  IMAD.U32 R15, R14, 0x10000, RZ ;  /* 0x000100000e0f7824 */ /* 0x000fe200078e00ff */
[----:B------:R-:W-:Y:S02]  /*11240*/  PRMT R3, R3, 0x7604, R0 ;  /* 0x0000760403037816 */ /* 0x000fe40000000000 */
[----:B------:R-:W-:Y:S02]  /*11250*/  LOP3.LUT R0, R8, 0xff, RZ, 0xc0, !PT ;  /* 0x000000ff08007812 */ /* 0x000fe400078ec0ff */
[----:B------:R-:W-:Y:S02]  /*11260*/  LOP3.LUT R13, R11, 0xff, RZ, 0xc0, !PT ;  /* 0x000000ff0b0d7812 */ /* 0x000fe400078ec0ff */
[----:B------:R-:W-:-:S02]  /*11270*/  SHF.L.U32 R11, R20, 0x10, RZ ;  /* 0x00000010140b7819 */ /* 0x000fc400000006ff */
[----:B------:R-:W-:Y:S02]  /*11280*/  PRMT R13, R13, 0x7604, R0 ;  /* 0x000076040d0d7816 */ /* 0x000fe40000000000 */
[----:B------:R-:W-:Y:S02]  /*11290*/  LOP3.LUT R3, R3, 0xff0000, R40, 0xf8, !PT ;  /* 0x00ff000003037812 */ /* 0x000fe400078ef828 */
[----:B------:R-:W-:Y:S02]  /*112a0*/  LOP3.LUT R15, R12, 0xff0000, R15, 0xf8, !PT ;  /* 0x00ff00000c0f7812 */ /* 0x000fe400078ef80f */
[----:B------:R-:W-:Y:S02]  /*112b0*/  LOP3.LUT R11, R10, 0xff0000, R11, 0xf8, !PT ;  /* 0x00ff00000a0b7812 */ /* 0x000fe400078ef80b */
[----:B------:R-:W-:Y:S02]  /*112c0*/  LOP3.LUT R13, R13, 0xff0000, R8, 0xf8, !PT ;  /* 0x00ff00000d0d7812 */ /* 0x000fe400078ef808 */
[----:B------:R-:W-:-:S02]  /*112d0*/  LOP3.LUT R12, R3, 0xff000000, R40, 0xf8, !PT ;  /* 0xff000000030c7812 */ /* 0x000fc400078ef828 */
[----:B------:R-:W-:Y:S02]  /*112e0*/  LOP3.LUT R20, R15, 0xff000000, R9, 0xf8, !PT ;  /* 0xff0000000f147812 */ /* 0x000fe400078ef809 */
[----:B------:R-:W-:Y:S02]  /*112f0*/  LOP3.LUT R40, R11, 0xff000000, R41, 0xf8, !PT ;  /* 0xff0000000b287812 */ /* 0x000fe400078ef829 */
[----:B-1----:R-:W-:Y:S02]  /*11300*/  F2FP.F16.E4M3.UNPACK_B R0, R6.H1 ;  /* 0x00000006ff00723e */ /* 0x002fe400030006ff */
        /* <DEDUP_REMOVED lines=34> */
[C---:B---3--:R-:W-:Y:S01]  /*11530*/  FFMA.FTZ R28, R10.reuse, R8, -R13 ;  /* 0x000000080a1c7223 */ /* 0x048fe2000001080d */
        /* <DEDUP_REMOVED lines=30> */
[----:B------:R-:W-:Y:S01]  /*11720*/  HADD2.F32 R3, -RZ, R7.H1_H1 ;  /* 0x30000007ff037230 */ /* 0x000fe20000004100 */
[----:B------:R-:W-:Y:S01]  /*11730*/  F2FP.SATFINITE.E4M3.F32.PACK_AB_MERGE_C R11, R14, R11, RZ ;  /* 0x0000000b0e0b723e */ /* 0x000fe200048070ff */
        /* <DEDUP_REMOVED lines=21> */
[----:B------:R0:W-:Y:S01]  /*11890*/  STS.128 [R33+0x27400], R4 ;  /* 0x0274000421007388 */ /* 0x0001e20000000c00 */
[----:B------:R-:W-:Y:S05]  /*118a0*/  BRA `(.L_x_2475) ;  /* 0x00000048007c7947 */ /* 0x000fea0003800000 */
.L_x_2448:
        /* <DEDUP_REMOVED lines=25> */
[----:B------:R-:W2:Y:S01]  /*11a40*/  LDL R0, [R1+0xc] ;  /* 0x00000c0001007983 */ /* 0x000ea20000100800 */
[----:B------:R-:W1:Y:S03]  /*11a50*/  LDC R51, c[0x0][0x3f4] ;  /* 0x0000fd00ff337b82 */ /* 0x000e660000000800 */
[----:B------:R-:W3:Y:S04]  /*11a60*/  SHFL.IDX PT, R5, R43, RZ, 0x181f ;  /* 0x00181fff2b057589 */ /* 0x000ee800000e0000 */
[----:B0-----:R-:W0:Y:S04]  /*11a70*/  SHFL.IDX PT, R14, R10, RZ, 0x181f ;  /* 0x00181fff0a0e7589 */ /* 0x001e2800000e0000 */
[----:B------:R-:W4:Y:S04]  /*11a80*/  SHFL.IDX PT, R3, R8, RZ, 0x181f ;  /* 0x00181fff08037589 */ /* 0x000f2800000e0000 */
[----:B------:R-:W5:Y:S01]  /*11a90*/  SHFL.IDX PT, R7, R49, RZ, 0x181f ;  /* 0x00181fff31077589 */ /* 0x000f6200000e0000 */
[----:B-1----:R-:W-:Y:S01]  /*11aa0*/  ISETP.GE.AND P0, PT, R16, R51, PT ;  /* 0x000000331000720c */ /* 0x002fe20003f06270 */
[----:B--2---:R-:W-:-:S05]  /*11ab0*/  IMAD R42, R0, R42, RZ ;  /* 0x0000002a002a7224 */ /* 0x004fca00078e02ff */
[----:B------:R-:W-:-:S13]  /*11ac0*/  ISETP.GE.OR P1, PT, R57, R42, P0 ;  /* 0x0000002a3900720c */ /* 0x000fda0000726670 */
[C---:B---3--:R-:W-:Y:S02]  /*11ad0*/  @!P1 IADD3 R0, P2, R16.reuse, R5, RZ ;  /* 0x0000000510009210 */ /* 0x048fe40007f5e0ff */
[----:B0-----:R-:W-:-:S03]  /*11ae0*/  @!P1 IADD3 R14, P3, R16, R14, RZ ;  /* 0x0000000e100e9210 */ /* 0x001fc60007f7e0ff */
        /* <DEDUP_REMOVED lines=10> */
[----:B------:R0:W1:Y:S01]  /*11b90*/  SHFL.IDX PT, R3, R8, 0x1, 0x181f ;  /* 0x00381f0008037f89 */ /* 0x00006200000e0000 */
[----:B------:R-:W-:-:S03]  /*11ba0*/  CS2R R34, SRZ ;  /* 0x0000000000227805 */ /* 0x000fc6000001ff00 */
[----:B------:R0:W4:Y:S04]  /*11bb0*/  SHFL.IDX PT, R9, R43, 0x1, 0x181f ;  /* 0x00381f002b097f89 */ /* 0x00012800000e0000 */
        /* <DEDUP_REMOVED lines=11> */
.L_x_2725:
[----:B------:R-:W-:Y:S01]  /*11c70*/  VIADD R7, R57, 0x20 ;  /* 0x0000002039077836 */ /* 0x000fe20000000000 */
[----:B------:R-:W-:Y:S01]  /*11c80*/  BSSY B1, `(.L_x_2479) ;  /* 0x0000010000017945 */ /* 0x000fe20003800000 */
[----:B------:R-:W-:Y:S02]  /*11c90*/  CS2R R44, SRZ ;  /* 0x00000000002c7805 */ /* 0x000fe4000001ff00 */
[----:B------:R-:W-:Y:S02]  /*11ca0*/  CS2R R46, SRZ ;  /* 0x00000000002e7805 */ /* 0x000fe4000001ff00 */
[----:B------:R-:W-:Y:S02]  /*11cb0*/  ISETP.GE.AND P1, PT, R7, R42, PT ;  /* 0x0000002a0700720c */ /* 0x000fe40003f26270 */
[----:B------:R-:W-:-:S11]  /*11cc0*/  CS2R R6, SRZ ;  /* 0x0000000000067805 */ /* 0x000fd6000001ff00 */
        /* <DEDUP_REMOVED lines=11> */
.L_x_2480:
[----:B------:R-:W-:Y:S05]  /*11d80*/  BSYNC B1 ;  /* 0x0000000000017941 */ /* 0x000fea0003800000 */
.L_x_2479:
[----:B------:R-:W-:-:S03]  /*11d90*/  UMOV UR4, 0xffffffff ;  /* 0xffffffff00047882 */ /* 0x000fc60000000000 */
[----:B------:R-:W-:Y:S05]  /*11da0*/  BRA.DIV UR4, `(.L_x_2481) ;  /* 0x0000018e04d07947 */ /* 0x000fea000b800000 */
[----:B------:R-:W0:Y:S01]  /*11db0*/  SHFL.IDX PT, R9, R43, 0x2, 0x181f ;  /* 0x00581f002b097f89 */ /* 0x000e2200000e0000 */
[----:B------:R-:W-:-:S03]  /*11dc0*/  IADD3 R11, R57, 0x40, RZ ;  /* 0x00000040390b7810 */ /* 0x000fc60007ffe0ff */
[----:B------:R-:W1:Y:S01]  /*11dd0*/  SHFL.IDX PT, R14, R10, 0x2, 0x181f ;  /* 0x00581f000a0e7f89 */ /* 0x000e6200000e0000 */
[----:B------:R-:W-:-:S03]  /*11de0*/  ISETP.GE.OR P1, PT, R11, R42, P0 ;  /* 0x0000002a0b00720c */ /* 0x000fc60000726670 */
[----:B------:R-:W2:Y:S04]  /*11df0*/  SHFL.IDX PT, R3, R8, 0x2, 0x181f ;  /* 0x00581f0008037f89 */ /* 0x000ea800000e0000 */
[----:B------:R-:W3:Y:S06]  /*11e00*/  SHFL.IDX PT, R21, R49, 0x2, 0x181f ;  /* 0x00581f0031157f89 */ /* 0x000eec00000e0000 */
[----:B0-----:R-:W-:-:S02]  /*11e10*/  @!P1 IADD3 R0, P2, R16, R9, RZ ;  /* 0x0000000910009210 */ /* 0x001fc40007f5e0ff */
[----:B-1----:R-:W-:-:S03]  /*11e20*/  @!P1 IADD3 R14, P3, R16, R14, RZ ;  /* 0x0000000e100e9210 */ /* 0x002fc60007f7e0ff */
[----:B------:R-:W-:Y:S02]  /*11e30*/  @!P1 IMAD.MOV.U32 R24, RZ, RZ, R0 ;  /* 0x000000ffff189224 */ /* 0x000fe400078e0000 */
[--C-:B--2---:R-:W-:Y:S02]  /*11e40*/  @!P1 IMAD.X R3, R3, 0x1, R17.reuse, P2 ;  /* 0x0000000103039824 */ /* 0x104fe400010e0611 */
[----:B---3--:R-:W-:Y:S02]  /*11e50*/  @!P1 IMAD.X R21, R21, 0x1, R17, P3 ;  /* 0x0000000115159824 */ /* 0x008fe400018e0611 */
[----:B------:R-:W-:Y:S02]  /*11e60*/  @!P1 IMAD.MOV.U32 R25, RZ, RZ, R3 ;  /* 0x000000ffff199224 */ /* 0x000fe400078e0003 */
[----:B------:R-:W-:Y:S02]  /*11e70*/  @!P1 IMAD.MOV.U32 R52, RZ, RZ, R14 ;  /* 0x000000ffff349224 */ /* 0x000fe400078e000e */
[----:B------:R-:W-:-:S02]  /*11e80*/  @!P1 IMAD.MOV.U32 R53, RZ, RZ, R21 ;  /* 0x000000ffff359224 */ /* 0x000fc400078e0015 */
[----:B------:R-:W2:Y:S04]  /*11e90*/  @!P1 LD.E.128 R24, desc[UR46][R24.64] ;  /* 0x0000002e18189980 */ /* 0x000ea8000c101d00 */
[----:B------:R-:W3:Y:S01]  /*11ea0*/  @!P1 LD.E.128 R52, desc[UR46][R52.64] ;  /* 0x0000002e34349980 */ /* 0x000ee2000c101d00 */
[----:B------:R-:W-:Y:S02]  /*11eb0*/  CS2R R20, SRZ ;  /* 0x0000000000147805 */ /* 0x000fe4000001ff00 */
[----:B------:R-:W-:Y:S02]  /*11ec0*/  CS2R R28, SRZ ;  /* 0x00000000001c7805 */ /* 0x000fe4000001ff00 */
[----:B------:R-:W-:Y:S01]  /*11ed0*/  CS2R R30, SRZ ;  /* 0x00000000001e7805 */ /* 0x000fe2000001ff00 */
[----:B------:R-:W0:Y:S01]  /*11ee0*/  SHFL.IDX PT, R43, R43, 0x3, 0x181f ;  /* 0x00781f002b2b7f89 */ /* 0x000e2200000e0000 */
[----:B------:R-:W-:-:S03]  /*11ef0*/  CS2R R32, SRZ ;  /* 0x0000000000207805 */ /* 0x000fc6000001ff00 */
[----:B------:R-:W1:Y:S04]  /*11f00*/  SHFL.IDX PT, R14, R10, 0x3, 0x181f ;  /* 0x00781f000a0e7f89 */ /* 0x000e6800000e0000 */
[----:B------:R-:W4:Y:S04]  /*11f10*/  SHFL.IDX PT, R49, R49, 0x3, 0x181f ;  /* 0x00781f0031317f89 */ /* 0x000f2800000e0000 */
[----:B------:R0:W1:Y:S02]  /*11f20*/  SHFL.IDX PT, R3, R8, 0x3, 0x181f ;  /* 0x00781f0008037f89 */ /* 0x00006400000e0000 */
[----:B0-----:R-:W-:Y:S01]  /*11f30*/  CS2R R8, SRZ ;  /* 0x0000000000087805 */ /* 0x001fe2000001ff00 */
[----:B--2---:R-:W-:Y:S01]  /*11f40*/  @!P1 IMAD.MOV.U32 R20, RZ, RZ, R24 ;  /* 0x000000ffff149224 */ /* 0x004fe200078e0018 */
[----:B------:R-:W-:Y:S01]  /*11f50*/  @!P1 MOV R29, R27 ;  /* 0x0000001b001d9202 */ /* 0x000fe20000000f00 */
[----:B------:R-:W-:-:S02]  /*11f60*/  @!P1 IMAD.MOV.U32 R21, RZ, RZ, R25 ;  /* 0x000000ffff159224 */ /* 0x000fc400078e0019 */
[----:B------:R-:W-:Y:S02]  /*11f70*/  @!P1 IMAD.MOV.U32 R28, RZ, RZ, R26 ;  /* 0x000000ffff1c9224 */ /* 0x000fe400078e001a */
[----:B---3--:R-:W-:Y:S02]  /*11f80*/  @!P1 IMAD.MOV.U32 R30, RZ, RZ, R52 ;  /* 0x000000ffff1e9224 */ /* 0x008fe400078e0034 */
[----:B------:R-:W-:Y:S02]  /*11f90*/  @!P1 IMAD.MOV.U32 R31, RZ, RZ, R53 ;  /* 0x000000ffff1f9224 */ /* 0x000fe400078e0035 */
[----:B------:R-:W-:Y:S02]  /*11fa0*/  @!P1 IMAD.MOV.U32 R32, RZ, RZ, R54 ;  /* 0x000000ffff209224 */ /* 0x000fe400078e0036 */
[----:B-1--4-:R-:W-:-:S07]  /*11fb0*/  @!P1 IMAD.MOV.U32 R33, RZ, RZ, R55 ;  /* 0x000000ffff219224 */ /* 0x012fce00078e0037 */
.L_x_2735:
        /* <DEDUP_REMOVED lines=17> */
.L_x_2483:
[----:B------:R-:W-:Y:S05]  /*120d0*/  BSYNC B1 ;  /* 0x0000000000017941 */ /* 0x000fea0003800000 */
.L_x_2482:
[----:B------:R-:W2:Y:S01]  /*120e0*/  LDL R0, [R1+0x8] ;  /* 0x0000080001007983 */ /* 0x000ea20000100800 */
[----:B------:R-:W-:Y:S01]  /*120f0*/  ULEA.HI UR4, UR43, UR43, URZ, 0x1 ;  /* 0x0000002b2b047291 */ /* 0x000fe2000f8f083f */
[C---:B------:R-:W-:Y:S01]  /*12100*/  VIADD R13, R19.reuse, 0x20 ;  /* 0x00000020130d7836 */ /* 0x040fe20000000000 */
[----:B------:R-:W-:Y:S01]  /*12110*/  IADD3 R12, R19, 0x40, RZ ;  /* 0x00000040130c7810 */ /* 0x000fe20007ffe0ff */
[----:B------:R-:W-:Y:S01]  /*12120*/  BSSY B1, `(.L_x_2484) ;  /* 0x000000d000017945 */ /* 0x000fe20003800000 */
[----:B------:R-:W-:-:S04]  /*12130*/  ULOP3.LUT UR4, UR4, 0xfffffffe, URZ, 0xc0, !UPT ;  /* 0xfffffffe04047892 */ /* 0x000fc8000f8ec03f */
[----:B------:R-:W-:-:S06]  /*12140*/  UIADD3 UR4, UR43, -UR4, URZ ;  /* 0x800000042b047290 */ /* 0x000fcc000fffe03f */
[----:B------:R-:W-:-:S05]  /*12150*/  IMAD.U32 R3, RZ, RZ, UR4 ;  /* 0x00000004ff037e24 */ /* 0x000fca000f8e00ff */
[----:B------:R-:W-:-:S04]  /*12160*/  SHF.L.U32 R3, R3, 0x1f, RZ ;  /* 0x0000001f03037819 */ /* 0x000fc800000006ff */
[----:B------:R-:W0:Y:S01]  /*12170*/  SYNCS.PHASECHK.TRANS64.TRYWAIT P4, [R18+URZ+0x38800], R3 ;  /* 0x03880003120075a7 */ /* 0x000e22000808017f */
[----:B--2---:R-:W-:Y:S01]  /*12180*/  VIADDMNMX R42, R42, -R0, 0x80, PT ;  /* 0x000000802a2a7446 */ /* 0x004fe20003800900 */
[----:B------:R-:W-:-:S03]  /*12190*/  VIADD R0, R19, 0x60 ;  /* 0x0000006013007836 */ /* 0x000fc60000000000 */
[-C--:B------:R-:W-:Y:S02]  /*121a0*/  ISETP.GE.OR P3, PT, R19, R42.reuse, P0 ;  /* 0x0000002a1300720c */ /* 0x080fe40000766670 */
[-C--:B------:R-:W-:Y:S02]  /*121b0*/  ISETP.GE.OR P2, PT, R13, R42.reuse, P0 ;  /* 0x0000002a0d00720c */ /* 0x080fe40000746670 */
[-C--:B------:R-:W-:Y:S02]  /*121c0*/  ISETP.GE.OR P1, PT, R12, R42.reuse, P0 ;  /* 0x0000002a0c00720c */ /* 0x080fe40000726670 */
[----:B------:R-:W-:Y:S01]  /*121d0*/  ISETP.GE.OR P0, PT, R0, R42, P0 ;  /* 0x0000002a0000720c */ /* 0x000fe20000706670 */
[----:B0-----:R-:W-:-:S12]  /*121e0*/  @!P4 BRA `(.L_x_2485) ;  /* 0x0000018c00e4c947 */ /* 0x001fd80003800000 */
.L_x_2736:
[----:B------:R-:W-:Y:S05]  /*121f0*/  BSYNC B1 ;  /* 0x0000000000017941 */ /* 0x000fea0003800000 */
.L_x_2484:
[----:B------:R-:W-:Y:S04]  /*12200*/  BSSY B1, `(.L_x_2486) ;  /* 0x0000103000017945 */ /* 0x000fe80003800000 */
[----:B------:R-:W-:Y:S05]  /*12210*/  @P3 BRA `(.L_x_2487) ;  /* 0x0000001000043947 */ /* 0x000fea0003800000 */
[----:B------:R-:W2:Y:S04]  /*12220*/  LDL R49, [R1+0x4] ;  /* 0x0000040001317983 */ /* 0x000ea80000100800 */
[----:B------:R-:W3:Y:S01]  /*12230*/  LDL R77, [R1+0x34] ;  /* 0x00003400014d7983 */ /* 0x000ee20000100800 */
[----:B------:R-:W-:Y:S02]  /*12240*/  SHF.R.U32.HI R0, RZ, 0x8, R40 ;  /* 0x00000008ff007819 */ /* 0x000fe40000011628 */
[----:B------:R-:W-:Y:S02]  /*12250*/  LOP3.LUT R12, R40, 0xff, RZ, 0xc0, !PT ;  /* 0x000000ff280c7812 */ /* 0x000fe400078ec0ff */
[----:B0-----:R-:W-:Y:S02]  /*12260*/  LOP3.LUT R3, R0, 0xff, RZ, 0xc0, !PT ;  /* 0x000000ff00037812 */ /* 0x001fe400078ec0ff */
[----:B------:R-:W-:-:S02]  /*12270*/  LEA.HI R0, R51, R50, RZ, 0x1c ;  /* 0x0000003233007211 */ /* 0x000fc400078fe0ff */
[----:B------:R-:W-:Y:S02]  /*12280*/  PRMT R42, R3, 0x7604, R12 ;  /* 0x00007604032a7816 */ /* 0x000fe4000000000c */
[----:B------:R-:W-:Y:S02]  /*12290*/  SHF.R.S32.HI R3, RZ, 0x1f, R0 ;  /* 0x0000001fff037819 */ /* 0x000fe40000011400 */
[----:B------:R-:W-:Y:S02]  /*122a0*/  SHF.R.U32.HI R53, RZ, 0x3, R237 ;  /* 0x00000003ff357819 */ /* 0x000fe400000116ed */
[----:B------:R-:W-:Y:S01]  /*122b0*/  LEA.HI R3, R3, R0, RZ, 0x3 ;  /* 0x0000000003037211 */ /* 0x000fe200078f18ff */
[----:B------:R-:W-:Y:S01]  /*122c0*/  IMAD.SHL.U32 R0, R0, 0x10, RZ ;  /* 0x0000001000007824 */ /* 0x000fe200078e00ff */
[----:B------:R-:W-:Y:S02]  /*122d0*/  SHF.R.U32.HI R13, RZ, 0x8, R41 ;  /* 0x00000008ff0d7819 */ /* 0x000fe40000011629 */
[----:B------:R-:W-:Y:S01]  /*122e0*/  SHF.R.U32.HI R43, RZ, 0x8, R36 ;  /* 0x00000008ff2b7819 */ /* 0x000fe20000011624 */
[----:B------:R-:W-:Y:S01]  /*122f0*/  IMAD.SHL.U32 R3, R3, 0x800, RZ ;  /* 0x0000080003037824 */ /* 0x000fe200078e00ff */
[----:B------:R-:W-:-:S02]  /*12300*/  LOP3.LUT R0, R237, 0x70, R0, 0xf8, !PT ;  /* 0x00000070ed007812 */ /* 0x000fc400078ef800 */
[----:B------:R-:W-:Y:S02]  /*12310*/  LOP3.LUT R14, R41, 0xff, RZ, 0xc0, !PT ;  /* 0x000000ff290e7812 */ /* 0x000fe400078ec0ff */
[----:B------:R-:W-:Y:S02]  /*12320*/  LOP3.LUT R0, R0, R53, RZ, 0x3c, !PT ;  /* 0x0000003500007212 */ /* 0x000fe400078e3cff */
[----:B------:R-:W-:Y:S02]  /*12330*/  LOP3.LUT R3, R3, 0xffffc000, RZ, 0xc0, !PT ;  /* 0xffffc00003037812 */ /* 0x000fe400078ec0ff */
[----:B------:R-:W-:Y:S02]  /*12340*/  LOP3.LUT R13, R13, 0xff, RZ, 0xc0, !PT ;  /* 0x000000ff0d0d7812 */ /* 0x000fe400078ec0ff */
[----:B------:R-:W-:Y:S02]  /*12350*/  LOP3.LUT R52, R36, 0xff, RZ, 0xc0, !PT ;  /* 0x000000ff24347812 */ /* 0x000fe400078ec0ff */
[----:B------:R-:W-:-:S02]  /*12360*/  LOP3.LUT R43, R43, 0xff, RZ, 0xc0, !PT ;  /* 0x000000ff2b2b7812 */ /* 0x000fc400078ec0ff */
[----:B------:R-:W-:Y:S02]  /*12370*/  PRMT R56, R13, 0x7604, R14 ;  /* 0x000076040d387816 */ /* 0x000fe4000000000e */
[----:B------:R-:W-:Y:S02]  /*12380*/  SHF.R.U32.HI R12, RZ, 0x8, R38 ;  /* 0x00000008ff0c7819 */ /* 0x000fe40000011626 */
[----:B------:R-:W-:Y:S02]  /*12390*/  SHF.R.U32.HI R14, RZ, 0x8, R39 ;  /* 0x00000008ff0e7819 */ /* 0x000fe40000011627 */
[----:B------:R-:W-:Y:S02]  /*123a0*/  PRMT R59, R43, 0x7604, R52 ;  /* 0x000076042b3b7816 */ /* 0x000fe40000000034 */
[----:B------:R-:W-:Y:S02]  /*123b0*/  LOP3.LUT R43, R37, 0xff, RZ, 0xc0, !PT ;  /* 0x000000ff252b7812 */ /* 0x000fe400078ec0ff */
[----:B------:R-:W-:-:S02]  /*123c0*/  SHF.R.U32.HI R53, RZ, 0x8, R35 ;  /* 0x00000008ff357819 */ /* 0x000fc40000011623 */
[----:B------:R-:W-:Y:S02]  /*123d0*/  LOP3.LUT R13, R38, 0xff, RZ, 0xc0, !PT ;  /* 0x000000ff260d7812 */ /* 0x000fe400078ec0ff */
[----:B------:R-:W-:Y:S02]  /*123e0*/  LOP3.LUT R15, R39, 0xff, RZ, 0xc0, !PT ;  /* 0x000000ff270f7812 */ /* 0x000fe400078ec0ff */
[----:B------:R-:W-:Y:S02]  /*123f0*/  LOP3.LUT R12, R12, 0xff, RZ, 0xc0, !PT ;  /* 0x000000ff0c0c7812 */ /* 0x000fe400078ec0ff */
[----:B------:R-:W-:Y:S02]  /*12400*/  LOP3.LUT R14, R14, 0xff, RZ, 0xc0, !PT ;  /* 0x000000ff0e0e7812 */ /* 0x000fe400078ec0ff */
[----:B------:R-:W-:Y:S02]  /*12410*/  LOP3.LUT R52, R34, 0xff, RZ, 0xc0, !PT ;  /* 0x000000ff22347812 */ /* 0x000fe400078ec0ff */
[----:B------:R-:W-:-:S02]  /*12420*/  LOP3.LUT R54, R35, 0xff, RZ, 0xc0, !PT ;  /* 0x000000ff23367812 */ /* 0x000fc400078ec0ff */
[----:B------:R-:W-:Y:S02]  /*12430*/  LOP3.LUT R53, R53, 0xff, RZ, 0xc0, !PT ;  /* 0x000000ff35357812 */ /* 0x000fe400078ec0ff */
[----:B------:R-:W-:Y:S02]  /*12440*/  PRMT R58, R12, 0x7604, R13 ;  /* 0x000076040c3a7816 */ /* 0x000fe4000000000d */
[----:B------:R-:W-:Y:S02]  /*12450*/  PRMT R60, R14, 0x7604, R15 ;  /* 0x000076040e3c7816 */ /* 0x000fe4000000000f */
[----:B------:R-:W-:Y:S02]  /*12460*/  PRMT R67, R53, 0x7604, R54 ;  /* 0x0000760435437816 */ /* 0x000fe40000000036 */
[----:B------:R-:W-:-:S04]  /*12470*/  SHF.R.U32.HI R57, RZ, 0x10, R39 ;  /* 0x00000010ff397819 */ /* 0x000fc80000011627 */
[----:B------:R-:W-:-:S04]  /*12480*/  LOP3.LUT R57, R57, 0xff, RZ, 0xc0, !PT ;  /* 0x000000ff39397812 */ /* 0x000fc800078ec0ff */
[----:B------:R-:W-:Y:S02]  /*12490*/  PRMT R57, R57, 0x7054, R60 ;  /* 0x0000705439397816 */ /* 0x000fe4000000003c */
[----:B------:R-:W-:-:S04]  /*124a0*/  SHF.R.U32.HI R60, RZ, 0x10, R35 ;  /* 0x00000010ff3c7819 */ /* 0x000fc80000011623 */
[----:B------:R-:W-:-:S04]  /*124b0*/  LOP3.LUT R60, R60, 0xff, RZ, 0xc0, !PT ;  /* 0x000000ff3c3c7812 */ /* 0x000fc800078ec0ff */
[----:B------:R-:W-:-:S04]  /*124c0*/  PRMT R67, R60, 0x7054, R67 ;  /* 0x000070543c437816 */ /* 0x000fc80000000043 */
[----:B------:R-:W-:Y:S02]  /*124d0*/  LOP3.LUT R67, R67, 0xff000000, R35, 0xf8, !PT ;  /* 0xff00000043437812 */ /* 0x000fe400078ef823 */
[----:B--2---:R-:W-:Y:S02]  /*124e0*/  IADD3 R3, R0, R3, R49 ;  /* 0x0000000300037210 */ /* 0x004fe40007ffe031 */
[----:B------:R-:W-:Y:S02]  /*124f0*/  SHF.R.U32.HI R0, RZ, 0x8, R37 ;  /* 0x00000008ff007819 */ /* 0x000fe40000011625 */
[----:B------:R-:W-:Y:S01]  /*12500*/  SHF.R.U32.HI R49, RZ, 0x8, R34 ;  /* 0x00000008ff317819 */ /* 0x000fe20000011622 */
[----:B---3--:R-:W0:Y:S01]  /*12510*/  LDS.128 R12, [R77+0x20400] ;  /* 0x020400004d0c7984 */ /* 0x008e220000000c00 */
[----:B------:R-:W-:Y:S02]  /*12520*/  LOP3.LUT R0, R0, 0xff, RZ, 0xc0, !PT ;  /* 0x000000ff00007812 */ /* 0x000fe400078ec0ff */
[----:B------:R-:W-:-:S02]  /*12530*/  LOP3.LUT R49, R49, 0xff, RZ, 0xc0, !PT ;  /* 0x000000ff31317812 */ /* 0x000fc400078ec0ff */
[----:B------:R-:W-:Y:S01]  /*12540*/  PRMT R61, R0, 0x7604, R43 ;  /* 0x00007604003d7816 */ /* 0x000fe2000000002b */
[----:B------:R-:W-:Y:S01]  /*12550*/  IMAD.IADD R0, R18, 0x1, R3 ;  /* 0x0000000112007824 */ /* 0x000fe200078e0203 */
[----:B------:R-:W-:Y:S02]  /*12560*/  PRMT R65, R49, 0x7604, R52 ;  /* 0x0000760431417816 */ /* 0x000fe40000000034 */
[----:B------:R-:W-:Y:S02]  /*12570*/  SHF.R.U32.HI R43, RZ, 0x10, R41 ;  /* 0x00000010ff2b7819 */ /* 0x000fe40000011629 */
[----:B------:R-:W1:Y:S01]  /*12580*/  LDS.128 R52, [R0+0x20400] ;  /* 0x0204000000347984 */ /* 0x000e620000000c00 */
[----:B------:R-:W-:Y:S02]  /*12590*/  SHF.R.U32.HI R3, RZ, 0x10, R40 ;  /* 0x00000010ff037819 */ /* 0x000fe40000011628 */
[----:B------:R-:W-:Y:S02]  /*125a0*/  LOP3.LUT R43, R43, 0xff, RZ, 0xc0, !PT ;  /* 0x000000ff2b2b7812 */ /* 0x000fe400078ec0ff */
[----:B------:R-:W-:-:S02]  /*125b0*/  LOP3.LUT R3, R3, 0xff, RZ, 0xc0, !PT ;  /* 0x000000ff03037812 */ /* 0x000fc400078ec0ff */
[----:B------:R-:W-:Y:S02]  /*125c0*/  SHF.R.U32.HI R49, RZ, 0x10, R38 ;  /* 0x00000010ff317819 */ /* 0x000fe40000011626 */
[----:B------:R-:W-:Y:S02]  /*125d0*/  PRMT R43, R43, 0x7054, R56 ;  /* 0x000070542b2b7816 */ /* 0x000fe40000000038 */
[----:B------:R-:W-:Y:S02]  /*125e0*/  SHF.R.U32.HI R56, RZ, 0x10, R37 ;  /* 0x00000010ff387819 */ /* 0x000fe40000011625 */
[----:B------:R-:W-:Y:S02]  /*125f0*/  PRMT R3, R3, 0x7054, R42 ;  /* 0x0000705403037816 */ /* 0x000fe4000000002a */
[----:B------:R-:W-:Y:S02]  /*12600*/  LOP3.LUT R49, R49, 0xff, RZ, 0xc0, !PT ;  /* 0x000000ff31317812 */ /* 0x000fe400078ec0ff */
[----:B------:R-:W-:-:S02]  /*12610*/  SHF.R.U32.HI R42, RZ, 0x10, R36 ;  /* 0x00000010ff2a7819 */ /* 0x000fc40000011624 */
[----:B------:R-:W-:Y:S02]  /*12620*/  LOP3.LUT R56, R56, 0xff, RZ, 0xc0, !PT ;  /* 0x000000ff38387812 */ /* 0x000fe400078ec0ff */
[----:B------:R-:W-:Y:S02]  /*12630*/  PRMT R49, R49, 0x7054, R58 ;  /* 0x0000705431317816 */ /* 0x000fe4000000003a */
[----:B------:R-:W-:Y:S02]  /*12640*/  LOP3.LUT R42, R42, 0xff, RZ, 0xc0, !PT ;  /* 0x000000ff2a2a7812 */ /* 0x000fe400078ec0ff */
[----:B------:R-:W-:Y:S02]  /*12650*/  SHF.R.U32.HI R58, RZ, 0x10, R34 ;  /* 0x00000010ff3a7819 */ /* 0x000fe40000011622 */
[----:B------:R-:W-:Y:S02]  /*12660*/  PRMT R63, R56, 0x7054, R61 ;  /* 0x00007054383f7816 */ /* 0x000fe4000000003d */
[----:B------:R-:W-:-:S02]  /*12670*/  PRMT R59, R42, 0x7054, R59 ;  /* 0x000070542a3b7816 */ /* 0x000fc4000000003b */
[----:B------:R-:W-:Y:S02]  /*12680*/  LOP3.LUT R58, R58, 0xff, RZ, 0xc0, !PT ;  /* 0x000000ff3a3a7812 */ /* 0x000fe400078ec0ff */
[----:B------:R-:W-:Y:S02]  /*12690*/  LOP3.LUT R63, R63, 0xff000000, R37, 0xf8, !PT ;  /* 0xff0000003f3f7812 */ /* 0x000fe400078ef825 */
[----:B------:R-:W-:Y:S02]  /*126a0*/  LOP3.LUT R41, R43, 0xff000000, R41, 0xf8, !PT ;  /* 0xff0000002b297812 */ /* 0x000fe400078ef829 */
[----:B------:R-:W-:Y:S02]  /*126b0*/  LOP3.LUT R60, R49, 0xff000000, R38, 0xf8, !PT ;  /* 0xff000000313c7812 */ /* 0x000fe400078ef826 */
[----:B------:R-:W-:Y:S02]  /*126c0*/  LOP3.LUT R61, R57, 0xff000000, R39, 0xf8, !PT ;  /* 0xff000000393d7812 */ /* 0x000fe400078ef827 */
[----:B------:R-:W-:-:S02]  /*126d0*/  LOP3.LUT R62, R59, 0xff000000, R36, 0xf8, !PT ;  /* 0xff0000003b3e7812 */ /* 0x000fc400078ef824 */
[-C--:B0-----:R-:W-:Y:S02]  /*126e0*/  F2FP.F16.E4M3.UNPACK_B R38, R15.reuse ;  /* 0x0000000fff26723e */ /* 0x081fe400020006ff */
[----:B------:R-:W-:Y:S02]  /*126f0*/  F2FP.F16.E4M3.UNPACK_B R39, R15.H1 ;  /* 0x0000000fff27723e */ /* 0x000fe400030006ff */
[----:B------:R-:W-:Y:S02]  /*12700*/  PRMT R65, R58, 0x7054, R65 ;  /* 0x000070543a417816 */ /* 0x000fe40000000041 */
[-C--:B------:R-:W-:Y:S02]  /*12710*/  F2FP.F16.E4M3.UNPACK_B R15, R14.reuse ;  /* 0x0000000eff0f723e */ /* 0x080fe400020006ff */
[----:B------:R-:W-:Y:S02]  /*12720*/  F2FP.F16.E4M3.UNPACK_B R36, R14.H1 ;  /* 0x0000000eff24723e */ /* 0x000fe400030006ff */
[----:B------:R-:W-:-:S02]  /*12730*/  F2FP.F16.E4M3.UNPACK_B R57, R63 ;  /* 0x0000003fff39723e */ /* 0x000fc400020006ff */
[----:B-1----:R-:W-:Y:S02]  /*12740*/  F2FP.F16.E4M3.UNPACK_B R14, R53 ;  /* 0x00000035ff0e723e */ /* 0x002fe400020006ff */
[----:B------:R-:W-:Y:S01]  /*12750*/  F2FP.F16.E4M3.UNPACK_B R42, R41 ;  /* 0x00000029ff2a723e */ /* 0x000fe200020006ff */
[----:B------:R-:W-:Y:S01]  /*12760*/  HADD2.F32 R64, -RZ, R57.H0_H0 ;  /* 0x20000039ff407230 */ /* 0x000fe20000004100 */
[----:B------:R-:W-:Y:S02]  /*12770*/  LOP3.LUT R66, R65, 0xff000000, R34, 0xf8, !PT ;  /* 0xff00000041427812 */ /* 0x000fe400078ef822 */
[-C--:B------:R-:W-:Y:S01]  /*12780*/  F2FP.F16.E4M3.UNPACK_B R34, R13.reuse ;  /* 0x0000000dff22723e */ /* 0x080fe200020006ff */
[----:B------:R-:W-:Y:S01]  /*12790*/  HADD2.F32 R58, -RZ, R42.H0_H0 ;  /* 0x2000002aff3a7230 */ /* 0x000fe20000004100 */
[----:B------:R-:W-:Y:S01]  /*127a0*/  F2FP.F16.E4M3.UNPACK_B R35, R13.H1 ;  /* 0x0000000dff23723e */ /* 0x000fe200030006ff */
[----:B------:R-:W-:Y:S01]  /*127b0*/  HADD2.F32 R13, -RZ, R14.H0_H0 ;  /* 0x2000000eff0d7230 */ /* 0x000fe20000004100 */
[----:B------:R-:W-:Y:S01]  /*127c0*/  F2FP.F16.E4M3.UNPACK_B R53, R53.H1 ;  /* 0x00000035ff35723e */ /* 0x000fe200030006ff */
[--C-:B------:R-:W-:Y:S01]  /*127d0*/  HADD2.F32 R37, -RZ, R34.reuse.H0_H0 ;  /* 0x20000022ff257230 */ /* 0x100fe20000004100 */
[----:B------:R-:W-:Y:S01]  /*127e0*/  F2FP.F16.E4M3.UNPACK_B R63, R63.H1 ;  /* 0x0000003fff3f723e */ /* 0x000fe200030006ff */
[----:B------:R-:W-:-:S02]  /*127f0*/  HADD2.F32 R34, -RZ, R34.H1_H1 ;  /* 0x30000022ff227230 */ /* 0x000fc40000004100 */
[C---:B------:R-:W-:Y:S01]  /*12800*/  FMUL.FTZ R68, R13.reuse, R64 ;  /* 0x000000400d447220 */ /* 0x040fe20000410000 */
[-C--:B------:R-:W-:Y:S01]  /*12810*/  FMUL.FTZ R59, R13, R58.reuse ;  /* 0x0000003a0d3b7220 */ /* 0x080fe20000410000 */
[----:B------:R-:W-:Y:S01]  /*12820*/  F2FP.F16.E4M3.UNPACK_B R49, R55 ;  /* 0x00000037ff31723e */ /* 0x000fe200020006ff */
[----:B------:R-:W-:Y:S02]  /*12830*/  HADD2.F32 R65, -RZ, R63.H0_H0 ;  /* 0x2000003fff417230 */ /* 0x000fe40000004100 */
[C---:B------:R-:W-:Y:S01]  /*12840*/  FFMA.FTZ R13, R37.reuse, R58, -R68 ;  /* 0x0000003a250d7223 */ /* 0x040fe20000010844 */
[----:B------:R-:W-:Y:S01]  /*12850*/  FFMA.FTZ R37, R37, R64, R59 ;  /* 0x0000004025257223 */ /* 0x000fe2000001003b */
[----:B------:R-:W-:Y:S01]  /*12860*/  HADD2.F32 R64, -RZ, R57.H1_H1 ;  /* 0x30000039ff407230 */ /* 0x000fe20000004100 */
[----:B------:R-:W-:Y:S01]  /*12870*/  F2FP.F16.E4M3.UNPACK_B R57, R41.H1 ;  /* 0x00000029ff39723e */ /* 0x000fe200030006ff */
[----:B------:R-:W-:Y:S01]  /*12880*/  HADD2.F32 R58, -RZ, R42.H1_H1 ;  /* 0x3000002aff3a7230 */ /* 0x000fe20000004100 */
[----:B------:R-:W-:Y:S01]  /*12890*/  F2FP.F16.E4M3.UNPACK_B R55, R55.H1 ;  /* 0x00000037ff37723e */ /* 0x000fe200030006ff */
[----:B------:R-:W-:Y:S01]  /*128a0*/  HADD2.F32 R41, -RZ, R14.H1_H1 ;  /* 0x3000000eff297230 */ /* 0x000fe20000004100 */
[----:B------:R-:W-:Y:S01]  /*128b0*/  LOP3.LUT R56, R3, 0xff000000, R40, 0xf8, !PT ;  /* 0xff00000003387812 */ /* 0x000fe200078ef828 */
[----:B------:R-:W-:Y:S01]  /*128c0*/  HADD2.F32 R42, -RZ, R53.H0_H0 ;  /* 0x20000035ff2a7230 */ /* 0x000fe20000004100 */
[----:B------:R-:W-:Y:S01]  /*128d0*/  F2FP.F16.E4M3.UNPACK_B R40, R52 ;  /* 0x00000034ff28723e */ /* 0x000fe200020006ff */
[----:B------:R-:W-:-:S02]  /*128e0*/  HADD2.F32 R59, -RZ, R57.H0_H0 ;  /* 0x20000039ff3b7230 */ /* 0x000fc40000004100 */
[C---:B------:R-:W-:Y:S01]  /*128f0*/  FMUL.FTZ R69, R41.reuse, R64 ;  /* 0x0000004029457220 */ /* 0x040fe20000410000 */
[----:B------:R-:W-:Y:S02]  /*12900*/  HADD2.F32 R14, -RZ, R35.H0_H0 ;  /* 0x20000023ff0e7230 */ /* 0x000fe40000004100 */
[C---:B------:R-:W-:Y:S01]  /*12910*/  FMUL.FTZ R71, R42.reuse, R65 ;  /* 0x000000412a477220 */ /* 0x040fe20000410000 */
[-C--:B------:R-:W-:Y:S01]  /*12920*/  FMUL.FTZ R41, R41, R58.reuse ;  /* 0x0000003a29297220 */ /* 0x080fe20000410000 */
[-C--:B------:R-:W-:Y:S01]  /*12930*/  FMUL.FTZ R42, R42, R59.reuse ;  /* 0x0000003b2a2a7220 */ /* 0x080fe20000410000 */
[----:B------:R-:W-:Y:S01]  /*12940*/  FFMA.FTZ R68, R34, R58, -R69 ;  /* 0x0000003a22447223 */ /* 0x000fe20000010845 */
[----:B------:R-:W-:Y:S01]  /*12950*/  FFMA.FTZ R71, R14, R59, -R71 ;  /* 0x0000003b0e477223 */ /* 0x000fe20000010847 */
[----:B------:R-:W-:Y:S01]  /*12960*/  FFMA.FTZ R64, R34, R64, R41 ;  /* 0x0000004022407223 */ /* 0x000fe20000010029 */
[----:B------:R-:W-:Y:S01]  /*12970*/  F2FP.F16.E4M3.UNPACK_B R59, R67 ;  /* 0x00000043ff3b723e */ /* 0x000fe200020006ff */
[----:B------:R-:W-:Y:S01]  /*12980*/  FFMA.FTZ R65, R14, R65, R42 ;  /* 0x000000410e417223 */ /* 0x000fe2000001002a */
[----:B------:R-:W-:Y:S01]  /*12990*/  F2FP.F16.E4M3.UNPACK_B R41, R61 ;  /* 0x0000003dff29723e */ /* 0x000fe200020006ff */
[----:B------:R-:W-:Y:S01]  /*129a0*/  HADD2.F32 R58, -RZ, R63.H1_H1 ;  /* 0x3000003fff3a7230 */ /* 0x000fe20000004100 */
[----:B------:R-:W-:Y:S01]  /*129b0*/  F2FP.F16.E4M3.UNPACK_B R67, R67.H1 ;  /* 0x00000043ff43723e */ /* 0x000fe200030006ff */
[----:B------:R-:W-:Y:S01]  /*129c0*/  HADD2.F32 R42, -RZ, R57.H1_H1 ;  /* 0x30000039ff2a7230 */ /* 0x000fe20000004100 */
[----:B------:R-:W-:Y:S01]  /*129d0*/  F2FP.F16.E4M3.UNPACK_B R61, R61.H1 ;  /* 0x0000003dff3d723e */ /* 0x000fe200030006ff */
[----:B------:R-:W-:Y:S01]  /*129e0*/  HADD2.F32 R53, -RZ, R53.H1_H1 ;  /* 0x30000035ff357230 */ /* 0x000fe20000004100 */
[----:B------:R-:W-:Y:S01]  /*129f0*/  F2FP.F16.E4M3.UNPACK_B R52, R52.H1 ;  /* 0x00000034ff34723e */ /* 0x000fe200030006ff */
[----:B------:R-:W-:Y:S01]  /*12a00*/  HADD2.F32 R63, -RZ, R59.H0_H0 ;  /* 0x2000003bff3f7230 */ /* 0x000fe20000004100 */
[----:B------:R-:W-:Y:S01]  /*12a10*/  F2FP.F16.E4M3.UNPACK_B R3, R12 ;  /* 0x0000000cff03723e */ /* 0x000fe200020006ff */
        /* <DEDUP_REMOVED lines=9> */
[C---:B------:R-:W-:Y:S01]  /*12ab0*/  FFMA.FTZ R72, R35.reuse, R58, R53 ;  /* 0x0000003a23487223 */ /* 0x040fe20000010035 */
[----:B------:R-:W-:Y:S02]  /*12ac0*/  HADD2.F32 R49, -RZ, R49.H1_H1 ;  /* 0x30000031ff317230 */ /* 0x000fe40000004100 */
[----:B------:R-:W-:Y:S01]  /*12ad0*/  FFMA.FTZ R63, R14, R63, R34 ;  /* 0x0000003f0e3f7223 */ /* 0x000fe20000010022 */
[----:B------:R-:W-:Y:S02]  /*12ae0*/  HADD2.F32 R59, -RZ, R59.H1_H1 ;  /* 0x3000003bff3b7230 */ /* 0x000fe40000004100 */
[----:B------:R-:W-:Y:S01]  /*12af0*/  FFMA.FTZ R70, R35, R42, -R70 ;  /* 0x0000002a23467223 */ /* 0x000fe20000010846 */
[----:B------:R-:W-:Y:S02]  /*12b00*/  HADD2.F32 R38, -RZ, R38.H1_H1 ;  /* 0x30000026ff267230 */ /* 0x000fe40000004100 */
[----:B------:R-:W-:Y:S01]  /*12b10*/  FMUL.FTZ R42, R49, R41 ;  /* 0x00000029312a7220 */ /* 0x000fe20000410000 */
[----:B------:R-:W-:-:S02]  /*12b20*/  HADD2.F32 R53, -RZ, R67.H0_H0 ;  /* 0x20000043ff357230 */ /* 0x000fc40000004100 */
[----:B------:R-:W-:Y:S01]  /*12b30*/  FFMA.FTZ R69, R14, R57, -R69 ;  /* 0x000000390e457223 */ /* 0x000fe20000010845 */
[----:B------:R-:W-:Y:S02]  /*12b40*/  HADD2.F32 R34, -RZ, R55.H0_H0 ;  /* 0x20000037ff227230 */ /* 0x000fe40000004100 */
[-C--:B------:R-:W-:Y:S01]  /*12b50*/  FMUL.FTZ R57, R49, R59.reuse ;  /* 0x0000003b31397220 */ /* 0x080fe20000410000 */
[----:B------:R-:W-:Y:S02]  /*12b60*/  HADD2.F32 R35, -RZ, R61.H0_H0 ;  /* 0x2000003dff237230 */ /* 0x000fe40000004100 */
[----:B------:R-:W-:Y:S01]  /*12b70*/  FFMA.FTZ R76, R38, R59, R42 ;  /* 0x0000003b264c7223 */ /* 0x000fe2000001002a */
[----:B------:R-:W-:Y:S02]  /*12b80*/  HADD2.F32 R14, -RZ, R39.H0_H0 ;  /* 0x20000027ff0e7230 */ /* 0x000fe40000004100 */
[C---:B------:R-:W-:Y:S01]  /*12b90*/  FMUL.FTZ R49, R34.reuse, R53 ;  /* 0x0000003522317220 */ /* 0x040fe20000410000 */
[----:B------:R-:W-:Y:S01]  /*12ba0*/  F2FP.F16.E4M3.UNPACK_B R42, R62.H1 ;  /* 0x0000003eff2a723e */ /* 0x000fe200030006ff */
[----:B------:R-:W-:Y:S01]  /*12bb0*/  FMUL.FTZ R34, R34, R35 ;  /* 0x0000002322227220 */ /* 0x000fe20000410000 */
[----:B------:R-:W-:Y:S01]  /*12bc0*/  FFMA.FTZ R74, R38, R41, -R57 ;  /* 0x00000029264a7223 */ /* 0x000fe20000010839 */
[----:B------:R-:W-:Y:S01]  /*12bd0*/  FFMA.FTZ R73, R14, R35, -R49 ;  /* 0x000000230e497223 */ /* 0x000fe20000010831 */
[----:B------:R-:W-:Y:S01]  /*12be0*/  HADD2.F32 R58, -RZ, R67.H1_H1 ;  /* 0x30000043ff3a7230 */ /* 0x000fe20000004100 */
[----:B------:R-:W-:Y:S01]  /*12bf0*/  F2FP.F16.E4M3.UNPACK_B R12, R12.H1 ;  /* 0x0000000cff0c723e */ /* 0x000fe200030006ff */
[----:B------:R-:W-:-:S02]  /*12c00*/  HADD2.F32 R55, -RZ, R55.H1_H1 ;  /* 0x30000037ff377230 */ /* 0x000fc40000004100 */
[----:B------:R-:W-:Y:S01]  /*12c10*/  FFMA.FTZ R75, R14, R53, R34 ;  /* 0x000000350e4b7223 */ /* 0x000fe20000010022 */
[----:B------:R-:W-:Y:S01]  /*12c20*/  HADD2.F32 R38, -RZ, R61.H1_H1 ;  /* 0x3000003dff267230 */ /* 0x000fe20000004100 */
[----:B------:R-:W-:Y:S01]  /*12c30*/  F2FP.F16.E4M3.UNPACK_B R35, R56.H1 ;  /* 0x00000038ff23723e */ /* 0x000fe200030006ff */
[----:B------:R-:W-:Y:S02]  /*12c40*/  HADD2.F32 R49, -RZ, R42.H0_H0 ;  /* 0x2000002aff317230 */ /* 0x000fe40000004100 */
[C---:B------:R-:W-:Y:S01]  /*12c50*/  FMUL.FTZ R78, R55.reuse, R58 ;  /* 0x0000003a374e7220 */ /* 0x040fe20000410000 */
[----:B------:R-:W-:Y:S02]  /*12c60*/  HADD2.F32 R34, -RZ, R52.H0_H0 ;  /* 0x20000034ff227230 */ /* 0x000fe40000004100 */
[----:B------:R-:W-:Y:S01]  /*12c70*/  FMUL.FTZ R55, R55, R38 ;  /* 0x0000002637377220 */ /* 0x000fe20000410000 */
[----:B------:R-:W-:Y:S01]  /*12c80*/  HADD2.F32 R39, -RZ, R39.H1_H1 ;  /* 0x30000027ff277230 */ /* 0x000fe20000004100 */
[----:B------:R-:W-:Y:S01]  /*12c90*/  F2FP.F16.E4M3.UNPACK_B R62, R62 ;  /* 0x0000003eff3e723e */ /* 0x000fe200020006ff */
[----:B------:R-:W-:-:S02]  /*12ca0*/  HADD2.F32 R41, -RZ, R35.H0_H0 ;  /* 0x20000023ff297230 */ /* 0x000fc40000004100 */
[C---:B------:R-:W-:Y:S01]  /*12cb0*/  FMUL.FTZ R53, R34.reuse, R49 ;  /* 0x0000003122357220 */ /* 0x040fe20000410000 */
[----:B------:R-:W-:Y:S02]  /*12cc0*/  HADD2.F32 R14, -RZ, R12.H0_H0 ;  /* 0x2000000cff0e7230 */ /* 0x000fe40000004100 */
[----:B------:R-:W-:Y:S01]  /*12cd0*/  FFMA.FTZ R80, R39, R58, R55 ;  /* 0x0000003a27507223 */ /* 0x000fe20000010037 */
[----:B------:R-:W-:Y:S02]  /*12ce0*/  HADD2.F32 R52, -RZ, R52.H1_H1 ;  /* 0x30000034ff347230 */ /* 0x000fe40000004100 */
[-C--:B------:R-:W-:Y:S01]  /*12cf0*/  FMUL.FTZ R34, R34, R41.reuse ;  /* 0x0000002922227220 */ /* 0x080fe20000410000 */
[----:B------:R-:W-:Y:S02]  /*12d00*/  HADD2.F32 R35, -RZ, R35.H1_H1 ;  /* 0x30000023ff237230 */ /* 0x000fe40000004100 */
[----:B------:R-:W-:Y:S01]  /*12d10*/  FFMA.FTZ R55, R14, R41, -R53 ;  /* 0x000000290e377223 */ /* 0x000fe20000010835 */
[----:B------:R-:W-:-:S02]  /*12d20*/  HADD2.F32 R41, -RZ, R42.H1_H1 ;  /* 0x3000002aff297230 */ /* 0x000fc40000004100 */
[----:B------:R-:W-:Y:S01]  /*12d30*/  FFMA.FTZ R57, R14, R49, R34 ;  /* 0x000000310e397223 */ /* 0x000fe20000010022 */
[----:B------:R-:W-:Y:S01]  /*12d40*/  HADD2.F32 R12, -RZ, R12.H1_H1 ;  /* 0x3000000cff0c7230 */ /* 0x000fe20000004100 */
[----:B------:R-:W-:Y:S01]  /*12d50*/  F2FP.F16.E4M3.UNPACK_B R56, R56 ;  /* 0x00000038ff38723e */ /* 0x000fe200020006ff */
[----:B------:R-:W-:Y:S01]  /*12d60*/  FFMA.FTZ R78, R39, R38, -R78 ;  /* 0x00000026274e7223 */ /* 0x000fe2000001084e */
[C---:B------:R-:W-:Y:S01]  /*12d70*/  FMUL.FTZ R49, R52.reuse, R41 ;  /* 0x0000002934317220 */ /* 0x040fe20000410000 */
[-C--:B------:R-:W-:Y:S01]  /*12d80*/  FMUL.FTZ R34, R52, R35.reuse ;  /* 0x0000002334227220 */ /* 0x080fe20000410000 */
[----:B------:R-:W-:Y:S01]  /*12d90*/  HADD2.F32 R39, -RZ, R62.H0_H0 ;  /* 0x2000003eff277230 */ /* 0x000fe20000004100 */
[----:B------:R-:W-:Y:S01]  /*12da0*/  F2FP.F16.E4M3.UNPACK_B R43, R54 ;  /* 0x00000036ff2b723e */ /* 0x000fe200020006ff */
[----:B------:R-:W-:Y:S02]  /*12db0*/  HADD2.F32 R14, -RZ, R40.H0_H0 ;  /* 0x20000028ff0e7230 */ /* 0x000fe40000004100 */
[----:B------:R-:W-:Y:S01]  /*12dc0*/  FFMA.FTZ R52, R12, R35, -R49 ;  /* 0x000000230c347223 */ /* 0x000fe20000010831 */
[----:B------:R-:W-:-:S02]  /*12dd0*/  HADD2.F32 R35, -RZ, R56.H0_H0 ;  /* 0x20000038ff237230 */ /* 0x000fc40000004100 */
[----:B------:R-:W-:Y:S01]  /*12de0*/  FFMA.FTZ R58, R12, R41, R34 ;  /* 0x000000290c3a7223 */ /* 0x000fe20000010022 */
[----:B------:R-:W-:Y:S02]  /*12df0*/  HADD2.F32 R62, -RZ, R62.H1_H1 ;  /* 0x3000003eff3e7230 */ /* 0x000fe40000004100 */
[C---:B------:R-:W-:Y:S01]  /*12e00*/  FMUL.FTZ R41, R14.reuse, R39 ;  /* 0x000000270e297220 */ /* 0x040fe20000410000 */
[----:B------:R-:W-:Y:S01]  /*12e10*/  HADD2.F32 R40, -RZ, R40.H1_H1 ;  /* 0x30000028ff287230 */ /* 0x000fe20000004100 */
[----:B------:R-:W-:Y:S01]  /*12e20*/  F2FP.F16.E4M3.UNPACK_B R54, R54.H1 ;  /* 0x00000036ff36723e */ /* 0x000fe200030006ff */
[--C-:B------:R-:W-:Y:S02]  /*12e30*/  HADD2.F32 R12, -RZ, R3.reuse.H0_H0 ;  /* 0x20000003ff0c7230 */ /* 0x100fe40000004100 */
[----:B------:R-:W-:Y:S01]  /*12e40*/  FMUL.FTZ R49, R14, R35 ;  /* 0x000000230e317220 */ /* 0x000fe20000410000 */
[----:B------:R-:W-:Y:S01]  /*12e50*/  HADD2.F32 R56, -RZ, R56.H1_H1 ;  /* 0x30000038ff387230 */ /* 0x000fe20000004100 */
[----:B------:R-:W-:Y:S01]  /*12e60*/  F2FP.F16.E4M3.UNPACK_B R38, R66.H1 ;  /* 0x00000042ff26723e */ /* 0x000fe200030006ff */
[----:B------:R-:W-:-:S02]  /*12e70*/  HADD2.F32 R3, -RZ, R3.H1_H1 ;  /* 0x30000003ff037230 */ /* 0x000fc40000004100 */
[----:B------:R-:W-:Y:S01]  /*12e80*/  FMUL.FTZ R34, R40, R62 ;  /* 0x0000003e28227220 */ /* 0x000fe20000410000 */
[----:B------:R-:W-:Y:S01]  /*12e90*/  F2FP.F16.E4M3.UNPACK_B R14, R60.H1 ;  /* 0x0000003cff0e723e */ /* 0x000fe200030006ff */
[C---:B------:R-:W-:Y:S01]  /*12ea0*/  FFMA.FTZ R42, R12.reuse, R35, -R41 ;  /* 0x000000230c2a7223 */ /* 0x040fe20000010829 */
[----:B------:R-:W-:Y:S01]  /*12eb0*/  FFMA.FTZ R49, R12, R39, R49 ;  /* 0x000000270c317223 */ /* 0x000fe20000010031 */
[-C--:B------:R-:W-:Y:S01]  /*12ec0*/  FMUL.FTZ R35, R40, R56.reuse ;  /* 0x0000003828237220 */ /* 0x080fe20000410000 */
[C---:B------:R-:W-:Y:S01]  /*12ed0*/  FFMA.FTZ R53, R3.reuse, R56, -R34 ;  /* 0x0000003803357223 */ /* 0x040fe20000010822 */
[----:B------:R-:W-:Y:S01]  /*12ee0*/  HADD2.F32 R39, -RZ, R38.H0_H0 ;  /* 0x20000026ff277230 */ /* 0x000fe20000004100 */
[----:B------:R-:W-:Y:S01]  /*12ef0*/  F2FP.F16.E4M3.UNPACK_B R60, R60 ;  /* 0x0000003cff3c723e */ /* 0x000fe200020006ff */
[----:B------:R-:W-:Y:S02]  /*12f00*/  HADD2.F32 R12, -RZ, R54.H0_H0 ;  /* 0x20000036ff0c7230 */ /* 0x000fe40000004100 */
[----:B------:R-:W-:Y:S01]  /*12f10*/  FFMA.FTZ R62, R3, R62, R35 ;  /* 0x0000003e033e7223 */ /* 0x000fe20000010023 */
[--C-:B------:R-:W-:Y:S01]  /*12f20*/  HADD2.F32 R34, -RZ, R14.reuse.H0_H0 ;  /* 0x2000000eff227230 */ /* 0x100fe20000004100 */
[----:B------:R-:W-:Y:S01]  /*12f30*/  F2FP.F16.E4M3.UNPACK_B R66, R66 ;  /* 0x00000042ff42723e */ /* 0x000fe200020006ff */
[----:B------:R-:W-:-:S02]  /*12f40*/  HADD2.F32 R35, -RZ, R14.H1_H1 ;  /* 0x3000000eff237230 */ /* 0x000fc40000004100 */
[C---:B------:R-:W-:Y:S01]  /*12f50*/  FMUL.FTZ R14, R12.reuse, R39 ;  /* 0x000000270c0e7220 */ /* 0x040fe20000410000 */
[----:B------:R-:W-:Y:S02]  /*12f60*/  HADD2.F32 R3, -RZ, R36.H0_H0 ;  /* 0x20000024ff037230 */ /* 0x000fe40000004100 */
[-C--:B------:R-:W-:Y:S01]  /*12f70*/  FMUL.FTZ R12, R12, R34.reuse ;  /* 0x000000220c0c7220 */ /* 0x080fe20000410000 */
[----:B------:R-:W-:Y:S01]  /*12f80*/  HADD2.F32 R41, -RZ, R38.H1_H1 ;  /* 0x30000026ff297230 */ /* 0x000fe20000004100 */
[----:B------:R-:W-:Y:S01]  /*12f90*/  F2FP.SATFINITE.E4M3.F32.PACK_AB_MERGE_C R70, R70, R71, RZ ;  /* 0x000000474646723e */ /* 0x000fe200048070ff */
[----:B------:R-:W-:Y:S02]  /*12fa0*/  HADD2.F32 R54, -RZ, R54.H1_H1 ;  /* 0x30000036ff367230 */ /* 0x000fe40000004100 */
[C---:B------:R-:W-:Y:S01]  /*12fb0*/  FFMA.FTZ R40, R3.reuse, R34, -R14 ;  /* 0x0000002203287223 */ /* 0x040fe2000001080e */
[----:B------:R-:W-:Y:S02]  /*12fc0*/  HADD2.F32 R36, -RZ, R36.H1_H1 ;  /* 0x30000024ff247230 */ /* 0x000fe40000004100 */
[----:B------:R-:W-:Y:S01]  /*12fd0*/  FFMA.FTZ R39, R3, R39, R12 ;  /* 0x0000002703277223 */ /* 0x000fe2000001000c */
[----:B------:R-:W-:-:S02]  /*12fe0*/  HADD2.F32 R14, -RZ, R60.H0_H0 ;  /* 0x2000003cff0e7230 */ /* 0x000fc40000004100 */
[C---:B------:R-:W-:Y:S01]  /*12ff0*/  FMUL.FTZ R59, R54.reuse, R41 ;  /* 0x00000029363b7220 */ /* 0x040fe20000410000 */
[----:B------:R-:W-:Y:S01]  /*13000*/  FMUL.FTZ R54, R54, R35 ;  /* 0x0000002336367220 */ /* 0x000fe20000410000 */
[--C-:B------:R-:W-:Y:S01]  /*13010*/  HADD2.F32 R34, -RZ, R66.reuse.H0_H0 ;  /* 0x20000042ff227230 */ /* 0x100fe20000004100 */
[----:B------:R-:W-:Y:S01]  /*13020*/  F2FP.SATFINITE.E4M3.F32.PACK_AB_MERGE_C R65, R72, R65, RZ ;  /* 0x000000414841723e */ /* 0x000fe200048070ff */
[--C-:B------:R-:W-:Y:S02]  /*13030*/  HADD2.F32 R12, -RZ, R43.reuse.H0_H0 ;  /* 0x2000002bff0c7230 */ /* 0x100fe40000004100 */
[C---:B------:R-:W-:Y:S01]  /*13040*/  FFMA.FTZ R59, R36.reuse, R35, -R59 ;  /* 0x00000023243b7223 */ /* 0x040fe2000001083b */
[----:B------:R-:W-:Y:S02]  /*13050*/  HADD2.F32 R66, -RZ, R66.H1_H1 ;  /* 0x30000042ff427230 */ /* 0x000fe40000004100 */
[----:B------:R-:W-:Y:S01]  /*13060*/  FFMA.FTZ R54, R36, R41, R54 ;  /* 0x0000002924367223 */ /* 0x000fe20000010036 */
[----:B------:R-:W-:-:S02]  /*13070*/  HADD2.F32 R43, -RZ, R43.H1_H1 ;  /* 0x3000002bff2b7230 */ /* 0x000fc40000004100 */
[C---:B------:R-:W-:Y:S01]  /*13080*/  FMUL.FTZ R36, R12.reuse, R34 ;  /* 0x000000220c247220 */ /* 0x040fe20000410000 */
[----:B------:R-:W-:Y:S02]  /*13090*/  HADD2.F32 R60, -RZ, R60.H1_H1 ;  /* 0x3000003cff3c7230 */ /* 0x000fe40000004100 */
[----:B------:R-:W-:Y:S01]  /*130a0*/  FMUL.FTZ R35, R12, R14 ;  /* 0x0000000e0c237220 */ /* 0x000fe20000410000 */
[--C-:B------:R-:W-:Y:S02]  /*130b0*/  HADD2.F32 R3, -RZ, R15.reuse.H0_H0 ;  /* 0x2000000fff037230 */ /* 0x100fe40000004100 */
        /* <DEDUP_REMOVED lines=12> */
[----:B------:R-:W-:Y:S02]  /*13180*/  F2FP.SATFINITE.E4M3.F32.PACK_AB_MERGE_C R54, R54, R39, RZ ;  /* 0x000000273636723e */ /* 0x000fe400048070ff */
[----:B------:R-:W-:Y:S02]  /*13190*/  F2FP.SATFINITE.E4M3.F32.PACK_AB_MERGE_C R13, R68, R13, R70 ;  /* 0x0000000d440d723e */ /* 0x000fe40004807046 */
[----:B------:R-:W-:-:S02]  /*131a0*/  F2FP.SATFINITE.E4M3.F32.PACK_AB_MERGE_C R15, R74, R69, R15 ;  /* 0x000000454a0f723e */ /* 0x000fc4000480700f */
[----:B------:R-:W-:Y:S02]  /*131b0*/  F2FP.SATFINITE.E4M3.F32.PACK_AB_MERGE_C R12, R53, R42, R12 ;  /* 0x0000002a350c723e */ /* 0x000fe4000480700c */
[----:B------:R-:W-:Y:S02]  /*131c0*/  F2FP.SATFINITE.E4M3.F32.PACK_AB_MERGE_C R14, R3, R14, R40 ;  /* 0x0000000e030e723e */ /* 0x000fe40004807028 */
[----:B------:R-:W-:Y:S02]  /*131d0*/  F2FP.SATFINITE.E4M3.F32.PACK_AB_MERGE_C R37, R64, R37, R65 ;  /* 0x000000254025723e */ /* 0x000fe40004807041 */
[----:B------:R-:W-:Y:S01]  /*131e0*/  F2FP.SATFINITE.E4M3.F32.PACK_AB_MERGE_C R39, R76, R63, R75 ;  /* 0x0000003f4c27723e */ /* 0x000fe2000480704b */
[----:B------:R1:W-:Y:S01]  /*131f0*/  STS.128 [R77+0x20400], R12 ;  /* 0x0204000c4d007388 */ /* 0x0003e20000000c00 */
[----:B------:R-:W-:Y:S02]  /*13200*/  F2FP.SATFINITE.E4M3.F32.PACK_AB_MERGE_C R36, R62, R49, R36 ;  /* 0x000000313e24723e */ /* 0x000fe40004807024 */
[----:B------:R-:W-:-:S05]  /*13210*/  F2FP.SATFINITE.E4M3.F32.PACK_AB_MERGE_C R38, R38, R35, R54 ;  /* 0x000000232626723e */ /* 0x000fca0004807036 */
[----:B------:R1:W-:Y:S02]  /*13220*/  STS.128 [R0+0x20400], R36 ;  /* 0x0204002400007388 */ /* 0x0003e40000000c00 */
.L_x_2487:
[----:B------:R-:W-:Y:S05]  /*13230*/  BSYNC B1 ;  /* 0x0000000000017941 */ /* 0x000fea0003800000 */
.L_x_2486:
[----:B------:R-:W-:Y:S04]  /*13240*/  BSSY B1, `(.L_x_2488) ;  /* 0x0000101000017945 */ /* 0x000fe80003800000 */
[----:B------:R-:W-:Y:S05]  /*13250*/  @P2 BRA `(.L_x_2489) ;  /* 0x0000000c00fc2947 */ /* 0x000fea0003800000 */
[----:B-1----:R-:W2:Y:S04]  /*13260*/  LDL R38, [R1+0x30] ;  /* 0x0000300001267983 */ /* 0x002ea80000100800 */
[----:B------:R-:W3:Y:S01]  /*13270*/  LDL R68, [R1+0x60] ;  /* 0x0000600001447983 */ /* 0x000ee20000100800 */
[----:B0----5:R-:W-:Y:S01]  /*13280*/  SHF.R.U32.HI R3, RZ, 0x8, R44 ;  /* 0x00000008ff037819 */ /* 0x021fe2000001162c */
[----:B------:R-:W-:Y:S01]  /*13290*/  VIADD R37, R19, 0x20 ;  /* 0x0000002013257836 */ /* 0x000fe20000000000 */
[----:B------:R-:W-:Y:S02]  /*132a0*/  LOP3.LUT R0, R44, 0xff, RZ, 0xc0, !PT ;  /* 0x000000ff2c007812 */ /* 0x000fe400078ec0ff */
[----:B------:R-:W-:Y:S01]  /*132b0*/  LOP3.LUT R3, R3, 0xff, RZ, 0xc0, !PT ;  /* 0x000000ff03037812 */ /* 0x000fe200078ec0ff */
[----:B------:R-:W-:Y:S01]  /*132c0*/  IMAD.SHL.U32 R37, R37, 0x80, RZ ;  /* 0x0000008025257824 */ /* 0x000fe200078e00ff */
[----:B------:R-:W-:-:S02]  /*132d0*/  LEA.HI R36, R51, R50, RZ, 0x1c ;  /* 0x0000003233247211 */ /* 0x000fc400078fe0ff */
[----:B------:R-:W-:Y:S02]  /*132e0*/  PRMT R35, R3, 0x7604, R0 ;  /* 0x0000760403237816 */ /* 0x000fe40000000000 */
[----:B------:R-:W-:Y:S01]  /*132f0*/  LOP3.LUT R37, R37, 0x380, RZ, 0xc0, !PT ;  /* 0x0000038025257812 */ /* 0x000fe200078ec0ff */
[----:B------:R-:W-:Y:S01]  /*13300*/  IMAD.SHL.U32 R0, R36, 0x10, RZ ;  /* 0x0000001024007824 */ /* 0x000fe200078e00ff */
[----:B------:R-:W-:Y:S02]  /*13310*/  SHF.R.U32.HI R15, RZ, 0x8, R46 ;  /* 0x00000008ff0f7819 */ /* 0x000fe4000001162e */
[----:B------:R-:W-:Y:S02]  /*13320*/  SHF.R.U32.HI R13, RZ, 0x8, R45 ;  /* 0x00000008ff0d7819 */ /* 0x000fe4000001162d */
[----:B------:R-:W-:Y:S01]  /*13330*/  LOP3.LUT R0, R37, 0x70, R0, 0xf8, !PT ;  /* 0x0000007025007812 */ /* 0x000fe200078ef800 */
[----:B------:R-:W-:Y:S01]  /*13340*/  VIADD R37, R19, 0x20 ;  /* 0x0000002013257836 */ /* 0x000fe20000000000 */
[----:B------:R-:W-:-:S02]  /*13350*/  LOP3.LUT R14, R46, 0xff, RZ, 0xc0, !PT ;  /* 0x000000ff2e0e7812 */ /* 0x000fc400078ec0ff */
[----:B------:R-:W-:Y:S01]  /*13360*/  LOP3.LUT R15, R15, 0xff, RZ, 0xc0, !PT ;  /* 0x000000ff0f0f7812 */ /* 0x000fe200078ec0ff */
[----:B------:R-:W-:Y:S01]  /*13370*/  IMAD.SHL.U32 R37, R37, 0x80, RZ ;  /* 0x0000008025257824 */ /* 0x000fe200078e00ff */
[----:B------:R-:W-:Y:S02]  /*13380*/  SHF.R.S32.HI R3, RZ, 0x1f, R36 ;  /* 0x0000001fff037819 */ /* 0x000fe40000011424 */
[----:B------:R-:W-:Y:S02]  /*13390*/  LOP3.LUT R12, R45, 0xff, RZ, 0xc0, !PT ;  /* 0x000000ff2d0c7812 */ /* 0x000fe400078ec0ff */
[----:B------:R-:W-:Y:S02]  /*133a0*/  LOP3.LUT R13, R13, 0xff, RZ, 0xc0, !PT ;  /* 0x000000ff0d0d7812 */ /* 0x000fe400078ec0ff */
[----:B------:R-:W-:Y:S02]  /*133b0*/  PRMT R41, R15, 0x7604, R14 ;  /* 0x000076040f297816 */ /* 0x000fe4000000000e */
[----:B------:R-:W-:-:S02]  /*133c0*/  LOP3.LUT R37, R37, 0x380, RZ, 0xc0, !PT ;  /* 0x0000038025257812 */ /* 0x000fc400078ec0ff */
[----:B------:R-:W-:Y:S02]  /*133d0*/  LEA.HI R15, R3, R36, RZ, 0x3 ;  /* 0x00000024030f7211 */ /* 0x000fe400078f18ff */
[----:B------:R-:W-:Y:S02]  /*133e0*/  PRMT R34, R13, 0x7604, R12 ;  /* 0x000076040d227816 */ /* 0x000fe4000000000c */
[----:B------:R-:W-:Y:S02]  /*133f0*/  SHF.R.U32.HI R12, RZ, 0x8, R47 ;  /* 0x00000008ff0c7819 */ /* 0x000fe4000001162f */
[----:B------:R-:W-:Y:S02]  /*13400*/  SHF.R.U32.HI R37, RZ, 0x3, R37 ;  /* 0x00000003ff257819 */ /* 0x000fe40000011625 */
[----:B------:R-:W-:Y:S02]  /*13410*/  SHF.L.U32 R15, R15, 0xb, RZ ;  /* 0x0000000b0f0f7819 */ /* 0x000fe400000006ff */
[----:B------:R-:W-:-:S02]  /*13420*/  LOP3.LUT R3, R47, 0xff, RZ, 0xc0, !PT ;  /* 0x000000ff2f037812 */ /* 0x000fc400078ec0ff */
[----:B------:R-:W-:Y:S02]  /*13430*/  LOP3.LUT R12, R12, 0xff, RZ, 0xc0, !PT ;  /* 0x000000ff0c0c7812 */ /* 0x000fe400078ec0ff */
[----:B------:R-:W-:Y:S02]  /*13440*/  LOP3.LUT R0, R0, R37, RZ, 0x3c, !PT ;  /* 0x0000002500007212 */ /* 0x000fe400078e3cff */
[----:B------:R-:W-:Y:S02]  /*13450*/  LOP3.LUT R37, R15, 0xffffc000, RZ, 0xc0, !PT ;  /* 0xffffc0000f257812 */ /* 0x000fe400078ec0ff */
[----:B------:R-:W-:Y:S02]  /*13460*/  PRMT R40, R12, 0x7604, R3 ;  /* 0x000076040c287816 */ /* 0x000fe40000000003 */
[----:B------:R-:W-:Y:S02]  /*13470*/  SHF.R.U32.HI R14, RZ, 0x8, R4 ;  /* 0x00000008ff0e7819 */ /* 0x000fe40000011604 */
[----:B------:R-:W-:-:S02]  /*13480*/  SHF.R.U32.HI R36, RZ, 0x8, R5 ;  /* 0x00000008ff247819 */ /* 0x000fc40000011605 */
[----:B------:R-:W-:Y:S02]  /*13490*/  LOP3.LUT R13, R4, 0xff, RZ, 0xc0, !PT ;  /* 0x000000ff040d7812 */ /* 0x000fe400078ec0ff */
[----:B------:R-:W-:Y:S02]  /*134a0*/  LOP3.LUT R14, R14, 0xff, RZ, 0xc0, !PT ;  /* 0x000000ff0e0e7812 */ /* 0x000fe400078ec0ff */
[----:B------:R-:W-:Y:S02]  /*134b0*/  SHF.R.U32.HI R52, RZ, 0x8, R6 ;  /* 0x00000008ff347819 */ /* 0x000fe40000011606 */
[----:B------:R-:W-:Y:S02]  /*134c0*/  PRMT R49, R14, 0x7604, R13 ;  /* 0x000076040e317816 */ /* 0x000fe4000000000d */
[----:B------:R-:W-:Y:S02]  /*134d0*/  LOP3.LUT R42, R5, 0xff, RZ, 0xc0, !PT ;  /* 0x000000ff052a7812 */ /* 0x000fe400078ec0ff */
[----:B------:R-:W-:-:S02]  /*134e0*/  LOP3.LUT R43, R6, 0xff, RZ, 0xc0, !PT ;  /* 0x000000ff062b7812 */ /* 0x000fc400078ec0ff */
[----:B------:R-:W-:Y:S02]  /*134f0*/  LOP3.LUT R52, R52, 0xff, RZ, 0xc0, !PT ;  /* 0x000000ff34347812 */ /* 0x000fe400078ec0ff */
[----:B------:R-:W-:Y:S02]  /*13500*/  SHF.R.U32.HI R55, RZ, 0x10, R5 ;  /* 0x00000010ff377819 */ /* 0x000fe40000011605 */
[----:B------:R-:W-:Y:S02]  /*13510*/  PRMT R57, R52, 0x7604, R43 ;  /* 0x0000760434397816 */ /* 0x000fe4000000002b */
[----:B------:R-:W-:Y:S01]  /*13520*/  SHF.R.U32.HI R43, RZ, 0x10, R47 ;  /* 0x00000010ff2b7819 */ /* 0x000fe2000001162f */
[----:B------:R-:W-:Y:S01]  /*13530*/  IMAD.U32 R55, R55, 0x10000, RZ ;  /* 0x0001000037377824 */ /* 0x000fe200078e00ff */
[----:B------:R-:W-:Y:S02]  /*13540*/  SHF.R.U32.HI R54, RZ, 0x8, R7 ;  /* 0x00000008ff367819 */ /* 0x000fe40000011607 */
[----:B------:R-:W-:Y:S01]  /*13550*/  LOP3.LUT R53, R7, 0xff, RZ, 0xc0, !PT ;  /* 0x000000ff07357812 */ /* 0x000fe200078ec0ff */
[----:B------:R-:W-:Y:S01]  /*13560*/  IMAD.U32 R43, R43, 0x10000, RZ ;  /* 0x000100002b2b7824 */ /* 0x000fe200078e00ff */
[----:B------:R-:W-:-:S02]  /*13570*/  LOP3.LUT R54, R54, 0xff, RZ, 0xc0, !PT ;  /* 0x000000ff36367812 */ /* 0x000fc400078ec0ff */
[--C-:B------:R-:W-:Y:S02]  /*13580*/  LOP3.LUT R35, R35, 0xff0000, R44.reuse, 0xf8, !PT ;  /* 0x00ff000023237812 */ /* 0x100fe400078ef82c */
[----:B------:R-:W-:Y:S02]  /*13590*/  PRMT R54, R54, 0x7604, R53 ;  /* 0x0000760436367816 */ /* 0x000fe40000000035 */
[----:B------:R-:W-:Y:S02]  /*135a0*/  SHF.R.U32.HI R59, RZ, 0x10, R7 ;  /* 0x00000010ff3b7819 */ /* 0x000fe40000011607 */
[----:B------:R-:W-:Y:S02]  /*135b0*/  LOP3.LUT R53, R40, 0xff0000, R43, 0xf8, !PT ;  /* 0x00ff000028357812 */ /* 0x000fe400078ef82b */
[----:B------:R-:W-:Y:S01]  /*135c0*/  LOP3.LUT R43, R35, 0xff000000, R44, 0xf8, !PT ;  /* 0xff000000232b7812 */ /* 0x000fe200078ef82c */
[----:B------:R-:W-:Y:S01]  /*135d0*/  IMAD.U32 R59, R59, 0x10000, RZ ;  /* 0x000100003b3b7824 */ /* 0x000fe200078e00ff */
[----:B------:R-:W-:-:S02]  /*135e0*/  LOP3.LUT R41, R41, 0xff0000, R46, 0xf8, !PT ;  /* 0x00ff000029297812 */ /* 0x000fc400078ef82e */
[----:B------:R-:W-:Y:S02]  /*135f0*/  LOP3.LUT R53, R53, 0xff000000, R47, 0xf8, !PT ;  /* 0xff00000035357812 */ /* 0x000fe400078ef82f */
[----:B------:R-:W-:Y:S02]  /*13600*/  LOP3.LUT R59, R54, 0xff0000, R59, 0xf8, !PT ;  /* 0x00ff0000363b7812 */ /* 0x000fe400078ef83b */
[--C-:B------:R-:W-:Y:S02]  /*13610*/  LOP3.LUT R57, R57, 0xff0000, R6.reuse, 0xf8, !PT ;  /* 0x00ff000039397812 */ /* 0x100fe400078ef806 */
[----:B------:R-:W-:Y:S02]  /*13620*/  LOP3.LUT R59, R59, 0xff000000, R7, 0xf8, !PT ;  /* 0xff0000003b3b7812 */ /* 0x000fe400078ef807 */
[----:B------:R-:W-:Y:S02]  /*13630*/  LOP3.LUT R57, R57, 0xff000000, R6, 0xf8, !PT ;  /* 0xff00000039397812 */ /* 0x000fe400078ef806 */
[----:B--2---:R-:W-:Y:S01]  /*13640*/  IADD3 R3, R0, R37, R38 ;  /* 0x0000002500037210 */ /* 0x004fe20007ffe026 */
[----:B---3--:R-:W0:Y:S04]  /*13650*/  LDS.128 R12, [R68+0x20400] ;  /* 0x02040000440c7984 */ /* 0x008e280000000c00 */
[----:B------:R-:W-:Y:S01]  /*13660*/  IMAD.IADD R0, R18, 0x1, R3 ;  /* 0x0000000112007824 */ /* 0x000fe200078e0203 */
[----:B------:R-:W-:-:S04]  /*13670*/  LOP3.LUT R3, R36, 0xff, RZ, 0xc0, !PT ;  /* 0x000000ff24037812 */ /* 0x000fc800078ec0ff */
[----:B------:R-:W1:Y:S01]  /*13680*/  LDS.128 R36, [R0+0x20400] ;  /* 0x0204000000247984 */ /* 0x000e620000000c00 */
[----:B------:R-:W-:Y:S02]  /*13690*/  PRMT R42, R3, 0x7604, R42 ;  /* 0x00007604032a7816 */ /* 0x000fe4000000002a */
[----:B------:R-:W-:Y:S02]  /*136a0*/  SHF.R.U32.HI R3, RZ, 0x10, R45 ;  /* 0x00000010ff037819 */ /* 0x000fe4000001162d */
[----:B------:R-:W-:-:S03]  /*136b0*/  LOP3.LUT R55, R42, 0xff0000, R55, 0xf8, !PT ;  /* 0x00ff00002a377812 */ /* 0x000fc600078ef837 */
[----:B------:R-:W-:Y:S01]  /*136c0*/  IMAD.U32 R3, R3, 0x10000, RZ ;  /* 0x0001000003037824 */ /* 0x000fe200078e00ff */
[----:B------:R-:W-:-:S04]  /*136d0*/  LOP3.LUT R55, R55, 0xff000000, R5, 0xf8, !PT ;  /* 0xff00000037377812 */ /* 0x000fc800078ef805 */
[----:B------:R-:W-:Y:S02]  /*136e0*/  LOP3.LUT R3, R34, 0xff0000, R3, 0xf8, !PT ;  /* 0x00ff000022037812 */ /* 0x000fe400078ef803 */
[----:B------:R-:W-:Y:S02]  /*136f0*/  F2FP.F16.E4M3.UNPACK_B R52, R55 ;  /* 0x00000037ff34723e */ /* 0x000fe400020006ff */
[----:B------:R-:W-:Y:S02]  /*13700*/  LOP3.LUT R44, R3, 0xff000000, R45, 0xf8, !PT ;  /* 0xff000000032c7812 */ /* 0x000fe400078ef82d */
[--C-:B------:R-:W-:Y:S01]  /*13710*/  LOP3.LUT R3, R49, 0xff0000, R4.reuse, 0xf8, !PT ;  /* 0x00ff000031037812 */ /* 0x100fe200078ef804 */
[--C-:B------:R-:W-:Y:S01]  /*13720*/  HADD2.F32 R54, -RZ, R52.reuse.H0_H0 ;  /* 0x20000034ff367230 */ /* 0x100fe20000004100 */
[----:B------:R-:W-:Y:S01]  /*13730*/  F2FP.F16.E4M3.UNPACK_B R45, R44 ;  /* 0x0000002cff2d723e */ /* 0x000fe200020006ff */
[----:B------:R-:W-:Y:S01]  /*13740*/  HADD2.F32 R52, -RZ, R52.H1_H1 ;  /* 0x30000034ff347230 */ /* 0x000fe20000004100 */
[----:B------:R-:W-:-:S02]  /*13750*/  LOP3.LUT R47, R3, 0xff000000, R4, 0xf8, !PT ;  /* 0xff000000032f7812 */ /* 0x000fc400078ef804 */
[----:B------:R-:W-:Y:S01]  /*13760*/  LOP3.LUT R49, R41, 0xff000000, R46, 0xf8, !PT ;  /* 0xff00000029317812 */ /* 0x000fe200078ef82e */
[--C-:B------:R-:W-:Y:S01]  /*13770*/  HADD2.F32 R46, -RZ, R45.reuse.H0_H0 ;  /* 0x2000002dff2e7230 */ /* 0x100fe20000004100 */
[----:B------:R-:W-:Y:S01]  /*13780*/  F2FP.F16.E4M3.UNPACK_B R55, R55.H1 ;  /* 0x00000037ff37723e */ /* 0x000fe200030006ff */
[----:B------:R-:W-:Y:S01]  /*13790*/  HADD2.F32 R45, -RZ, R45.H1_H1 ;  /* 0x3000002dff2d7230 */ /* 0x000fe20000004100 */
[----:B------:R-:W-:Y:S02]  /*137a0*/  F2FP.F16.E4M3.UNPACK_B R44, R44.H1 ;  /* 0x0000002cff2c723e */ /* 0x000fe400030006ff */
[-C--:B0-----:R-:W-:Y:S02]  /*137b0*/  F2FP.F16.E4M3.UNPACK_B R4, R13.reuse ;  /* 0x0000000dff04723e */ /* 0x081fe400020006ff */
[----:B------:R-:W-:Y:S02]  /*137c0*/  F2FP.F16.E4M3.UNPACK_B R13, R13.H1 ;  /* 0x0000000dff0d723e */ /* 0x000fe400030006ff */
[----:B------:R-:W-:Y:S01]  /*137d0*/  F2FP.F16.E4M3.UNPACK_B R7, R15 ;  /* 0x0000000fff07723e */ /* 0x000fe200020006ff */
[--C-:B------:R-:W-:Y:S01]  /*137e0*/  HADD2.F32 R5, -RZ, R4.reuse.H0_H0 ;  /* 0x20000004ff057230 */ /* 0x100fe20000004100 */
[-C--:B-1----:R-:W-:Y:S01]  /*137f0*/  F2FP.F16.E4M3.UNPACK_B R35, R37.reuse ;  /* 0x00000025ff23723e */ /* 0x082fe200020006ff */
[----:B------:R-:W-:Y:S01]  /*13800*/  HADD2.F32 R4, -RZ, R4.H1_H1 ;  /* 0x30000004ff047230 */ /* 0x000fe20000004100 */
[----:B------:R-:W-:-:S02]  /*13810*/  F2FP.F16.E4M3.UNPACK_B R37, R37.H1 ;  /* 0x00000025ff25723e */ /* 0x000fc400030006ff */
[-C--:B------:R-:W-:Y:S01]  /*13820*/  F2FP.F16.E4M3.UNPACK_B R41, R39.reuse ;  /* 0x00000027ff29723e */ /* 0x080fe200020006ff */
[--C-:B------:R-:W-:Y:S01]  /*13830*/  HADD2.F32 R40, -RZ, R35.reuse.H0_H0 ;  /* 0x20000023ff287230 */ /* 0x100fe20000004100 */
[----:B------:R-:W-:Y:S01]  /*13840*/  F2FP.F16.E4M3.UNPACK_B R42, R39.H1 ;  /* 0x00000027ff2a723e */ /* 0x000fe200030006ff */
[----:B------:R-:W-:Y:S01]  /*13850*/  HADD2.F32 R35, -RZ, R35.H1_H1 ;  /* 0x30000023ff237230 */ /* 0x000fe20000004100 */
[----:B------:R-:W-:Y:S02]  /*13860*/  F2FP.F16.E4M3.UNPACK_B R39, R38 ;  /* 0x00000026ff27723e */ /* 0x000fe400020006ff */
[C---:B------:R-:W-:Y:S01]  /*13870*/  FMUL.FTZ R56, R40.reuse, R54 ;  /* 0x0000003628387220 */ /* 0x040fe20000410000 */
[----:B------:R-:W-:Y:S01]  /*13880*/  FMUL.FTZ R61, R40, R46 ;  /* 0x0000002e283d7220 */ /* 0x000fe20000410000 */
[----:B------:R-:W-:Y:S01]  /*13890*/  F2FP.F16.E4M3.UNPACK_B R40, R38.H1 ;  /* 0x00000026ff28723e */ /* 0x000fe200030006ff */
[----:B------:R-:W-:Y:S02]  /*138a0*/  HADD2.F32 R38, -RZ, R37.H0_H0 ;  /* 0x20000025ff267230 */ /* 0x000fe40000004100 */
[C---:B------:R-:W-:Y:S01]  /*138b0*/  FFMA.FTZ R56, R5.reuse, R46, -R56 ;  /* 0x0000002e05387223 */ /* 0x040fe20000010838 */
[----:B------:R-:W-:Y:S01]  /*138c0*/  FFMA.FTZ R61, R5, R54, R61 ;  /* 0x00000036053d7223 */ /* 0x000fe2000001003d */
[----:B------:R-:W-:-:S02]  /*138d0*/  HADD2.F32 R54, -RZ, R55.H0_H0 ;  /* 0x20000037ff367230 */ /* 0x000fc40000004100 */
[C---:B------:R-:W-:Y:S01]  /*138e0*/  FMUL.FTZ R63, R35.reuse, R52 ;  /* 0x00000034233f7220 */ /* 0x040fe20000410000 */
[----:B------:R-:W-:Y:S02]  /*138f0*/  HADD2.F32 R46, -RZ, R44.H0_H0 ;  /* 0x2000002cff2e7230 */ /* 0x000fe40000004100 */
[-C--:B------:R-:W-:Y:S01]  /*13900*/  FMUL.FTZ R35, R35, R45.reuse ;  /* 0x0000002d23237220 */ /* 0x080fe20000410000 */
[----:B------:R-:W-:Y:S02]  /*13910*/  HADD2.F32 R5, -RZ, R13.H0_H0 ;  /* 0x2000000dff057230 */ /* 0x000fe40000004100 */
[----:B------:R-:W-:Y:S01]  /*13920*/  FFMA.FTZ R63, R4, R45, -R63 ;  /* 0x0000002d043f7223 */ /* 0x000fe2000001083f */
[C---:B------:R-:W-:Y:S01]  /*13930*/  FMUL.FTZ R60, R38.reuse, R54 ;  /* 0x00000036263c7220 */ /* 0x040fe20000410000 */
[----:B------:R-:W-:Y:S01]  /*13940*/  FMUL.FTZ R65, R38, R46 ;  /* 0x0000002e26417220 */ /* 0x000fe20000410000 */
[----:B------:R-:W-:Y:S01]  /*13950*/  FFMA.FTZ R58, R4, R52, R35 ;  /* 0x00000034043a7223 */ /* 0x000fe20000010023 */
[----:B------:R-:W-:Y:S01]  /*13960*/  F2FP.F16.E4M3.UNPACK_B R45, R59 ;  /* 0x0000003bff2d723e */ /* 0x000fe200020006ff */
[C---:B------:R-:W-:Y:S01]  /*13970*/  FFMA.FTZ R60, R5.reuse, R46, -R60 ;  /* 0x0000002e053c7223 */ /* 0x040fe2000001083c */
[-C--:B------:R-:W-:Y:S01]  /*13980*/  F2FP.F16.E4M3.UNPACK_B R35, R53.reuse ;  /* 0x00000035ff23723e */ /* 0x080fe200020006ff */
[----:B------:R-:W-:Y:S01]  /*13990*/  FFMA.FTZ R65, R5, R54, R65 ;  /* 0x0000003605417223 */ /* 0x000fe20000010041 */
        /* <DEDUP_REMOVED lines=9> */
[----:B------:R-:W-:Y:S01]  /*13a30*/  F2FP.F16.E4M3.UNPACK_B R34, R36 ;  /* 0x00000024ff22723e */ /* 0x000fe200020006ff */
[----:B------:R-:W-:Y:S02]  /*13a40*/  HADD2.F32 R38, -RZ, R35.H0_H0 ;  /* 0x20000023ff267230 */ /* 0x000fe40000004100 */
[----:B------:R-:W-:Y:S01]  /*13a50*/  FMUL.FTZ R67, R5, R52 ;  /* 0x0000003405437220 */ /* 0x000fe20000410000 */
[----:B------:R-:W-:Y:S02]  /*13a60*/  HADD2.F32 R13, -RZ, R13.H1_H1 ;  /* 0x3000000dff0d7230 */ /* 0x000fe40000004100 */
[----:B------:R-:W-:Y:S01]  /*13a70*/  FMUL.FTZ R37, R37, R44 ;  /* 0x0000002c25257220 */ /* 0x000fe20000410000 */
[----:B------:R-:W-:Y:S02]  /*13a80*/  HADD2.F32 R4, -RZ, R7.H0_H0 ;  /* 0x20000007ff047230 */ /* 0x000fe40000004100 */
[----:B------:R-:W-:Y:S01]  /*13a90*/  FMUL.FTZ R5, R5, R38 ;  /* 0x0000002605057220 */ /* 0x000fe20000410000 */
[----:B------:R-:W-:-:S02]  /*13aa0*/  HADD2.F32 R41, -RZ, R41.H1_H1 ;  /* 0x30000029ff297230 */ /* 0x000fc40000004100 */
[C---:B------:R-:W-:Y:S01]  /*13ab0*/  FFMA.FTZ R55, R13.reuse, R44, -R54 ;  /* 0x0000002c0d377223 */ /* 0x040fe20000010836 */
[----:B------:R-:W-:Y:S01]  /*13ac0*/  FFMA.FTZ R46, R13, R46, R37 ;  /* 0x0000002e0d2e7223 */ /* 0x000fe20000010025 */
[C---:B------:R-:W-:Y:S01]  /*13ad0*/  FFMA.FTZ R54, R4.reuse, R52, R5 ;  /* 0x0000003404367223 */ /* 0x040fe20000010005 */
[----:B------:R-:W-:Y:S02]  /*13ae0*/  HADD2.F32 R5, -RZ, R42.H0_H0 ;  /* 0x2000002aff057230 */ /* 0x000fe40000004100 */
[----:B------:R-:W-:Y:S01]  /*13af0*/  FFMA.FTZ R67, R4, R38, -R67 ;  /* 0x0000002604437223 */ /* 0x000fe20000010843 */
[----:B------:R-:W-:Y:S01]  /*13b00*/  HADD2.F32 R13, -RZ, R53.H0_H0 ;  /* 0x20000035ff0d7230 */ /* 0x000fe20000004100 */
[----:B------:R-:W-:Y:S01]  /*13b10*/  F2FP.F16.E4M3.UNPACK_B R36, R36.H1 ;  /* 0x00000024ff24723e */ /* 0x000fe200030006ff */
[----:B------:R-:W-:Y:S01]  /*13b20*/  HADD2.F32 R38, -RZ, R35.H1_H1 ;  /* 0x30000023ff267230 */ /* 0x000fe20000004100 */
[----:B------:R-:W-:Y:S01]  /*13b30*/  F2FP.F16.E4M3.UNPACK_B R3, R12 ;  /* 0x0000000cff03723e */ /* 0x000fe200020006ff */
[----:B------:R-:W-:-:S02]  /*13b40*/  HADD2.F32 R44, -RZ, R45.H1_H1 ;  /* 0x3000002dff2c7230 */ /* 0x000fc40000004100 */
[----:B------:R-:W-:Y:S01]  /*13b50*/  FMUL.FTZ R66, R5, R13 ;  /* 0x0000000d05427220 */ /* 0x000fe20000410000 */
[----:B------:R-:W-:Y:S01]  /*13b60*/  HADD2.F32 R35, -RZ, R59.H0_H0 ;  /* 0x2000003bff237230 */ /* 0x000fe20000004100 */
[----:B------:R-:W-:Y:S01]  /*13b70*/  F2FP.F16.E4M3.UNPACK_B R12, R12.H1 ;  /* 0x0000000cff0c723e */ /* 0x000fe200030006ff */
[----:B------:R-:W-:Y:S02]  /*13b80*/  HADD2.F32 R4, -RZ, R15.H0_H0 ;  /* 0x2000000fff047230 */ /* 0x000fe40000004100 */
[C---:B------:R-:W-:Y:S01]  /*13b90*/  FMUL.FTZ R52, R41.reuse, R44 ;  /* 0x0000002c29347220 */ /* 0x040fe20000410000 */
[----:B------:R-:W-:Y:S02]  /*13ba0*/  HADD2.F32 R7, -RZ, R7.H1_H1 ;  /* 0x30000007ff077230 */ /* 0x000fe40000004100 */
[----:B------:R-:W-:Y:S01]  /*13bb0*/  FMUL.FTZ R41, R41, R38 ;  /* 0x0000002629297220 */ /* 0x000fe20000410000 */
[-C--:B------:R-:W-:Y:S01]  /*13bc0*/  FMUL.FTZ R37, R5, R35.reuse ;  /* 0x0000002305257220 */ /* 0x080fe20000410000 */
[----:B------:R-:W-:Y:S01]  /*13bd0*/  FFMA.FTZ R66, R4, R35, R66 ;  /* 0x0000002304427223 */ /* 0x000fe20000010042 */
[----:B------:R-:W-:Y:S01]  /*13be0*/  F2FP.F16.E4M3.UNPACK_B R35, R47.H1 ;  /* 0x0000002fff23723e */ /* 0x000fe200030006ff */
[----:B------:R-:W-:-:S02]  /*13bf0*/  HADD2.F32 R59, -RZ, R59.H1_H1 ;  /* 0x3000003bff3b7230 */ /* 0x000fc40000004100 */
[C---:B------:R-:W-:Y:S01]  /*13c00*/  FFMA.FTZ R62, R7.reuse, R38, -R52 ;  /* 0x00000026073e7223 */ /* 0x040fe20000010834 */
[----:B------:R-:W-:Y:S02]  /*13c10*/  HADD2.F32 R42, -RZ, R42.H1_H1 ;  /* 0x3000002aff2a7230 */ /* 0x000fe40000004100 */
[----:B------:R-:W-:Y:S01]  /*13c20*/  FFMA.FTZ R45, R7, R44, R41 ;  /* 0x0000002c072d7223 */ /* 0x000fe20000010029 */
[----:B------:R-:W-:Y:S02]  /*13c30*/  HADD2.F32 R53, -RZ, R53.H1_H1 ;  /* 0x30000035ff357230 */ /* 0x000fe40000004100 */
[----:B------:R-:W-:Y:S01]  /*13c40*/  FFMA.FTZ R64, R4, R13, -R37 ;  /* 0x0000000d04407223 */ /* 0x000fe20000010825 */
[----:B------:R-:W-:Y:S01]  /*13c50*/  F2FP.F16.E4M3.UNPACK_B R7, R43.H1 ;  /* 0x0000002bff07723e */ /* 0x000fe200030006ff */
[----:B------:R-:W-:Y:S02]  /*13c60*/  HADD2.F32 R15, -RZ, R15.H1_H1 ;  /* 0x3000000fff0f7230 */ /* 0x000fe40000004100 */
[----:B------:R-:W-:Y:S01]  /*13c70*/  FMUL.FTZ R44, R42, R59 ;  /* 0x0000003b2a2c7220 */ /* 0x000fe20000410000 */
[----:B------:R-:W-:-:S02]  /*13c80*/  HADD2.F32 R37, -RZ, R35.H0_H0 ;  /* 0x20000023ff257230 */ /* 0x000fc40000004100 */
[-C--:B------:R-:W-:Y:S01]  /*13c90*/  FMUL.FTZ R42, R42, R53.reuse ;  /* 0x000000352a2a7220 */ /* 0x080fe20000410000 */
[--C-:B------:R-:W-:Y:S02]  /*13ca0*/  HADD2.F32 R5, -RZ, R36.reuse.H0_H0 ;  /* 0x20000024ff057230 */ /* 0x100fe40000004100 */
[C---:B------:R-:W-:Y:S01]  /*13cb0*/  FFMA.FTZ R53, R15.reuse, R53, -R44 ;  /* 0x000000350f357223 */ /* 0x040fe2000001082c */
[----:B------:R-:W-:Y:S02]  /*13cc0*/  HADD2.F32 R35, -RZ, R35.H1_H1 ;  /* 0x30000023ff237230 */ /* 0x000fe40000004100 */
[----:B------:R-:W-:Y:S01]  /*13cd0*/  FFMA.FTZ R59, R15, R59, R42 ;  /* 0x0000003b0f3b7223 */ /* 0x000fe2000001002a */
[----:B------:R-:W-:Y:S02]  /*13ce0*/  HADD2.F32 R36, -RZ, R36.H1_H1 ;  /* 0x30000024ff247230 */ /* 0x000fe40000004100 */
[----:B------:R-:W-:Y:S01]  /*13cf0*/  FMUL.FTZ R41, R5, R37 ;  /* 0x0000002505297220 */ /* 0x000fe20000410000 */
[--C-:B------:R-:W-:Y:S01]  /*13d00*/  HADD2.F32 R13, -RZ, R7.reuse.H0_H0 ;  /* 0x20000007ff0d7230 */ /* 0x100fe20000004100 */
[----:B------:R-:W-:Y:S01]  /*13d10*/  F2FP.F16.E4M3.UNPACK_B R47, R47 ;  /* 0x0000002fff2f723e */ /* 0x000fe200020006ff */
[----:B------:R-:W-:Y:S01]  /*13d20*/  HADD2.F32 R4, -RZ, R12.H0_H0 ;  /* 0x2000000cff047230 */ /* 0x000fe20000004100 */
[----:B------:R-:W-:Y:S01]  /*13d30*/  F2FP.F16.E4M3.UNPACK_B R43, R43 ;  /* 0x0000002bff2b723e */ /* 0x000fe200020006ff */
[----:B------:R-:W-:-:S02]  /*13d40*/  HADD2.F32 R7, -RZ, R7.H1_H1 ;  /* 0x30000007ff077230 */ /* 0x000fc40000004100 */
[----:B------:R-:W-:Y:S01]  /*13d50*/  FMUL.FTZ R15, R36, R35 ;  /* 0x00000023240f7220 */ /* 0x000fe20000410000 */
[----:B------:R-:W-:Y:S02]  /*13d60*/  HADD2.F32 R12, -RZ, R12.H1_H1 ;  /* 0x3000000cff0c7230 */ /* 0x000fe40000004100 */
[-C--:B------:R-:W-:Y:S01]  /*13d70*/  FMUL.FTZ R38, R5, R13.reuse ;  /* 0x0000000d05267220 */ /* 0x080fe20000410000 */
[----:B------:R-:W-:Y:S01]  /*13d80*/  FFMA.FTZ R41, R4, R13, -R41 ;  /* 0x0000000d04297223 */ /* 0x000fe20000010829 */
[-C--:B------:R-:W-:Y:S01]  /*13d90*/  FMUL.FTZ R36, R36, R7.reuse ;  /* 0x0000000724247220 */ /* 0x080fe20000410000 */
[----:B------:R-:W-:Y:S02]  /*13da0*/  HADD2.F32 R13, -RZ, R47.H0_H0 ;  /* 0x2000002fff0d7230 */ /* 0x000fe40000004100 */
[----:B------:R-:W-:Y:S01]  /*13db0*/  FFMA.FTZ R42, R12, R7, -R15 ;  /* 0x000000070c2a7223 */ /* 0x000fe2000001080f */
[----:B------:R-:W-:Y:S02]  /*13dc0*/  HADD2.F32 R5, -RZ, R34.H0_H0 ;  /* 0x20000022ff057230 */ /* 0x000fe40000004100 */
[----:B------:R-:W-:Y:S01]  /*13dd0*/  FFMA.FTZ R37, R4, R37, R38 ;  /* 0x0000002504257223 */ /* 0x000fe20000010026 */
[----:B------:R-:W-:-:S02]  /*13de0*/  HADD2.F32 R7, -RZ, R43.H0_H0 ;  /* 0x2000002bff077230 */ /* 0x000fc40000004100 */
        /* <DEDUP_REMOVED lines=8> */
[----:B------:R-:W-:Y:S01]  /*13e70*/  F2FP.F16.E4M3.UNPACK_B R6, R14 ;  /* 0x0000000eff06723e */ /* 0x000fe200020006ff */
[----:B------:R-:W-:-:S02]  /*13e80*/  HADD2.F32 R3, -RZ, R3.H1_H1 ;  /* 0x30000003ff037230 */ /* 0x000fc40000004100 */
[----:B------:R-:W-:Y:S01]  /*13e90*/  FMUL.FTZ R38, R34, R47 ;  /* 0x0000002f22267220 */ /* 0x000fe20000410000 */
[C---:B------:R-:W-:Y:S01]  /*13ea0*/  FFMA.FTZ R36, R4.reuse, R13, R5 ;  /* 0x0000000d04247223 */ /* 0x040fe20000010005 */
[----:B------:R-:W-:Y:S01]  /*13eb0*/  F2FP.F16.E4M3.UNPACK_B R14, R14.H1 ;  /* 0x0000000eff0e723e */ /* 0x000fe200030006ff */
[----:B------:R-:W-:Y:S01]  /*13ec0*/  FFMA.FTZ R35, R4, R7, -R15 ;  /* 0x0000000704237223 */ /* 0x000fe2000001080f */
        /* <DEDUP_REMOVED lines=17> */
[C---:B------:R-:W-:Y:S01]  /*13fe0*/  FMUL.FTZ R7, R40.reuse, R15 ;  /* 0x0000000f28077220 */ /* 0x040fe20000410000 */
[----:B------:R-:W-:Y:S01]  /*13ff0*/  F2FP.SATFINITE.E4M3.F32.PACK_AB_MERGE_C R59, R59, R66, RZ ;  /* 0x000000423b3b723e */ /* 0x000fe200048070ff */
[----:B------:R-:W-:Y:S01]  /*14000*/  FMUL.FTZ R12, R40, R5 ;  /* 0x00000005280c7220 */ /* 0x000fe20000410000 */
[----:B------:R-:W-:Y:S01]  /*14010*/  FFMA.FTZ R40, R3, R13, R4 ;  /* 0x0000000d03287223 */ /* 0x000fe20000010004 */
[----:B------:R-:W-:Y:S01]  /*14020*/  FFMA.FTZ R52, R14, R5, -R7 ;  /* 0x000000050e347223 */ /* 0x000fe20000010807 */
[----:B------:R-:W-:-:S02]  /*14030*/  HADD2.F32 R5, -RZ, R49.H0_H0 ;  /* 0x20000031ff057230 */ /* 0x000fc40000004100 */
[----:B------:R-:W-:Y:S01]  /*14040*/  FFMA.FTZ R15, R14, R15, R12 ;  /* 0x0000000f0e0f7223 */ /* 0x000fe2000001000c */
[----:B------:R-:W-:Y:S02]  /*14050*/  HADD2.F32 R7, -RZ, R57.H0_H0 ;  /* 0x20000039ff077230 */ /* 0x000fe40000004100 */
[----:B------:R-:W-:Y:S02]  /*14060*/  HADD2.F32 R4, -RZ, R39.H0_H0 ;  /* 0x20000027ff047230 */ /* 0x000fe40000004100 */
[----:B------:R-:W-:Y:S01]  /*14070*/  HADD2.F32 R49, -RZ, R49.H1_H1 ;  /* 0x30000031ff317230 */ /* 0x000fe20000004100 */
[----:B------:R-:W-:Y:S01]  /*14080*/  F2FP.SATFINITE.E4M3.F32.PACK_AB_MERGE_C R40, R15, R40, RZ ;  /* 0x000000280f28723e */ /* 0x000fe200048070ff */
[----:B------:R-:W-:Y:S02]  /*14090*/  HADD2.F32 R57, -RZ, R57.H1_H1 ;  /* 0x30000039ff397230 */ /* 0x000fe40000004100 */
[----:B------:R-:W-:Y:S01]  /*140a0*/  FMUL.FTZ R12, R4, R7 ;  /* 0x00000007040c7220 */ /* 0x000fe20000410000 */
[----:B------:R-:W-:-:S02]  /*140b0*/  HADD2.F32 R39, -RZ, R39.H1_H1 ;  /* 0x30000027ff277230 */ /* 0x000fc40000004100 */
[----:B------:R-:W-:Y:S01]  /*140c0*/  FMUL.FTZ R4, R4, R5 ;  /* 0x0000000504047220 */ /* 0x000fe20000410000 */
[--C-:B------:R-:W-:Y:S01]  /*140d0*/  HADD2.F32 R3, -RZ, R6.reuse.H0_H0 ;  /* 0x20000006ff037230 */ /* 0x100fe20000004100 */
[----:B------:R-:W-:Y:S01]  /*140e0*/  F2FP.SATFINITE.E4M3.F32.PACK_AB_MERGE_C R15, R45, R54, R59 ;  /* 0x000000362d0f723e */ /* 0x000fe2000480703b */
[----:B------:R-:W-:Y:S02]  /*140f0*/  HADD2.F32 R6, -RZ, R6.H1_H1 ;  /* 0x30000006ff067230 */ /* 0x000fe40000004100 */
[C---:B------:R-:W-:Y:S01]  /*14100*/  FMUL.FTZ R13, R39.reuse, R57 ;  /* 0x00000039270d7220 */ /* 0x040fe20000410000 */
[----:B------:R-:W-:Y:S01]  /*14110*/  FMUL.FTZ R34, R39, R49 ;  /* 0x0000003127227220 */ /* 0x000fe20000410000 */
        /* <DEDUP_REMOVED lines=19> */
.L_x_2489:
[----:B------:R-:W-:Y:S05]  /*14250*/  BSYNC B1 ;  /* 0x0000000000017941 */ /* 0x000fea0003800000 */
.L_x_2488:
[----:B------:R-:W-:Y:S04]  /*14260*/  BSSY B1, `(.L_x_2490) ;  /* 0x0000106000017945 */ /* 0x000fe80003800000 */
[----:B------:R-:W-:Y:S05]  /*14270*/  @P1 BRA `(.L_x_2491) ;  /* 0x0000001000101947 */ /* 0x000fea0003800000 */
[----:B-12---:R-:W2:Y:S01]  /*14280*/  LDL R15, [R1+0x2c] ;  /* 0x00002c00010f7983 */ /* 0x006ea20000100800 */
[----:B------:R-:W-:-:S03]  /*14290*/  VIADD R0, R19, 0x40 ;  /* 0x0000004013007836 */ /* 0x000fc60000000000 */
[----:B------:R-:W3:Y:S01]  /*142a0*/  LDL R61, [R1+0x5c] ;  /* 0x00005c00013d7983 */ /* 0x000ee20000100800 */
[----:B-----5:R-:W-:Y:S01]  /*142b0*/  LEA.HI R7, R51, R50, RZ, 0x1c ;  /* 0x0000003233077211 */ /* 0x020fe200078fe0ff */
[----:B0-----:R-:W-:Y:S01]  /*142c0*/  IMAD.SHL.U32 R3, R0, 0x80, RZ ;  /* 0x0000008000037824 */ /* 0x001fe200078e00ff */
[----:B------:R-:W-:Y:S02]  /*142d0*/  SHF.R.U32.HI R0, RZ, 0x8, R20 ;  /* 0x00000008ff007819 */ /* 0x000fe40000011614 */
[----:B------:R-:W-:Y:S01]  /*142e0*/  SHF.R.S32.HI R14, RZ, 0x1f, R7 ;  /* 0x0000001fff0e7819 */ /* 0x000fe20000011407 */
[----:B------:R-:W-:Y:S01]  /*142f0*/  IMAD.SHL.U32 R12, R7, 0x10, RZ ;  /* 0x00000010070c7824 */ /* 0x000fe200078e00ff */
[----:B------:R-:W-:Y:S02]  /*14300*/  LOP3.LUT R13, R3, 0x380, RZ, 0xc0, !PT ;  /* 0x00000380030d7812 */ /* 0x000fe400078ec0ff */
[----:B------:R-:W-:Y:S02]  /*14310*/  LOP3.LUT R4, R20, 0xff, RZ, 0xc0, !PT ;  /* 0x000000ff14047812 */ /* 0x000fe400078ec0ff */
[----:B------:R-:W-:-:S02]  /*14320*/  LOP3.LUT R3, R0, 0xff, RZ, 0xc0, !PT ;  /* 0x000000ff00037812 */ /* 0x000fc400078ec0ff */
[----:B------:R-:W-:Y:S02]  /*14330*/  LEA.HI R14, R14, R7, RZ, 0x3 ;  /* 0x000000070e0e7211 */ /* 0x000fe400078f18ff */
[----:B------:R-:W-:Y:S02]  /*14340*/  LOP3.LUT R0, R13, 0x70, R12, 0xf8, !PT ;  /* 0x000000700d007812 */ /* 0x000fe400078ef80c */
[----:B------:R-:W-:Y:S01]  /*14350*/  PRMT R34, R3, 0x7604, R4 ;  /* 0x0000760403227816 */ /* 0x000fe20000000004 */
[----:B------:R-:W-:Y:S01]  /*14360*/  IMAD.SHL.U32 R14, R14, 0x800, RZ ;  /* 0x000008000e0e7824 */ /* 0x000fe200078e00ff */
[----:B------:R-:W-:Y:S02]  /*14370*/  SHF.R.U32.HI R13, RZ, 0x3, R13 ;  /* 0x00000003ff0d7819 */ /* 0x000fe4000001160d */
[----:B------:R-:W-:Y:S02]  /*14380*/  SHF.R.U32.HI R3, RZ, 0x8, R28 ;  /* 0x00000008ff037819 */ /* 0x000fe4000001161c */
[----:B------:R-:W-:-:S02]  /*14390*/  LOP3.LUT R0, R0, R13, RZ, 0x3c, !PT ;  /* 0x0000000d00007212 */ /* 0x000fc400078e3cff */
[----:B------:R-:W-:Y:S02]  /*143a0*/  LOP3.LUT R4, R28, 0xff, RZ, 0xc0, !PT ;  /* 0x000000ff1c047812 */ /* 0x000fe400078ec0ff */
[----:B------:R-:W-:Y:S02]  /*143b0*/  LOP3.LUT R3, R3, 0xff, RZ, 0xc0, !PT ;  /* 0x000000ff03037812 */ /* 0x000fe400078ec0ff */
[----:B------:R-:W-:Y:S02]  /*143c0*/  SHF.R.U32.HI R7, RZ, 0x8, R30 ;  /* 0x00000008ff077819 */ /* 0x000fe4000001161e */
[----:B------:R-:W-:Y:S02]  /*143d0*/  LOP3.LUT R13, R14, 0xffffc000, RZ, 0xc0, !PT ;  /* 0xffffc0000e0d7812 */ /* 0x000fe400078ec0ff */
[----:B------:R-:W-:Y:S02]  /*143e0*/  PRMT R39, R3, 0x7604, R4 ;  /* 0x0000760403277816 */ /* 0x000fe40000000004 */
[----:B------:R-:W-:-:S02]  /*143f0*/  SHF.R.U32.HI R5, RZ, 0x8, R21 ;  /* 0x00000008ff057819 */ /* 0x000fc40000011615 */
[----:B------:R-:W-:Y:S02]  /*14400*/  LOP3.LUT R12, R30, 0xff, RZ, 0xc0, !PT ;  /* 0x000000ff1e0c7812 */ /* 0x000fe400078ec0ff */
[----:B------:R-:W-:Y:S02]  /*14410*/  LOP3.LUT R7, R7, 0xff, RZ, 0xc0, !PT ;  /* 0x000000ff07077812 */ /* 0x000fe400078ec0ff */
[----:B------:R-:W-:Y:S02]  /*14420*/  LOP3.LUT R6, R21, 0xff, RZ, 0xc0, !PT ;  /* 0x000000ff15067812 */ /* 0x000fe400078ec0ff */
[----:B------:R-:W-:Y:S02]  /*14430*/  LOP3.LUT R5, R5, 0xff, RZ, 0xc0, !PT ;  /* 0x000000ff05057812 */ /* 0x000fe400078ec0ff */
[----:B------:R-:W-:Y:S02]  /*14440*/  PRMT R43, R7, 0x7604, R12 ;  /* 0x00007604072b7816 */ /* 0x000fe4000000000c */
[----:B------:R-:W-:-:S02]  /*14450*/  SHF.R.U32.HI R12, RZ, 0x8, R32 ;  /* 0x00000008ff0c7819 */ /* 0x000fc40000011620 */
[----:B------:R-:W-:Y:S02]  /*14460*/  SHF.R.U32.HI R14, RZ, 0x8, R33 ;  /* 0x00000008ff0e7819 */ /* 0x000fe40000011621 */
[----:B------:R-:W-:Y:S02]  /*14470*/  PRMT R36, R5, 0x7604, R6 ;  /* 0x0000760405247816 */ /* 0x000fe40000000006 */
        /* <DEDUP_REMOVED lines=10> */
[----:B------:R-:W-:Y:S02]  /*14520*/  LOP3.LUT R35, R35, 0xff, RZ, 0xc0, !PT ;  /* 0x000000ff23237812 */ /* 0x000fe400078ec0ff */
[----:B------:R-:W-:Y:S02]  /*14530*/  LOP3.LUT R38, R37, 0xff, RZ, 0xc0, !PT ;  /* 0x000000ff25267812 */ /* 0x000fe400078ec0ff */
[----:B------:R-:W-:Y:S02]  /*14540*/  PRMT R37, R35, 0x7054, R36 ;  /* 0x0000705423257816 */ /* 0x000fe40000000024 */
[----:B------:R-:W-:Y:S02]  /*14550*/  SHF.R.U32.HI R35, RZ, 0x10, R31 ;  /* 0x00000010ff237819 */ /* 0x000fe4000001161f */
[----:B------:R-:W-:Y:S02]  /*14560*/  SHF.R.U32.HI R40, RZ, 0x10, R29 ;  /* 0x00000010ff287819 */ /* 0x000fe4000001161d */
[----:B------:R-:W-:-:S02]  /*14570*/  LOP3.LUT R35, R35, 0xff, RZ, 0xc0, !PT ;  /* 0x000000ff23237812 */ /* 0x000fc400078ec0ff */
[----:B------:R-:W-:Y:S02]  /*14580*/  SHF.R.U32.HI R36, RZ, 0x10, R32 ;  /* 0x00000010ff247819 */ /* 0x000fe40000011620 */
[----:B------:R-:W-:Y:S02]  /*14590*/  LOP3.LUT R40, R40, 0xff, RZ, 0xc0, !PT ;  /* 0x000000ff28287812 */ /* 0x000fe400078ec0ff */
[----:B------:R-:W-:Y:S02]  /*145a0*/  PRMT R39, R38, 0x7054, R39 ;  /* 0x0000705426277816 */ /* 0x000fe40000000027 */
[----:B------:R-:W-:Y:S02]  /*145b0*/  SHF.R.U32.HI R38, RZ, 0x10, R33 ;  /* 0x00000010ff267819 */ /* 0x000fe40000011621 */
[----:B------:R-:W-:Y:S02]  /*145c0*/  LOP3.LUT R36, R36, 0xff, RZ, 0xc0, !PT ;  /* 0x000000ff24247812 */ /* 0x000fe400078ec0ff */
[----:B------:R-:W-:-:S02]  /*145d0*/  PRMT R41, R40, 0x7054, R41 ;  /* 0x0000705428297816 */ /* 0x000fc40000000029 */
[----:B------:R-:W-:Y:S02]  /*145e0*/  LOP3.LUT R37, R37, 0xff000000, R21, 0xf8, !PT ;  /* 0xff00000025257812 */ /* 0x000fe400078ef815 */
[----:B------:R-:W-:Y:S02]  /*145f0*/  LOP3.LUT R38, R38, 0xff, RZ, 0xc0, !PT ;  /* 0x000000ff26267812 */ /* 0x000fe400078ec0ff */
[----:B------:R-:W-:Y:S02]  /*14600*/  LOP3.LUT R40, R41, 0xff000000, R29, 0xf8, !PT ;  /* 0xff00000029287812 */ /* 0x000fe400078ef81d */
[----:B------:R-:W-:Y:S02]  /*14610*/  PRMT R49, R38, 0x7054, R49 ;  /* 0x0000705426317816 */ /* 0x000fe40000000031 */
[----:B------:R-:W-:Y:S02]  /*14620*/  LOP3.LUT R38, R39, 0xff000000, R28, 0xf8, !PT ;  /* 0xff00000027267812 */ /* 0x000fe400078ef81c */
[----:B------:R-:W-:-:S02]  /*14630*/  LOP3.LUT R44, R49, 0xff000000, R33, 0xf8, !PT ;  /* 0xff000000312c7812 */ /* 0x000fc400078ef821 */
[----:B--2---:R-:W-:Y:S02]  /*14640*/  IADD3 R3, R0, R13, R15 ;  /* 0x0000000d00037210 */ /* 0x004fe40007ffe00f */
[----:B------:R-:W-:Y:S02]  /*14650*/  SHF.R.U32.HI R0, RZ, 0x8, R31 ;  /* 0x00000008ff007819 */ /* 0x000fe4000001161f */
[----:B------:R-:W-:Y:S01]  /*14660*/  LOP3.LUT R13, R31, 0xff, RZ, 0xc0, !PT ;  /* 0x000000ff1f0d7812 */ /* 0x000fe200078ec0ff */
[----:B---3--:R-:W0:Y:S01]  /*14670*/  LDS.128 R4, [R61+0x20400] ;  /* 0x020400003d047984 */ /* 0x008e220000000c00 */
[----:B------:R-:W-:Y:S02]  /*14680*/  LOP3.LUT R0, R0, 0xff, RZ, 0xc0, !PT ;  /* 0x000000ff00007812 */ /* 0x000fe400078ec0ff */
[----:B------:R-:W-:Y:S02]  /*14690*/  LOP3.LUT R15, R32, 0xff, RZ, 0xc0, !PT ;  /* 0x000000ff200f7812 */ /* 0x000fe400078ec0ff */
[----:B------:R-:W-:-:S02]  /*146a0*/  PRMT R42, R0, 0x7604, R13 ;  /* 0x00007604002a7816 */ /* 0x000fc4000000000d */
[----:B------:R-:W-:Y:S02]  /*146b0*/  IADD3 R0, R18, R3, RZ ;  /* 0x0000000312007210 */ /* 0x000fe40007ffe0ff */
[----:B------:R-:W-:-:S03]  /*146c0*/  PRMT R47, R12, 0x7604, R15 ;  /* 0x000076040c2f7816 */ /* 0x000fc6000000000f */
[----:B------:R-:W1:Y:S01]  /*146d0*/  LDS.128 R12, [R0+0x20400] ;  /* 0x02040000000c7984 */ /* 0x000e620000000c00 */
[----:B------:R-:W-:-:S04]  /*146e0*/  SHF.R.U32.HI R3, RZ, 0x10, R20 ;  /* 0x00000010ff037819 */ /* 0x000fc80000011614 */
[----:B------:R-:W-:-:S04]  /*146f0*/  LOP3.LUT R3, R3, 0xff, RZ, 0xc0, !PT ;  /* 0x000000ff03037812 */ /* 0x000fc800078ec0ff */
[----:B------:R-:W-:Y:S02]  /*14700*/  PRMT R3, R3, 0x7054, R34 ;  /* 0x0000705403037816 */ /* 0x000fe40000000022 */
[----:B------:R-:W-:Y:S02]  /*14710*/  SHF.R.U32.HI R34, RZ, 0x10, R30 ;  /* 0x00000010ff227819 */ /* 0x000fe4000001161e */
[----:B------:R-:W-:Y:S02]  /*14720*/  PRMT R45, R35, 0x7054, R42 ;  /* 0x00007054232d7816 */ /* 0x000fe4000000002a */
[----:B------:R-:W-:Y:S02]  /*14730*/  LOP3.LUT R34, R34, 0xff, RZ, 0xc0, !PT ;  /* 0x000000ff22227812 */ /* 0x000fe400078ec0ff */
[----:B------:R-:W-:Y:S02]  /*14740*/  LOP3.LUT R45, R45, 0xff000000, R31, 0xf8, !PT ;  /* 0xff0000002d2d7812 */ /* 0x000fe400078ef81f */
[----:B------:R-:W-:-:S02]  /*14750*/  PRMT R43, R34, 0x7054, R43 ;  /* 0x00007054222b7816 */ /* 0x000fc4000000002b */
[----:B------:R-:W-:Y:S02]  /*14760*/  PRMT R47, R36, 0x7054, R47 ;  /* 0x00007054242f7816 */ /* 0x000fe4000000002f */
[----:B------:R-:W-:Y:S02]  /*14770*/  LOP3.LUT R43, R43, 0xff000000, R30, 0xf8, !PT ;  /* 0xff0000002b2b7812 */ /* 0x000fe400078ef81e */
[----:B------:R-:W-:Y:S02]  /*14780*/  F2FP.F16.E4M3.UNPACK_B R36, R37 ;  /* 0x00000025ff24723e */ /* 0x000fe400020006ff */
[----:B------:R-:W-:Y:S02]  /*14790*/  F2FP.F16.E4M3.UNPACK_B R41, R45 ;  /* 0x0000002dff29723e */ /* 0x000fe400020006ff */
[----:B------:R-:W-:Y:S01]  /*147a0*/  LOP3.LUT R35, R3, 0xff000000, R20, 0xf8, !PT ;  /* 0xff00000003237812 */ /* 0x000fe200078ef814 */
[----:B------:R-:W-:Y:S01]  /*147b0*/  HADD2.F32 R39, -RZ, R36.H0_H0 ;  /* 0x20000024ff277230 */ /* 0x000fe20000004100 */
[----:B------:R-:W-:-:S02]  /*147c0*/  LOP3.LUT R42, R47, 0xff000000, R32, 0xf8, !PT ;  /* 0xff0000002f2a7812 */ /* 0x000fc400078ef820 */
[----:B0-----:R-:W-:Y:S01]  /*147d0*/  F2FP.F16.E4M3.UNPACK_B R20, R5 ;  /* 0x00000005ff14723e */ /* 0x001fe200020006ff */
[----:B------:R-:W-:Y:S01]  /*147e0*/  HADD2.F32 R47, -RZ, R41.H0_H0 ;  /* 0x20000029ff2f7230 */ /* 0x000fe20000004100 */
[----:B-1----:R-:W-:Y:S02]  /*147f0*/  F2FP.F16.E4M3.UNPACK_B R30, R13 ;  /* 0x0000000dff1e723e */ /* 0x002fe400020006ff */
[----:B------:R-:W-:-:S03]  /*14800*/  F2FP.F16.E4M3.UNPACK_B R28, R7 ;  /* 0x00000007ff1c723e */ /* 0x000fc600020006ff */
[----:B------:R-:W-:Y:S01]  /*14810*/  HADD2.F32 R32, -RZ, R30.H0_H0 ;  /* 0x2000001eff207230 */ /* 0x000fe20000004100 */
[----:B------:R-:W-:Y:S02]  /*14820*/  F2FP.F16.E4M3.UNPACK_B R29, R7.H1 ;  /* 0x00000007ff1d723e */ /* 0x000fe400030006ff */
[-C--:B------:R-:W-:Y:S02]  /*14830*/  F2FP.F16.E4M3.UNPACK_B R7, R6.reuse ;  /* 0x00000006ff07723e */ /* 0x080fe400020006ff */
[----:B------:R-:W-:Y:S01]  /*14840*/  F2FP.F16.E4M3.UNPACK_B R21, R6.H1 ;  /* 0x00000006ff15723e */ /* 0x000fe200030006ff */
[----:B------:R-:W-:Y:S02]  /*14850*/  HADD2.F32 R6, -RZ, R20.H0_H0 ;  /* 0x20000014ff067230 */ /* 0x000fe40000004100 */
[C---:B------:R-:W-:Y:S01]  /*14860*/  FMUL.FTZ R52, R32.reuse, R39 ;  /* 0x0000002720347220 */ /* 0x040fe20000410000 */
[----:B------:R-:W-:Y:S01]  /*14870*/  FMUL.FTZ R49, R32, R47 ;  /* 0x0000002f20317220 */ /* 0x000fe20000410000 */
[----:B------:R-:W-:Y:S01]  /*14880*/  F2FP.F16.E4M3.UNPACK_B R31, R13.H1 ;  /* 0x0000000dff1f723e */ /* 0x000fe200030006ff */
[----:B------:R-:W-:-:S02]  /*14890*/  HADD2.F32 R30, -RZ, R30.H1_H1 ;  /* 0x3000001eff1e7230 */ /* 0x000fc40000004100 */
[C---:B------:R-:W-:Y:S01]  /*148a0*/  FFMA.FTZ R52, R6.reuse, R47, R52 ;  /* 0x0000002f06347223 */ /* 0x040fe20000010034 */
[----:B------:R-:W-:Y:S01]  /*148b0*/  F2FP.F16.E4M3.UNPACK_B R45, R45.H1 ;  /* 0x0000002dff2d723e */ /* 0x000fe200030006ff */
[----:B------:R-:W-:Y:S01]  /*148c0*/  FFMA.FTZ R46, R6, R39, -R49 ;  /* 0x00000027062e7223 */ /* 0x000fe20000010831 */
[----:B------:R-:W-:Y:S01]  /*148d0*/  HADD2.F32 R47, -RZ, R41.H1_H1 ;  /* 0x30000029ff2f7230 */ /* 0x000fe20000004100 */
[----:B------:R-:W-:Y:S01]  /*148e0*/  F2FP.F16.E4M3.UNPACK_B R37, R37.H1 ;  /* 0x00000025ff25723e */ /* 0x000fe200030006ff */
[----:B------:R-:W-:Y:S01]  /*148f0*/  HADD2.F32 R39, -RZ, R36.H1_H1 ;  /* 0x30000024ff277230 */ /* 0x000fe20000004100 */
[-C--:B------:R-:W-:Y:S02]  /*14900*/  F2FP.F16.E4M3.UNPACK_B R33, R15.reuse ;  /* 0x0000000fff21723e */ /* 0x080fe400020006ff */
        /* <DEDUP_REMOVED lines=11> */
[----:B------:R-:W-:Y:S02]  /*149c0*/  HADD2.F32 R6, -RZ, R5.H0_H0 ;  /* 0x20000005ff067230 */ /* 0x000fe40000004100 */
[----:B------:R-:W-:Y:S01]  /*149d0*/  FFMA.FTZ R53, R20, R39, -R53 ;  /* 0x0000002714357223 */ /* 0x000fe20000010835 */
[----:B------:R-:W-:Y:S01]  /*149e0*/  FMUL.FTZ R14, R14, R41 ;  /* 0x000000290e0e7220 */ /* 0x000fe20000410000 */
[----:B------:R-:W-:Y:S01]  /*149f0*/  FFMA.FTZ R47, R20, R47, R30 ;  /* 0x0000002f142f7223 */ /* 0x000fe2000001001e */
[----:B------:R-:W-:Y:S02]  /*14a00*/  F2FP.F16.E4M3.UNPACK_B R39, R44 ;  /* 0x0000002cff27723e */ /* 0x000fe400020006ff */
[----:B------:R-:W-:Y:S01]  /*14a10*/  F2FP.F16.E4M3.UNPACK_B R30, R40 ;  /* 0x00000028ff1e723e */ /* 0x000fe200020006ff */
[C---:B------:R-:W-:Y:S01]  /*14a20*/  FFMA.FTZ R55, R6.reuse, R41, -R55 ;  /* 0x0000002906377223 */ /* 0x040fe20000010837 */
[----:B------:R-:W-:Y:S01]  /*14a30*/  FFMA.FTZ R49, R6, R49, R14 ;  /* 0x0000003106317223 */ /* 0x000fe2000001000e */
[----:B------:R-:W-:-:S02]  /*14a40*/  HADD2.F32 R20, -RZ, R37.H1_H1 ;  /* 0x30000025ff147230 */ /* 0x000fc40000004100 */
[----:B------:R-:W-:Y:S02]  /*14a50*/  HADD2.F32 R41, -RZ, R39.H0_H0 ;  /* 0x20000027ff297230 */ /* 0x000fe40000004100 */
[----:B------:R-:W-:Y:S02]  /*14a60*/  HADD2.F32 R14, -RZ, R33.H0_H0 ;  /* 0x20000021ff0e7230 */ /* 0x000fe40000004100 */
[----:B------:R-:W-:Y:S02]  /*14a70*/  HADD2.F32 R36, -RZ, R45.H1_H1 ;  /* 0x3000002dff247230 */ /* 0x000fe40000004100 */
[----:B------:R-:W-:Y:S02]  /*14a80*/  HADD2.F32 R31, -RZ, R31.H1_H1 ;  /* 0x3000001fff1f7230 */ /* 0x000fe40000004100 */
[----:B------:R-:W-:Y:S02]  /*14a90*/  HADD2.F32 R37, -RZ, R30.H0_H0 ;  /* 0x2000001eff257230 */ /* 0x000fe40000004100 */
[----:B------:R-:W-:Y:S01]  /*14aa0*/  FMUL.FTZ R45, R14, R41 ;  /* 0x000000290e2d7220 */ /* 0x000fe20000410000 */
[----:B------:R-:W-:-:S02]  /*14ab0*/  HADD2.F32 R5, -RZ, R5.H1_H1 ;  /* 0x30000005ff057230 */ /* 0x000fc40000004100 */
[C---:B------:R-:W-:Y:S01]  /*14ac0*/  FMUL.FTZ R54, R31.reuse, R36 ;  /* 0x000000241f367220 */ /* 0x040fe20000410000 */
[----:B------:R-:W-:Y:S02]  /*14ad0*/  HADD2.F32 R6, -RZ, R28.H0_H0 ;  /* 0x2000001cff067230 */ /* 0x000fe40000004100 */
[-C--:B------:R-:W-:Y:S01]  /*14ae0*/  FMUL.FTZ R14, R14, R37.reuse ;  /* 0x000000250e0e7220 */ /* 0x080fe20000410000 */
[----:B------:R-:W-:Y:S01]  /*14af0*/  F2FP.F16.E4M3.UNPACK_B R44, R44.H1 ;  /* 0x0000002cff2c723e */ /* 0x000fe200030006ff */
[-C--:B------:R-:W-:Y:S01]  /*14b00*/  FMUL.FTZ R31, R31, R20.reuse ;  /* 0x000000141f1f7220 */ /* 0x080fe20000410000 */
[----:B------:R-:W-:Y:S01]  /*14b10*/  FFMA.FTZ R54, R5, R20, -R54 ;  /* 0x0000001405367223 */ /* 0x000fe20000010836 */
[C---:B------:R-:W-:Y:S01]  /*14b20*/  FFMA.FTZ R45, R6.reuse, R37, -R45 ;  /* 0x00000025062d7223 */ /* 0x040fe2000001082d */
[----:B------:R-:W-:Y:S01]  /*14b30*/  FFMA.FTZ R41, R6, R41, R14 ;  /* 0x0000002906297223 */ /* 0x000fe2000001000e */
[----:B------:R-:W-:Y:S01]  /*14b40*/  F2FP.F16.E4M3.UNPACK_B R40, R40.H1 ;  /* 0x00000028ff28723e */ /* 0x000fe200030006ff */
[----:B------:R-:W-:-:S02]  /*14b50*/  HADD2.F32 R20, -RZ, R44.H0_H0 ;  /* 0x2000002cff147230 */ /* 0x000fc40000004100 */
[----:B------:R-:W-:Y:S02]  /*14b60*/  HADD2.F32 R6, -RZ, R34.H0_H0 ;  /* 0x20000022ff067230 */ /* 0x000fe40000004100 */
[----:B------:R-:W-:Y:S01]  /*14b70*/  FFMA.FTZ R56, R5, R36, R31 ;  /* 0x0000002405387223 */ /* 0x000fe2000001001f */
[----:B------:R-:W-:Y:S02]  /*14b80*/  HADD2.F32 R30, -RZ, R30.H1_H1 ;  /* 0x3000001eff1e7230 */ /* 0x000fe40000004100 */
[----:B------:R-:W-:Y:S02]  /*14b90*/  HADD2.F32 R39, -RZ, R39.H1_H1 ;  /* 0x30000027ff277230 */ /* 0x000fe40000004100 */
[----:B------:R-:W-:Y:S02]  /*14ba0*/  HADD2.F32 R33, -RZ, R33.H1_H1 ;  /* 0x30000021ff217230 */ /* 0x000fe40000004100 */
[----:B------:R-:W-:Y:S01]  /*14bb0*/  FMUL.FTZ R62, R6, R20 ;  /* 0x00000014063e7220 */ /* 0x000fe20000410000 */
[----:B------:R-:W-:-:S02]  /*14bc0*/  HADD2.F32 R14, -RZ, R40.H0_H0 ;  /* 0x20000028ff0e7230 */ /* 0x000fc40000004100 */
[----:B------:R-:W-:Y:S02]  /*14bd0*/  HADD2.F32 R5, -RZ, R29.H0_H0 ;  /* 0x2000001dff057230 */ /* 0x000fe40000004100 */
[C---:B------:R-:W-:Y:S01]  /*14be0*/  FMUL.FTZ R31, R33.reuse, R39 ;  /* 0x00000027211f7220 */ /* 0x040fe20000410000 */
[----:B------:R-:W-:Y:S02]  /*14bf0*/  HADD2.F32 R28, -RZ, R28.H1_H1 ;  /* 0x3000001cff1c7230 */ /* 0x000fe40000004100 */
[----:B------:R-:W-:Y:S01]  /*14c00*/  FMUL.FTZ R36, R33, R30 ;  /* 0x0000001e21247220 */ /* 0x000fe20000410000 */
[----:B------:R-:W-:Y:S01]  /*14c10*/  F2FP.F16.E4M3.UNPACK_B R13, R12 ;  /* 0x0000000cff0d723e */ /* 0x000fe200020006ff */
[-C--:B------:R-:W-:Y:S01]  /*14c20*/  FMUL.FTZ R33, R6, R14.reuse ;  /* 0x0000000e06217220 */ /* 0x080fe20000410000 */
[C---:B------:R-:W-:Y:S01]  /*14c30*/  FFMA.FTZ R62, R5.reuse, R14, -R62 ;  /* 0x0000000e053e7223 */ /* 0x040fe2000001083e */
[----:B------:R-:W-:Y:S02]  /*14c40*/  F2FP.F16.E4M3.UNPACK_B R12, R12.H1 ;  /* 0x0000000cff0c723e */ /* 0x000fe400030006ff */
[----:B------:R-:W-:Y:S01]  /*14c50*/  F2FP.F16.E4M3.UNPACK_B R14, R35.H1 ;  /* 0x00000023ff0e723e */ /* 0x000fe200030006ff */
[C---:B------:R-:W-:Y:S01]  /*14c60*/  FFMA.FTZ R58, R28.reuse, R30, -R31 ;  /* 0x0000001e1c3a7223 */ /* 0x040fe2000001081f */
[-C--:B------:R-:W-:Y:S01]  /*14c70*/  F2FP.F16.E4M3.UNPACK_B R3, R4.reuse ;  /* 0x00000004ff03723e */ /* 0x080fe200020006ff */
[----:B------:R-:W-:Y:S01]  /*14c80*/  FFMA.FTZ R60, R28, R39, R36 ;  /* 0x000000271c3c7223 */ /* 0x000fe20000010024 */
[----:B------:R-:W-:Y:S01]  /*14c90*/  F2FP.F16.E4M3.UNPACK_B R4, R4.H1 ;  /* 0x00000004ff04723e */ /* 0x000fe200030006ff */
[----:B------:R-:W-:Y:S01]  /*14ca0*/  FFMA.FTZ R57, R5, R20, R33 ;  /* 0x0000001405397223 */ /* 0x000fe20000010021 */
[----:B------:R-:W-:Y:S01]  /*14cb0*/  HADD2.F32 R40, -RZ, R40.H1_H1 ;  /* 0x30000028ff287230 */ /* 0x000fe20000004100 */
[----:B------:R-:W-:Y:S01]  /*14cc0*/  F2FP.F16.E4M3.UNPACK_B R28, R43.H1 ;  /* 0x0000002bff1c723e */ /* 0x000fe200030006ff */
[----:B------:R-:W-:-:S02]  /*14cd0*/  HADD2.F32 R34, -RZ, R34.H1_H1 ;  /* 0x30000022ff227230 */ /* 0x000fc40000004100 */
[----:B------:R-:W-:Y:S02]  /*14ce0*/  HADD2.F32 R44, -RZ, R44.H1_H1 ;  /* 0x3000002cff2c7230 */ /* 0x000fe40000004100 */
[----:B------:R-:W-:Y:S02]  /*14cf0*/  HADD2.F32 R6, -RZ, R12.H0_H0 ;  /* 0x2000000cff067230 */ /* 0x000fe40000004100 */
[----:B------:R-:W-:Y:S02]  /*14d00*/  HADD2.F32 R20, -RZ, R14.H0_H0 ;  /* 0x2000000eff147230 */ /* 0x000fe40000004100 */
[C---:B------:R-:W-:Y:S01]  /*14d10*/  FMUL.FTZ R33, R34.reuse, R40 ;  /* 0x0000002822217220 */ /* 0x040fe20000410000 */
[----:B------:R-:W-:Y:S02]  /*14d20*/  HADD2.F32 R29, -RZ, R29.H1_H1 ;  /* 0x3000001dff1d7230 */ /* 0x000fe40000004100 */
[----:B------:R-:W-:Y:S01]  /*14d30*/  FMUL.FTZ R36, R34, R44 ;  /* 0x0000002c22247220 */ /* 0x000fe20000410000 */
[----:B------:R-:W-:-:S02]  /*14d40*/  HADD2.F32 R30, -RZ, R28.H0_H0 ;  /* 0x2000001cff1e7230 */ /* 0x000fc40000004100 */
[C---:B------:R-:W-:Y:S01]  /*14d50*/  FMUL.FTZ R31, R6.reuse, R20 ;  /* 0x00000014061f7220 */ /* 0x040fe20000410000 */
[----:B------:R-:W-:Y:S02]  /*14d60*/  HADD2.F32 R5, -RZ, R4.H0_H0 ;  /* 0x20000004ff057230 */ /* 0x000fe40000004100 */
[C---:B------:R-:W-:Y:S01]  /*14d70*/  FFMA.FTZ R44, R29.reuse, R44, R33 ;  /* 0x0000002c1d2c7223 */ /* 0x040fe20000010021 */
[----:B------:R-:W-:Y:S01]  /*14d80*/  FFMA.FTZ R59, R29, R40, -R36 ;  /* 0x000000281d3b7223 */ /* 0x000fe20000010824 */
[----:B------:R-:W-:Y:S02]  /*14d90*/  HADD2.F32 R12, -RZ, R12.H1_H1 ;  /* 0x3000000cff0c7230 */ /* 0x000fe40000004100 */
[-C--:B------:R-:W-:Y:S01]  /*14da0*/  FFMA.FTZ R33, R5, R30.reuse, R31 ;  /* 0x0000001e05217223 */ /* 0x080fe2000001001f */
[----:B------:R-:W-:Y:S02]  /*14db0*/  HADD2.F32 R31, -RZ, R28.H1_H1 ;  /* 0x3000001cff1f7230 */ /* 0x000fe40000004100 */
[----:B------:R-:W-:Y:S01]  /*14dc0*/  FMUL.FTZ R34, R6, R30 ;  /* 0x0000001e06227220 */ /* 0x000fe20000410000 */
[----:B------:R-:W-:Y:S01]  /*14dd0*/  HADD2.F32 R29, -RZ, R14.H1_H1 ;  /* 0x3000000eff1d7230 */ /* 0x000fe20000004100 */
[----:B------:R-:W-:Y:S01]  /*14de0*/  F2FP.F16.E4M3.UNPACK_B R43, R43 ;  /* 0x0000002bff2b723e */ /* 0x000fe200020006ff */
[----:B------:R-:W-:-:S02]  /*14df0*/  HADD2.F32 R4, -RZ, R4.H1_H1 ;  /* 0x30000004ff047230 */ /* 0x000fc40000004100 */
[----:B------:R-:W-:Y:S01]  /*14e00*/  FFMA.FTZ R34, R5, R20, -R34 ;  /* 0x0000001405227223 */ /* 0x000fe20000010822 */
[----:B------:R-:W-:Y:S01]  /*14e10*/  F2FP.F16.E4M3.UNPACK_B R35, R35 ;  /* 0x00000023ff23723e */ /* 0x000fe200020006ff */
[C---:B------:R-:W-:Y:S01]  /*14e20*/  FMUL.FTZ R37, R12.reuse, R31 ;  /* 0x0000001f0c257220 */ /* 0x040fe20000410000 */
[-C--:B------:R-:W-:Y:S01]  /*14e30*/  FMUL.FTZ R6, R12, R29.reuse ;  /* 0x0000001d0c067220 */ /* 0x080fe20000410000 */
[----:B------:R-:W-:Y:S02]  /*14e40*/  HADD2.F32 R12, -RZ, R43.H0_H0 ;  /* 0x2000002bff0c7230 */ /* 0x000fe40000004100 */
[----:B------:R-:W-:Y:S02]  /*14e50*/  HADD2.F32 R5, -RZ, R13.H0_H0 ;  /* 0x2000000dff057230 */ /* 0x000fe40000004100 */
[C---:B------:R-:W-:Y:S01]  /*14e60*/  FFMA.FTZ R37, R4.reuse, R29, -R37 ;  /* 0x0000001d04257223 */ /* 0x040fe20000010825 */
[----:B------:R-:W-:Y:S01]  /*14e70*/  FFMA.FTZ R36, R4, R31, R6 ;  /* 0x0000001f04247223 */ /* 0x000fe20000010006 */
[----:B------:R-:W-:-:S02]  /*14e80*/  HADD2.F32 R6, -RZ, R35.H0_H0 ;  /* 0x20000023ff067230 */ /* 0x000fc40000004100 */
[----:B------:R-:W-:Y:S02]  /*14e90*/  HADD2.F32 R4, -RZ, R3.H0_H0 ;  /* 0x20000003ff047230 */ /* 0x000fe40000004100 */
[C---:B------:R-:W-:Y:S01]  /*14ea0*/  FMUL.FTZ R29, R5.reuse, R12 ;  /* 0x0000000c051d7220 */ /* 0x040fe20000410000 */
[----:B------:R-:W-:Y:S02]  /*14eb0*/  HADD2.F32 R14, -RZ, R43.H1_H1 ;  /* 0x3000002bff0e7230 */ /* 0x000fe40000004100 */
[-C--:B------:R-:W-:Y:S01]  /*14ec0*/  FMUL.FTZ R5, R5, R6.reuse ;  /* 0x0000000605057220 */ /* 0x080fe20000410000 */
[----:B------:R-:W-:Y:S02]  /*14ed0*/  HADD2.F32 R13, -RZ, R13.H1_H1 ;  /* 0x3000000dff0d7230 */ /* 0x000fe40000004100 */
[----:B------:R-:W-:Y:S01]  /*14ee0*/  FFMA.FTZ R29, R4, R6, -R29 ;  /* 0x00000006041d7223 */ /* 0x000fe2000001081d */
[----:B------:R-:W-:Y:S01]  /*14ef0*/  HADD2.F32 R6, -RZ, R35.H1_H1 ;  /* 0x30000023ff067230 */ /* 0x000fe20000004100 */
[----:B------:R-:W-:Y:S01]  /*14f00*/  F2FP.F16.E4M3.UNPACK_B R20, R42.H1 ;  /* 0x0000002aff14723e */ /* 0x000fe200030006ff */
[----:B------:R-:W-:-:S02]  /*14f10*/  HADD2.F32 R3, -RZ, R3.H1_H1 ;  /* 0x30000003ff037230 */ /* 0x000fc40000004100 */
[C---:B------:R-:W-:Y:S01]  /*14f20*/  FMUL.FTZ R30, R13.reuse, R14 ;  /* 0x0000000e0d1e7220 */ /* 0x040fe20000410000 */
[----:B------:R-:W-:Y:S01]  /*14f30*/  FFMA.FTZ R28, R4, R12, R5 ;  /* 0x0000000c041c7223 */ /* 0x000fe20000010005 */
[----:B------:R-:W-:Y:S01]  /*14f40*/  F2FP.F16.E4M3.UNPACK_B R5, R38.H1 ;  /* 0x00000026ff05723e */ /* 0x000fe200030006ff */
        /* <DEDUP_REMOVED lines=9> */
[----:B------:R-:W-:Y:S02]  /*14fe0*/  HADD2.F32 R32, -RZ, R32.H1_H1 ;  /* 0x30000020ff207230 */ /* 0x000fe40000004100 */
[-C--:B------:R-:W-:Y:S01]  /*14ff0*/  FMUL.FTZ R4, R4, R6.reuse ;  /* 0x0000000604047220 */ /* 0x080fe20000410000 */
[----:B------:R-:W-:Y:S02]  /*15000*/  HADD2.F32 R5, -RZ, R5.H1_H1 ;  /* 0x30000005ff057230 */ /* 0x000fe40000004100 */
[C---:B------:R-:W-:Y:S01]  /*15010*/  FFMA.FTZ R35, R3.reuse, R6, -R14 ;  /* 0x0000000603237223 */ /* 0x040fe2000001080e */
[----:B------:R-:W-:Y:S01]  /*15020*/  HADD2.F32 R21, -RZ, R21.H1_H1 ;  /* 0x30000015ff157230 */ /* 0x000fe20000004100 */
[----:B------:R-:W-:Y:S01]  /*15030*/  F2FP.F16.E4M3.UNPACK_B R38, R38 ;  /* 0x00000026ff26723e */ /* 0x000fe200020006ff */
[C---:B------:R-:W-:Y:S01]  /*15040*/  FMUL.FTZ R6, R32.reuse, R20 ;  /* 0x0000001420067220 */ /* 0x040fe20000410000 */
[----:B------:R-:W-:Y:S01]  /*15050*/  F2FP.F16.E4M3.UNPACK_B R42, R42 ;  /* 0x0000002aff2a723e */ /* 0x000fe200020006ff */
[-C--:B------:R-:W-:Y:S01]  /*15060*/  FMUL.FTZ R13, R32, R5.reuse ;  /* 0x00000005200d7220 */ /* 0x080fe20000410000 */
[----:B------:R-:W-:Y:S01]  /*15070*/  FFMA.FTZ R32, R3, R12, R4 ;  /* 0x0000000c03207223 */ /* 0x000fe20000010004 */
[----:B------:R-:W-:Y:S01]  /*15080*/  FFMA.FTZ R40, R21, R5, -R6 ;  /* 0x0000000515287223 */ /* 0x000fe20000010806 */
[----:B------:R-:W-:-:S02]  /*15090*/  HADD2.F32 R5, -RZ, R38.H0_H0 ;  /* 0x20000026ff057230 */ /* 0x000fc40000004100 */
[--C-:B------:R-:W-:Y:S02]  /*150a0*/  HADD2.F32 R6, -RZ, R42.reuse.H0_H0 ;  /* 0x2000002aff067230 */ /* 0x100fe40000004100 */
[--C-:B------:R-:W-:Y:S02]  /*150b0*/  HADD2.F32 R4, -RZ, R15.reuse.H0_H0 ;  /* 0x2000000fff047230 */ /* 0x100fe40000004100 */
[----:B------:R-:W-:Y:S02]  /*150c0*/  HADD2.F32 R42, -RZ, R42.H1_H1 ;  /* 0x3000002aff2a7230 */ /* 0x000fe40000004100 */
[----:B------:R-:W-:Y:S02]  /*150d0*/  HADD2.F32 R15, -RZ, R15.H1_H1 ;  /* 0x3000000fff0f7230 */ /* 0x000fe40000004100 */
[----:B------:R-:W-:Y:S02]  /*150e0*/  HADD2.F32 R38, -RZ, R38.H1_H1 ;  /* 0x30000026ff267230 */ /* 0x000fe40000004100 */
[----:B------:R-:W-:Y:S01]  /*150f0*/  FFMA.FTZ R39, R21, R20, R13 ;  /* 0x0000001415277223 */ /* 0x000fe2000001000d */
[----:B------:R-:W-:-:S02]  /*15100*/  HADD2.F32 R3, -RZ, R7.H0_H0 ;  /* 0x20000007ff037230 */ /* 0x000fc40000004100 */
[C---:B------:R-:W-:Y:S01]  /*15110*/  FMUL.FTZ R12, R4.reuse, R6 ;  /* 0x00000006040c7220 */ /* 0x040fe20000410000 */
[-C--:B------:R-:W-:Y:S01]  /*15120*/  FMUL.FTZ R13, R4, R5.reuse ;  /* 0x00000005040d7220 */ /* 0x080fe20000410000 */
        /* <DEDUP_REMOVED lines=21> */
[----:B------:R-:W-:Y:S02]  /*15280*/  F2FP.SATFINITE.E4M3.F32.PACK_AB_MERGE_C R12, R31, R28, R12 ;  /* 0x0000001c1f0c723e */ /* 0x000fe4000480700c */
[----:B------:R-:W-:Y:S01]  /*15290*/  F2FP.SATFINITE.E4M3.F32.PACK_AB_MERGE_C R14, R42, R3, R32 ;  /* 0x000000032a0e723e */ /* 0x000fe20004807020 */
[----:B------:R3:W-:Y:S04]  /*152a0*/  STS.128 [R61+0x20400], R4 ;  /* 0x020400043d007388 */ /* 0x0007e80000000c00 */
[----:B------:R3:W-:Y:S02]  /*152b0*/  STS.128 [R0+0x20400], R12 ;  /* 0x0204000c00007388 */ /* 0x0007e40000000c00 */
.L_x_2491:
[----:B------:R-:W-:Y:S05]  /*152c0*/  BSYNC B1 ;  /* 0x0000000000017941 */ /* 0x000fea0003800000 */
.L_x_2490:
[----:B------:R-:W-:Y:S05]  /*152d0*/  @P0 BRA `(.L_x_2475) ;  /* 0x0000000c00f00947 */ /* 0x000fea0003800000 */
[----:B------:R-:W4:Y:S04]  /*152e0*/  LDL R30, [R1+0x28] ;  /* 0x00002800011e7983 */ /* 0x000f280000100800 */
[----:B------:R-:W4:Y:S01]  /*152f0*/  LDL R53, [R1+0x58] ;  /* 0x0000580001357983 */ /* 0x000f220000100800 */
[----:B0----5:R-:W-:Y:S01]  /*15300*/  SHF.R.U32.HI R3, RZ, 0x8, R24 ;  /* 0x00000008ff037819 */ /* 0x021fe20000011618 */
[----:B--23--:R-:W-:Y:S01]  /*15310*/  VIADD R7, R19, 0x60 ;  /* 0x0000006013077836 */ /* 0x00cfe20000000000 */
[----:B------:R-:W-:Y:S02]  /*15320*/  SHF.R.U32.HI R5, RZ, 0x8, R25 ;  /* 0x00000008ff057819 */ /* 0x000fe40000011619 */
[----:B-1----:R-:W-:Y:S02]  /*15330*/  LOP3.LUT R0, R24, 0xff, RZ, 0xc0, !PT ;  /* 0x000000ff18007812 */ /* 0x002fe400078ec0ff */
[----:B------:R-:W-:-:S02]  /*15340*/  LOP3.LUT R3, R3, 0xff, RZ, 0xc0, !PT ;  /* 0x000000ff03037812 */ /* 0x000fc400078ec0ff */
[----:B------:R-:W-:Y:S02]  /*15350*/  LOP3.LUT R4, R25, 0xff, RZ, 0xc0, !PT ;  /* 0x000000ff19047812 */ /* 0x000fe400078ec0ff */
[----:B------:R-:W-:Y:S02]  /*15360*/  SHF.R.U32.HI R6, RZ, 0x8, R26 ;  /* 0x00000008ff067819 */ /* 0x000fe4000001161a */
[----:B------:R-:W-:Y:S02]  /*15370*/  LOP3.LUT R5, R5, 0xff, RZ, 0xc0, !PT ;  /* 0x000000ff05057812 */ /* 0x000fe400078ec0ff */
[----:B------:R-:W-:Y:S02]  /*15380*/  LEA.HI R50, R51, R50, RZ, 0x1c ;  /* 0x0000003233327211 */ /* 0x000fe400078fe0ff */
[----:B------:R-:W-:Y:S02]  /*15390*/  PRMT R21, R3, 0x7604, R0 ;  /* 0x0000760403157816 */ /* 0x000fe40000000000 */
[----:B------:R-:W-:-:S02]  /*153a0*/  LOP3.LUT R0, R26, 0xff, RZ, 0xc0, !PT ;  /* 0x000000ff1a007812 */ /* 0x000fc400078ec0ff */
[----:B------:R-:W-:Y:S01]  /*153b0*/  LOP3.LUT R3, R6, 0xff, RZ, 0xc0, !PT ;  /* 0x000000ff06037812 */ /* 0x000fe200078ec0ff */
[----:B------:R-:W-:Y:S01]  /*153c0*/  IMAD.SHL.U32 R6, R7, 0x80, RZ ;  /* 0x0000008007067824 */ /* 0x000fe200078e00ff */
[----:B------:R-:W-:Y:S02]  /*153d0*/  PRMT R20, R5, 0x7604, R4 ;  /* 0x0000760405147816 */ /* 0x000fe40000000004 */
[----:B------:R-:W-:Y:S02]  /*153e0*/  SHF.R.S32.HI R5, RZ, 0x1f, R50 ;  /* 0x0000001fff057819 */ /* 0x000fe40000011432 */
[----:B------:R-:W-:Y:S01]  /*153f0*/  PRMT R29, R3, 0x7604, R0 ;  /* 0x00007604031d7816 */ /* 0x000fe20000000000 */
[----:B------:R-:W-:Y:S01]  /*15400*/  IMAD.SHL.U32 R0, R50, 0x10, RZ ;  /* 0x0000001032007824 */ /* 0x000fe200078e00ff */
[----:B------:R-:W-:Y:S02]  /*15410*/  LEA.HI R7, R5, R50, RZ, 0x3 ;  /* 0x0000003205077211 */ /* 0x000fe400078f18ff */
[----:B------:R-:W-:-:S02]  /*15420*/  LOP3.LUT R13, R6, 0x380, RZ, 0xc0, !PT ;  /* 0x00000380060d7812 */ /* 0x000fc400078ec0ff */
[----:B------:R-:W-:Y:S01]  /*15430*/  SHF.R.U32.HI R4, RZ, 0x8, R27 ;  /* 0x00000008ff047819 */ /* 0x000fe2000001161b */
[----:B------:R-:W-:Y:S01]  /*15440*/  IMAD.SHL.U32 R7, R7, 0x800, RZ ;  /* 0x0000080007077824 */ /* 0x000fe200078e00ff */
[----:B------:R-:W-:Y:S02]  /*15450*/  LOP3.LUT R0, R13, 0x70, R0, 0xf8, !PT ;  /* 0x000000700d007812 */ /* 0x000fe400078ef800 */
[----:B------:R-:W-:Y:S02]  /*15460*/  SHF.R.U32.HI R13, RZ, 0x3, R13 ;  /* 0x00000003ff0d7819 */ /* 0x000fe4000001160d */
[----:B------:R-:W-:Y:S02]  /*15470*/  LOP3.LUT R3, R27, 0xff, RZ, 0xc0, !PT ;  /* 0x000000ff1b037812 */ /* 0x000fe400078ec0ff */
[----:B------:R-:W-:Y:S02]  /*15480*/  LOP3.LUT R4, R4, 0xff, RZ, 0xc0, !PT ;  /* 0x000000ff04047812 */ /* 0x000fe400078ec0ff */
[----:B------:R-:W-:-:S02]  /*15490*/  LOP3.LUT R0, R0, R13, RZ, 0x3c, !PT ;  /* 0x0000000d00007212 */ /* 0x000fc400078e3cff */
[----:B------:R-:W-:Y:S02]  /*154a0*/  LOP3.LUT R7, R7, 0xffffc000, RZ, 0xc0, !PT ;  /* 0xffffc00007077812 */ /* 0x000fe400078ec0ff */
[----:B------:R-:W-:Y:S02]  /*154b0*/  PRMT R28, R4, 0x7604, R3 ;  /* 0x00007604041c7816 */ /* 0x000fe40000000003 */
[----:B------:R-:W-:Y:S02]  /*154c0*/  SHF.R.U32.HI R6, RZ, 0x8, R8 ;  /* 0x00000008ff067819 */ /* 0x000fe40000011608 */
[----:B------:R-:W-:Y:S02]  /*154d0*/  LOP3.LUT R5, R8, 0xff, RZ, 0xc0, !PT ;  /* 0x000000ff08057812 */ /* 0x000fe400078ec0ff */
[----:B------:R-:W-:Y:S02]  /*154e0*/  LOP3.LUT R6, R6, 0xff, RZ, 0xc0, !PT ;  /* 0x000000ff06067812 */ /* 0x000fe400078ec0ff */
[----:B------:R-:W-:-:S02]  /*154f0*/  SHF.R.U32.HI R4, RZ, 0x8, R9 ;  /* 0x00000008ff047819 */ /* 0x000fc40000011609 */
[----:B------:R-:W-:Y:S02]  /*15500*/  PRMT R35, R6, 0x7604, R5 ;  /* 0x0000760406237816 */ /* 0x000fe40000000005 */
[----:B------:R-:W-:Y:S02]  /*15510*/  SHF.R.U32.HI R32, RZ, 0x8, R10 ;  /* 0x00000008ff207819 */ /* 0x000fe4000001160a */
[----:B------:R-:W-:Y:S02]  /*15520*/  LOP3.LUT R31, R10, 0xff, RZ, 0xc0, !PT ;  /* 0x000000ff0a1f7812 */ /* 0x000fe400078ec0ff */
[----:B------:R-:W-:Y:S02]  /*15530*/  LOP3.LUT R32, R32, 0xff, RZ, 0xc0, !PT ;  /* 0x000000ff20207812 */ /* 0x000fe400078ec0ff */
[----:B------:R-:W-:Y:S02]  /*15540*/  SHF.R.U32.HI R34, RZ, 0x8, R11 ;  /* 0x00000008ff227819 */ /* 0x000fe4000001160b */
[----:B------:R-:W-:-:S02]  /*15550*/  PRMT R39, R32, 0x7604, R31 ;  /* 0x0000760420277816 */ /* 0x000fc4000000001f */
[----:B------:R-:W-:Y:S02]  /*15560*/  SHF.R.U32.HI R31, RZ, 0x10, R27 ;  /* 0x00000010ff1f7819 */ /* 0x000fe4000001161b */
[----:B------:R-:W-:Y:S02]  /*15570*/  SHF.R.U32.HI R37, RZ, 0x10, R9 ;  /* 0x00000010ff257819 */ /* 0x000fe40000011609 */
[----:B------:R-:W-:Y:S01]  /*15580*/  LOP3.LUT R33, R11, 0xff, RZ, 0xc0, !PT ;  /* 0x000000ff0b217812 */ /* 0x000fe200078ec0ff */
[----:B------:R-:W-:Y:S01]  /*15590*/  IMAD.U32 R31, R31, 0x10000, RZ ;  /* 0x000100001f1f7824 */ /* 0x000fe200078e00ff */
[----:B------:R-:W-:Y:S01]  /*155a0*/  LOP3.LUT R34, R34, 0xff, RZ, 0xc0, !PT ;  /* 0x000000ff22227812 */ /* 0x000fe200078ec0ff */
[----:B------:R-:W-:Y:S01]  /*155b0*/  IMAD.U32 R37, R37, 0x10000, RZ ;  /* 0x0001000025257824 */ /* 0x000fe200078e00ff */
        /* <DEDUP_REMOVED lines=11> */
[--C-:B------:R-:W-:Y:S02]  /*15670*/  LOP3.LUT R39, R39, 0xff0000, R10.reuse, 0xf8, !PT ;  /* 0x00ff000027277812 */ /* 0x100fe400078ef80a */
[----:B------:R-:W-:Y:S02]  /*15680*/  LOP3.LUT R33, R33, 0xff000000, R27, 0xf8, !PT ;  /* 0xff00000021217812 */ /* 0x000fe400078ef81b */
[----:B------:R-:W-:Y:S02]  /*15690*/  LOP3.LUT R38, R39, 0xff000000, R10, 0xf8, !PT ;  /* 0xff00000027267812 */ /* 0x000fe400078ef80a */
[----:B------:R-:W-:-:S02]  /*156a0*/  LOP3.LUT R40, R41, 0xff000000, R11, 0xf8, !PT ;  /* 0xff00000029287812 */ /* 0x000fc400078ef80b */
[----:B----4-:R-:W-:Y:S02]  /*156b0*/  IADD3 R3, R0, R7, R30 ;  /* 0x0000000700037210 */ /* 0x010fe40007ffe01e */
[----:B------:R-:W-:Y:S01]  /*156c0*/  LOP3.LUT R30, R9, 0xff, RZ, 0xc0, !PT ;  /* 0x000000ff091e7812 */ /* 0x000fe200078ec0ff */
[----:B------:R-:W0:Y:S02]  /*156d0*/  LDS.128 R12, [R53+0x20400] ;  /* 0x02040000350c7984 */ /* 0x000e240000000c00 */
        /* <DEDUP_REMOVED lines=9> */
[-C--:B------:R-:W-:Y:S02]  /*15770*/  F2FP.F16.E4M3.UNPACK_B R34, R37.reuse ;  /* 0x00000025ff22723e */ /* 0x080fe400020006ff */
[----:B------:R-:W-:Y:S02]  /*15780*/  LOP3.LUT R29, R3, 0xff000000, R25, 0xf8, !PT ;  /* 0xff000000031d7812 */ /* 0x000fe400078ef819 */
[----:B------:R-:W-:Y:S01]  /*15790*/  F2FP.F16.E4M3.UNPACK_B R37, R37.H1 ;  /* 0x00000025ff25723e */ /* 0x000fe200030006ff */
[----:B------:R-:W-:Y:S01]  /*157a0*/  HADD2.F32 R36, -RZ, R34.H0_H0 ;  /* 0x20000022ff247230 */ /* 0x000fe20000004100 */
[-C--:B------:R-:W-:Y:S02]  /*157b0*/  F2FP.F16.E4M3.UNPACK_B R30, R29.reuse ;  /* 0x0000001dff1e723e */ /* 0x080fe400020006ff */
[----:B------:R-:W-:Y:S01]  /*157c0*/  F2FP.F16.E4M3.UNPACK_B R29, R29.H1 ;  /* 0x0000001dff1d723e */ /* 0x000fe200030006ff */
[----:B------:R-:W-:-:S02]  /*157d0*/  HADD2.F32 R41, -RZ, R37.H0_H0 ;  /* 0x20000025ff297230 */ /* 0x000fc40000004100 */
[----:B------:R-:W-:Y:S01]  /*157e0*/  HADD2.F32 R31, -RZ, R30.H0_H0 ;  /* 0x2000001eff1f7230 */ /* 0x000fe20000004100 */
[-C--:B0-----:R-:W-:Y:S02]  /*157f0*/  F2FP.F16.E4M3.UNPACK_B R8, R13.reuse ;  /* 0x0000000dff08723e */ /* 0x081fe400020006ff */
[----:B------:R-:W-:Y:S02]  /*15800*/  F2FP.F16.E4M3.UNPACK_B R13, R13.H1 ;  /* 0x0000000dff0d723e */ /* 0x000fe400030006ff */
[----:B------:R-:W-:Y:S01]  /*15810*/  F2FP.F16.E4M3.UNPACK_B R11, R15 ;  /* 0x0000000fff0b723e */ /* 0x000fe200020006ff */
[--C-:B------:R-:W-:Y:S01]  /*15820*/  HADD2.F32 R9, -RZ, R8.reuse.H0_H0 ;  /* 0x20000008ff097230 */ /* 0x100fe20000004100 */
[-C--:B-1----:R-:W-:Y:S01]  /*15830*/  F2FP.F16.E4M3.UNPACK_B R20, R5.reuse ;  /* 0x00000005ff14723e */ /* 0x082fe200020006ff */
[----:B------:R-:W-:Y:S01]  /*15840*/  HADD2.F32 R8, -RZ, R8.H1_H1 ;  /* 0x30000008ff087230 */ /* 0x000fe20000004100 */
[----:B------:R-:W-:Y:S02]  /*15850*/  F2FP.F16.E4M3.UNPACK_B R21, R5.H1 ;  /* 0x00000005ff15723e */ /* 0x000fe400030006ff */
[-C--:B------:R-:W-:Y:S01]  /*15860*/  F2FP.F16.E4M3.UNPACK_B R26, R7.reuse ;  /* 0x00000007ff1a723e */ /* 0x080fe200020006ff */
[--C-:B------:R-:W-:Y:S01]  /*15870*/  HADD2.F32 R24, -RZ, R20.reuse.H0_H0 ;  /* 0x20000014ff187230 */ /* 0x100fe20000004100 */
[----:B------:R-:W-:Y:S01]  /*15880*/  F2FP.F16.E4M3.UNPACK_B R27, R7.H1 ;  /* 0x00000007ff1b723e */ /* 0x000fe200030006ff */
[----:B------:R-:W-:Y:S01]  /*15890*/  HADD2.F32 R20, -RZ, R20.H1_H1 ;  /* 0x30000014ff147230 */ /* 0x000fe20000004100 */
[----:B------:R-:W-:-:S02]  /*158a0*/  F2FP.F16.E4M3.UNPACK_B R5, R4 ;  /* 0x00000004ff05723e */ /* 0x000fc400020006ff */
[CC--:B------:R-:W-:Y:S01]  /*158b0*/  FMUL.FTZ R39, R24.reuse, R31.reuse ;  /* 0x0000001f18277220 */ /* 0x0c0fe20000410000 */
[----:B------:R-:W-:Y:S01]  /*158c0*/  F2FP.F16.E4M3.UNPACK_B R7, R4.H1 ;  /* 0x00000004ff07723e */ /* 0x000fe200030006ff */
[----:B------:R-:W-:Y:S01]  /*158d0*/  FMUL.FTZ R4, R24, R36 ;  /* 0x0000002418047220 */ /* 0x000fe20000410000 */
[----:B------:R-:W-:Y:S01]  /*158e0*/  F2FP.F16.E4M3.UNPACK_B R24, R6 ;  /* 0x00000006ff18723e */ /* 0x000fe200020006ff */
[C---:B------:R-:W-:Y:S01]  /*158f0*/  FFMA.FTZ R36, R9.reuse, R36, R39 ;  /* 0x0000002409247223 */ /* 0x040fe20000010027 */
[----:B------:R-:W-:Y:S01]  /*15900*/  HADD2.F32 R39, -RZ, R34.H1_H1 ;  /* 0x30000022ff277230 */ /* 0x000fe20000004100 */
[----:B------:R-:W-:Y:S01]  /*15910*/  F2FP.F16.E4M3.UNPACK_B R25, R6.H1 ;  /* 0x00000006ff19723e */ /* 0x000fe200030006ff */
[----:B------:R-:W-:Y:S01]  /*15920*/  FFMA.FTZ R42, R9, R31, -R4 ;  /* 0x0000001f092a7223 */ /* 0x000fe20000010804 */
[----:B------:R-:W-:Y:S01]  /*15930*/  HADD2.F32 R6, -RZ, R21.H0_H0 ;  /* 0x20000015ff067230 */ /* 0x000fe20000004100 */
[----:B------:R-:W-:Y:S01]  /*15940*/  F2FP.F16.E4M3.UNPACK_B R15, R15.H1 ;  /* 0x0000000fff0f723e */ /* 0x000fe200030006ff */
[----:B------:R-:W-:-:S02]  /*15950*/  HADD2.F32 R9, -RZ, R30.H1_H1 ;  /* 0x3000001eff097230 */ /* 0x000fc40000004100 */
[----:B------:R-:W-:Y:S01]  /*15960*/  FMUL.FTZ R43, R20, R39 ;  /* 0x00000027142b7220 */ /* 0x000fe20000410000 */
[----:B------:R-:W-:Y:S02]  /*15970*/  HADD2.F32 R31, -RZ, R29.H0_H0 ;  /* 0x2000001dff1f7230 */ /* 0x000fe40000004100 */
[----:B------:R-:W-:Y:S01]  /*15980*/  FMUL.FTZ R45, R6, R41 ;  /* 0x00000029062d7220 */ /* 0x000fe20000410000 */
[----:B------:R-:W-:Y:S02]  /*15990*/  HADD2.F32 R4, -RZ, R13.H0_H0 ;  /* 0x2000000dff047230 */ /* 0x000fe40000004100 */
[-C--:B------:R-:W-:Y:S01]  /*159a0*/  FMUL.FTZ R20, R20, R9.reuse ;  /* 0x0000000914147220 */ /* 0x080fe20000410000 */
[----:B------:R-:W-:Y:S01]  /*159b0*/  FFMA.FTZ R43, R8, R9, -R43 ;  /* 0x00000009082b7223 */ /* 0x000fe2000001082b */
[----:B------:R-:W-:Y:S01]  /*159c0*/  FMUL.FTZ R6, R6, R31 ;  /* 0x0000001f06067220 */ /* 0x000fe20000410000 */
[-C--:B------:R-:W-:Y:S01]  /*159d0*/  F2FP.F16.E4M3.UNPACK_B R30, R40.reuse ;  /* 0x00000028ff1e723e */ /* 0x080fe200020006ff */
[----:B------:R-:W-:Y:S01]  /*159e0*/  FFMA.FTZ R39, R8, R39, R20 ;  /* 0x0000002708277223 */ /* 0x000fe20000010014 */
[----:B------:R-:W-:Y:S01]  /*159f0*/  F2FP.F16.E4M3.UNPACK_B R9, R33 ;  /* 0x00000021ff09723e */ /* 0x000fe200020006ff */
[C---:B------:R-:W-:Y:S01]  /*15a00*/  FFMA.FTZ R45, R4.reuse, R31, -R45 ;  /* 0x0000001f042d7223 */ /* 0x040fe2000001082d */
[----:B------:R-:W-:Y:S01]  /*15a10*/  FFMA.FTZ R41, R4, R41, R6 ;  /* 0x0000002904297223 */ /* 0x000fe20000010006 */
[----:B------:R-:W-:Y:S01]  /*15a20*/  HADD2.F32 R8, -RZ, R29.H1_H1 ;  /* 0x3000001dff087230 */ /* 0x000fe20000004100 */
[----:B------:R-:W-:Y:S01]  /*15a30*/  F2FP.F16.E4M3.UNPACK_B R40, R40.H1 ;  /* 0x00000028ff28723e */ /* 0x000fe200030006ff */
[----:B------:R-:W-:Y:S01]  /*15a40*/  HADD2.F32 R20, -RZ, R37.H1_H1 ;  /* 0x30000025ff147230 */ /* 0x000fe20000004100 */
[----:B------:R-:W-:Y:S01]  /*15a50*/  F2FP.F16.E4M3.UNPACK_B R33, R33.H1 ;  /* 0x00000021ff21723e */ /* 0x000fe200030006ff */
[----:B------:R-:W-:Y:S01]  /*15a60*/  HADD2.F32 R21, -RZ, R21.H1_H1 ;  /* 0x30000015ff157230 */ /* 0x000fe20000004100 */
[-C--:B------:R-:W-:Y:S01]  /*15a70*/  F2FP.F16.E4M3.UNPACK_B R3, R12.reuse ;  /* 0x0000000cff03723e */ /* 0x080fe200020006ff */
        /* <DEDUP_REMOVED lines=13> */
[C---:B------:R-:W-:Y:S01]  /*15b50*/  FFMA.FTZ R46, R4.reuse, R31, R6 ;  /* 0x0000001f042e7223 */ /* 0x040fe20000010006 */
[----:B------:R-:W-:Y:S02]  /*15b60*/  HADD2.F32 R26, -RZ, R26.H1_H1 ;  /* 0x3000001aff1a7230 */ /* 0x000fe40000004100 */
[----:B------:R-:W-:Y:S01]  /*15b70*/  FFMA.FTZ R34, R13, R8, -R34 ;  /* 0x000000080d227223 */ /* 0x000fe20000010822 */
[----:B------:R-:W-:Y:S01]  /*15b80*/  FFMA.FTZ R37, R4, R29, -R37 ;  /* 0x0000001d04257223 */ /* 0x000fe20000010825 */
[----:B------:R-:W-:Y:S01]  /*15b90*/  HADD2.F32 R11, -RZ, R11.H1_H1 ;  /* 0x3000000bff0b7230 */ /* 0x000fe20000004100 */
[----:B------:R-:W-:Y:S01]  /*15ba0*/  F2FP.F16.E4M3.UNPACK_B R10, R14 ;  /* 0x0000000eff0a723e */ /* 0x000fe200020006ff */
[----:B------:R-:W-:-:S02]  /*15bb0*/  HADD2.F32 R21, -RZ, R40.H0_H0 ;  /* 0x20000028ff157230 */ /* 0x000fc40000004100 */
[CC--:B------:R-:W-:Y:S01]  /*15bc0*/  FMUL.FTZ R8, R26.reuse, R30.reuse ;  /* 0x0000001e1a087220 */ /* 0x0c0fe20000410000 */
[----:B------:R-:W-:Y:S02]  /*15bd0*/  HADD2.F32 R6, -RZ, R27.H0_H0 ;  /* 0x2000001bff067230 */ /* 0x000fe40000004100 */
[-C--:B------:R-:W-:Y:S01]  /*15be0*/  FMUL.FTZ R29, R26, R9.reuse ;  /* 0x000000091a1d7220 */ /* 0x080fe20000410000 */
[----:B------:R-:W-:Y:S02]  /*15bf0*/  HADD2.F32 R13, -RZ, R33.H0_H0 ;  /* 0x20000021ff0d7230 */ /* 0x000fe40000004100 */
[C---:B------:R-:W-:Y:S01]  /*15c00*/  FFMA.FTZ R50, R11.reuse, R9, -R8 ;  /* 0x000000090b327223 */ /* 0x040fe20000010808 */
[----:B------:R-:W-:Y:S02]  /*15c10*/  HADD2.F32 R4, -RZ, R15.H0_H0 ;  /* 0x2000000fff047230 */ /* 0x000fe40000004100 */
[C---:B------:R-:W-:Y:S01]  /*15c20*/  FMUL.FTZ R31, R6.reuse, R21 ;  /* 0x00000015061f7220 */ /* 0x040fe20000410000 */
[----:B------:R-:W-:Y:S01]  /*15c30*/  FFMA.FTZ R47, R11, R30, R29 ;  /* 0x0000001e0b2f7223 */ /* 0x000fe2000001001d */
[----:B------:R-:W-:Y:S01]  /*15c40*/  FMUL.FTZ R6, R6, R13 ;  /* 0x0000000d06067220 */ /* 0x000fe20000410000 */
[----:B------:R-:W-:Y:S01]  /*15c50*/  F2FP.F16.E4M3.UNPACK_B R11, R35.H1 ;  /* 0x00000023ff0b723e */ /* 0x000fe200030006ff */
[C---:B------:R-:W-:Y:S01]  /*15c60*/  FFMA.FTZ R49, R4.reuse, R13, -R31 ;  /* 0x0000000d04317223 */ /* 0x040fe2000001081f */
[-C--:B------:R-:W-:Y:S01]  /*15c70*/  F2FP.F16.E4M3.UNPACK_B R8, R28.reuse.H1 ;  /* 0x0000001cff08723e */ /* 0x080fe200030006ff */
[----:B------:R-:W-:Y:S01]  /*15c80*/  FFMA.FTZ R51, R4, R21, R6 ;  /* 0x0000001504337223 */ /* 0x000fe20000010006 */
[----:B------:R-:W-:Y:S01]  /*15c90*/  HADD2.F32 R40, -RZ, R40.H1_H1 ;  /* 0x30000028ff287230 */ /* 0x000fe20000004100 */
[----:B------:R-:W-:Y:S01]  /*15ca0*/  F2FP.F16.E4M3.UNPACK_B R35, R35 ;  /* 0x00000023ff23723e */ /* 0x000fe200020006ff */
[----:B------:R-:W-:Y:S01]  /*15cb0*/  HADD2.F32 R27, -RZ, R27.H1_H1 ;  /* 0x3000001bff1b7230 */ /* 0x000fe20000004100 */
[----:B------:R-:W-:Y:S01]  /*15cc0*/  F2FP.F16.E4M3.UNPACK_B R28, R28 ;  /* 0x0000001cff1c723e */ /* 0x000fe200020006ff */
[----:B------:R-:W-:Y:S01]  /*15cd0*/  HADD2.F32 R13, -RZ, R11.H0_H0 ;  /* 0x2000000bff0d7230 */ /* 0x000fe20000004100 */
[----:B------:R-:W-:Y:S01]  /*15ce0*/  F2FP.F16.E4M3.UNPACK_B R14, R14.H1 ;  /* 0x0000000eff0e723e */ /* 0x000fe200030006ff */
[----:B------:R-:W-:-:S02]  /*15cf0*/  HADD2.F32 R6, -RZ, R7.H0_H0 ;  /* 0x20000007ff067230 */ /* 0x000fc40000004100 */
[C---:B------:R-:W-:Y:S01]  /*15d00*/  FMUL.FTZ R26, R27.reuse, R40 ;  /* 0x000000281b1a7220 */ /* 0x040fe20000410000 */
[----:B------:R-:W-:Y:S02]  /*15d10*/  HADD2.F32 R9, -RZ, R8.H0_H0 ;  /* 0x20000008ff097230 */ /* 0x000fe40000004100 */
[----:B------:R-:W-:Y:S02]  /*15d20*/  HADD2.F32 R20, -RZ, R33.H1_H1 ;  /* 0x30000021ff147230 */ /* 0x000fe40000004100 */
[C---:B------:R-:W-:Y:S01]  /*15d30*/  FMUL.FTZ R21, R6.reuse, R13 ;  /* 0x0000000d06157220 */ /* 0x040fe20000410000 */
[----:B------:R-:W-:Y:S02]  /*15d40*/  HADD2.F32 R15, -RZ, R15.H1_H1 ;  /* 0x3000000fff0f7230 */ /* 0x000fe40000004100 */
[----:B------:R-:W-:Y:S01]  /*15d50*/  FMUL.FTZ R6, R6, R9 ;  /* 0x0000000906067220 */ /* 0x000fe20000410000 */
[----:B------:R-:W-:Y:S02]  /*15d60*/  HADD2.F32 R4, -RZ, R12.H0_H0 ;  /* 0x2000000cff047230 */ /* 0x000fe40000004100 */
[----:B------:R-:W-:Y:S01]  /*15d70*/  FMUL.FTZ R27, R27, R20 ;  /* 0x000000141b1b7220 */ /* 0x000fe20000410000 */
[----:B------:R-:W-:-:S02]  /*15d80*/  HADD2.F32 R7, -RZ, R7.H1_H1 ;  /* 0x30000007ff077230 */ /* 0x000fc40000004100 */
[C---:B------:R-:W-:Y:S01]  /*15d90*/  FFMA.FTZ R52, R15.reuse, R20, -R26 ;  /* 0x000000140f347223 */ /* 0x040fe2000001081a */
[----:B------:R-:W-:Y:S02]  /*15da0*/  HADD2.F32 R8, -RZ, R8.H1_H1 ;  /* 0x30000008ff087230 */ /* 0x000fe40000004100 */
[C---:B------:R-:W-:Y:S01]  /*15db0*/  FFMA.FTZ R21, R4.reuse, R9, -R21 ;  /* 0x0000000904157223 */ /* 0x040fe20000010815 */
[----:B------:R-:W-:Y:S01]  /*15dc0*/  FFMA.FTZ R26, R4, R13, R6 ;  /* 0x0000000d041a7223 */ /* 0x000fe20000010006 */
[----:B------:R-:W-:Y:S02]  /*15dd0*/  HADD2.F32 R11, -RZ, R11.H1_H1 ;  /* 0x3000000bff0b7230 */ /* 0x000fe40000004100 */
[----:B------:R-:W-:Y:S01]  /*15de0*/  FFMA.FTZ R54, R15, R40, R27 ;  /* 0x000000280f367223 */ /* 0x000fe2000001001b */
[----:B------:R-:W-:Y:S02]  /*15df0*/  HADD2.F32 R12, -RZ, R12.H1_H1 ;  /* 0x3000000cff0c7230 */ /* 0x000fe40000004100 */
[----:B------:R-:W-:Y:S01]  /*15e00*/  FMUL.FTZ R4, R7, R8 ;  /* 0x0000000807047220 */ /* 0x000fe20000410000 */
[----:B------:R-:W-:-:S02]  /*15e10*/  HADD2.F32 R9, -RZ, R35.H0_H0 ;  /* 0x20000023ff097230 */ /* 0x000fc40000004100 */
[-C--:B------:R-:W-:Y:S01]  /*15e20*/  FMUL.FTZ R13, R7, R11.reuse ;  /* 0x0000000b070d7220 */ /* 0x080fe20000410000 */
[----:B------:R-:W-:Y:S02]  /*15e30*/  HADD2.F32 R6, -RZ, R5.H0_H0 ;  /* 0x20000005ff067230 */ /* 0x000fe40000004100 */
[C---:B------:R-:W-:Y:S01]  /*15e40*/  FFMA.FTZ R27, R12.reuse, R11, R4 ;  /* 0x0000000b0c1b7223 */ /* 0x040fe20000010004 */
[----:B------:R-:W-:Y:S02]  /*15e50*/  HADD2.F32 R7, -RZ, R28.H0_H0 ;  /* 0x2000001cff077230 */ /* 0x000fe40000004100 */
[----:B------:R-:W-:Y:S01]  /*15e60*/  FFMA.FTZ R30, R12, R8, -R13 ;  /* 0x000000080c1e7223 */ /* 0x000fe2000001080d */
[----:B------:R-:W-:Y:S02]  /*15e70*/  HADD2.F32 R4, -RZ, R3.H0_H0 ;  /* 0x20000003ff047230 */ /* 0x000fe40000004100 */
[----:B------:R-:W-:Y:S01]  /*15e80*/  FMUL.FTZ R11, R6, R9 ;  /* 0x00000009060b7220 */ /* 0x000fe20000410000 */
        /* <DEDUP_REMOVED lines=9> */
[----:B------:R-:W-:Y:S01]  /*15f20*/  F2FP.F16.E4M3.UNPACK_B R6, R32.H1 ;  /* 0x00000020ff06723e */ /* 0x000fe200030006ff */
[----:B------:R-:W-:Y:S01]  /*15f30*/  FMUL.FTZ R5, R5, R28 ;  /* 0x0000001c05057220 */ /* 0x000fe20000410000 */
[----:B------:R-:W-:-:S02]  /*15f40*/  HADD2.F32 R9, -RZ, R7.H0_H0 ;  /* 0x20000007ff097230 */ /* 0x000fc40000004100 */
[C---:B------:R-:W-:Y:S01]  /*15f50*/  FFMA.FTZ R15, R3.reuse, R28, -R20 ;  /* 0x0000001c030f7223 */ /* 0x040fe20000010814 */
[----:B------:R-:W-:Y:S02]  /*15f60*/  HADD2.F32 R4, -RZ, R25.H0_H0 ;  /* 0x20000019ff047230 */ /* 0x000fe40000004100 */
[----:B------:R-:W-:Y:S01]  /*15f70*/  FFMA.FTZ R8, R3, R8, R5 ;  /* 0x0000000803087223 */ /* 0x000fe20000010005 */
[----:B------:R-:W-:Y:S01]  /*15f80*/  HADD2.F32 R5, -RZ, R6.H0_H0 ;  /* 0x20000006ff057230 */ /* 0x000fe20000004100 */
[----:B------:R-:W-:Y:S01]  /*15f90*/  F2FP.F16.E4M3.UNPACK_B R38, R38 ;  /* 0x00000026ff26723e */ /* 0x000fe200020006ff */
[----:B------:R-:W-:Y:S02]  /*15fa0*/  HADD2.F32 R3, -RZ, R14.H0_H0 ;  /* 0x2000000eff037230 */ /* 0x000fe40000004100 */
[C---:B------:R-:W-:Y:S01]  /*15fb0*/  FMUL.FTZ R20, R4.reuse, R9 ;  /* 0x0000000904147220 */ /* 0x040fe20000410000 */
[----:B------:R-:W-:Y:S02]  /*15fc0*/  HADD2.F32 R7, -RZ, R7.H1_H1 ;  /* 0x30000007ff077230 */ /* 0x000fe40000004100 */
[----:B------:R-:W-:Y:S01]  /*15fd0*/  FMUL.FTZ R4, R4, R5 ;  /* 0x0000000504047220 */ /* 0x000fe20000410000 */
[----:B------:R-:W-:-:S02]  /*15fe0*/  HADD2.F32 R25, -RZ, R25.H1_H1 ;  /* 0x30000019ff197230 */ /* 0x000fc40000004100 */
[----:B------:R-:W-:Y:S01]  /*15ff0*/  FFMA.FTZ R20, R3, R5, -R20 ;  /* 0x0000000503147223 */ /* 0x000fe20000010814 */
[----:B------:R-:W-:Y:S01]  /*16000*/  HADD2.F32 R6, -RZ, R6.H1_H1 ;  /* 0x30000006ff067230 */ /* 0x000fe20000004100 */
[----:B------:R-:W-:Y:S01]  /*16010*/  F2FP.F16.E4M3.UNPACK_B R32, R32 ;  /* 0x00000020ff20723e */ /* 0x000fe200020006ff */
[----:B------:R-:W-:Y:S02]  /*16020*/  HADD2.F32 R14, -RZ, R14.H1_H1 ;  /* 0x3000000eff0e7230 */ /* 0x000fe40000004100 */
[----:B------:R-:W-:Y:S01]  /*16030*/  FMUL.FTZ R5, R25, R7 ;  /* 0x0000000719057220 */ /* 0x000fe20000410000 */
[----:B------:R-:W-:Y:S01]  /*16040*/  FFMA.FTZ R28, R3, R9, R4 ;  /* 0x00000009031c7223 */ /* 0x000fe20000010004 */
[-C--:B------:R-:W-:Y:S01]  /*16050*/  FMUL.FTZ R40, R25, R6.reuse ;  /* 0x0000000619287220 */ /* 0x080fe20000410000 */
[----:B------:R-:W-:Y:S02]  /*16060*/  HADD2.F32 R4, -RZ, R24.H0_H0 ;  /* 0x20000018ff047230 */ /* 0x000fe40000004100 */
[----:B------:R-:W-:Y:S01]  /*16070*/  FFMA.FTZ R29, R14, R6, -R5 ;  /* 0x000000060e1d7223 */ /* 0x000fe20000010805 */
[----:B------:R-:W-:-:S02]  /*16080*/  HADD2.F32 R6, -RZ, R38.H0_H0 ;  /* 0x20000026ff067230 */ /* 0x000fc40000004100 */
        /* <DEDUP_REMOVED lines=28> */
[----:B------:R-:W-:Y:S01]  /*16250*/  F2FP.SATFINITE.E4M3.F32.PACK_AB_MERGE_C R11, R47, R46, R11 ;  /* 0x0000002e2f0b723e */ /* 0x000fe2000480700b */
[----:B------:R4:W-:Y:S01]  /*16260*/  STS.128 [R53+0x20400], R4 ;  /* 0x0204000435007388 */ /* 0x0009e20000000c00 */
[----:B------:R-:W-:Y:S02]  /*16270*/  F2FP.SATFINITE.E4M3.F32.PACK_AB_MERGE_C R8, R8, R13, R26 ;  /* 0x0000000d0808723e */ /* 0x000fe4000480701a */
[----:B------:R-:W-:-:S05]  /*16280*/  F2FP.SATFINITE.E4M3.F32.PACK_AB_MERGE_C R10, R10, R3, R28 ;  /* 0x000000030a0a723e */ /* 0x000fca000480701c */
[----:B------:R4:W-:Y:S02]  /*16290*/  STS.128 [R0+0x20400], R8 ;  /* 0x0204000800007388 */ /* 0x0009e40000000c00 */
.L_x_2475:
[----:B------:R-:W-:Y:S05]  /*162a0*/  BSYNC B0 ;  /* 0x0000000000007941 */ /* 0x000fea0003800000 */
.L_x_2447:
        /* <DEDUP_REMOVED lines=8> */
.L_x_2445:
[----:B--234-:R-:W-:-:S04]  /*16330*/  MOV R0, UR45 ;  /* 0x0000002d00007c02 */ /* 0x01cfc80008000f00 */
[----:B------:R-:W-:-:S13]  /*16340*/  ISETP.NE.AND P1, PT, R0, 0x3, PT ;  /* 0x000000030000780c */ /* 0x000fda0003f25270 */
[----:B------:R-:W-:Y:S05]  /*16350*/  @!P1 BRA `(.L_x_2492) ;  /* 0x0000000000049947 */ /* 0x000fea0003800000 */
[----:B------:R-:W-:Y:S01]  /*16360*/  BPT.TRAP 0x1 ;  /* 0x000000040000795c */ /* 0x000fe20000300000 */
.L_x_2492:
[----:B0----5:R-:W-:Y:S01]  /*16370*/  IMAD R4, R234, 0x8, R18 ;  /* 0x00000008ea047824 */ /* 0x021fe200078e0212 */
[----:B-1----:R-:W-:-:S04]  /*16380*/  SHF.L.U32 R3, R235, 0x1f, RZ ;  /* 0x0000001feb037819 */ /* 0x002fc800000006ff */
[----:B------:R0:W1:Y:S01]  /*16390*/  SYNCS.PHASECHK.TRANS64.TRYWAIT P0, [R4+URZ+0x38830], R3 ;  /* 0x03883003040075a7 */ /* 0x000062000800017f */
[----:B------:R-:W-:Y:S05]  /*163a0*/  @!P1 BRA `(.L_x_2493) ;  /* 0x0000000000049947 */ /* 0x000fea0003800000 */
[----:B------:R-:W-:Y:S01]  /*163b0*/  BPT.TRAP 0x1 ;  /* 0x000000040000795c */ /* 0x000fe20000300000 */
.L_x_2493:
[----:B------:R-:W2:Y:S02]  /*163c0*/  S2R R0, SR_TID.X ;  /* 0x0000000000007919 */ /* 0x000ea40000002100 */
[----:B--2---:R-:W-:-:S04]  /*163d0*/  LOP3.LUT R0, R0, 0x7f, RZ, 0xc0, !PT ;  /* 0x0000007f00007812 */ /* 0x004fc800078ec0ff */
[----:B------:R-:W-:Y:S01]  /*163e0*/  ISETP.NE.AND P2, PT, R0, RZ, PT ;  /* 0x000000ff0000720c */ /* 0x000fe20003f45270 */
[----:B-1----:R-:W-:-:S12]  /*163f0*/  @P0 BRA `(.L_x_2494) ;  /* 0x0000000000080947 */ /* 0x002fd80003800000 */
[----:B------:R-:W1:Y:S02]  /*16400*/  SYNCS.PHASECHK.TRANS64.TRYWAIT P0, [R4+URZ+0x38830], R3 ;  /* 0x03883003040075a7 */ /* 0x000e64000800017f */
[----:B-1----:R-:W-:Y:S05]  /*16410*/  @!P0 BRA `(.L_x_2495) ;  /* 0x0000014c006c8947 */ /* 0x002fea0003800000 */
.L_x_2494:
[----:B------:R-:W-:Y:S05]  /*16420*/  WARPSYNC.ALL ;  /* 0x0000000000007948 */ /* 0x000fea0003800000 */
[----:B------:R-:W-:Y:S01]  /*16430*/  VIADD R0, R18, 0x28400 ;  /* 0x0002840012007836 */ /* 0x000fe20000000000 */
[----:B------:R-:W2:Y:S04]  /*16440*/  LDL R5, [R1+0x3c] ;  /* 0x00003c0001057983 */ /* 0x000ea80000100800 */
[----:B------:R-:W-:Y:S01]  /*16450*/  SHF.R.U32.HI R0, RZ, 0x4, R0 ;  /* 0x00000004ff007819 */ /* 0x000fe20000011600 */
[----:B------:R-:W2:Y:S03]  /*16460*/  LDL R98, [R1+0x8] ;  /* 0x0000080001627983 */ /* 0x000ea60000100800 */
[----:B------:R-:W-:Y:S01]  /*16470*/  LOP3.LUT R0, R0, 0x3fff, RZ, 0xc0, !PT ;  /* 0x00003fff00007812 */ /* 0x000fe200078ec0ff */
[----:B------:R-:W3:Y:S01]  /*16480*/  LDL R11, [R1+0x38] ;  /* 0x00003800010b7983 */ /* 0x000ee20000100800 */
[----:B------:R-:W-:-:S02]  /*16490*/  R2UR UR12, R48 ;  /* 0x00000000300c72ca */ /* 0x000fc400000e0000 */
[----:B------:R-:W-:Y:S01]  /*164a0*/  LOP3.LUT R10, R0, 0x10000, RZ, 0xfc, !PT ;  /* 0x00010000000a7812 */ /* 0x000fe200078efcff */
[----:B------:R-:W-:Y:S01]  /*164b0*/  IMAD.MOV.U32 R7, RZ, RZ, 0x40000040 ;  /* 0x40000040ff077424 */ /* 0x000fe200078e00ff */
[----:B------:R-:W-:Y:S01]  /*164c0*/  WARPGROUP.ARRIVE ;  /* 0x00000000000079c5 */ /* 0x000fe20000000000 */
[----:B------:R-:W-:Y:S01]  /*164d0*/  UMOV UR13, 0x40000040 ;  /* 0x40000040000d7882 */ /* 0x000fe20000000000 */
[----:B------:R-:W-:Y:S01]  /*164e0*/  IMAD.MOV.U32 R9, RZ, RZ, 0x40000040 ;  /* 0x40000040ff097424 */ /* 0x000fe200078e00ff */
[----:B------:R-:W-:Y:S01]  /*164f0*/  UMOV UR9, 0x40000040 ;  /* 0x4000004000097882 */ /* 0x000fe20000000000 */
[----:B------:R-:W-:Y:S01]  /*16500*/  IMAD R6, R234, 0x800, R10 ;  /* 0x00000800ea067824 */ /* 0x000fe200078e020a */
[----:B------:R-:W-:Y:S01]  /*16510*/  R2UR UR15, R7 ;  /* 0x00000000070f72ca */ /* 0x000fe200000e0000 */
[----:B------:R-:W-:Y:S01]  /*16520*/  UMOV UR5, 0x40000040 ;  /* 0x4000004000057882 */ /* 0x000fe20000000000 */
[----:B------:R-:W-:Y:S01]  /*16530*/  UMOV UR17, 0x40000040 ;  /* 0x4000004000117882 */ /* 0x000fe20000000000 */
[----:B------:R-:W-:Y:S01]  /*16540*/  UMOV UR21, 0x40000040 ;  /* 0x4000004000157882 */ /* 0x000fe20000000000 */
[----:B------:R-:W-:Y:S01]  /*16550*/  R2UR UR14, R6 ;  /* 0x00000000060e72ca */ /* 0x000fe200000e0000 */
[----:B------:R-:W-:Y:S01]  /*16560*/  ULOP3.LUT UR12, UR12, 0x10000, URZ, 0xfc, !UPT ;  /* 0x000100000c0c7892 */ /* 0x000fe2000f8efc3f */
[----:B------:R-:W4:Y:S01]  /*16570*/  LDL R94, [R1+0x10] ;  /* 0x00001000015e7983 */ /* 0x000f220000100800 */
[----:B------:R-:W-:-:S03]  /*16580*/  UMOV UR25, 0x40000040 ;  /* 0x4000004000197882 */ /* 0x000fc60000000000 */
[----:B------:R-:W5:Y:S01]  /*16590*/  LDL R96, [R1+0xc] ;  /* 0x00000c0001607983 */ /* 0x000f620000100800 */
[----:B------:R-:W-:Y:S01]  /*165a0*/  UMOV UR29, 0x40000040 ;  /* 0x40000040001d7882 */ /* 0x000fe20000000000 */
[----:B------:R-:W-:Y:S01]  /*165b0*/  UMOV UR33, 0x40000040 ;  /* 0x4000004000217882 */ /* 0x000fe20000000000 */
[----:B------:R-:W0:Y:S04]  /*165c0*/  LDC R0, c[0x0][0x448] ;  /* 0x00011200ff007b82 */ /* 0x000e280000000800 */
[----:B------:R-:W-:Y:S01]  /*165d0*/  QGMMA.64x128x32.F32.E4M3.E4M3 R24, gdesc[UR12], RZ, !UPT, gsb0 ;  /* 0x01e000000c1879f3 */ /* 0x000fe2000c0008ff */
[----:B------:R-:W-:Y:S01]  /*165e0*/  VIADD R8, R6, 0x2 ;  /* 0x0000000206087836 */ /* 0x000fe20000000000 */
[----:B------:R-:W-:-:S04]  /*165f0*/  R2UR UR11, R9 ;  /* 0x00000000090b72ca */ /* 0x000fc800000e0000 */
[----:B------:R-:W-:Y:S01]  /*16600*/  R2UR UR10, R8 ;  /* 0x00000000080a72ca */ /* 0x000fe200000e0000 */
[----:B------:R-:W-:Y:S01]  /*16610*/  UIADD3 UR8, UR12, 0x2, URZ ;  /* 0x000000020c087890 */ /* 0x000fe2000fffe03f */
[----:B------:R-:W-:Y:S02]  /*16620*/  VIADD R8, R6, 0x4 ;  /* 0x0000000406087836 */ /* 0x000fe40000000000 */
[----:B------:R-:W-:-:S03]  /*16630*/  IMAD.MOV.U32 R9, RZ, RZ, 0x40000040 ;  /* 0x40000040ff097424 */ /* 0x000fc600078e00ff */
[----:B------:R-:W-:Y:S02]  /*16640*/  R2UR UR6, R8 ;  /* 0x00000000080672ca */ /* 0x000fe400000e0000 */
[----:B------:R-:W-:Y:S01]  /*16650*/  R2UR UR7, R9 ;  /* 0x00000000090772ca */ /* 0x000fe200000e0000 */
[----:B------:R-:W-:Y:S01]  /*16660*/  UIADD3 UR4, UR12, 0x4, URZ ;  /* 0x000000040c047890 */ /* 0x000fe2000fffe03f */
[----:B------:R-:W-:Y:S02]  /*16670*/  WARPGROUP.DEPBAR.LE gsb0, 0x0 ;  /* 0x00008000000079c5 */ /* 0x000fe40000010000 */
[----:B------:R-:W-:-:S06]  /*16680*/  WARPGROUP.ARRIVE ;  /* 0x00000000000079c5 */ /* 0x000fcc0000000000 */
[----:B------:R-:W-:Y:S01]  /*16690*/  QGMMA.64x128x32.F32.E4M3.E4M3 R24, gdesc[UR8], R24, gsb0 ;  /* 0x01e00000081879f3 */ /* 0x000fe20008000818 */
[----:B------:R-:W-:Y:S01]  /*166a0*/  VIADD R8, R6, 0x6 ;  /* 0x0000000606087836 */ /* 0x000fe20000000000 */
[----:B------:R-:W-:-:S04]  /*166b0*/  MOV R9, 0x40000040 ;  /* 0x4000004000097802 */ /* 0x000fc80000000f00 */
[----:B------:R-:W-:Y:S02]  /*166c0*/  R2UR UR18, R8 ;  /* 0x00000000081272ca */ /* 0x000fe400000e0000 */
[----:B------:R-:W-:Y:S01]  /*166d0*/  R2UR UR19, R9 ;  /* 0x00000000091372ca */ /* 0x000fe200000e0000 */
[----:B------:R-:W-:Y:S01]  /*166e0*/  UIADD3 UR16, UR12, 0x6, URZ ;  /* 0x000000060c107890 */ /* 0x000fe2000fffe03f */
[----:B------:R-:W-:Y:S02]  /*166f0*/  WARPGROUP.DEPBAR.LE gsb0, 0x0 ;  /* 0x00008000000079c5 */ /* 0x000fe40000010000 */
[----:B------:R-:W-:-:S06]  /*16700*/  WARPGROUP.ARRIVE ;  /* 0x00000000000079c5 */ /* 0x000fcc0000000000 */
[----:B------:R-:W-:Y:S01]  /*16710*/  QGMMA.64x128x32.F32.E4M3.E4M3 R24, gdesc[UR4], R24, gsb0 ;  /* 0x01e00000041879f3 */ /* 0x000fe20008000818 */
        /* <DEDUP_REMOVED lines=32> */
[----:B0-----:R-:W-:-:S13]  /*16920*/  ISETP.NE.AND P0, PT, R0, 0x1, PT ;  /* 0x000000010000780c */ /* 0x001fda0003f05270 */
[----:B------:R-:W0:Y:S08]  /*16930*/  @P0 LDC R0, c[0x0][0x44c] ;  /* 0x00011300ff000b82 */ /* 0x000e300000000800 */
[----:B-1----:R-:W1:Y:S01]  /*16940*/  @P0 LDC R3, c[0x0][0x450] ;  /* 0x00011400ff030b82 */ /* 0x002e620000000800 */
[----:B--2---:R-:W-:-:S04]  /*16950*/  IMAD.IADD R7, R5, 0x1, R98 ;  /* 0x0000000105077824 */ /* 0x004fc800078e0262 */
[----:B0-----:R-:W-:-:S05]  /*16960*/  @P0 IMAD.HI.U32 R0, R7, R0, RZ ;  /* 0x0000000007000227 */ /* 0x001fca00078e00ff */
[----:B-1----:R-:W-:Y:S02]  /*16970*/  @P0 SHF.R.U32.HI R7, RZ, R3, R0 ;  /* 0x00000003ff070219 */ /* 0x002fe40000011600 */
[----:B------:R-:W-:Y:S01]  /*16980*/  MOV R0, 0xffffff80 ;  /* 0xffffff8000007802 */ /* 0x000fe20000000f00 */
[----:B------:R-:W-:Y:S02]  /*16990*/  WARPGROUP.DEPBAR.LE gsb0, 0x0 ;  /* 0x00008000000079c5 */ /* 0x000fe40000010000 */
[----:B------:R-:W-:-:S06]  /*169a0*/  WARPGROUP.ARRIVE ;  /* 0x00000000000079c5 */ /* 0x000fcc0000000000 */
[----:B------:R-:W-:Y:S01]  /*169b0*/  QGMMA.64x128x32.F32.E4M3.E4M3 R24, gdesc[UR32], R24, gsb0 ;  /* 0x01e00000201879f3 */ /* 0x000fe20008000818 */
[----:B------:R-:W0:Y:S01]  /*169c0*/  SHFL.IDX PT, R5, R7, 0x1, 0x1c1f ;  /* 0x003c1f0007057f89 */ /* 0x000e2200000e0000 */
[----:B------:R-:W-:-:S04]  /*169d0*/  IMAD R0, R131, R0, 0x80 ;  /* 0x0000008083007424 */ /* 0x000fc800078e0200 */
[----:B------:R-:W-:Y:S02]  /*169e0*/  VIADD R3, R0, 0x1 ;  /* 0x0000000100037836 */ /* 0x000fe40000000000 */
[----:B----4-:R-:W-:Y:S02]  /*169f0*/  IMAD.IADD R0, R94, 0x1, R0 ;  /* 0x000000015e007824 */ /* 0x010fe400078e0200 */
[C---:B---3--:R-:W-:Y:S02]  /*16a00*/  IMAD R3, R11.reuse, -0x2, R3 ;  /* 0xfffffffe0b037824 */ /* 0x048fe400078e0203 */
[----:B------:R-:W-:-:S03]  /*16a10*/  IMAD R6, R11, -0x2, R0 ;  /* 0xfffffffe0b067824 */ /* 0x000fc600078e0200 */
[----:B-----5:R-:W-:-:S04]  /*16a20*/  IADD3 R9, -R96, R3, R94 ;  /* 0x0000000360097210 */ /* 0x020fc80007ffe15e */
[----:B0-----:R-:W-:-:S04]  /*16a30*/  VIADDMNMX R5, R5, R9, R6, PT ;  /* 0x0000000905057246 */ /* 0x001fc80003800106 */
[C---:B------:R-:W-:Y:S02]  /*16a40*/  ISETP.GT.AND P4, PT, R5.reuse, RZ, PT ;  /* 0x000000ff0500720c */ /* 0x040fe40003f84270 */
[C---:B------:R-:W-:Y:S02]  /*16a50*/  ISETP.GT.AND P5, PT, R5.reuse, 0x1, PT ;  /* 0x000000010500780c */ /* 0x040fe40003fa4270 */
[----:B------:R-:W-:Y:S01]  /*16a60*/  ISETP.GT.AND P3, PT, R5, 0x8, PT ;  /* 0x000000080500780c */ /* 0x000fe20003f64270 */
[----:B------:R-:W-:Y:S02]  /*16a70*/  WARPGROUP.DEPBAR.LE gsb0, 0x0 ;  /* 0x00008000000079c5 */ /* 0x000fe40000010000 */
[----:B------:R-:W-:Y:S02]  /*16a80*/  FSEL R26, R26, -INF , P4 ;  /* 0xff8000001a1a7808 */ /* 0x000fe40002000000 */
[----:B------:R-:W-:Y:S02]  /*16a90*/  FSEL R8, R27, -INF , P5 ;  /* 0xff8000001b087808 */ /* 0x000fe40002800000 */
[----:B------:R-:W-:-:S02]  /*16aa0*/  ISETP.GT.AND P4, PT, R5, 0x9, PT ;  /* 0x000000090500780c */ /* 0x000fc40003f84270 */
[----:B------:R-:W-:Y:S02]  /*16ab0*/  FSEL R30, R30, -INF , P3 ;  /* 0xff8000001e1e7808 */ /* 0x000fe40001800000 */
[----:B------:R-:W-:Y:S02]  /*16ac0*/  FMNMX.FTZ R3, R26, R8, !PT ;  /* 0x000000081a037209 */ /* 0x000fe40007810000 */
[----:B------:R-:W-:Y:S02]  /*16ad0*/  ISETP.GT.AND P3, PT, R5, 0x10, PT ;  /* 0x000000100500780c */ /* 0x000fe40003f64270 */
[----:B------:R-:W-:Y:S02]  /*16ae0*/  FSEL R11, R31, -INF , P4 ;  /* 0xff8000001f0b7808 */ /* 0x000fe40002000000 */
[----:B------:R-:W-:Y:S02]  /*16af0*/  FMNMX.FTZ R0, R30, R3, !PT ;  /* 0x000000031e007209 */ /* 0x000fe40007810000 */
        /* <DEDUP_REMOVED lines=81> */
[----:B------:R-:W-:Y:S02]  /*17010*/  FSEL R87, R87, -INF , P4 ;  /* 0xff80000057577808 */ /* 0x000fe40002000000 */
[----:B------:R-:W-:-:S04]  /*17020*/  FMNMX.FTZ R0, R43, R0, !PT ;  /* 0x000000002b007209 */ /* 0x000fc80007810000 */
[----:B------:R-:W-:-:S05]  /*17030*/  FMNMX.FTZ R34, R87, R0, !PT ;  /* 0x0000000057227209 */ /* 0x000fca0007810000 */
[----:B------:R-:W0:Y:S04]  /*17040*/  SHFL.BFLY PT, R5, R34, 0x2, 0x1f ;  /* 0x0c401f0022057f89 */ /* 0x000e2800000e0000 */
[----:B------:R-:W1:Y:S01]  /*17050*/  SHFL.IDX PT, R7, R7, RZ, 0x1c1f ;  /* 0x001c1fff07077589 */ /* 0x000e6200000e0000 */
[----:B0-----:R-:W-:-:S05]  /*17060*/  FMNMX.FTZ R51, R34, R5, !PT ;  /* 0x0000000522337209 */ /* 0x001fca0007810000 */
[----:B------:R-:W0:Y:S01]  /*17070*/  SHFL.BFLY PT, R0, R51, 0x1, 0x1f ;  /* 0x0c201f0033007f89 */ /* 0x000e2200000e0000 */
[----:B-1----:R-:W-:-:S04]  /*17080*/  VIADDMNMX R34, R7, R9, R6, PT ;  /* 0x0000000907227246 */ /* 0x002fc80003800106 */
[C---:B------:R-:W-:Y:S02]  /*17090*/  ISETP.GT.AND P4, PT, R34.reuse, RZ, PT ;  /* 0x000000ff2200720c */ /* 0x040fe40003f84270 */
[----:B------:R-:W-:Y:S02]  /*170a0*/  ISETP.GT.AND P5, PT, R34, 0x1, PT ;  /* 0x000000012200780c */ /* 0x000fe40003fa4270 */
[----:B0-----:R-:W-:-:S04]  /*170b0*/  FMNMX.FTZ R0, R51, R0, !PT ;  /* 0x0000000033007209 */ /* 0x001fc80007810000 */
[----:B------:R-:W-:Y:S01]  /*170c0*/  FSETP.NEU.FTZ.AND P3, PT, R0, -INF , PT ;  /* 0xff8000000000780b */ /* 0x000fe20003f7d000 */
[----:B------:R-:W-:-:S05]  /*170d0*/  FFMA.FTZ R47, R2, R0, -8 ;  /* 0xc1000000022f7423 */ /* 0x000fca0000010000 */
[----:B------:R-:W-:Y:S02]  /*170e0*/  FSEL R47, R47, RZ, P3 ;  /* 0x000000ff2f2f7208 */ /* 0x000fe40001800000 */
[----:B------:R-:W-:Y:S02]  /*170f0*/  ISETP.GT.AND P3, PT, R34, 0x8, PT ;  /* 0x000000082200780c */ /* 0x000fe40003f64270 */
[----:B------:R-:W-:Y:S01]  /*17100*/  FSEL R55, R24, -INF , P4 ;  /* 0xff80000018377808 */ /* 0x000fe20002000000 */
[----:B------:R-:W-:-:S01]  /*17110*/  FFMA.FTZ R5, R2, R26, -R47 ;  /* 0x0000001a02057223 */ /* 0x000fc2000001082f */
[----:B------:R-:W-:Y:S02]  /*17120*/  FSEL R26, R25, -INF , P5 ;  /* 0xff800000191a7808 */ /* 0x000fe40002800000 */
        /* <DEDUP_REMOVED lines=59> */
[----:B------:R-:W-:Y:S01]  /*174e0*/  FMNMX.FTZ R28, R109, R28, !PT ;  /* 0x0000001c6d1c7209 */ /* 0x000fe20007810000 */
[----:B------:R-:W-:-:S01]  /*174f0*/  FFMA.FTZ R7, R2, R30, -R47 ;  /* 0x0000001e02077223 */ /* 0x000fc2000001082f */
        /* <DEDUP_REMOVED lines=26> */
[----:B------:R-:W-:Y:S01]  /*176a0*/  FMNMX.FTZ R36, R81, R36, !PT ;  /* 0x0000002451247209 */ /* 0x000fe20007810000 */
[----:B------:R-:W-:-:S01]  /*176b0*/  FFMA.FTZ R8, R2, R8, -R47 ;  /* 0x0000000802087223 */ /* 0x000fc2000001082f */
[----:B------:R-:W-:Y:S01]  /*176c0*/  FSEL R85, R85, -INF , P4 ;  /* 0xff80000055557808 */ /* 0x000fe20002000000 */
[----:B------:R-:W-:-:S01]  /*176d0*/  FFMA.FTZ R11, R2, R11, -R47 ;  /* 0x0000000b020b7223 */ /* 0x000fc2000001082f */
[----:B------:R-:W-:Y:S01]  /*176e0*/  FMNMX.FTZ R36, R119, R36, !PT ;  /* 0x0000002477247209 */ /* 0x000fe20007810000 */
[----:B------:R-:W-:Y:S03]  /*176f0*/  MUFU.EX2 R6, R8 ;  /* 0x0000000800067308 */ /* 0x000fe60000000800 */
[----:B------:R-:W-:-:S05]  /*17700*/  FMNMX.FTZ R40, R85, R36, !PT ;  /* 0x0000002455287209 */ /* 0x000fca0007810000 */
[----:B------:R0:W-:Y:S02]  /*17710*/  MUFU.EX2 R8, R11 ;  /* 0x0000000b00087308 */ /* 0x0001e40000000800 */
[----:B0-----:R-:W-:-:S01]  /*17720*/  FFMA.FTZ R11, R2, R38, -R47 ;  /* 0x00000026020b7223 */ /* 0x001fc2000001082f */
[C-C-:B------:R-:W-:Y:S01]  /*17730*/  FFMA.FTZ R38, R2.reuse, R35, -R47.reuse ;  /* 0x0000002302267223 */ /* 0x140fe2000001082f */
[----:B------:R-:W-:-:S02]  /*17740*/  FFMA.FTZ R35, R2, R59, -R47 ;  /* 0x0000003b02237223 */ /* 0x000fc4000001082f */
[----:B------:R-:W0:Y:S02]  /*17750*/  SHFL.BFLY PT, R59, R40, 0x2, 0x1f ;  /* 0x0c401f00283b7f89 */ /* 0x000e2400000e0000 */
[----:B0-----:R-:W-:-:S05]  /*17760*/  FMNMX.FTZ R59, R40, R59, !PT ;  /* 0x0000003b283b7209 */ /* 0x001fca0007810000 */
[----:B------:R-:W0:Y:S01]  /*17770*/  SHFL.BFLY PT, R44, R59, 0x1, 0x1f ;  /* 0x0c201f003b2c7f89 */ /* 0x000e2200000e0000 */
[----:B------:R-:W-:-:S01]  /*17780*/  FFMA.FTZ R36, R2, R3, -R47 ;  /* 0x0000000302247223 */ /* 0x000fc2000001082f */
[----:B------:R-:W-:-:S04]  /*17790*/  FFMA.FTZ R46, R2, R46, -R47 ;  /* 0x0000002e022e7223 */ /* 0x000fc8000001082f */
[----:B------:R1:W-:Y:S01]  /*177a0*/  MUFU.EX2 R24, R46 ;  /* 0x0000002e00187308 */ /* 0x0003e20000000800 */
[----:B0-----:R-:W-:-:S04]  /*177b0*/  FMNMX.FTZ R3, R59, R44, !PT ;  /* 0x0000002c3b037209 */ /* 0x001fc80007810000 */
[----:B------:R-:W-:Y:S01]  /*177c0*/  FSETP.NEU.FTZ.AND P3, PT, R3, -INF , PT ;  /* 0xff8000000300780b */ /* 0x000fe20003f7d000 */
[----:B-1----:R-:W-:-:S05]  /*177d0*/  FFMA.FTZ R46, R2, R3, -8 ;  /* 0xc1000000022e7423 */ /* 0x002fca0000010003 */
[----:B------:R-:W-:Y:S01]  /*177e0*/  FSEL R48, R46, RZ, P3 ;  /* 0x000000ff2e307208 */ /* 0x000fe20001800000 */
[----:B------:R-:W0:Y:S04]  /*177f0*/  MUFU.EX2 R5, R5 ;  /* 0x0000000500057308 */ /* 0x000e280000000800 */
[----:B------:R-:W-:-:S01]  /*17800*/  FFMA.FTZ R55, R2, R55, -R48 ;  /* 0x0000003702377223 */ /* 0x000fc20000010830 */
[C-C-:B------:R-:W-:Y:S01]  /*17810*/  FFMA.FTZ R26, R2.reuse, R26, -R48.reuse ;  /* 0x0000001a021a7223 */ /* 0x140fe20000010830 */
[----:B------:R-:W-:-:S02]  /*17820*/  FFMA.FTZ R51, R2, R51, -R48 ;  /* 0x0000003302337223 */ /* 0x000fc40000010830 */
[----:B------:R-:W1:Y:S01]  /*17830*/  MUFU.EX2 R7, R7 ;  /* 0x0000000700077308 */ /* 0x000e620000000800 */
[----:B------:R-:W-:-:S01]  /*17840*/  FFMA.FTZ R9, R2, R12, -R47 ;  /* 0x0000000c02097223 */ /* 0x000fc2000001082f */
[C---:B------:R-:W-:Y:S01]  /*17850*/  FFMA.FTZ R29, R2.reuse, R29, -R48 ;  /* 0x0000001d021d7223 */ /* 0x040fe20000010830 */
[----:B------:R-:W-:-:S05]  /*17860*/  FFMA.FTZ R12, R2, R13, -R47 ;  /* 0x0000000d020c7223 */ /* 0x000fca000001082f */
[----:B------:R-:W-:Y:S01]  /*17870*/  MUFU.EX2 R55, R55 ;  /* 0x0000003700377308 */ /* 0x000fe20000000800 */
[----:B------:R-:W-:-:S07]  /*17880*/  FFMA.FTZ R89, R2, R89, -R48 ;  /* 0x0000005902597223 */ /* 0x000fce0000010830 */
[----:B------:R-:W2:Y:S01]  /*17890*/  MUFU.EX2 R26, R26 ;  /* 0x0000001a001a7308 */ /* 0x000ea20000000800 */
[----:B------:R-:W-:-:S07]  /*178a0*/  FFMA.FTZ R227, R2, R50, -R47 ;  /* 0x0000003202e37223 */ /* 0x000fce000001082f */
[----:B------:R-:W3:Y:S01]  /*178b0*/  MUFU.EX2 R51, R51 ;  /* 0x0000003300337308 */ /* 0x000ee20000000800 */
[----:B------:R-:W-:-:S01]  /*178c0*/  FFMA.FTZ R33, R2, R33, -R48 ;  /* 0x0000002102217223 */ /* 0x000fc20000010830 */
[----:B0-----:R-:W-:-:S06]  /*178d0*/  FADD.FTZ R58, R5, R6 ;  /* 0x00000006053a7221 */ /* 0x001fcc0000010000 */
[----:B------:R-:W-:Y:S01]  /*178e0*/  MUFU.EX2 R9, R9 ;  /* 0x0000000900097308 */ /* 0x000fe20000000800 */
[----:B------:R-:W-:-:S01]  /*178f0*/  FFMA.FTZ R14, R2, R14, -R47 ;  /* 0x0000000e020e7223 */ /* 0x000fc2000001082f */
[----:B------:R-:W-:-:S06]  /*17900*/  FFMA.FTZ R91, R2, R91, -R48 ;  /* 0x0000005b025b7223 */ /* 0x000fcc0000010830 */
[----:B------:R1:W0:Y:S01]  /*17910*/  MUFU.EX2 R50, R29 ;  /* 0x0000001d00327308 */ /* 0x0002220000000800 */
[----:B------:R-:W-:-:S07]  /*17920*/  FFMA.FTZ R13, R2, R42, -R47 ;  /* 0x0000002a020d7223 */ /* 0x000fce000001082f */
[----:B------:R-:W4:Y:S01]  /*17930*/  MUFU.EX2 R12, R12 ;  /* 0x0000000c000c7308 */ /* 0x000f220000000800 */
[----:B-1----:R-:W-:-:S01]  /*17940*/  FADD.FTZ R29, R7, R58 ;  /* 0x0000003a071d7221 */ /* 0x002fc20000010000 */
[----:B--2---:R-:W-:-:S06]  /*17950*/  FADD.FTZ R58, R55, R26 ;  /* 0x0000001a373a7221 */ /* 0x004fcc0000010000 */
[----:B------:R-:W1:Y:S01]  /*17960*/  MUFU.EX2 R89, R89 ;  /* 0x0000005900597308 */ /* 0x000e620000000800 */
[----:B------:R-:W-:-:S01]  /*17970*/  FFMA.FTZ R93, R2, R93, -R48 ;  /* 0x0000005d025d7223 */ /* 0x000fc20000010830 */
[----:B------:R-:W-:-:S06]  /*17980*/  FADD.FTZ R60, R8, R29 ;  /* 0x0000001d083c7221 */ /* 0x000fcc0000010000 */
[----:B------:R-:W2:Y:S01]  /*17990*/  MUFU.EX2 R11, R11 ;  /* 0x0000000b000b7308 */ /* 0x000ea20000000800 */
[----:B------:R-:W-:-:S01]  /*179a0*/  FFMA.FTZ R20, R2, R20, -R47 ;  /* 0x0000001402147223 */ /* 0x000fc2000001082f */
[----:B---3--:R-:W-:-:S06]  /*179b0*/  FADD.FTZ R29, R51, R58 ;  /* 0x0000003a331d7221 */ /* 0x008fcc0000010000 */
[----:B------:R3:W5:Y:S01]  /*179c0*/  MUFU.EX2 R230, R33 ;  /* 0x0000002100e67308 */ /* 0x0007620000000800 */
[----:B------:R-:W-:-:S01]  /*179d0*/  FFMA.FTZ R95, R2, R95, -R48 ;  /* 0x0000005f025f7223 */ /* 0x000fc20000010830 */
[----:B0-----:R-:W-:-:S06]  /*179e0*/  FADD.FTZ R58, R50, R29 ;  /* 0x0000001d323a7221 */ /* 0x001fcc0000010000 */
[----:B------:R-:W0:Y:S01]  /*179f0*/  MUFU.EX2 R14, R14 ;  /* 0x0000000e000e7308 */ /* 0x000e220000000800 */
[----:B---3--:R-:W-:-:S07]  /*17a00*/  FADD.FTZ R33, R9, R60 ;  /* 0x0000003c09217221 */ /* 0x008fce0000010000 */
[----:B------:R-:W3:Y:S01]  /*17a10*/  MUFU.EX2 R91, R91 ;  /* 0x0000005b005b7308 */ /* 0x000ee20000000800 */
[----:B------:R-:W-:-:S01]  /*17a20*/  FFMA.FTZ R97, R2, R97, -R48 ;  /* 0x0000006102617223 */ /* 0x000fc20000010830 */
[----:B----4-:R-:W-:-:S06]  /*17a30*/  FADD.FTZ R60, R12, R33 ;  /* 0x000000210c3c7221 */ /* 0x010fcc0000010000 */
[----:B------:R-:W4:Y:S01]  /*17a40*/  MUFU.EX2 R13, R13 ;  /* 0x0000000d000d7308 */ /* 0x000f220000000800 */
[----:B------:R-:W-:-:S01]  /*17a50*/  FFMA.FTZ R25, R2, R88, -R47 ;  /* 0x0000005802197223 */ /* 0x000fc2000001082f */
[----:B-1----:R-:W-:-:S06]  /*17a60*/  FADD.FTZ R29, R89, R58 ;  /* 0x0000003a591d7221 */ /* 0x002fcc0000010000 */
[----:B------:R-:W1:Y:S01]  /*17a70*/  MUFU.EX2 R52, R93 ;  /* 0x0000005d00347308 */ /* 0x000e620000000800 */
[----:B------:R-:W-:-:S01]  /*17a80*/  FFMA.FTZ R99, R2, R99, -R48 ;  /* 0x0000006302637223 */ /* 0x000fc20000010830 */
[----:B--2---:R-:W-:-:S06]  /*17a90*/  FADD.FTZ R33, R11, R60 ;  /* 0x0000003c0b217221 */ /* 0x004fcc0000010000 */
[----:B------:R-:W2:Y:S01]  /*17aa0*/  MUFU.EX2 R20, R20 ;  /* 0x0000001400147308 */ /* 0x000ea20000000800 */
[----:B-----5:R-:W-:-:S01]  /*17ab0*/  FADD.FTZ R58, R230, R29 ;  /* 0x0000001de63a7221 */ /* 0x020fc20000010000 */
[----:B------:R-:W-:-:S06]  /*17ac0*/  FFMA.FTZ R54, R2, R54, -R47 ;  /* 0x0000003602367223 */ /* 0x000fcc000001082f */
[----:B------:R-:W5:Y:S01]  /*17ad0*/  MUFU.EX2 R95, R95 ;  /* 0x0000005f005f7308 */ /* 0x000f620000000800 */
[----:B------:R-:W-:-:S01]  /*17ae0*/  FFMA.FTZ R45, R2, R45, -R48 ;  /* 0x0000002d022d7223 */ /* 0x000fc20000010830 */
[----:B0-----:R-:W-:Y:S01]  /*17af0*/  FADD.FTZ R60, R14, R33 ;  /* 0x000000210e3c7221 */ /* 0x001fe20000010000 */
[----:B---3--:R-:W-:-:S05]  /*17b00*/  FADD.FTZ R29, R91, R58 ;  /* 0x0000003a5b1d7221 */ /* 0x008fca0000010000 */
[----:B------:R-:W0:Y:S01]  /*17b10*/  MUFU.EX2 R224, R97 ;  /* 0x0000006100e07308 */ /* 0x000e220000000800 */
[----:B------:R-:W-:-:S01]  /*17b20*/  FFMA.FTZ R101, R2, R101, -R48 ;  /* 0x0000006502657223 */ /* 0x000fc20000010830 */
[----:B------:R-:W-:Y:S01]  /*17b30*/  FFMA.FTZ R90, R2, R90, -R47 ;  /* 0x0000005a025a7223 */ /* 0x000fe2000001082f */
[----:B----4-:R-:W-:-:S05]  /*17b40*/  FADD.FTZ R33, R13, R60 ;  /* 0x0000003c0d217221 */ /* 0x010fca0000010000 */
[----:B------:R-:W3:Y:S01]  /*17b50*/  MUFU.EX2 R25, R25 ;  /* 0x0000001900197308 */ /* 0x000ee20000000800 */
[----:B-1----:R-:W-:-:S07]  /*17b60*/  FADD.FTZ R58, R52, R29 ;  /* 0x0000001d343a7221 */ /* 0x002fce0000010000 */
[----:B------:R-:W1:Y:S01]  /*17b70*/  MUFU.EX2 R99, R99 ;  /* 0x0000006300637308 */ /* 0x000e620000000800 */
[----:B------:R-:W-:-:S01]  /*17b80*/  FFMA.FTZ R37, R2, R92, -R47 ;  /* 0x0000005c02257223 */ /* 0x000fc2000001082f */
[----:B------:R-:W-:Y:S01]  /*17b90*/  FFMA.FTZ R49, R2, R49, -R48 ;  /* 0x0000003102317223 */ /* 0x000fe20000010830 */
[----:B--2---:R-:W-:-:S05]  /*17ba0*/  FADD.FTZ R33, R20, R33 ;  /* 0x0000002114217221 */ /* 0x004fca0000010000 */
[----:B------:R-:W2:Y:S01]  /*17bb0*/  MUFU.EX2 R227, R227 ;  /* 0x000000e300e37308 */ /* 0x000ea20000000800 */
[----:B-----5:R-:W-:-:S07]  /*17bc0*/  FADD.FTZ R29, R95, R58 ;  /* 0x0000003a5f1d7221 */ /* 0x020fce0000010000 */
[----:B------:R-:W-:Y:S01]  /*17bd0*/  MUFU.EX2 R30, R54 ;  /* 0x00000036001e7308 */ /* 0x000fe20000000800 */
[----:B------:R-:W-:-:S07]  /*17be0*/  FFMA.FTZ R103, R2, R103, -R48 ;  /* 0x0000006702677223 */ /* 0x000fce0000010830 */
[----:B------:R-:W4:Y:S01]  /*17bf0*/  MUFU.EX2 R54, R45 ;  /* 0x0000002d00367308 */ /* 0x000f220000000800 */
[----:B------:R-:W-:-:S01]  /*17c00*/  FADD.FTZ R58, R24, R33 ;  /* 0x00000021183a7221 */ /* 0x000fc20000010000 */
[----:B------:R-:W-:-:S06]  /*17c10*/  F2FP.SATFINITE.E4M3.F32.PACK_AB_MERGE_C R229, R8, R7, RZ ;  /* 0x0000000708e5723e */ /* 0x000fcc00048070ff */
[----:B------:R-:W5:Y:S01]  /*17c20*/  MUFU.EX2 R28, R90 ;  /* 0x0000005a001c7308 */ /* 0x000f620000000800 */
[----:B0-----:R-:W-:-:S07]  /*17c30*/  FADD.FTZ R8, R224, R29 ;  /* 0x0000001de0087221 */ /* 0x001fce0000010000 */
[----:B------:R-:W0:Y:S01]  /*17c40*/  MUFU.EX2 R101, R101 ;  /* 0x0000006500657308 */ /* 0x000e220000000800 */
[----:B------:R-:W-:-:S01]  /*17c50*/  FFMA.FTZ R53, R2, R53, -R48 ;  /* 0x0000003502357223 */ /* 0x000fc20000010830 */
[----:B---3--:R-:W-:Y:S01]  /*17c60*/  FADD.FTZ R58, R25, R58 ;  /* 0x0000003a193a7221 */ /* 0x008fe20000010000 */
[----:B-1----:R-:W-:-:S05]  /*17c70*/  FADD.FTZ R7, R99, R8 ;  /* 0x0000000863077221 */ /* 0x002fca0000010000 */
[----:B------:R-:W1:Y:S01]  /*17c80*/  MUFU.EX2 R226, R49 ;  /* 0x0000003100e27308 */ /* 0x000e620000000800 */
[----:B------:R-:W-:-:S01]  /*17c90*/  FFMA.FTZ R105, R2, R105, -R48 ;  /* 0x0000006902697223 */ /* 0x000fc20000010830 */
[----:B------:R-:W-:-:S06]  /*17ca0*/  F2FP.SATFINITE.E4M3.F32.PACK_AB_MERGE_C R231, R14, R11, RZ ;  /* 0x0000000b0ee7723e */ /* 0x000fcc00048070ff */
[----:B------:R-:W3:Y:S01]  /*17cb0*/  MUFU.EX2 R37, R37 ;  /* 0x0000002500257308 */ /* 0x000ee20000000800 */
[----:B--2---:R-:W-:-:S01]  /*17cc0*/  FADD.FTZ R11, R227, R58 ;  /* 0x0000003ae30b7221 */ /* 0x004fc20000010000 */
[----:B------:R-:W-:Y:S01]  /*17cd0*/  FFMA.FTZ R15, R2, R15, -R47 ;  /* 0x0000000f020f7223 */ /* 0x000fe2000001082f */
[----:B----4-:R-:W-:-:S05]  /*17ce0*/  FADD.FTZ R8, R54, R7 ;  /* 0x0000000736087221 */ /* 0x010fca0000010000 */
[----:B------:R-:W2:Y:S01]  /*17cf0*/  MUFU.EX2 R103, R103 ;  /* 0x0000006700677308 */ /* 0x000ea20000000800 */
[----:B------:R-:W-:-:S01]  /*17d00*/  FFMA.FTZ R57, R2, R57, -R48 ;  /* 0x0000003902397223 */ /* 0x000fc20000010830 */
[----:B------:R-:W-:Y:S02]  /*17d10*/  @!P2 VIADD R4, R4, 0x38840 ;  /* 0x000388400404a836 */ /* 0x000fe40000000000 */
[----:B-----5:R-:W-:-:S04]  /*17d20*/  FADD.FTZ R11, R28, R11 ;  /* 0x0000000b1c0b7221 */ /* 0x020fc80000010000 */
[----:B------:R-:W4:Y:S01]  /*17d30*/  MUFU.EX2 R32, R38 ;  /* 0x0000002600207308 */ /* 0x000f220000000800 */
[----:B0-----:R-:W-:-:S07]  /*17d40*/  FADD.FTZ R7, R101, R8 ;  /* 0x0000000865077221 */ /* 0x001fce0000010000 */
[----:B------:R-:W0:Y:S01]  /*17d50*/  MUFU.EX2 R56, R53 ;  /* 0x0000003500387308 */ /* 0x000e220000000800 */
[----:B------:R-:W-:-:S01]  /*17d60*/  FFMA.FTZ R107, R2, R107, -R48 ;  /* 0x0000006b026b7223 */ /* 0x000fc20000010830 */
[----:B------:R-:W-:Y:S01]  /*17d70*/  FADD.FTZ R8, R30, R11 ;  /* 0x0000000b1e087221 */ /* 0x000fe20000010000 */
[----:B------:R-:W-:-:S05]  /*17d80*/  F2FP.SATFINITE.E4M3.F32.PACK_AB_MERGE_C R229, R6, R5, R229 ;  /* 0x0000000506e5723e */ /* 0x000fca00048070e5 */
[----:B------:R-:W5:Y:S01]  /*17d90*/  MUFU.EX2 R35, R35 ;  /* 0x0000002300237308 */ /* 0x000f620000000800 */
[----:B------:R-:W-:Y:S01]  /*17da0*/  @!P2 PRMT R4, RZ, 0x654, R4 ;  /* 0x00000654ff04a816 */ /* 0x000fe20000000004 */
[----:B-1----:R-:W-:-:S06]  /*17db0*/  FADD.FTZ R6, R226, R7 ;  /* 0x00000007e2067221 */ /* 0x002fcc0000010000 */
[----:B------:R-:W1:Y:S01]  /*17dc0*/  MUFU.EX2 R105, R105 ;  /* 0x0000006900697308 */ /* 0x000e620000000800 */
[----:B------:R-:W-:-:S01]  /*17dd0*/  FFMA.FTZ R61, R2, R61, -R48 ;  /* 0x0000003d023d7223 */ /* 0x000fc20000010830 */
[C---:B---3--:R-:W-:Y:S01]  /*17de0*/  F2FP.SATFINITE.E4M3.F32.PACK_AB_MERGE_C R30, R37.reuse, R30, RZ ;  /* 0x0000001e251e723e */ /* 0x048fe200048070ff */
[----:B------:R-:W-:-:S05]  /*17df0*/  FADD.FTZ R37, R37, R8 ;  /* 0x0000000825257221 */ /* 0x000fca0000010000 */
[----:B------:R-:W3:Y:S01]  /*17e00*/  MUFU.EX2 R15, R15 ;  /* 0x0000000f000f7308 */ /* 0x000ee20000000800 */
[----:B--2---:R-:W-:-:S01]  /*17e10*/  FADD.FTZ R5, R103, R6 ;  /* 0x0000000667057221 */ /* 0x004fc20000010000 */
[----:B------:R2:W-:Y:S06]  /*17e20*/  @!P2 SYNCS.ARRIVE.TRANS64.RED.A1T0 RZ, [R4+URZ], RZ ;  /* 0x000000ff04ffa9a7 */ /* 0x0005ec000810043f */
[----:B------:R-:W3:Y:S01]  /*17e30*/  MUFU.EX2 R220, R57 ;  /* 0x0000003900dc7308 */ /* 0x000ee20000000800 */
[----:B------:R-:W-:-:S01]  /*17e40*/  FFMA.FTZ R109, R2, R109, -R48 ;  /* 0x0000006d026d7223 */ /* 0x000fc20000010830 */
[----:B----4-:R-:W-:Y:S01]  /*17e50*/  FADD.FTZ R6, R32, R37 ;  /* 0x0000002520067221 */ /* 0x010fe20000010000 */
[----:B0-----:R-:W-:-:S05]  /*17e60*/  F2FP.SATFINITE.E4M3.F32.PACK_AB_MERGE_C R103, R56, R103, RZ ;  /* 0x000000673867723e */ /* 0x001fca00048070ff */
[----:B------:R-:W0:Y:S01]  /*17e70*/  MUFU.EX2 R107, R107 ;  /* 0x0000006b006b7308 */ /* 0x000e220000000800 */
[----:B------:R-:W-:-:S01]  /*17e80*/  FADD.FTZ R56, R56, R5 ;  /* 0x0000000538387221 */ /* 0x000fc20000010000 */
[----:B------:R-:W-:Y:S01]  /*17e90*/  FFMA.FTZ R65, R2, R65, -R48 ;  /* 0x0000004102417223 */ /* 0x000fe20000010830 */
[----:B-----5:R-:W-:-:S05]  /*17ea0*/  FADD.FTZ R8, R35, R6 ;  /* 0x0000000623087221 */ /* 0x020fca0000010000 */
[----:B--2---:R-:W2:Y:S01]  /*17eb0*/  MUFU.EX2 R4, R61 ;  /* 0x0000003d00047308 */ /* 0x004ea20000000800 */
[----:B-1----:R-:W-:-:S01]  /*17ec0*/  FADD.FTZ R5, R105, R56 ;  /* 0x0000003869057221 */ /* 0x002fc20000010000 */
[----:B------:R-:W-:Y:S01]  /*17ed0*/  FFMA.FTZ R111, R2, R111, -R48 ;  /* 0x0000006f026f7223 */ /* 0x000fe20000010830 */
[----:B---3--:R-:W-:-:S05]  /*17ee0*/  FADD.FTZ R7, R15, R8 ;  /* 0x000000080f077221 */ /* 0x008fca0000010000 */
[----:B------:R-:W1:Y:S01]  /*17ef0*/  MUFU.EX2 R109, R109 ;  /* 0x0000006d006d7308 */ /* 0x000e620000000800 */
[----:B------:R-:W-:-:S01]  /*17f00*/  FADD.FTZ R8, R220, R5 ;  /* 0x00000005dc087221 */ /* 0x000fc20000010000 */
[----:B------:R-:W-:-:S06]  /*17f10*/  FFMA.FTZ R69, R2, R69, -R48 ;  /* 0x0000004502457223 */ /* 0x000fcc0000010830 */
[----:B------:R-:W3:Y:S01]  /*17f20*/  MUFU.EX2 R222, R65 ;  /* 0x0000004100de7308 */ /* 0x000ee20000000800 */
[----:B0-----:R-:W-:-:S01]  /*17f30*/  FADD.FTZ R5, R107, R8 ;  /* 0x000000086b057221 */ /* 0x001fc20000010000 */
[C-C-:B------:R-:W-:Y:S01]  /*17f40*/  FFMA.FTZ R113, R2.reuse, R113, -R48.reuse ;  /* 0x0000007102717223 */ /* 0x140fe20000010830 */
[----:B------:R-:W-:-:S01]  /*17f50*/  FFMA.FTZ R73, R2, R73, -R48 ;  /* 0x0000004902497223 */ /* 0x000fc20000010830 */
[C-C-:B------:R-:W-:Y:S01]  /*17f60*/  FFMA.FTZ R115, R2.reuse, R115, -R48.reuse ;  /* 0x0000007302737223 */ /* 0x140fe20000010830 */
[----:B------:R-:W-:-:S01]  /*17f70*/  FFMA.FTZ R77, R2, R77, -R48 ;  /* 0x0000004d024d7223 */ /* 0x000fc20000010830 */
[C-C-:B------:R-:W-:Y:S02]  /*17f80*/  FFMA.FTZ R117, R2.reuse, R117, -R48.reuse ;  /* 0x0000007502757223 */ /* 0x140fe40000010830 */
[----:B------:R-:W0:Y:S01]  /*17f90*/  MUFU.EX2 R111, R111 ;  /* 0x0000006f006f7308 */ /* 0x000e220000000800 */
[----:B------:R-:W-:-:S01]  /*17fa0*/  FFMA.FTZ R81, R2, R81, -R48 ;  /* 0x0000005102517223 */ /* 0x000fc20000010830 */
[C-C-:B------:R-:W-:Y:S01]  /*17fb0*/  FFMA.FTZ R119, R2.reuse, R119, -R48.reuse ;  /* 0x0000007702777223 */ /* 0x140fe20000010830 */
[----:B------:R-:W-:-:S01]  /*17fc0*/  FFMA.FTZ R85, R2, R85, -R48 ;  /* 0x0000005502557223 */ /* 0x000fc20000010830 */
[C---:B--2---:R-:W-:Y:S01]  /*17fd0*/  F2FP.SATFINITE.E4M3.F32.PACK_AB_MERGE_C R107, R4.reuse, R107, RZ ;  /* 0x0000006b046b723e */ /* 0x044fe200048070ff */
[----:B------:R-:W-:-:S03]  /*17fe0*/  FADD.FTZ R4, R4, R5 ;  /* 0x0000000504047221 */ /* 0x000fc60000010000 */
[----:B------:R-:W2:Y:S01]  /*17ff0*/  MUFU.EX2 R48, R69 ;  /* 0x0000004500307308 */ /* 0x000ea20000000800 */
[----:B------:R-:W-:-:S01]  /*18000*/  FFMA.FTZ R38, R2, R21, -R47 ;  /* 0x0000001502267223 */ /* 0x000fc2000001082f */
[C-C-:B------:R-:W-:Y:S01]  /*18010*/  FFMA.FTZ R21, R2.reuse, R71, -R47.reuse ;  /* 0x0000004702157223 */ /* 0x140fe2000001082f */
[----:B------:R-:W-:-:S01]  /*18020*/  FFMA.FTZ R34, R2, R63, -R47 ;  /* 0x0000003f02227223 */ /* 0x000fc2000001082f */
[----:B-1----:R-:W-:-:S04]  /*18030*/  FADD.FTZ R5, R109, R4 ;  /* 0x000000046d057221 */ /* 0x002fc80000010000 */
[----:B------:R-:W1:Y:S01]  /*18040*/  MUFU.EX2 R113, R113 ;  /* 0x0000007100717308 */ /* 0x000e620000000800 */
[----:B------:R-:W-:-:S01]  /*18050*/  FFMA.FTZ R41, R2, R67, -R47 ;  /* 0x0000004302297223 */ /* 0x000fc2000001082f */
[----:B------:R-:W-:Y:S01]  /*18060*/  F2FP.SATFINITE.E4M3.F32.PACK_AB_MERGE_C R231, R12, R9, R231 ;  /* 0x000000090ce7723e */ /* 0x000fe200048070e7 */
[----:B---3--:R-:W-:-:S01]  /*18070*/  FADD.FTZ R8, R222, R5 ;  /* 0x00000005de087221 */ /* 0x008fc20000010000 */
[----:B------:R-:W-:Y:S01]  /*18080*/  F2FP.SATFINITE.E4M3.F32.PACK_AB_MERGE_C R225, R25, R24, RZ ;  /* 0x0000001819e1723e */ /* 0x000fe200048070ff */
[----:B------:R-:W3:Y:S03]  /*18090*/  @P0 LDC R9, c[0x0][0x44c] ;  /* 0x00011300ff090b82 */ /* 0x000ee60000000800 */
[----:B------:R-:W4:Y:S01]  /*180a0*/  MUFU.EX2 R216, R73 ;  /* 0x0000004900d87308 */ /* 0x000f220000000800 */
[----:B------:R-:W-:Y:S01]  /*180b0*/  F2FP.SATFINITE.E4M3.F32.PACK_AB_MERGE_C R225, R20, R13, R225 ;  /* 0x0000000d14e1723e */ /* 0x000fe200048070e1 */
[----:B0-----:R-:W-:Y:S01]  /*180c0*/  FADD.FTZ R5, R111, R8 ;  /* 0x000000086f057221 */ /* 0x001fe20000010000 */
[----:B------:R-:W-:-:S01]  /*180d0*/  FFMA.FTZ R43, R2, R43, -R47 ;  /* 0x0000002b022b7223 */ /* 0x000fc2000001082f */
[C-C-:B------:R-:W-:Y:S01]  /*180e0*/  FFMA.FTZ R27, R2.reuse, R27, -R47.reuse ;  /* 0x0000001b021b7223 */ /* 0x140fe2000001082f */
[----:B------:R-:W0:Y:S03]  /*180f0*/  @P0 LDC R13, c[0x0][0x450] ;  /* 0x00011400ff0d0b82 */ /* 0x000e260000000800 */
[----:B------:R-:W-:Y:S01]  /*18100*/  MUFU.EX2 R38, R38 ;  /* 0x0000002600267308 */ /* 0x000fe20000000800 */
[----:B------:R-:W-:-:S01]  /*18110*/  FFMA.FTZ R40, R2, R75, -R47 ;  /* 0x0000004b02287223 */ /* 0x000fc2000001082f */
[C-C-:B------:R-:W-:Y:S01]  /*18120*/  FFMA.FTZ R31, R2.reuse, R31, -R47.reuse ;  /* 0x0000001f021f7223 */ /* 0x140fe2000001082f */
[----:B------:R-:W-:-:S05]  /*18130*/  FFMA.FTZ R42, R2, R79, -R47 ;  /* 0x0000004f022a7223 */ /* 0x000fca000001082f */
[----:B------:R-:W5:Y:S01]  /*18140*/  MUFU.EX2 R21, R21 ;  /* 0x0000001500157308 */ /* 0x000f620000000800 */
[----:B------:R-:W-:-:S01]  /*18150*/  FFMA.FTZ R39, R2, R39, -R47 ;  /* 0x0000002702277223 */ /* 0x000fc2000001082f */
[C-C-:B------:R-:W-:Y:S01]  /*18160*/  FFMA.FTZ R83, R2.reuse, R83, -R47.reuse ;  /* 0x0000005302537223 */ /* 0x140fe2000001082f */
[----:B------:R-:W-:-:S05]  /*18170*/  FFMA.FTZ R47, R2, R87, -R47 ;  /* 0x00000057022f7223 */ /* 0x000fca000001082f */
[----:B------:R-:W3:Y:S01]  /*18180*/  MUFU.EX2 R34, R34 ;  /* 0x0000002200227308 */ /* 0x000ee20000000800 */
[C---:B--2---:R-:W-:Y:S01]  /*18190*/  F2FP.SATFINITE.E4M3.F32.PACK_AB_MERGE_C R111, R48.reuse, R111, RZ ;  /* 0x0000006f306f723e */ /* 0x044fe200048070ff */
[----:B------:R-:W-:-:S06]  /*181a0*/  FADD.FTZ R48, R48, R5 ;  /* 0x0000000530307221 */ /* 0x000fcc0000010000 */
[----:B------:R-:W-:Y:S08]  /*181b0*/  MUFU.EX2 R115, R115 ;  /* 0x0000007300737308 */ /* 0x000ff00000000800 */
[----:B------:R-:W2:Y:S01]  /*181c0*/  MUFU.EX2 R6, R77 ;  /* 0x0000004d00067308 */ /* 0x000ea20000000800 */
[----:B-1----:R-:W-:-:S07]  /*181d0*/  FADD.FTZ R5, R113, R48 ;  /* 0x0000003071057221 */ /* 0x002fce0000010000 */
[----:B------:R-:W-:Y:S08]  /*181e0*/  MUFU.EX2 R36, R36 ;  /* 0x0000002400247308 */ /* 0x000ff00000000800 */
[----:B------:R-:W1:Y:S01]  /*181f0*/  MUFU.EX2 R41, R41 ;  /* 0x0000002900297308 */ /* 0x000e620000000800 */
[----:B----4-:R-:W-:-:S07]  /*18200*/  FADD.FTZ R12, R216, R5 ;  /* 0x00000005d80c7221 */ /* 0x010fce0000010000 */
[----:B------:R-:W-:Y:S01]  /*18210*/  MUFU.EX2 R43, R43 ;  /* 0x0000002b002b7308 */ /* 0x000fe20000000800 */
[----:B-----5:R-:W-:-:S07]  /*18220*/  F2FP.SATFINITE.E4M3.F32.PACK_AB_MERGE_C R223, R21, R38, RZ ;  /* 0x0000002615df723e */ /* 0x020fce00048070ff */
[----:B------:R-:W4:Y:S08]  /*18230*/  MUFU.EX2 R46, R47 ;  /* 0x0000002f002e7308 */ /* 0x000f300000000800 */
[----:B------:R-:W5:Y:S01]  /*18240*/  MUFU.EX2 R117, R117 ;  /* 0x0000007500757308 */ /* 0x000f620000000800 */
[----:B---3--:R-:W-:-:S01]  /*18250*/  FADD.FTZ R7, R34, R7 ;  /* 0x0000000722077221 */ /* 0x008fc20000010000 */
[----:B--2---:R-:W-:Y:S01]  /*18260*/  F2FP.SATFINITE.E4M3.F32.PACK_AB_MERGE_C R5, R6, R115, RZ ;  /* 0x000000730605723e */ /* 0x004fe200048070ff */
[----:B------:R-:W-:-:S05]  /*18270*/  FADD.FTZ R115, R115, R12 ;  /* 0x0000000c73737221 */ /* 0x000fca0000010000 */
[----:B------:R-:W-:Y:S01]  /*18280*/  MUFU.EX2 R39, R39 ;  /* 0x0000002700277308 */ /* 0x000fe20000000800 */
[----:B-1----:R-:W-:-:S07]  /*18290*/  F2FP.SATFINITE.E4M3.F32.PACK_AB_MERGE_C R223, R41, R36, R223 ;  /* 0x0000002429df723e */ /* 0x002fce00048070df */
[----:B------:R-:W1:Y:S08]  /*182a0*/  MUFU.EX2 R44, R83 ;  /* 0x00000053002c7308 */ /* 0x000e700000000800 */
[----:B------:R-:W2:Y:S01]  /*182b0*/  MUFU.EX2 R4, R81 ;  /* 0x0000005100047308 */ /* 0x000ea20000000800 */
[----:B------:R-:W-:-:S01]  /*182c0*/  FADD.FTZ R36, R36, R7 ;  /* 0x0000000724247221 */ /* 0x000fc20000010000 */
[----:B------:R-:W-:Y:S01]  /*182d0*/  FADD.FTZ R6, R6, R115 ;  /* 0x0000007306067221 */ /* 0x000fe20000010000 */
[----:B------:R-:W-:-:S05]  /*182e0*/  @P0 IMAD.HI.U32 R12, R98, R9, RZ ;  /* 0x00000009620c0227 */ /* 0x000fca00078e00ff */
[----:B------:R-:W3:Y:S01]  /*182f0*/  MUFU.EX2 R119, R119 ;  /* 0x0000007700777308 */ /* 0x000ee20000000800 */
[----:B------:R-:W-:-:S01]  /*18300*/  FADD.FTZ R41, R41, R36 ;  /* 0x0000002429297221 */ /* 0x000fc20000010000 */
[----:B------:R-:W-:-:S06]  /*18310*/  F2FP.SATFINITE.E4M3.F32.PACK_AB_MERGE_C R216, R216, R113, R5 ;  /* 0x00000071d8d8723e */ /* 0x000fcc0004807005 */
[----:B------:R-:W-:Y:S01]  /*18320*/  MUFU.EX2 R31, R31 ;  /* 0x0000001f001f7308 */ /* 0x000fe20000000800 */
[----:B------:R-:W-:-:S07]  /*18330*/  IMAD.MOV.U32 R11, RZ, RZ, R98 ;  /* 0x000000ffff0b7224 */ /* 0x000fce00078e0062 */
[----:B------:R-:W3:Y:S01]  /*18340*/  MUFU.EX2 R42, R42 ;  /* 0x0000002a002a7308 */ /* 0x000ee20000000800 */
[----:B----4-:R-:W-:Y:S01]  /*18350*/  F2FP.SATFINITE.E4M3.F32.PACK_AB_MERGE_C R9, R46, R43, RZ ;  /* 0x0000002b2e09723e */ /* 0x010fe200048070ff */
[----:B-----5:R-:W-:-:S06]  /*18360*/  FADD.FTZ R5, R117, R6 ;  /* 0x0000000675057221 */ /* 0x020fcc0000010000 */
[----:B------:R-:W4:Y:S01]  /*18370*/  MUFU.EX2 R27, R27 ;  /* 0x0000001b001b7308 */ /* 0x000f220000000800 */
[----:B0-----:R-:W-:Y:S01]  /*18380*/  @P0 SHF.R.U32.HI R11, RZ, R13, R12 ;  /* 0x0000000dff0b0219 */ /* 0x001fe2000001160c */
[----:B------:R-:W-:-:S06]  /*18390*/  FADD.FTZ R38, R38, R41 ;  /* 0x0000002926267221 */ /* 0x000fcc0000010000 */
[----:B------:R-:W0:Y:S01]  /*183a0*/  MUFU.EX2 R40, R40 ;  /* 0x0000002800287308 */ /* 0x000e220000000800 */
[----:B-1----:R-:W-:Y:S01]  /*183b0*/  F2FP.SATFINITE.E4M3.F32.PACK_AB_MERGE_C R219, R44, R39, R9 ;  /* 0x000000272cdb723e */ /* 0x002fe20004807009 */
[----:B--2---:R-:W-:Y:S01]  /*183c0*/  FADD.FTZ R6, R4, R5 ;  /* 0x0000000504067221 */ /* 0x004fe20000010000 */
[----:B------:R-:W-:Y:S01]  /*183d0*/  IADD3 R9, R11, R94, -R96 ;  /* 0x0000005e0b097210 */ /* 0x000fe20007ffe860 */
[----:B------:R-:W-:Y:S02]  /*183e0*/  FADD.FTZ R38, R21, R38 ;  /* 0x0000002615267221 */ /* 0x000fe40000010000 */
[----:B---3--:R-:W-:-:S01]  /*183f0*/  FADD.FTZ R5, R119, R6 ;  /* 0x0000000677057221 */ /* 0x008fc20000010000 */
[----:B------:R-:W-:Y:S02]  /*18400*/  SHF.R.S32.HI R6, RZ, 0x1f, R9 ;  /* 0x0000001fff067819 */ /* 0x000fe40000011409 */
[----:B------:R-:W-:Y:S01]  /*18410*/  F2FP.SATFINITE.E4M3.F32.PACK_AB_MERGE_C R217, R42, R31, RZ ;  /* 0x0000001f2ad9723e */ /* 0x000fe200048070ff */
[----:B----4-:R-:W-:Y:S01]  /*18420*/  FADD.FTZ R7, R27, R38 ;  /* 0x000000261b077221 */ /* 0x010fe20000010000 */
[----:B------:R-:W-:Y:S01]  /*18430*/  LEA.HI R6, R6, R9, RZ, 0x7 ;  /* 0x0000000906067211 */ /* 0x000fe200078f38ff */
[----:B------:R-:W1:Y:S01]  /*18440*/  MUFU.EX2 R8, R85 ;  /* 0x0000005500087308 */ /* 0x000e620000000800 */
[C---:B0-----:R-:W-:Y:S01]  /*18450*/  F2FP.SATFINITE.E4M3.F32.PACK_AB_MERGE_C R217, R40.reuse, R27, R217 ;  /* 0x0000001b28d9723e */ /* 0x041fe200048070d9 */
[----:B------:R-:W-:Y:S01]  /*18460*/  FADD.FTZ R40, R40, R7 ;  /* 0x0000000728287221 */ /* 0x000fe20000010000 */
[----:B------:R-:W-:Y:S01]  /*18470*/  SHF.R.S32.HI R6, RZ, 0x7, R6 ;  /* 0x00000007ff067819 */ /* 0x000fe20000011406 */
[----:B------:R-:W-:Y:S01]  /*18480*/  VIADD R11, R131, 0xfffffffe ;  /* 0xfffffffe830b7836 */ /* 0x000fe20000000000 */
[----:B------:R-:W-:Y:S01]  /*18490*/  F2FP.SATFINITE.E4M3.F32.PACK_AB_MERGE_C R221, R34, R15, RZ ;  /* 0x0000000f22dd723e */ /* 0x000fe200048070ff */
[----:B------:R-:W-:Y:S01]  /*184a0*/  FADD.FTZ R31, R31, R40 ;  /* 0x000000281f1f7221 */ /* 0x000fe20000010000 */
[----:B------:R-:W-:-:S03]  /*184b0*/  VIMNMX R15, RZ, R6, !PT ;  /* 0x00000006ff0f7248 */ /* 0x000fc60007fe0100 */
[----:B------:R-:W-:Y:S01]  /*184c0*/  FADD.FTZ R42, R42, R31 ;  /* 0x0000001f2a2a7221 */ /* 0x000fe20000010000 */
[----:B------:R-:W-:-:S03]  /*184d0*/  ISETP.GE.AND P2, PT, R11, R15, PT ;  /* 0x0000000f0b00720c */ /* 0x000fc60003f46270 */
[----:B------:R-:W-:-:S04]  /*184e0*/  FADD.FTZ R7, R39, R42 ;  /* 0x0000002a27077221 */ /* 0x000fc80000010000 */
[----:B------:R-:W-:Y:S01]  /*184f0*/  FADD.FTZ R44, R44, R7 ;  /* 0x000000072c2c7221 */ /* 0x000fe20000010000 */
[----:B-1----:R-:W-:Y:S02]  /*18500*/  F2FP.SATFINITE.E4M3.F32.PACK_AB_MERGE_C R7, R8, R119, RZ ;  /* 0x000000770807723e */ /* 0x002fe400048070ff */
[----:B------:R-:W-:Y:S01]  /*18510*/  F2FP.SATFINITE.E4M3.F32.PACK_AB_MERGE_C R228, R50, R51, RZ ;  /* 0x0000003332e4723e */ /* 0x000fe200048070ff */
[----:B------:R-:W-:-:S01]  /*18520*/  FADD.FTZ R43, R43, R44 ;  /* 0x0000002c2b2b7221 */ /* 0x000fc20000010000 */
[----:B------:R-:W-:Y:S02]  /*18530*/  F2FP.SATFINITE.E4M3.F32.PACK_AB_MERGE_C R52, R52, R91, RZ ;  /* 0x0000005b3434723e */ /* 0x000fe400048070ff */
[----:B------:R-:W-:Y:S02]  /*18540*/  F2FP.SATFINITE.E4M3.F32.PACK_AB_MERGE_C R54, R54, R99, RZ ;  /* 0x000000633636723e */ /* 0x000fe400048070ff */
[----:B------:R-:W-:Y:S01]  /*18550*/  F2FP.SATFINITE.E4M3.F32.PACK_AB_MERGE_C R218, R4, R117, R7 ;  /* 0x0000007504da723e */ /* 0x000fe20004807007 */
[----:B------:R-:W-:-:S01]  /*18560*/  FADD.FTZ R4, R46, R43 ;  /* 0x0000002b2e047221 */ /* 0x000fc20000010000 */
[----:B------:R-:W-:Y:S01]  /*18570*/  F2FP.SATFINITE.E4M3.F32.PACK_AB_MERGE_C R227, R28, R227, R30 ;  /* 0x000000e31ce3723e */ /* 0x000fe2000480701e */
[----:B------:R-:W-:-:S01]  /*18580*/  FADD.FTZ R5, R8, R5 ;  /* 0x0000000508057221 */ /* 0x000fc20000010000 */
[----:B------:R-:W-:-:S02]  /*18590*/  F2FP.SATFINITE.E4M3.F32.PACK_AB_MERGE_C R221, R35, R32, R221 ;  /* 0x0000002023dd723e */ /* 0x000fc400048070dd */
[----:B------:R-:W-:Y:S02]  /*185a0*/  CS2R R150, SRZ ;  /* 0x0000000000967805 */ /* 0x000fe4000001ff00 */
[----:B------:R-:W-:Y:S02]  /*185b0*/  F2FP.SATFINITE.E4M3.F32.PACK_AB_MERGE_C R228, R26, R55, R228 ;  /* 0x000000371ae4723e */ /* 0x000fe400048070e4 */
[----:B------:R-:W-:Y:S02]  /*185c0*/  CS2R R148, SRZ ;  /* 0x0000000000947805 */ /* 0x000fe4000001ff00 */
[----:B------:R-:W-:Y:S02]  /*185d0*/  F2FP.SATFINITE.E4M3.F32.PACK_AB_MERGE_C R230, R230, R89, R52 ;  /* 0x00000059e6e6723e */ /* 0x000fe40004807034 */
[----:B------:R-:W-:Y:S02]  /*185e0*/  CS2R R146, SRZ ;  /* 0x0000000000927805 */ /* 0x000fe4000001ff00 */
        /* <DEDUP_REMOVED lines=66> */
[----:B------:R-:W-:Y:S02]  /*18a10*/  IMAD.MOV.U32 R13, RZ, RZ, R0 ;  /* 0x000000ffff0d7224 */ /* 0x000fe400078e0000 */
[----:B------:R-:W-:Y:S02]  /*18a20*/  IMAD.MOV.U32 R12, RZ, RZ, R3 ;  /* 0x000000ffff0c7224 */ /* 0x000fe400078e0003 */
[----:B------:R-:W-:Y:S02]  /*18a30*/  IMAD.MOV.U32 R6, RZ, RZ, R235 ;  /* 0x000000ffff067224 */ /* 0x000fe400078e00eb */
[----:B------:R-:W-:-:S07]  /*18a40*/  IMAD.MOV.U32 R151, RZ, RZ, RZ ;  /* 0x000000ffff977224 */ /* 0x000fce00078e00ff */
.L_x_2507:
[----:B------:R-:W2:Y:S01]  /*18a50*/  LDL R0, [R1] ;  /* 0x0000000001007983 */ /* 0x000ea20000100800 */
[----:B------:R-:W-:Y:S01]  /*18a60*/  ISETP.NE.AND P2, PT, R234, 0x1, PT ;  /* 0x00000001ea00780c */ /* 0x000fe20003f45270 */
[----:B------:R-:W-:Y:S05]  /*18a70*/  YIELD ;  /* 0x0000000000007946 */ /* 0x000fea0003800000 */
[----:B------:R-:W-:-:S04]  /*18a80*/  SEL R235, RZ, 0x1, P2 ;  /* 0x00000001ffeb7807 */ /* 0x000fc80001000000 */
[----:B------:R-:W-:Y:S02]  /*18a90*/  LOP3.LUT R235, R6, R235, RZ, 0x3c, !PT ;  /* 0x000000eb06eb7212 */ /* 0x000fe400078e3cff */
[----:B--2---:R-:W-:-:S13]  /*18aa0*/  ISETP.NE.AND P2, PT, R0, RZ, PT ;  /* 0x000000ff0000720c */ /* 0x004fda0003f45270 */
[----:B------:R-:W-:Y:S05]  /*18ab0*/  @P2 BRA `(.L_x_2497) ;  /* 0x00000000003c2947 */ /* 0x000fea0003800000 */
[----:B------:R-:W-:Y:S05]  /*18ac0*/  @!P1 BRA `(.L_x_2498) ;  /* 0x0000000000049947 */ /* 0x000fea0003800000 */
[----:B------:R-:W-:Y:S01]  /*18ad0*/  BPT.TRAP 0x1 ;  /* 0x000000040000795c */ /* 0x000fe20000300000 */
.L_x_2498:
[----:B------:R-:W-:-:S04]  /*18ae0*/  IADD3 R0, R234, 0x1, RZ ;  /* 0x00000001ea007810 */ /* 0x000fc80007ffe0ff */
[----:B------:R-:W-:-:S04]  /*18af0*/  ISETP.NE.AND P3, PT, R0, 0x2, PT ;  /* 0x000000020000780c */ /* 0x000fc80003f65270 */
[----:B------:R-:W-:Y:S02]  /*18b00*/  SEL R3, R0, RZ, P3 ;  /* 0x000000ff00037207 */ /* 0x000fe40001800000 */
[----:B------:R-:W-:-:S03]  /*18b10*/  SHF.L.U32 R0, R235, 0x1f, RZ ;  /* 0x0000001feb007819 */ /* 0x000fc600000006ff */
[----:B------:R-:W-:-:S04]  /*18b20*/  IMAD R3, R3, 0x8, R18 ;  /* 0x0000000803037824 */ /* 0x000fc800078e0212 */
[----:B------:R0:W1:Y:S01]  /*18b30*/  SYNCS.PHASECHK.TRANS64.TRYWAIT P3, [R3+URZ+0x38830], R0 ;  /* 0x03883000030075a7 */ /* 0x000062000806017f */
[----:B------:R-:W-:Y:S05]  /*18b40*/  @!P1 BRA `(.L_x_2499) ;  /* 0x0000000000049947 */ /* 0x000fea0003800000 */
[----:B------:R-:W-:Y:S01]  /*18b50*/  BPT.TRAP 0x1 ;  /* 0x000000040000795c */ /* 0x000fe20000300000 */
.L_x_2499:
[----:B------:R-:W-:Y:S04]  /*18b60*/  BSSY B0, `(.L_x_2497) ;  /* 0x0000004000007945 */ /* 0x000fe80003800000 */
[----:B-1----:R-:W-:Y:S05]  /*18b70*/  @P3 BRA `(.L_x_2500) ;  /* 0x0000000000083947 */ /* 0x002fea0003800000 */
[----:B------:R-:W1:Y:S02]  /*18b80*/  SYNCS.PHASECHK.TRANS64.TRYWAIT P3, [R3+URZ+0x38830], R0 ;  /* 0x03883000030075a7 */ /* 0x000e64000806017f */
[----:B-1----:R-:W-:Y:S05]  /*18b90*/  @!P3 BRA `(.L_x_2501) ;  /* 0x0000012400a0b947 */ /* 0x002fea0003800000 */
.L_x_2500:
[----:B------:R-:W-:Y:S05]  /*18ba0*/  BSYNC B0 ;  /* 0x0000000000007941 */ /* 0x000fea0003800000 */
.L_x_2497:
        /* <DEDUP_REMOVED lines=29> */
[C---:B------:R-:W-:Y:S01]  /*18d80*/  R2UR UR19, R21.reuse ;  /* 0x00000000151372ca */ /* 0x040fe200000e0000 */
[----:B------:R-:W-:Y:S01]  /*18d90*/  VIADD R0, R0, 0x8 ;  /* 0x0000000800007836 */ /* 0x000fe20000000000 */
[----:B------:R-:W-:Y:S02]  /*18da0*/  R2UR UR26, R20 ;  /* 0x00000000141a72ca */ /* 0x000fe400000e0000 */
[----:B------:R-:W-:Y:S02]  /*18db0*/  R2UR UR27, R21 ;  /* 0x00000000151b72ca */ /* 0x000fe400000e0000 */
[----:B------:R0:W-:Y:S01]  /*18dc0*/  BAR.SYNC.DEFER_BLOCKING R0, 0x100 ;  /* 0x000400000000751d */ /* 0x0001e20000010000 */
[----:B------:R-:W-:Y:S02]  /*18dd0*/  R2UR UR34, R8 ;  /* 0x00000000082272ca */ /* 0x000fe400000e0000 */
[----:B------:R-:W-:-:S03]  /*18de0*/  R2UR UR35, R9 ;  /* 0x00000000092372ca */ /* 0x000fc600000e0000 */
        /* <DEDUP_REMOVED lines=27> */
.L_x_2503:
[----:B------:R-:W-:Y:S01]  /*18fa0*/  SHF.L.U32 R0, R6, 0x1f, RZ ;  /* 0x0000001f06007819 */ /* 0x000fe200000006ff */
[----:B------:R-:W-:-:S04]  /*18fb0*/  IMAD R3, R234, 0x8, R18 ;  /* 0x00000008ea037824 */ /* 0x000fc800078e0212 */
[----:B------:R0:W1:Y:S01]  /*18fc0*/  SYNCS.PHASECHK.TRANS64.TRYWAIT P2, [R3+URZ+0x38850], R0 ;  /* 0x03885000030075a7 */ /* 0x000062000804017f */
[----:B------:R-:W-:Y:S05]  /*18fd0*/  @!P1 BRA `(.L_x_2504) ;  /* 0x0000000000049947 */ /* 0x000fea0003800000 */
[----:B------:R-:W-:Y:S01]  /*18fe0*/  BPT.TRAP 0x1 ;  /* 0x000000040000795c */ /* 0x000fe20000300000 */
.L_x_2504:
[----:B-1----:R-:W-:Y:S05]  /*18ff0*/  @P2 BRA `(.L_x_2502) ;  /* 0x0000000000082947 */ /* 0x002fea0003800000 */
[----:B------:R-:W1:Y:S02]  /*19000*/  SYNCS.PHASECHK.TRANS64.TRYWAIT P2, [R3+URZ+0x38850], R0 ;  /* 0x03885000030075a7 */ /* 0x000e64000804017f */
[----:B-1----:R-:W-:Y:S05]  /*19010*/  @!P2 BRA `(.L_x_2505) ;  /* 0x000001200094a947 */ /* 0x002fea0003800000 */
.L_x_2502:
[----:B01----:R-:W-:Y:S01]  /*19020*/  VIADD R0, R18, 0x400 ;  /* 0x0000040012007836 */ /* 0x003fe20000000000 */
[----:B------:R-:W-:Y:S05]  /*19030*/  WARPSYNC.ALL ;  /* 0x0000000000007948 */ /* 0x000fea0003800000 */
[----:B------:R-:W-:Y:S01]  /*19040*/  SHF.R.U32.HI R0, RZ, 0x4, R0 ;  /* 0x00000004ff007819 */ /* 0x000fe20000011600 */
[----:B------:R-:W-:Y:S01]  /*19050*/  IMAD.MOV.U32 R7, RZ, RZ, 0x40000040 ;  /* 0x40000040ff077424 */ /* 0x000fe200078e00ff */
[----:B------:R-:W2:Y:S04]  /*19060*/  LDL R21, [R1+0x10] ;  /* 0x0000100001157983 */ /* 0x000ea80000100800 */
[----:B------:R-:W2:Y:S01]  /*19070*/  LDL R20, [R1+0xc] ;  /* 0x00000c0001147983 */ /* 0x000ea20000100800 */
[----:B------:R-:W-:Y:S01]  /*19080*/  LOP3.LUT R0, R0, 0x3fff, RZ, 0xc0, !PT ;  /* 0x00003fff00007812 */ /* 0x000fe200078ec0ff */
[----:B------:R-:W-:Y:S01]  /*19090*/  WARPGROUP.ARRIVE ;  /* 0x00000000000079c5 */ /* 0x000fe20000000000 */
[----:B------:R-:W-:Y:S01]  /*190a0*/  R2UR UR7, R7 ;  /* 0x00000000070772ca */ /* 0x000fe200000e0000 */
[----:B------:R-:W-:Y:S01]  /*190b0*/  IMAD.MOV.U32 R9, RZ, RZ, 0x40000040 ;  /* 0x40000040ff097424 */ /* 0x000fe200078e00ff */
[----:B------:R-:W-:Y:S01]  /*190c0*/  LOP3.LUT R0, R0, 0x10000, RZ, 0xfc, !PT ;  /* 0x0001000000007812 */ /* 0x000fe200078efcff */
[----:B------:R-:W0:Y:S04]  /*190d0*/  @P0 LDC R3, c[0x0][0x450] ;  /* 0x00011400ff030b82 */ /* 0x000e280000000800 */
[----:B------:R-:W-:-:S04]  /*190e0*/  IMAD R6, R234, 0x800, R0 ;  /* 0x00000800ea067824 */ /* 0x000fc800078e0200 */
[----:B------:R-:W1:Y:S01]  /*190f0*/  @P0 LDC R0, c[0x0][0x44c] ;  /* 0x00011300ff000b82 */ /* 0x000e620000000800 */
[----:B------:R-:W-:-:S13]  /*19100*/  R2UR UR6, R6 ;  /* 0x00000000060672ca */ /* 0x000fda00000e0000 */
[----:B------:R-:W-:Y:S01]  /*19110*/  QGMMA.64x256x32.F32.E4M3.E4M3 R24, R228, gdesc[UR4], R24, gsb0 ;  /* 0x03e00004e4187df3 */ /* 0x000fe20008000818 */
[----:B------:R-:W-:Y:S02]  /*19120*/  IADD3 R8, R6, 0x2, RZ ;  /* 0x0000000206087810 */ /* 0x000fe40007ffe0ff */
[----:B------:R-:W-:Y:S02]  /*19130*/  R2UR UR7, R9 ;  /* 0x00000000090772ca */ /* 0x000fe400000e0000 */
[----:B------:R-:W-:Y:S01]  /*19140*/  R2UR UR6, R8 ;  /* 0x00000000080672ca */ /* 0x000fe200000e0000 */
[----:B------:R-:W-:Y:S02]  /*19150*/  WARPGROUP.DEPBAR.LE gsb0, 0x0 ;  /* 0x00008000000079c5 */ /* 0x000fe40000010000 */
[----:B------:R-:W3:Y:S04]  /*19160*/  LDL R229, [R1+0x8] ;  /* 0x0000080001e57983 */ /* 0x000ee80000100800 */
[----:B------:R-:W3:Y:S04]  /*19170*/  LDL R230, [R1+0x3c] ;  /* 0x00003c0001e67983 */ /* 0x000ee80000100800 */
[----:B------:R-:W4:Y:S01]  /*19180*/  LDL R231, [R1+0x38] ;  /* 0x0000380001e77983 */ /* 0x000f220000100800 */
[----:B------:R-:W-:Y:S01]  /*19190*/  WARPGROUP.ARRIVE ;  /* 0x00000000000079c5 */ /* 0x000fe20000000000 */
[----:B------:R-:W-:-:S02]  /*191a0*/  VIADD R8, R6, 0x4 ;  /* 0x0000000406087836 */ /* 0x000fc40000000000 */
[----:B------:R-:W-:Y:S02]  /*191b0*/  IMAD.MOV.U32 R9, RZ, RZ, 0x40000040 ;  /* 0x40000040ff097424 */ /* 0x000fe400078e00ff */
[----:B------:R-:W-:-:S06]  /*191c0*/  VIADD R6, R6, 0x6 ;  /* 0x0000000606067836 */ /* 0x000fcc0000000000 */
[----:B------:R-:W-:Y:S01]  /*191d0*/  QGMMA.64x256x32.F32.E4M3.E4M3 R24, R224, gdesc[UR4], R24, gsb0 ;  /* 0x03e00004e0187df3 */ /* 0x000fe20008000818 */
[----:B------:R-:W-:Y:S02]  /*191e0*/  R2UR UR6, R8 ;  /* 0x00000000080672ca */ /* 0x000fe400000e0000 */
[----:B------:R-:W-:Y:S01]  /*191f0*/  R2UR UR7, R9 ;  /* 0x00000000090772ca */ /* 0x000fe200000e0000 */
[----:B------:R-:W-:Y:S02]  /*19200*/  WARPGROUP.DEPBAR.LE gsb0, 0x0 ;  /* 0x00008000000079c5 */ /* 0x000fe40000010000 */
[----:B------:R-:W-:-:S15]  /*19210*/  WARPGROUP.ARRIVE ;  /* 0x00000000000079c5 */ /* 0x000fde0000000000 */
[----:B------:R-:W-:-:S07]  /*19220*/  NOP ;  /* 0x0000000000007918 */ /* 0x000fce0000000000 */
[----:B------:R-:W-:Y:S01]  /*19230*/  QGMMA.64x256x32.F32.E4M3.E4M3 R24, R220, gdesc[UR4], R24, gsb0 ;  /* 0x03e00004dc187df3 */ /* 0x000fe20008000818 */
[----:B------:R-:W-:Y:S01]  /*19240*/  R2UR UR6, R6 ;  /* 0x00000000060672ca */ /* 0x000fe200000e0000 */
[----:B---3--:R-:W-:-:S04]  /*19250*/  IMAD.IADD R7, R230, 0x1, R229 ;  /* 0x00000001e6077824 */ /* 0x008fc800078e02e5 */
[----:B-1----:R-:W-:-:S05]  /*19260*/  @P0 IMAD.HI.U32 R0, R7, R0, RZ ;  /* 0x0000000007000227 */ /* 0x002fca00078e00ff */
[----:B0-----:R-:W-:Y:S01]  /*19270*/  @P0 SHF.R.U32.HI R7, RZ, R3, R0 ;  /* 0x00000003ff070219 */ /* 0x001fe20000011600 */
[----:B------:R-:W-:-:S04]  /*19280*/  IMAD.MOV.U32 R0, RZ, RZ, -0x80 ;  /* 0xffffff80ff007424 */ /* 0x000fc800078e00ff */
[----:B------:R-:W0:Y:S01]  /*19290*/  SHFL.IDX PT, R3, R7, RZ, 0x1c1f ;  /* 0x001c1fff07037589 */ /* 0x000e2200000e0000 */
[----:B------:R-:W-:-:S04]  /*192a0*/  IMAD R0, R11, R0, 0x1 ;  /* 0x000000010b007424 */ /* 0x000fc800078e0200 */
[----:B----4-:R-:W-:Y:S02]  /*192b0*/  IMAD R0, R231, -0x2, R0 ;  /* 0xfffffffee7007824 */ /* 0x010fe400078e0200 */
[----:B------:R-:W1:Y:S03]  /*192c0*/  S2R R231, SR_TID.X ;  /* 0x0000000000e77919 */ /* 0x000e660000002100 */
[----:B--2---:R-:W-:-:S05]  /*192d0*/  IADD3 R0, -R20, R0, R21 ;  /* 0x0000000014007210 */ /* 0x004fca0007ffe115 */
[----:B0-----:R-:W-:-:S05]  /*192e0*/  IMAD.IADD R3, R0, 0x1, R3 ;  /* 0x0000000100037824 */ /* 0x001fca00078e0203 */
[C---:B------:R-:W-:Y:S02]  /*192f0*/  ISETP.GT.AND P2, PT, R3.reuse, RZ, PT ;  /* 0x000000ff0300720c */ /* 0x040fe40003f44270 */
[C---:B------:R-:W-:Y:S02]  /*19300*/  ISETP.GT.AND P3, PT, R3.reuse, 0x1, PT ;  /* 0x000000010300780c */ /* 0x040fe40003f64270 */
        /* <DEDUP_REMOVED lines=92> */
[----:B------:R-:W-:-:S04]  /*198d0*/  FMNMX.FTZ R3, R212, R8, !PT ;  /* 0x00000008d4037209 */ /* 0x000fc80007810000 */
[----:B------:R-:W-:-:S05]  /*198e0*/  FMNMX.FTZ R3, R213, R3, !PT ;  /* 0x00000003d5037209 */ /* 0x000fca0007810000 */
[----:B------:R-:W0:Y:S01]  /*198f0*/  SHFL.BFLY PT, R8, R3, 0x2, 0x1f ;  /* 0x0c401f0003087f89 */ /* 0x000e2200000e0000 */
[----:B------:R-:W-:Y:S02]  /*19900*/  WARPGROUP.DEPBAR.LE gsb0, 0x0 ;  /* 0x00008000000079c5 */ /* 0x000fe40000010000 */
[----:B------:R-:W-:Y:S01]  /*19910*/  WARPGROUP.ARRIVE ;  /* 0x00000000000079c5 */ /* 0x000fe20000000000 */
[----:B-1----:R-:W-:Y:S02]  /*19920*/  LOP3.LUT R220, R231, 0x7f, RZ, 0xc0, !PT ;  /* 0x0000007fe7dc7812 */ /* 0x002fe400078ec0ff */
[----:B0-----:R-:W-:-:S03]  /*19930*/  FMNMX.FTZ R3, R3, R8, !PT ;  /* 0x0000000803037209 */ /* 0x001fc60007810000 */
[----:B------:R-:W0:Y:S01]  /*19940*/  S2R R231, SR_TID.X ;  /* 0x0000000000e77919 */ /* 0x000e220000002100 */
[----:B------:R1:W2:Y:S04]  /*19950*/  SHFL.IDX PT, R8, R7, 0x1, 0x1c1f ;  /* 0x003c1f0007087f89 */ /* 0x0002a800000e0000 */
[----:B------:R-:W3:Y:S01]  /*19960*/  SHFL.BFLY PT, R9, R3, 0x1, 0x1f ;  /* 0x0c201f0003097f89 */ /* 0x000ee200000e0000 */
[----:B-1----:R-:W-:-:S05]  /*19970*/  IMAD.MOV.U32 R7, RZ, RZ, 0x40000040 ;  /* 0x40000040ff077424 */ /* 0x002fca00078e00ff */
[----:B------:R-:W-:Y:S01]  /*19980*/  R2UR UR7, R7 ;  /* 0x00000000070772ca */ /* 0x000fe200000e0000 */
[----:B--2---:R-:W-:-:S12]  /*19990*/  IMAD.IADD R8, R0, 0x1, R8 ;  /* 0x0000000100087824 */ /* 0x004fd800078e0208 */
[----:B------:R-:W-:Y:S01]  /*199a0*/  QGMMA.64x256x32.F32.E4M3.E4M3 R24, R216, gdesc[UR4], R24, gsb0 ;  /* 0x03e00004d8187df3 */ /* 0x000fe20008000818 */
[----:B---3--:R-:W-:Y:S02]  /*199b0*/  FMNMX.FTZ R3, R3, R9, !PT ;  /* 0x0000000903037209 */ /* 0x008fe40007810000 */
[C---:B------:R-:W-:Y:S02]  /*199c0*/  ISETP.GT.AND P3, PT, R8.reuse, RZ, PT ;  /* 0x000000ff0800720c */ /* 0x040fe40003f64270 */
[----:B------:R-:W-:Y:S01]  /*199d0*/  ISETP.GT.AND P4, PT, R8, 0x1, PT ;  /* 0x000000010800780c */ /* 0x000fe20003f84270 */
[----:B------:R-:W-:-:S01]  /*199e0*/  FFMA.FTZ R7, R2, R3, -8 ;  /* 0xc100000002077423 */ /* 0x000fc20000010003 */
        /* <DEDUP_REMOVED lines=88> */
[----:B------:R-:W-:Y:S02]  /*19f70*/  FSETP.NEU.FTZ.AND P3, PT, R3, -INF , PT ;  /* 0xff8000000300780b */ /* 0x000fe40003f7d000 */
[----:B------:R-:W-:Y:S02]  /*19f80*/  ISETP.GT.AND P4, PT, R8, 0x79, PT ;  /* 0x000000790800780c */ /* 0x000fe40003f84270 */
[----:B------:R-:W-:Y:S02]  /*19f90*/  FSEL R214, R214, -INF , P2 ;  /* 0xff800000d6d67808 */ /* 0x000fe40001000000 */
[----:B------:R-:W-:Y:S02]  /*19fa0*/  FMNMX.FTZ R0, R211, R0, !PT ;  /* 0x00000000d3007209 */ /* 0x000fe40007810000 */
[----:B------:R-:W-:-:S02]  /*19fb0*/  FSEL R7, R7, RZ, P3 ;  /* 0x000000ff07077208 */ /* 0x000fc40001800000 */
[----:B------:R-:W-:Y:S02]  /*19fc0*/  FSEL R215, R215, -INF , P4 ;  /* 0xff800000d7d77808 */ /* 0x000fe40002000000 */
[----:B------:R-:W-:Y:S01]  /*19fd0*/  FMNMX.FTZ R0, R214, R0, !PT ;  /* 0x00000000d6007209 */ /* 0x000fe20007810000 */
[----:B------:R-:W-:-:S01]  /*19fe0*/  FFMA.FTZ R20, R2, R156, -R7 ;  /* 0x0000009c02147223 */ /* 0x000fc20000010807 */
[C-C-:B------:R-:W-:Y:S01]  /*19ff0*/  FFMA.FTZ R156, R2.reuse, R165, -R7.reuse ;  /* 0x000000a5029c7223 */ /* 0x140fe20000010807 */
[----:B------:R-:W-:-:S01]  /*1a000*/  FFMA.FTZ R165, R2, R176, -R7 ;  /* 0x000000b002a57223 */ /* 0x000fc20000010807 */
[----:B------:R-:W-:Y:S01]  /*1a010*/  FMNMX.FTZ R0, R215, R0, !PT ;  /* 0x00000000d7007209 */ /* 0x000fe20007810000 */
[----:B------:R-:W-:-:S01]  /*1a020*/  FFMA.FTZ R176, R2, R185, -R7 ;  /* 0x000000b902b07223 */ /* 0x000fc20000010807 */
[C-C-:B------:R-:W-:Y:S01]  /*1a030*/  FFMA.FTZ R21, R2.reuse, R157, -R7.reuse ;  /* 0x0000009d02157223 */ /* 0x140fe20000010807 */
[----:B------:R-:W-:-:S01]  /*1a040*/  FFMA.FTZ R157, R2, R168, -R7 ;  /* 0x000000a8029d7223 */ /* 0x000fc20000010807 */
[C-C-:B------:R-:W-:Y:S01]  /*1a050*/  FFMA.FTZ R168, R2.reuse, R177, -R7.reuse ;  /* 0x000000b102a87223 */ /* 0x140fe20000010807 */
[----:B------:R-:W1:Y:S01]  /*1a060*/  SHFL.BFLY PT, R185, R0, 0x2, 0x1f ;  /* 0x0c401f0000b97f89 */ /* 0x000e6200000e0000 */
[----:B------:R-:W-:-:S01]  /*1a070*/  FFMA.FTZ R177, R2, R188, -R7 ;  /* 0x000000bc02b17223 */ /* 0x000fc20000010807 */
[C-C-:B------:R-:W-:Y:S01]  /*1a080*/  FFMA.FTZ R188, R2.reuse, R196, -R7.reuse ;  /* 0x000000c402bc7223 */ /* 0x140fe20000010807 */
        /* <DEDUP_REMOVED lines=19> */
[----:B------:R-:W-:Y:S01]  /*1a1c0*/  ISETP.NE.AND P4, PT, R220, RZ, PT ;  /* 0x000000ffdc00720c */ /* 0x000fe20003f85270 */
[----:B------:R-:W-:Y:S01]  /*1a1d0*/  MUFU.EX2 R6, R6 ;  /* 0x0000000600067308 */ /* 0x000fe20000000800 */
[----:B-1----:R-:W-:Y:S01]  /*1a1e0*/  FMNMX.FTZ R0, R0, R185, !PT ;  /* 0x000000b900007209 */ /* 0x002fe20007810000 */
[C---:B------:R-:W-:Y:S01]  /*1a1f0*/  FFMA.FTZ R185, R2.reuse, R201, -R7 ;  /* 0x000000c902b97223 */ /* 0x040fe20000010807 */
[----:B0-----:R-:W-:Y:S01]  /*1a200*/  SHF.R.U32.HI R220, RZ, 0x7, R231 ;  /* 0x00000007ffdc7819 */ /* 0x001fe200000116e7 */
[----:B------:R-:W-:-:S02]  /*1a210*/  FFMA.FTZ R201, R2, R209, -R7 ;  /* 0x000000d102c97223 */ /* 0x000fc40000010807 */
[----:B------:R-:W0:Y:S02]  /*1a220*/  SHFL.BFLY PT, R196, R0, 0x1, 0x1f ;  /* 0x0c201f0000c47f89 */ /* 0x000e2400000e0000 */
[----:B------:R-:W-:Y:S08]  /*1a230*/  MUFU.EX2 R9, R9 ;  /* 0x0000000900097308 */ /* 0x000ff00000000800 */
[----:B------:R-:W-:Y:S08]  /*1a240*/  MUFU.EX2 R20, R20 ;  /* 0x0000001400147308 */ /* 0x000ff00000000800 */
[----:B------:R-:W-:Y:S01]  /*1a250*/  MUFU.EX2 R21, R21 ;  /* 0x0000001500157308 */ /* 0x000fe20000000800 */
[----:B0-----:R-:W-:Y:S01]  /*1a260*/  FMNMX.FTZ R0, R0, R196, !PT ;  /* 0x000000c400007209 */ /* 0x001fe20007810000 */
[----:B------:R-:W-:-:S06]  /*1a270*/  FFMA.FTZ R196, R2, R212, -R7 ;  /* 0x000000d402c47223 */ /* 0x000fcc0000010807 */
[----:B------:R-:W-:Y:S01]  /*1a280*/  MUFU.EX2 R8, R8 ;  /* 0x0000000800087308 */ /* 0x000fe20000000800 */
[----:B------:R-:W-:-:S01]  /*1a290*/  FFMA.FTZ R7, R2, R213, -R7 ;  /* 0x000000d502077223 */ /* 0x000fc20000010807 */
[----:B------:R-:W-:Y:S01]  /*1a2a0*/  FSETP.NEU.FTZ.AND P2, PT, R0, -INF , PT ;  /* 0xff8000000000780b */ /* 0x000fe20003f5d000 */
[----:B------:R-:W-:-:S03]  /*1a2b0*/  FFMA.FTZ R205, R2, R0, -8 ;  /* 0xc100000002cd7423 */ /* 0x000fc60000010000 */
[----:B------:R-:W-:Y:S02]  /*1a2c0*/  FSEL R204, R0, RZ, P2 ;  /* 0x000000ff00cc7208 */ /* 0x000fe40001000000 */
[----:B------:R-:W-:Y:S01]  /*1a2d0*/  FSEL R205, R205, RZ, P2 ;  /* 0x000000ffcdcd7208 */ /* 0x000fe20001000000 */
[----:B------:R-:W-:Y:S01]  /*1a2e0*/  MUFU.EX2 R152, R152 ;  /* 0x0000009800987308 */ /* 0x000fe20000000800 */
[----:B------:R-:W-:Y:S02]  /*1a2f0*/  WARPGROUP.DEPBAR.LE gsb0, 0x0 ;  /* 0x00008000000079c5 */ /* 0x000fe40000010000 */
[----:B------:R-:W-:Y:S01]  /*1a300*/  FADD.FTZ R204, -R204, R13 ;  /* 0x0000000dcccc7221 */ /* 0x000fe20000010100 */
[----:B------:R-:W-:-:S01]  /*1a310*/  FFMA.FTZ R208, R2, R182, -R205 ;  /* 0x000000b602d07223 */ /* 0x000fc200000108cd */
[----:B------:R-:W-:Y:S01]  /*1a320*/  FSEL R182, R3, RZ, P3 ;  /* 0x000000ff03b67208 */ /* 0x000fe20001800000 */
[----:B------:R-:W-:-:S01]  /*1a330*/  FFMA.FTZ R154, R2, R154, -R205 ;  /* 0x0000009a029a7223 */ /* 0x000fc200000108cd */
[C---:B------:R-:W-:Y:S01]  /*1a340*/  FMUL.FTZ R204, R2.reuse, R204 ;  /* 0x000000cc02cc7220 */ /* 0x040fe20000410000 */
[----:B------:R-:W-:-:S01]  /*1a350*/  FFMA.FTZ R155, R2, R155, -R205 ;  /* 0x0000009b029b7223 */ /* 0x000fc200000108cd */
[----:B------:R-:W-:Y:S01]  /*1a360*/  FFMA.FTZ R158, R2, R158, -R205 ;  /* 0x0000009e029e7223 */ /* 0x000fe200000108cd */
[----:B------:R-:W-:-:S01]  /*1a370*/  FADD.FTZ R182, -R182, R12 ;  /* 0x0000000cb6b67221 */ /* 0x000fc20000010100 */
[--C-:B------:R-:W-:Y:S01]  /*1a380*/  FFMA.FTZ R159, R2, R159, -R205.reuse ;  /* 0x0000009f029f7223 */ /* 0x100fe200000108cd */
[----:B------:R-:W-:Y:S01]  /*1a390*/  MUFU.EX2 R154, R154 ;  /* 0x0000009a009a7308 */ /* 0x000fe20000000800 */
[----:B------:R-:W-:Y:S01]  /*1a3a0*/  @!P4 LEA R13, R14, R18, 0x3 ;  /* 0x000000120e0dc211 */ /* 0x000fe200078e18ff */
[C---:B------:R-:W-:Y:S01]  /*1a3b0*/  FMUL.FTZ R182, R2.reuse, R182 ;  /* 0x000000b602b67220 */ /* 0x040fe20000410000 */
[----:B------:R-:W-:-:S01]  /*1a3c0*/  FFMA.FTZ R162, R2, R162, -R205 ;  /* 0x000000a202a27223 */ /* 0x000fc200000108cd */
[C-C-:B------:R-:W-:Y:S01]  /*1a3d0*/  FFMA.FTZ R12, R2.reuse, R183, -R205.reuse ;  /* 0x000000b7020c7223 */ /* 0x140fe200000108cd */
[----:B------:R-:W-:-:S01]  /*1a3e0*/  FFMA.FTZ R163, R2, R163, -R205 ;  /* 0x000000a302a37223 */ /* 0x000fc200000108cd */
[----:B------:R-:W-:Y:S01]  /*1a3f0*/  @!P4 VIADD R13, R13, 0x38840 ;  /* 0x000388400d0dc836 */ /* 0x000fe20000000000 */
[----:B------:R-:W-:Y:S01]  /*1a400*/  IADD3 R183, -R220, 0xb, RZ ;  /* 0x0000000bdcb77810 */ /* 0x000fe20007ffe1ff */
[----:B------:R-:W0:Y:S01]  /*1a410*/  MUFU.EX2 R182, R182 ;  /* 0x000000b600b67308 */ /* 0x000e220000000800 */
[----:B------:R-:W-:-:S01]  /*1a420*/  FFMA.FTZ R166, R2, R166, -R205 ;  /* 0x000000a602a67223 */ /* 0x000fc200000108cd */
[C---:B------:R-:W-:Y:S01]  /*1a430*/  FFMA.FTZ R167, R2.reuse, R167, -R205 ;  /* 0x000000a702a77223 */ /* 0x040fe200000108cd */
[----:B------:R-:W-:Y:S01]  /*1a440*/  @!P4 PRMT R13, RZ, 0x654, R13 ;  /* 0x00000654ff0dc816 */ /* 0x000fe2000000000d */
[----:B------:R1:W-:Y:S06]  /*1a450*/  BAR.ARV R183, 0x100 ;  /* 0x000400b70000751d */ /* 0x0003ec0000002000 */
[----:B------:R-:W2:Y:S01]  /*1a460*/  MUFU.EX2 R204, R204 ;  /* 0x000000cc00cc7308 */ /* 0x000ea20000000800 */
[----:B------:R3:W-:Y:S01]  /*1a470*/  @!P4 SYNCS.ARRIVE.TRANS64.RED.A1T0 RZ, [R13+URZ], RZ ;  /* 0x000000ff0dffc9a7 */ /* 0x0007e2000810043f */
[----:B------:R-:W-:-:S01]  /*1a480*/  FFMA.FTZ R170, R2, R170, -R205 ;  /* 0x000000aa02aa7223 */ /* 0x000fc200000108cd */
[C-C-:B------:R-:W-:Y:S01]  /*1a490*/  FFMA.FTZ R171, R2.reuse, R171, -R205.reuse ;  /* 0x000000ab02ab7223 */ /* 0x140fe200000108cd */
[----:B------:R-:W-:-:S01]  /*1a4a0*/  FFMA.FTZ R174, R2, R174, -R205 ;  /* 0x000000ae02ae7223 */ /* 0x000fc200000108cd */
[C-C-:B------:R-:W-:Y:S01]  /*1a4b0*/  FFMA.FTZ R175, R2.reuse, R175, -R205.reuse ;  /* 0x000000af02af7223 */ /* 0x140fe200000108cd */
[----:B------:R-:W-:-:S01]  /*1a4c0*/  FFMA.FTZ R178, R2, R178, -R205 ;  /* 0x000000b202b27223 */ /* 0x000fc200000108cd */
[----:B0-----:R-:W-:Y:S01]  /*1a4d0*/  FFMA.FTZ R5, R182, R5, R6 ;  /* 0x00000005b6057223 */ /* 0x001fe20000010006 */
[----:B------:R-:W3:Y:S01]  /*1a4e0*/  MUFU.EX2 R155, R155 ;  /* 0x0000009b009b7308 */ /* 0x000ee20000000800 */
[----:B------:R-:W-:-:S01]  /*1a4f0*/  FFMA.FTZ R179, R2, R179, -R205 ;  /* 0x000000b302b37223 */ /* 0x000fc200000108cd */
[----:B------:R-:W-:Y:S01]  /*1a500*/  FFMA.FTZ R186, R2, R186, -R205 ;  /* 0x000000ba02ba7223 */ /* 0x000fe200000108cd */
[----:B------:R-:W-:-:S01]  /*1a510*/  FADD.FTZ R5, R9, R5 ;  /* 0x0000000509057221 */ /* 0x000fc20000010000 */
[C-C-:B------:R-:W-:Y:S01]  /*1a520*/  FFMA.FTZ R187, R2.reuse, R187, -R205.reuse ;  /* 0x000000bb02bb7223 */ /* 0x140fe200000108cd */
[----:B------:R-:W-:-:S01]  /*1a530*/  FFMA.FTZ R190, R2, R190, -R205 ;  /* 0x000000be02be7223 */ /* 0x000fc200000108cd */
[C-C-:B------:R-:W-:Y:S01]  /*1a540*/  FFMA.FTZ R191, R2.reuse, R191, -R205.reuse ;  /* 0x000000bf02bf7223 */ /* 0x140fe200000108cd */
[----:B------:R-:W-:-:S01]  /*1a550*/  FFMA.FTZ R194, R2, R194, -R205 ;  /* 0x000000c202c27223 */ /* 0x000fc200000108cd */
[----:B------:R-:W0:Y:S01]  /*1a560*/  MUFU.EX2 R158, R158 ;  /* 0x0000009e009e7308 */ /* 0x000e220000000800 */
[----:B--2---:R-:W-:-:S01]  /*1a570*/  FFMA.FTZ R4, R204, R4, R154 ;  /* 0x00000004cc047223 */ /* 0x004fc2000001009a */
[C-C-:B------:R-:W-:Y:S01]  /*1a580*/  FFMA.FTZ R195, R2.reuse, R195, -R205.reuse ;  /* 0x000000c302c37223 */ /* 0x140fe200000108cd */
[----:B------:R-:W-:-:S01]  /*1a590*/  FFMA.FTZ R198, R2, R198, -R205 ;  /* 0x000000c602c67223 */ /* 0x000fc200000108cd */
[C-C-:B------:R-:W-:Y:S01]  /*1a5a0*/  FFMA.FTZ R199, R2.reuse, R199, -R205.reuse ;  /* 0x000000c702c77223 */ /* 0x140fe200000108cd */
[----:B------:R-:W-:-:S01]  /*1a5b0*/  FFMA.FTZ R202, R2, R202, -R205 ;  /* 0x000000ca02ca7223 */ /* 0x000fc200000108cd */
[C-C-:B------:R-:W-:Y:S01]  /*1a5c0*/  FFMA.FTZ R203, R2.reuse, R203, -R205.reuse ;  /* 0x000000cb02cb7223 */ /* 0x140fe200000108cd */
[----:B------:R-:W-:-:S01]  /*1a5d0*/  FFMA.FTZ R206, R2, R206, -R205 ;  /* 0x000000ce02ce7223 */ /* 0x000fc200000108cd */
[----:B------:R-:W2:Y:S01]  /*1a5e0*/  MUFU.EX2 R159, R159 ;  /* 0x0000009f009f7308 */ /* 0x000ea20000000800 */
[----:B---3--:R-:W-:-:S01]  /*1a5f0*/  FADD.FTZ R13, R155, R4 ;  /* 0x000000049b0d7221 */ /* 0x008fc20000010000 */
[----:B------:R-:W-:Y:S01]  /*1a600*/  FADD.FTZ R4, R20, R5 ;  /* 0x0000000514047221 */ /* 0x000fe20000010000 */
[----:B------:R-:W-:-:S01]  /*1a610*/  FFMA.FTZ R207, R2, R207, -R205 ;  /* 0x000000cf02cf7223 */ /* 0x000fc200000108cd */
[C-C-:B------:R-:W-:Y:S01]  /*1a620*/  FFMA.FTZ R210, R2.reuse, R210, -R205.reuse ;  /* 0x000000d202d27223 */ /* 0x140fe200000108cd */
[----:B------:R-:W-:-:S01]  /*1a630*/  FFMA.FTZ R211, R2, R211, -R205 ;  /* 0x000000d302d37223 */ /* 0x000fc200000108cd */
[----:B------:R-:W-:Y:S01]  /*1a640*/  FADD.FTZ R4, R21, R4 ;  /* 0x0000000415047221 */ /* 0x000fe20000010000 */
[----:B------:R-:W-:-:S01]  /*1a650*/  FFMA.FTZ R214, R2, R214, -R205 ;  /* 0x000000d602d67223 */ /* 0x000fc200000108cd */
[----:B------:R-:W3:Y:S01]  /*1a660*/  MUFU.EX2 R162, R162 ;  /* 0x000000a200a27308 */ /* 0x000ee20000000800 */
[----:B0-----:R-:W-:-:S01]  /*1a670*/  FADD.FTZ R5, R158, R13 ;  /* 0x0000000d9e057221 */ /* 0x001fc20000010000 */
[----:B------:R-:W-:Y:S01]  /*1a680*/  FADD.FTZ R4, R8, R4 ;  /* 0x0000000408047221 */ /* 0x000fe20000010000 */
[----:B------:R-:W-:-:S03]  /*1a690*/  FFMA.FTZ R205, R2, R215, -R205 ;  /* 0x000000d702cd7223 */ /* 0x000fc600000108cd */
[----:B------:R-:W-:Y:S02]  /*1a6a0*/  FADD.FTZ R4, R152, R4 ;  /* 0x0000000498047221 */ /* 0x000fe40000010000 */
[----:B------:R-:W0:Y:S01]  /*1a6b0*/  MUFU.EX2 R163, R163 ;  /* 0x000000a300a37308 */ /* 0x000e220000000800 */
[----:B--2---:R-:W-:-:S07]  /*1a6c0*/  FADD.FTZ R5, R159, R5 ;  /* 0x000000059f057221 */ /* 0x004fce0000010000 */
        /* <DEDUP_REMOVED lines=103> */
[----:B---3--:R-:W-:-:S01]  /*1ad40*/  FADD.FTZ R13, R214, R5 ;  /* 0x00000005d60d7221 */ /* 0x008fc20000010000 */
[----:B0-----:R-:W-:-:S03]  /*1ad50*/  FADD.FTZ R5, R7, R4 ;  /* 0x0000000407057221 */ /* 0x001fc60000010000 */
[----:B--2---:R-:W-:Y:S01]  /*1ad60*/  FADD.FTZ R4, R205, R13 ;  /* 0x0000000dcd047221 */ /* 0x004fe20000010000 */
[----:B-1----:R-:W-:Y:S06]  /*1ad70*/  @!P1 BRA `(.L_x_2506) ;  /* 0x0000000000049947 */ /* 0x002fec0003800000 */
[----:B------:R-:W-:Y:S01]  /*1ad80*/  BPT.TRAP 0x1 ;  /* 0x000000040000795c */ /* 0x000fe20000300000 */
.L_x_2506:
[----:B------:R-:W-:Y:S01]  /*1ad90*/  IMAD R13, R234, 0x8, R18 ;  /* 0x00000008ea0d7824 */ /* 0x000fe200078e0212 */
[----:B------:R-:W-:Y:S01]  /*1ada0*/  ISETP.GT.AND P2, PT, R11, R15, PT ;  /* 0x0000000f0b00720c */ /* 0x000fe20003f44270 */
[----:B------:R-:W-:Y:S01]  /*1adb0*/  IMAD.U32 R183, RZ, RZ, UR42 ;  /* 0x0000002affb77e24 */ /* 0x000fe2000f8e00ff */
[----:B------:R-:W-:Y:S01]  /*1adc0*/  F2FP.SATFINITE.E4M3.F32.PACK_AB_MERGE_C R20, R21, R20, RZ ;  /* 0x000000141514723e */ /* 0x000fe200048070ff */
[----:B------:R-:W-:Y:S01]  /*1add0*/  VIADD R13, R13, 0x38860 ;  /* 0x000388600d0d7836 */ /* 0x000fe20000000000 */
[----:B------:R-:W-:Y:S01]  /*1ade0*/  F2FP.SATFINITE.E4M3.F32.PACK_AB_MERGE_C R12, R12, R208, RZ ;  /* 0x000000d00c0c723e */ /* 0x000fe200048070ff */
[----:B------:R-:W-:Y:S01]  /*1adf0*/  FMUL.FTZ R24, R24, R182 ;  /* 0x000000b618187220 */ /* 0x000fe20000410000 */
        /* <DEDUP_REMOVED lines=163> */
[----:B------:R-:W-:Y:S02]  /*1b830*/  IMAD.MOV.U32 R6, RZ, RZ, R235 ;  /* 0x000000ffff067224 */ /* 0x000fe400078e00eb */
[----:B------:R-:W-:Y:S01]  /*1b840*/  IMAD.MOV.U32 R234, RZ, RZ, R14 ;  /* 0x000000ffffea7224 */ /* 0x000fe200078e000e */
[----:B------:R-:W-:Y:S06]  /*1b850*/  @P2 BRA `(.L_x_2507) ;  /* 0xffffffd0007c2947 */ /* 0x000fec000383ffff */
[----:B------:R-:W-:-:S07]  /*1b860*/  IMAD.MOV.U32 R234, RZ, RZ, R14 ;  /* 0x000000ffffea7224 */ /* 0x000fce00078e000e */
.L_x_2496:
[----:B------:R-:W-:-:S13]  /*1b870*/  ISETP.GE.AND P0, PT, R11, RZ, PT ;  /* 0x000000ff0b00720c */ /* 0x000fda0003f06270 */
[----:B------:R-:W-:Y:S05]  /*1b880*/  @!P0 BRA `(.L_x_2508) ;  /* 0x0000002400208947 */ /* 0x000fea0003800000 */
[----:B------:R-:W-:Y:S02]  /*1b890*/  IMAD.MOV.U32 R14, RZ, RZ, R0 ;  /* 0x000000ffff0e7224 */ /* 0x000fe400078e0000 */
[----:B------:R-:W-:Y:S02]  /*1b8a0*/  IMAD.MOV.U32 R12, RZ, RZ, R3 ;  /* 0x000000ffff0c7224 */ /* 0x000fe400078e0003 */
[----:B------:R-:W-:Y:S02]  /*1b8b0*/  IMAD.MOV.U32 R6, RZ, RZ, R235 ;  /* 0x000000ffff067224 */ /* 0x000fe400078e00eb */
[----:B------:R-:W-:-:S07]  /*1b8c0*/  IMAD.MOV.U32 R13, RZ, RZ, R234 ;  /* 0x000000ffff0d7224 */ /* 0x000fce00078e00ea */
.L_x_2519:
[----:B------:R-:W2:Y:S01]  /*1b8d0*/  LDL R0, [R1] ;  /* 0x0000000001007983 */ /* 0x000ea20000100800 */
[----:B------:R-:W-:Y:S01]  /*1b8e0*/  VIADD R234, R13, 0x1 ;  /* 0x000000010dea7836 */ /* 0x000fe20000000000 */
[----:B------:R-:W-:Y:S05]  /*1b8f0*/  YIELD ;  /* 0x0000000000007946 */ /* 0x000fea0003800000 */
[----:B------:R-:W-:-:S04]  /*1b900*/  ISETP.NE.AND P0, PT, R234, 0x2, PT ;  /* 0x00000002ea00780c */ /* 0x000fc80003f05270 */
[----:B------:R-:W-:Y:S02]  /*1b910*/  SEL R235, RZ, 0x1, P0 ;  /* 0x00000001ffeb7807 */ /* 0x000fe40000000000 */
[----:B------:R-:W-:Y:S02]  /*1b920*/  SEL R234, R234, RZ, P0 ;  /* 0x000000ffeaea7207 */ /* 0x000fe40000000000 */
[----:B------:R-:W-:Y:S02]  /*1b930*/  LOP3.LUT R235, R6, R235, RZ, 0x3c, !PT ;  /* 0x000000eb06eb7212 */ /* 0x000fe400078e3cff */
[----:B--2---:R-:W-:-:S13]  /*1b940*/  ISETP.NE.AND P2, PT, R0, RZ, PT ;  /* 0x000000ff0000720c */ /* 0x004fda0003f45270 */
[----:B------:R-:W-:Y:S05]  /*1b950*/  @P2 BRA `(.L_x_2509) ;  /* 0x0000000000302947 */ /* 0x000fea0003800000 */
[----:B------:R-:W-:Y:S05]  /*1b960*/  @!P1 BRA `(.L_x_2510) ;  /* 0x0000000000049947 */ /* 0x000fea0003800000 */
[----:B------:R-:W-:Y:S01]  /*1b970*/  BPT.TRAP 0x1 ;  /* 0x000000040000795c */ /* 0x000fe20000300000 */
.L_x_2510:
[----:B------:R-:W-:Y:S01]  /*1b980*/  IMAD R0, R234, 0x8, R18 ;  /* 0x00000008ea007824 */ /* 0x000fe200078e0212 */
[----:B------:R-:W-:-:S04]  /*1b990*/  SHF.L.U32 R3, R235, 0x1f, RZ ;  /* 0x0000001feb037819 */ /* 0x000fc800000006ff */
[----:B------:R0:W1:Y:S01]  /*1b9a0*/  SYNCS.PHASECHK.TRANS64.TRYWAIT P0, [R0+URZ+0x38830], R3 ;  /* 0x03883003000075a7 */ /* 0x000062000800017f */
[----:B------:R-:W-:Y:S05]  /*1b9b0*/  @!P1 BRA `(.L_x_2511) ;  /* 0x0000000000049947 */ /* 0x000fea0003800000 */
[----:B------:R-:W-:Y:S01]  /*1b9c0*/  BPT.TRAP 0x1 ;  /* 0x000000040000795c */ /* 0x000fe20000300000 */
.L_x_2511:
[----:B------:R-:W-:Y:S04]  /*1b9d0*/  BSSY B0, `(.L_x_2509) ;  /* 0x0000004000007945 */ /* 0x000fe80003800000 */
[----:B-1----:R-:W-:Y:S05]  /*1b9e0*/  @P0 BRA `(.L_x_2512) ;  /* 0x0000000000080947 */ /* 0x002fea0003800000 */
[----:B------:R-:W1:Y:S02]  /*1b9f0*/  SYNCS.PHASECHK.TRANS64.TRYWAIT P0, [R0+URZ+0x38830], R3 ;  /* 0x03883003000075a7 */ /* 0x000e64000800017f */
[----:B-1----:R-:W-:Y:S05]  /*1ba00*/  @!P0 BRA `(.L_x_2513) ;  /* 0x000000f8002c8947 */ /* 0x002fea0003800000 */
.L_x_2512:
[----:B------:R-:W-:Y:S05]  /*1ba10*/  BSYNC B0 ;  /* 0x0000000000007941 */ /* 0x000fea0003800000 */
.L_x_2509:
[----:B01----:R-:W0:Y:S01]  /*1ba20*/  S2R R0, SR_TID.X ;  /* 0x0000000000007919 */ /* 0x003e220000002100 */
[----:B------:R-:W-:Y:S05]  /*1ba30*/  WARPSYNC.ALL ;  /* 0x0000000000007948 */ /* 0x000fea0003800000 */
[----:B------:R-:W-:Y:S02]  /*1ba40*/  IMAD R8, R234, 0x800, R10 ;  /* 0x00000800ea087824 */ /* 0x000fe400078e020a */
[----:B------:R-:W-:Y:S02]  /*1ba50*/  IMAD.MOV.U32 R9, RZ, RZ, 0x40000040 ;  /* 0x40000040ff097424 */ /* 0x000fe400078e00ff */
[C---:B------:R-:W-:Y:S01]  /*1ba60*/  VIADD R154, R8.reuse, 0x4 ;  /* 0x00000004089a7836 */ /* 0x040fe20000000000 */
[C---:B------:R-:W-:Y:S01]  /*1ba70*/  IADD3 R152, R8.reuse, 0x2, RZ ;  /* 0x0000000208987810 */ /* 0x040fe20007ffe0ff */
[----:B------:R-:W-:Y:S01]  /*1ba80*/  IMAD.MOV.U32 R153, RZ, RZ, 0x40000040 ;  /* 0x40000040ff997424 */ /* 0x000fe200078e00ff */
[C---:B------:R-:W-:Y:S01]  /*1ba90*/  R2UR UR14, R8.reuse ;  /* 0x00000000080e72ca */ /* 0x040fe200000e0000 */
[----:B------:R-:W-:Y:S01]  /*1baa0*/  IMAD.MOV.U32 R155, RZ, RZ, 0x40000040 ;  /* 0x40000040ff9b7424 */ /* 0x000fe200078e00ff */
[----:B------:R-:W-:Y:S01]  /*1bab0*/  R2UR UR15, R9 ;  /* 0x00000000090f72ca */ /* 0x000fe200000e0000 */
[----:B------:R-:W-:Y:S01]  /*1bac0*/  VIADD R20, R8, 0x6 ;  /* 0x0000000608147836 */ /* 0x000fe20000000000 */
[----:B------:R-:W-:Y:S01]  /*1bad0*/  R2UR UR10, R152 ;  /* 0x00000000980a72ca */ /* 0x000fe200000e0000 */
[----:B------:R-:W-:Y:S01]  /*1bae0*/  VIADD R152, R8, 0x400 ;  /* 0x0000040008987836 */ /* 0x000fe20000000000 */
[----:B------:R-:W-:Y:S01]  /*1baf0*/  R2UR UR6, R154 ;  /* 0x000000009a0672ca */ /* 0x000fe200000e0000 */
[----:B------:R-:W-:Y:S01]  /*1bb00*/  VIADD R154, R8, 0x404 ;  /* 0x00000404089a7836 */ /* 0x000fe20000000000 */
[----:B------:R-:W-:Y:S01]  /*1bb10*/  R2UR UR11, R153 ;  /* 0x00000000990b72ca */ /* 0x000fe200000e0000 */
[----:B------:R-:W-:Y:S01]  /*1bb20*/  IMAD.MOV.U32 R21, RZ, RZ, 0x40000040 ;  /* 0x40000040ff157424 */ /* 0x000fe200078e00ff */
[----:B------:R-:W-:-:S02]  /*1bb30*/  R2UR UR7, R155 ;  /* 0x000000009b0772ca */ /* 0x000fc400000e0000 */
[----:B------:R-:W-:Y:S02]  /*1bb40*/  R2UR UR22, R152 ;  /* 0x00000000981672ca */ /* 0x000fe400000e0000 */
[----:B------:R-:W-:Y:S02]  /*1bb50*/  R2UR UR23, R153 ;  /* 0x00000000991772ca */ /* 0x000fe400000e0000 */
[----:B------:R-:W-:Y:S02]  /*1bb60*/  R2UR UR30, R154 ;  /* 0x000000009a1e72ca */ /* 0x000fe400000e0000 */
[----:B------:R-:W-:Y:S02]  /*1bb70*/  R2UR UR31, R155 ;  /* 0x000000009b1f72ca */ /* 0x000fe400000e0000 */
[----:B0-----:R-:W-:Y:S02]  /*1bb80*/  SHF.R.U32.HI R0, RZ, 0x7, R0 ;  /* 0x00000007ff007819 */ /* 0x001fe40000011600 */
[----:B------:R-:W-:Y:S01]  /*1bb90*/  R2UR UR18, R20 ;  /* 0x00000000141272ca */ /* 0x000fe200000e0000 */
[----:B------:R-:W-:Y:S01]  /*1bba0*/  VIADD R20, R8, 0x402 ;  /* 0x0000040208147836 */ /* 0x000fe20000000000 */
[C---:B------:R-:W-:Y:S01]  /*1bbb0*/  R2UR UR19, R21.reuse ;  /* 0x00000000151372ca */ /* 0x040fe200000e0000 */
[----:B------:R-:W-:Y:S01]  /*1bbc0*/  VIADD R0, R0, 0x8 ;  /* 0x0000000800007836 */ /* 0x000fe20000000000 */
[----:B------:R-:W-:-:S02]  /*1bbd0*/  R2UR UR27, R21 ;  /* 0x00000000151b72ca */ /* 0x000fc400000e0000 */
[----:B------:R-:W-:Y:S02]  /*1bbe0*/  R2UR UR26, R20 ;  /* 0x00000000141a72ca */ /* 0x000fe400000e0000 */
[----:B------:R0:W-:Y:S01]  /*1bbf0*/  BAR.SYNC.DEFER_BLOCKING R0, 0x100 ;  /* 0x000400000000751d */ /* 0x0001e20000010000 */
[----:B------:R-:W-:Y:S02]  /*1bc00*/  IADD3 R8, R8, 0x406, RZ ;  /* 0x0000040608087810 */ /* 0x000fe40007ffe0ff */
[----:B------:R-:W-:Y:S02]  /*1bc10*/  R2UR UR35, R9 ;  /* 0x00000000092372ca */ /* 0x000fe400000e0000 */
        /* <DEDUP_REMOVED lines=28> */
.L_x_2515:
[----:B------:R-:W-:Y:S01]  /*1bde0*/  SHF.L.U32 R0, R6, 0x1f, RZ ;  /* 0x0000001f06007819 */ /* 0x000fe200000006ff */
[----:B------:R-:W-:-:S04]  /*1bdf0*/  IMAD R3, R13, 0x8, R18 ;  /* 0x000000080d037824 */ /* 0x000fc800078e0212 */
[----:B------:R0:W1:Y:S01]  /*1be00*/  SYNCS.PHASECHK.TRANS64.TRYWAIT P0, [R3+URZ+0x38850], R0 ;  /* 0x03885000030075a7 */ /* 0x000062000800017f */
[----:B------:R-:W-:Y:S05]  /*1be10*/  @!P1 BRA `(.L_x_2516) ;  /* 0x0000000000049947 */ /* 0x000fea0003800000 */
[----:B------:R-:W-:Y:S01]  /*1be20*/  BPT.TRAP 0x1 ;  /* 0x000000040000795c */ /* 0x000fe20000300000 */
.L_x_2516:
[----:B-1----:R-:W-:Y:S05]  /*1be30*/  @P0 BRA `(.L_x_2514) ;  /* 0x0000000000080947 */ /* 0x002fea0003800000 */
[----:B------:R-:W1:Y:S02]  /*1be40*/  SYNCS.PHASECHK.TRANS64.TRYWAIT P0, [R3+URZ+0x38850], R0 ;  /* 0x03885000030075a7 */ /* 0x000e64000800017f */
[----:B-1----:R-:W-:Y:S05]  /*1be50*/  @!P0 BRA `(.L_x_2517) ;  /* 0x000000f4002c8947 */ /* 0x002fea0003800000 */
.L_x_2514:
[----:B01----:R-:W-:Y:S01]  /*1be60*/  VIADD R0, R18, 0x400 ;  /* 0x0000040012007836 */ /* 0x003fe20000000000 */
[----:B------:R-:W-:Y:S05]  /*1be70*/  WARPSYNC.ALL ;  /* 0x0000000000007948 */ /* 0x000fea0003800000 */
[----:B------:R-:W-:Y:S01]  /*1be80*/  SHF.R.U32.HI R0, RZ, 0x4, R0 ;  /* 0x00000004ff007819 */ /* 0x000fe20000011600 */
[----:B------:R-:W-:Y:S01]  /*1be90*/  IMAD.MOV.U32 R7, RZ, RZ, 0x40000040 ;  /* 0x40000040ff077424 */ /* 0x000fe200078e00ff */
[----:B------:R-:W-:Y:S01]  /*1bea0*/  WARPGROUP.ARRIVE ;  /* 0x00000000000079c5 */ /* 0x000fe20000000000 */
[----:B------:R-:W-:Y:S01]  /*1beb0*/  IMAD.MOV.U32 R9, RZ, RZ, 0x40000040 ;  /* 0x40000040ff097424 */ /* 0x000fe200078e00ff */
[----:B------:R-:W-:-:S02]  /*1bec0*/  LOP3.LUT R0, R0, 0x3fff, RZ, 0xc0, !PT ;  /* 0x00003fff00007812 */ /* 0x000fc400078ec0ff */
[----:B------:R-:W-:Y:S02]  /*1bed0*/  R2UR UR7, R7 ;  /* 0x00000000070772ca */ /* 0x000fe400000e0000 */
[----:B------:R-:W-:Y:S02]  /*1bee0*/  LOP3.LUT R0, R0, 0x10000, RZ, 0xfc, !PT ;  /* 0x0001000000007812 */ /* 0x000fe400078efcff */
[----:B------:R-:W-:-:S03]  /*1bef0*/  FMNMX.FTZ R3, R154, R14, !PT ;  /* 0x0000000e9a037209 */ /* 0x000fc60007810000 */
[----:B------:R-:W-:Y:S01]  /*1bf00*/  IMAD R6, R13, 0x800, R0 ;  /* 0x000008000d067824 */ /* 0x000fe200078e0200 */
[----:B------:R-:W-:Y:S02]  /*1bf10*/  FMNMX.FTZ R0, R152, R12, !PT ;  /* 0x0000000c98007209 */ /* 0x000fe40007810000 */
[----:B------:R-:W-:Y:S01]  /*1bf20*/  FMNMX.FTZ R3, R155, R3, !PT ;  /* 0x000000039b037209 */ /* 0x000fe20007810000 */
[C---:B------:R-:W-:Y:S01]  /*1bf30*/  VIADD R8, R6.reuse, 0x2 ;  /* 0x0000000206087836 */ /* 0x040fe20000000000 */
[----:B------:R-:W-:Y:S02]  /*1bf40*/  R2UR UR6, R6 ;  /* 0x00000000060672ca */ /* 0x000fe400000e0000 */
[----:B------:R-:W-:Y:S02]  /*1bf50*/  FMNMX.FTZ R0, R153, R0, !PT ;  /* 0x0000000099007209 */ /* 0x000fe40007810000 */
[----:B------:R-:W-:Y:S02]  /*1bf60*/  FMNMX.FTZ R3, R158, R3, !PT ;  /* 0x000000039e037209 */ /* 0x000fe40007810000 */
[----:B------:R-:W-:-:S02]  /*1bf70*/  FMNMX.FTZ R0, R156, R0, !PT ;  /* 0x000000009c007209 */ /* 0x000fc40007810000 */
[----:B------:R-:W-:Y:S02]  /*1bf80*/  FMNMX.FTZ R3, R159, R3, !PT ;  /* 0x000000039f037209 */ /* 0x000fe40007810000 */
[----:B------:R-:W-:Y:S02]  /*1bf90*/  FMNMX.FTZ R0, R157, R0, !PT ;  /* 0x000000009d007209 */ /* 0x000fe40007810000 */
[----:B------:R-:W-:Y:S01]  /*1bfa0*/  FMNMX.FTZ R3, R162, R3, !PT ;  /* 0x00000003a2037209 */ /* 0x000fe20007810000 */
[----:B------:R-:W-:Y:S01]  /*1bfb0*/  QGMMA.64x256x32.F32.E4M3.E4M3 R24, R228, gdesc[UR4], R24, gsb0 ;  /* 0x03e00004e4187df3 */ /* 0x000fe20008000818 */
[----:B------:R-:W-:Y:S01]  /*1bfc0*/  R2UR UR6, R8 ;  /* 0x00000000080672ca */ /* 0x000fe200000e0000 */
[----:B------:R-:W-:Y:S01]  /*1bfd0*/  VIADD R8, R6, 0x4 ;  /* 0x0000000406087836 */ /* 0x000fe20000000000 */
[----:B------:R-:W-:Y:S01]  /*1bfe0*/  R2UR UR7, R9 ;  /* 0x00000000090772ca */ /* 0x000fe200000e0000 */
[----:B------:R-:W-:Y:S01]  /*1bff0*/  IMAD.MOV.U32 R9, RZ, RZ, 0x40000040 ;  /* 0x40000040ff097424 */ /* 0x000fe200078e00ff */
[----:B------:R-:W-:Y:S01]  /*1c000*/  FMNMX.FTZ R0, R160, R0, !PT ;  /* 0x00000000a0007209 */ /* 0x000fe20007810000 */
[----:B------:R-:W-:Y:S01]  /*1c010*/  VIADD R6, R6, 0x6 ;  /* 0x0000000606067836 */ /* 0x000fe20000000000 */
        /* <DEDUP_REMOVED lines=53> */
[----:B------:R-:W-:-:S05]  /*1c370*/  FMNMX.FTZ R0, R213, R0, !PT ;  /* 0x00000000d5007209 */ /* 0x000fca0007810000 */
[----:B------:R-:W0:Y:S02]  /*1c380*/  SHFL.BFLY PT, R7, R0, 0x2, 0x1f ;  /* 0x0c401f0000077f89 */ /* 0x000e2400000e0000 */
[----:B0-----:R-:W-:Y:S02]  /*1c390*/  FMNMX.FTZ R0, R0, R7, !PT ;  /* 0x0000000700007209 */ /* 0x001fe40007810000 */
[----:B------:R-:W-:Y:S01]  /*1c3a0*/  MOV R7, 0x40000040 ;  /* 0x4000004000077802 */ /* 0x000fe20000000f00 */
[----:B------:R-:W-:Y:S02]  /*1c3b0*/  WARPGROUP.DEPBAR.LE gsb0, 0x0 ;  /* 0x00008000000079c5 */ /* 0x000fe40000010000 */
[----:B------:R-:W-:-:S06]  /*1c3c0*/  WARPGROUP.ARRIVE ;  /* 0x00000000000079c5 */ /* 0x000fcc0000000000 */
[----:B------:R-:W0:Y:S01]  /*1c3d0*/  S2R R231, SR_TID.X ;  /* 0x0000000000e77919 */ /* 0x000e220000002100 */
[----:B------:R-:W-:Y:S01]  /*1c3e0*/  QGMMA.64x256x32.F32.E4M3.E4M3 R24, R224, gdesc[UR4], R24, gsb0 ;  /* 0x03e00004e0187df3 */ /* 0x000fe20008000818 */
[----:B------:R-:W-:Y:S02]  /*1c3f0*/  R2UR UR6, R8 ;  /* 0x00000000080672ca */ /* 0x000fe400000e0000 */
[----:B------:R-:W-:Y:S01]  /*1c400*/  R2UR UR7, R9 ;  /* 0x00000000090772ca */ /* 0x000fe200000e0000 */
[----:B------:R-:W1:Y:S01]  /*1c410*/  SHFL.BFLY PT, R8, R3, 0x2, 0x1f ;  /* 0x0c401f0003087f89 */ /* 0x000e6200000e0000 */
[----:B0-----:R-:W-:Y:S02]  /*1c420*/  LOP3.LUT R231, R231, 0x7f, RZ, 0xc0, !PT ;  /* 0x0000007fe7e77812 */ /* 0x001fe400078ec0ff */
[----:B-1----:R-:W-:Y:S02]  /*1c430*/  FMNMX.FTZ R8, R3, R8, !PT ;  /* 0x0000000803087209 */ /* 0x002fe40007810000 */
[----:B------:R-:W0:Y:S01]  /*1c440*/  SHFL.BFLY PT, R3, R0, 0x1, 0x1f ;  /* 0x0c201f0000037f89 */ /* 0x000e2200000e0000 */
[----:B------:R-:W-:-:S02]  /*1c450*/  ISETP.NE.AND P0, PT, R231, RZ, PT ;  /* 0x000000ffe700720c */ /* 0x000fc40003f05270 */
[----:B------:R-:W1:Y:S01]  /*1c460*/  S2R R231, SR_TID.X ;  /* 0x0000000000e77919 */ /* 0x000e620000002100 */
[----:B0-----:R-:W-:-:S05]  /*1c470*/  FMNMX.FTZ R3, R0, R3, !PT ;  /* 0x0000000300037209 */ /* 0x001fca0007810000 */
[----:B------:R-:W-:-:S04]  /*1c480*/  FFMA.FTZ R9, R2, R3, -8 ;  /* 0xc100000002097423 */ /* 0x000fc80000010003 */
[C-C-:B------:R-:W-:Y:S01]  /*1c490*/  FFMA.FTZ R15, R2.reuse, R157, -R9.reuse ;  /* 0x0000009d020f7223 */ /* 0x140fe20000010809 */
[----:B------:R-:W-:-:S01]  /*1c4a0*/  FFMA.FTZ R20, R2, R160, -R9 ;  /* 0x000000a002147223 */ /* 0x000fc20000010809 */
[C---:B------:R-:W-:Y:S01]  /*1c4b0*/  FFMA.FTZ R157, R2.reuse, R169, -R9 ;  /* 0x000000a9029d7223 */ /* 0x040fe20000010809 */
[----:B-1----:R-:W-:Y:S01]  /*1c4c0*/  SHF.R.U32.HI R231, RZ, 0x7, R231 ;  /* 0x00000007ffe77819 */ /* 0x002fe200000116e7 */
[C-C-:B------:R-:W-:Y:S01]  /*1c4d0*/  FFMA.FTZ R169, R2.reuse, R181, -R9.reuse ;  /* 0x000000b502a97223 */ /* 0x140fe20000010809 */
[----:B------:R-:W-:-:S01]  /*1c4e0*/  FFMA.FTZ R181, R2, R193, -R9 ;  /* 0x000000c102b57223 */ /* 0x000fc20000010809 */
[----:B------:R-:W-:Y:S01]  /*1c4f0*/  MUFU.EX2 R15, R15 ;  /* 0x0000000f000f7308 */ /* 0x000fe20000000800 */
[----:B------:R-:W-:-:S01]  /*1c500*/  FFMA.FTZ R21, R2, R161, -R9 ;  /* 0x000000a102157223 */ /* 0x000fc20000010809 */
[C-C-:B------:R-:W-:Y:S01]  /*1c510*/  FFMA.FTZ R193, R2.reuse, R205, -R9.reuse ;  /* 0x000000cd02c17223 */ /* 0x140fe20000010809 */
[----:B------:R-:W-:Y:S01]  /*1c520*/  IADD3 R205, -R231, 0xb, RZ ;  /* 0x0000000be7cd7810 */ /* 0x000fe20007ffe1ff */
        /* <DEDUP_REMOVED lines=8> */
[----:B------:R-:W-:-:S04]  /*1c5b0*/  FFMA.FTZ R197, R2, R209, -R9 ;  /* 0x000000d102c57223 */ /* 0x000fc80000010809 */
[----:B------:R-:W-:Y:S08]  /*1c5c0*/  MUFU.EX2 R21, R21 ;  /* 0x0000001500157308 */ /* 0x000ff00000000800 */
        /* <DEDUP_REMOVED lines=14> */
[----:B------:R-:W-:Y:S01]  /*1c6b0*/  QGMMA.64x256x32.F32.E4M3.E4M3 R24, R220, gdesc[UR4], R24, gsb0 ;  /* 0x03e00004dc187df3 */ /* 0x000fe20008000818 */
[----:B------:R-:W-:Y:S02]  /*1c6c0*/  R2UR UR6, R6 ;  /* 0x00000000060672ca */ /* 0x000fe400000e0000 */
[----:B------:R-:W-:Y:S01]  /*1c6d0*/  R2UR UR7, R7 ;  /* 0x00000000070772ca */ /* 0x000fe200000e0000 */
[----:B------:R-:W0:Y:S01]  /*1c6e0*/  SHFL.BFLY PT, R6, R8, 0x1, 0x1f ;  /* 0x0c201f0008067f89 */ /* 0x000e2200000e0000 */
[----:B------:R-:W-:-:S01]  /*1c6f0*/  FADD.FTZ R7, -R3, R12 ;  /* 0x0000000c03077221 */ /* 0x000fc20000010100 */
[C-C-:B------:R-:W-:Y:S01]  /*1c700*/  FFMA.FTZ R12, R2.reuse, R153, -R9.reuse ;  /* 0x00000099020c7223 */ /* 0x140fe20000010809 */
[----:B------:R-:W-:-:S01]  /*1c710*/  FFMA.FTZ R153, R2, R165, -R9 ;  /* 0x000000a502997223 */ /* 0x000fc20000010809 */
[C-C-:B------:R-:W-:Y:S01]  /*1c720*/  FFMA.FTZ R165, R2.reuse, R177, -R9.reuse ;  /* 0x000000b102a57223 */ /* 0x140fe20000010809 */
[----:B------:R-:W-:-:S01]  /*1c730*/  FFMA.FTZ R177, R2, R189, -R9 ;  /* 0x000000bd02b17223 */ /* 0x000fc20000010809 */
[C-C-:B------:R-:W-:Y:S01]  /*1c740*/  FFMA.FTZ R189, R2.reuse, R201, -R9.reuse ;  /* 0x000000c902bd7223 */ /* 0x140fe20000010809 */
[----:B------:R-:W-:Y:S01]  /*1c750*/  FMUL.FTZ R7, R2, R7 ;  /* 0x0000000702077220 */ /* 0x000fe20000410000 */
[----:B------:R-:W-:Y:S08]  /*1c760*/  MUFU.EX2 R12, R12 ;  /* 0x0000000c000c7308 */ /* 0x000ff00000000800 */
[----:B------:R-:W-:Y:S01]  /*1c770*/  MUFU.EX2 R7, R7 ;  /* 0x0000000700077308 */ /* 0x000fe20000000800 */
[----:B0-----:R-:W-:Y:S01]  /*1c780*/  FMNMX.FTZ R0, R8, R6, !PT ;  /* 0x0000000608007209 */ /* 0x001fe20007810000 */
[C-C-:B------:R-:W-:Y:S01]  /*1c790*/  FFMA.FTZ R8, R2.reuse, R152, -R9.reuse ;  /* 0x0000009802087223 */ /* 0x140fe20000010809 */
[----:B------:R-:W-:-:S05]  /*1c7a0*/  FFMA.FTZ R152, R2, R164, -R9 ;  /* 0x000000a402987223 */ /* 0x000fca0000010809 */
[----:B------:R-:W-:Y:S01]  /*1c7b0*/  MUFU.EX2 R153, R153 ;  /* 0x0000009900997308 */ /* 0x000fe20000000800 */
[----:B------:R-:W-:-:S01]  /*1c7c0*/  FFMA.FTZ R164, R2, R176, -R9 ;  /* 0x000000b002a47223 */ /* 0x000fc20000010809 */
[----:B------:R-:W-:Y:S01]  /*1c7d0*/  FADD.FTZ R6, -R0, R14 ;  /* 0x0000000e00067221 */ /* 0x000fe20000010100 */
[----:B------:R-:W-:-:S01]  /*1c7e0*/  FFMA.FTZ R201, R2, R0, -8 ;  /* 0xc100000002c97423 */ /* 0x000fc20000010000 */
[C-C-:B------:R-:W-:Y:S01]  /*1c7f0*/  FFMA.FTZ R14, R2.reuse, R156, -R9.reuse ;  /* 0x0000009c020e7223 */ /* 0x140fe20000010809 */
[----:B------:R-:W-:-:S01]  /*1c800*/  FFMA.FTZ R156, R2, R168, -R9 ;  /* 0x000000a8029c7223 */ /* 0x000fc20000010809 */
[C---:B------:R-:W-:Y:S01]  /*1c810*/  FMUL.FTZ R6, R2.reuse, R6 ;  /* 0x0000000602067220 */ /* 0x040fe20000410000 */
[----:B------:R-:W-:-:S01]  /*1c820*/  FFMA.FTZ R154, R2, R154, -R201 ;  /* 0x0000009a029a7223 */ /* 0x000fc200000108c9 */
[C-C-:B------:R-:W-:Y:S01]  /*1c830*/  FFMA.FTZ R155, R2.reuse, R155, -R201.reuse ;  /* 0x0000009b029b7223 */ /* 0x140fe200000108c9 */
[----:B------:R-:W0:Y:S01]  /*1c840*/  MUFU.EX2 R8, R8 ;  /* 0x0000000800087308 */ /* 0x000e220000000800 */
[----:B------:R-:W-:-:S01]  /*1c850*/  FFMA.FTZ R158, R2, R158, -R201 ;  /* 0x0000009e029e7223 */ /* 0x000fc200000108c9 */
[C-C-:B------:R-:W-:Y:S01]  /*1c860*/  FFMA.FTZ R168, R2.reuse, R180, -R9.reuse ;  /* 0x000000b402a87223 */ /* 0x140fe20000010809 */
[----:B------:R-:W-:-:S01]  /*1c870*/  FFMA.FTZ R180, R2, R192, -R9 ;  /* 0x000000c002b47223 */ /* 0x000fc20000010809 */
[C---:B------:R-:W-:Y:S01]  /*1c880*/  FFMA.FTZ R192, R2.reuse, R204, -R9 ;  /* 0x000000cc02c07223 */ /* 0x040fe20000010809 */
[----:B------:R-:W-:-:S01]  /*1c890*/  FFMA.FTZ R159, R2, R159, -R201 ;  /* 0x0000009f029f7223 */ /* 0x000fc200000108c9 */
[----:B------:R-:W-:-:S02]  /*1c8a0*/  @!P0 IMAD R204, R234, 0x8, R18 ;  /* 0x00000008eacc8824 */ /* 0x000fc400078e0212 */
[----:B------:R-:W-:-:S01]  /*1c8b0*/  FFMA.FTZ R162, R2, R162, -R201 ;  /* 0x000000a202a27223 */ /* 0x000fc200000108c9 */
[----:B------:R-:W-:Y:S01]  /*1c8c0*/  MUFU.EX2 R6, R6 ;  /* 0x0000000600067308 */ /* 0x000fe20000000800 */
[----:B------:R-:W-:-:S01]  /*1c8d0*/  FFMA.FTZ R163, R2, R163, -R201 ;  /* 0x000000a302a37223 */ /* 0x000fc200000108c9 */
[----:B------:R-:W-:Y:S02]  /*1c8e0*/  @!P0 VIADD R204, R204, 0x38840 ;  /* 0x00038840cccc8836 */ /* 0x000fe40000000000 */
[----:B------:R-:W-:-:S01]  /*1c8f0*/  FFMA.FTZ R166, R2, R166, -R201 ;  /* 0x000000a602a67223 */ /* 0x000fc200000108c9 */
[C-C-:B------:R-:W-:Y:S01]  /*1c900*/  FFMA.FTZ R167, R2.reuse, R167, -R201.reuse ;  /* 0x000000a702a77223 */ /* 0x140fe200000108c9 */
[----:B------:R-:W-:-:S01]  /*1c910*/  FFMA.FTZ R170, R2, R170, -R201 ;  /* 0x000000aa02aa7223 */ /* 0x000fc200000108c9 */
[----:B------:R-:W-:Y:S01]  /*1c920*/  FFMA.FTZ R171, R2, R171, -R201 ;  /* 0x000000ab02ab7223 */ /* 0x000fe200000108c9 */
[----:B------:R-:W-:Y:S01]  /*1c930*/  @!P0 PRMT R204, RZ, 0x654, R204 ;  /* 0x00000654ffcc8816 */ /* 0x000fe200000000cc */
[----:B------:R-:W1:Y:S01]  /*1c940*/  MUFU.EX2 R154, R154 ;  /* 0x0000009a009a7308 */ /* 0x000e620000000800 */
[----:B0-----:R-:W-:-:S01]  /*1c950*/  FFMA.FTZ R5, R7, R5, R8 ;  /* 0x0000000507057223 */ /* 0x001fc20000010008 */
[C-C-:B------:R-:W-:Y:S01]  /*1c960*/  FFMA.FTZ R174, R2.reuse, R174, -R201.reuse ;  /* 0x000000ae02ae7223 */ /* 0x140fe200000108c9 */
[----:B------:R-:W-:-:S01]  /*1c970*/  FFMA.FTZ R175, R2, R175, -R201 ;  /* 0x000000af02af7223 */ /* 0x000fc200000108c9 */
[----:B------:R-:W-:Y:S01]  /*1c980*/  FFMA.FTZ R178, R2, R178, -R201 ;  /* 0x000000b202b27223 */ /* 0x000fe200000108c9 */
[----:B------:R-:W-:-:S01]  /*1c990*/  FADD.FTZ R5, R12, R5 ;  /* 0x000000050c057221 */ /* 0x000fc20000010000 */
[C-C-:B------:R-:W-:Y:S01]  /*1c9a0*/  FFMA.FTZ R179, R2.reuse, R179, -R201.reuse ;  /* 0x000000b302b37223 */ /* 0x140fe200000108c9 */
[----:B------:R-:W-:-:S01]  /*1c9b0*/  FFMA.FTZ R182, R2, R182, -R201 ;  /* 0x000000b602b67223 */ /* 0x000fc200000108c9 */
[----:B------:R-:W0:Y:S01]  /*1c9c0*/  MUFU.EX2 R155, R155 ;  /* 0x0000009b009b7308 */ /* 0x000e220000000800 */
[----:B------:R-:W-:-:S01]  /*1c9d0*/  FFMA.FTZ R183, R2, R183, -R201 ;  /* 0x000000b702b77223 */ /* 0x000fc200000108c9 */
[C-C-:B------:R-:W-:Y:S01]  /*1c9e0*/  FFMA.FTZ R186, R2.reuse, R186, -R201.reuse ;  /* 0x000000ba02ba7223 */ /* 0x140fe200000108c9 */
[----:B------:R-:W-:-:S01]  /*1c9f0*/  FFMA.FTZ R187, R2, R187, -R201 ;  /* 0x000000bb02bb7223 */ /* 0x000fc200000108c9 */
[C---:B------:R-:W-:Y:S01]  /*1ca00*/  FFMA.FTZ R176, R2.reuse, R188, -R9 ;  /* 0x000000bc02b07223 */ /* 0x040fe20000010809 */
[----:B------:R-:W-:-:S01]  /*1ca10*/  FFMA.FTZ R190, R2, R190, -R201 ;  /* 0x000000be02be7223 */ /* 0x000fc200000108c9 */
[C-C-:B------:R-:W-:Y:S01]  /*1ca20*/  FFMA.FTZ R191, R2.reuse, R191, -R201.reuse ;  /* 0x000000bf02bf7223 */ /* 0x140fe200000108c9 */
[----:B------:R-:W-:-:S01]  /*1ca30*/  FFMA.FTZ R194, R2, R194, -R201 ;  /* 0x000000c202c27223 */ /* 0x000fc200000108c9 */
[----:B------:R-:W2:Y:S01]  /*1ca40*/  MUFU.EX2 R14, R14 ;  /* 0x0000000e000e7308 */ /* 0x000ea20000000800 */
[----:B-1----:R-:W-:-:S01]  /*1ca50*/  FFMA.FTZ R4, R6, R4, R154 ;  /* 0x0000000406047223 */ /* 0x002fc2000001009a */
[C-C-:B------:R-:W-:Y:S01]  /*1ca60*/  FFMA.FTZ R195, R2.reuse, R195, -R201.reuse ;  /* 0x000000c302c37223 */ /* 0x140fe200000108c9 */
[----:B------:R-:W-:-:S01]  /*1ca70*/  FFMA.FTZ R198, R2, R198, -R201 ;  /* 0x000000c602c67223 */ /* 0x000fc200000108c9 */
[C---:B------:R-:W-:Y:S01]  /*1ca80*/  FFMA.FTZ R199, R2.reuse, R199, -R201 ;  /* 0x000000c702c77223 */ /* 0x040fe200000108c9 */
[----:B------:R-:W-:-:S01]  /*1ca90*/  FFMA.FTZ R188, R2, R200, -R9 ;  /* 0x000000c802bc7223 */ /* 0x000fc20000010809 */
[C-C-:B------:R-:W-:Y:S01]  /*1caa0*/  FFMA.FTZ R202, R2.reuse, R202, -R201.reuse ;  /* 0x000000ca02ca7223 */ /* 0x140fe200000108c9 */
[----:B------:R-:W-:-:S01]  /*1cab0*/  FFMA.FTZ R203, R2, R203, -R201 ;  /* 0x000000cb02cb7223 */ /* 0x000fc200000108c9 */
[----:B------:R-:W1:Y:S01]  /*1cac0*/  MUFU.EX2 R158, R158 ;  /* 0x0000009e009e7308 */ /* 0x000e620000000800 */
[----:B------:R-:W-:-:S01]  /*1cad0*/  FFMA.FTZ R206, R2, R206, -R201 ;  /* 0x000000ce02ce7223 */ /* 0x000fc200000108c9 */
[C-C-:B------:R-:W-:Y:S01]  /*1cae0*/  FFMA.FTZ R207, R2.reuse, R207, -R201.reuse ;  /* 0x000000cf02cf7223 */ /* 0x140fe200000108c9 */
[----:B------:R-:W-:-:S01]  /*1caf0*/  FFMA.FTZ R210, R2, R210, -R201 ;  /* 0x000000d202d27223 */ /* 0x000fc200000108c9 */
[C---:B------:R-:W-:Y:S01]  /*1cb00*/  FFMA.FTZ R211, R2.reuse, R211, -R201 ;  /* 0x000000d302d37223 */ /* 0x040fe200000108c9 */
[----:B------:R-:W-:-:S01]  /*1cb10*/  FFMA.FTZ R200, R2, R212, -R9 ;  /* 0x000000d402c87223 */ /* 0x000fc20000010809 */
[C---:B------:R-:W-:Y:S01]  /*1cb20*/  FFMA.FTZ R214, R2.reuse, R214, -R201 ;  /* 0x000000d602d67223 */ /* 0x040fe200000108c9 */
[----:B------:R-:W-:-:S01]  /*1cb30*/  FFMA.FTZ R9, R2, R213, -R9 ;  /* 0x000000d502097223 */ /* 0x000fc20000010809 */
[----:B------:R-:W3:Y:S01]  /*1cb40*/  MUFU.EX2 R159, R159 ;  /* 0x0000009f009f7308 */ /* 0x000ee20000000800 */
[----:B------:R-:W-:-:S07]  /*1cb50*/  FFMA.FTZ R201, R2, R215, -R201 ;  /* 0x000000d702c97223 */ /* 0x000fce00000108c9 */
[----:B------:R-:W4:Y:S08]  /*1cb60*/  MUFU.EX2 R162, R162 ;  /* 0x000000a200a27308 */ /* 0x000f300000000800 */
[----:B------:R-:W5:Y:S08]  /*1cb70*/  MUFU.EX2 R163, R163 ;  /* 0x000000a300a37308 */ /* 0x000f700000000800 */
        /* <DEDUP_REMOVED lines=19> */
[----:B------:R-:W5:Y:S01]  /*1ccb0*/  MUFU.EX2 R177, R177 ;  /* 0x000000b100b17308 */ /* 0x000f620000000800 */
[----:B------:R-:W-:-:S02]  /*1ccc0*/  WARPGROUP.DEPBAR.LE gsb0, 0x0 ;  /* 0x00008000000079c5 */ /* 0x000fc40000010000 */
[----:B------:R-:W-:-:S05]  /*1ccd0*/  WARPGROUP.ARRIVE ;  /* 0x00000000000079c5 */ /* 0x000fca0000000000 */
[----:B------:R-:W5:Y:S01]  /*1cce0*/  MUFU.EX2 R191, R191 ;  /* 0x000000bf00bf7308 */ /* 0x000f620000000800 */
[----:B------:R-:W-:Y:S07]  /*1ccf0*/  QGMMA.64x256x32.F32.E4M3.E4M3 R24, R216, gdesc[UR4], R24, gsb0 ;  /* 0x03e00004d8187df3 */ /* 0x000fee0008000818 */
        /* <DEDUP_REMOVED lines=19> */
[----:B------:R0:W-:Y:S06]  /*1ce30*/  BAR.ARV R205, 0x100 ;  /* 0x000400cd0000751d */ /* 0x0001ec0000002000 */
[----:B------:R0:W-:Y:S02]  /*1ce40*/  @!P0 SYNCS.ARRIVE.TRANS64.RED.A1T0 RZ, [R204+URZ], RZ ;  /* 0x000000ffccff89a7 */ /* 0x0001e4000810043f */
[----:B0-----:R-:W-:-:S01]  /*1ce50*/  FADD.FTZ R204, R155, R4 ;  /* 0x000000049bcc7221 */ /* 0x001fc20000010000 */
[----:B--2---:R-:W-:-:S03]  /*1ce60*/  FADD.FTZ R4, R14, R5 ;  /* 0x000000050e047221 */ /* 0x004fc60000010000 */
[----:B-1----:R-:W-:Y:S01]  /*1ce70*/  FADD.FTZ R5, R158, R204 ;  /* 0x000000cc9e057221 */ /* 0x002fe20000010000 */
[----:B------:R-:W-:-:S03]  /*1ce80*/  FADD.FTZ R4, R15, R4 ;  /* 0x000000040f047221 */ /* 0x000fc60000010000 */
[----:B---3--:R-:W-:Y:S01]  /*1ce90*/  FADD.FTZ R5, R159, R5 ;  /* 0x000000059f057221 */ /* 0x008fe20000010000 */
[----:B------:R-:W-:-:S03]  /*1cea0*/  FADD.FTZ R4, R20, R4 ;  /* 0x0000000414047221 */ /* 0x000fc60000010000 */
[----:B----4-:R-:W-:Y:S01]  /*1ceb0*/  FADD.FTZ R5, R162, R5 ;  /* 0x00000005a2057221 */ /* 0x010fe20000010000 */
[----:B------:R-:W-:-:S03]  /*1cec0*/  FADD.FTZ R4, R21, R4 ;  /* 0x0000000415047221 */ /* 0x000fc60000010000 */
[----:B-----5:R-:W-:Y:S01]  /*1ced0*/  FADD.FTZ R5, R163, R5 ;  /* 0x00000005a3057221 */ /* 0x020fe20000010000 */
        /* <DEDUP_REMOVED lines=52> */
[----:B------:R-:W-:Y:S06]  /*1d220*/  @!P1 BRA `(.L_x_2518) ;  /* 0x0000000000049947 */ /* 0x000fec0003800000 */
[----:B------:R-:W-:Y:S01]  /*1d230*/  BPT.TRAP 0x1 ;  /* 0x000000040000795c */ /* 0x000fe20000300000 */
.L_x_2518:
[----:B------:R-:W-:Y:S01]  /*1d240*/  IMAD R13, R13, 0x8, R18 ;  /* 0x000000080d0d7824 */ /* 0x000fe200078e0212 */
[----:B------:R-:W-:Y:S01]  /*1d250*/  ISETP.GT.AND P0, PT, R11, RZ, PT ;  /* 0x000000ff0b00720c */ /* 0x000fe20003f04270 */
        /* <DEDUP_REMOVED lines=165> */
[----:B0-----:R-:W-:Y:S01]  /*1dcb0*/  MOV R13, R234 ;  /* 0x000000ea000d7202 */ /* 0x001fe20000000f00 */
[----:B------:R-:W-:-:S02]  /*1dcc0*/  IMAD.MOV.U32 R14, RZ, RZ, R0 ;  /* 0x000000ffff0e7224 */ /* 0x000fc400078e0000 */
[----:B------:R-:W-:Y:S02]  /*1dcd0*/  IMAD.MOV.U32 R12, RZ, RZ, R3 ;  /* 0x000000ffff0c7224 */ /* 0x000fe400078e0003 */
[----:B------:R-:W-:Y:S02]  /*1dce0*/  IMAD.MOV.U32 R6, RZ, RZ, R235 ;  /* 0x000000ffff067224 */ /* 0x000fe400078e00eb */
[----:B------:R-:W-:Y:S01]  /*1dcf0*/  IMAD.MOV.U32 R228, RZ, RZ, R8 ;  /* 0x000000ffffe47224 */ /* 0x000fe200078e0008 */
[----:B------:R-:W-:Y:S06]  /*1dd00*/  @P0 BRA `(.L_x_2519) ;  /* 0xffffffd800f00947 */ /* 0x000fec000383ffff */
.L_x_2508:
[----:B------:R-:W-:Y:S05]  /*1dd10*/  WARPSYNC.ALL ;  /* 0x0000000000007948 */ /* 0x000fea0003800000 */
[----:B------:R-:W-:Y:S06]  /*1dd20*/  BAR.ARV 0x8, 0x180 ;  /* 0x0206000000007b1d */ /* 0x000fec0000002000 */
[----:B------:R-:W-:Y:S05]  /*1dd30*/  @!P1 BRA `(.L_x_2520) ;  /* 0x0000000000049947 */ /* 0x000fea0003800000 */
[----:B------:R-:W-:Y:S01]  /*1dd40*/  BPT.TRAP 0x1 ;  /* 0x000000040000795c */ /* 0x000fe20000300000 */
.L_x_2520:
[----:B------:R-:W-:Y:S01]  /*1dd50*/  IMAD R10, R234, 0x8, R18 ;  /* 0x00000008ea0a7824 */ /* 0x000fe200078e0212 */
[----:B------:R-:W-:-:S04]  /*1dd60*/  SHF.L.U32 R7, R235, 0x1f, RZ ;  /* 0x0000001feb077819 */ /* 0x000fc800000006ff */
[----:B------:R0:W1:Y:S01]  /*1dd70*/  SYNCS.PHASECHK.TRANS64.TRYWAIT P0, [R10+URZ+0x38850], R7 ;  /* 0x038850070a0075a7 */ /* 0x000062000800017f */
[----:B------:R-:W-:Y:S05]  /*1dd80*/  @!P1 BRA `(.L_x_2521) ;  /* 0x0000000000049947 */ /* 0x000fea0003800000 */
[----:B------:R-:W-:Y:S01]  /*1dd90*/  BPT.TRAP 0x1 ;  /* 0x000000040000795c */ /* 0x000fe20000300000 */
.L_x_2521:
[----:B------:R-:W-:-:S05]  /*1dda0*/  VIADD R18, R18, 0x400 ;  /* 0x0000040012127836 */ /* 0x000fca0000000000 */
[----:B------:R-:W-:-:S04]  /*1ddb0*/  SHF.R.U32.HI R18, RZ, 0x4, R18 ;  /* 0x00000004ff127819 */ /* 0x000fc80000011612 */
[----:B------:R-:W-:-:S04]  /*1ddc0*/  LOP3.LUT R18, R18, 0x3fff, RZ, 0xc0, !PT ;  /* 0x00003fff12127812 */ /* 0x000fc800078ec0ff */
[----:B------:R-:W-:Y:S01]  /*1ddd0*/  LOP3.LUT R9, R18, 0x10000, RZ, 0xfc, !PT ;  /* 0x0001000012097812 */ /* 0x000fe200078efcff */
[----:B-1----:R-:W-:Y:S06]  /*1dde0*/  @P0 BRA `(.L_x_2522) ;  /* 0x0000000000080947 */ /* 0x002fec0003800000 */
[----:B------:R-:W1:Y:S02]  /*1ddf0*/  SYNCS.PHASECHK.TRANS64.TRYWAIT P0, [R10+URZ+0x38850], R7 ;  /* 0x038850070a0075a7 */ /* 0x000e64000800017f */
[----:B-1----:R-:W-:Y:S05]  /*1de00*/  @!P0 BRA `(.L_x_2523) ;  /* 0x000000d400548947 */ /* 0x002fea0003800000 */
.L_x_2522:
[----:B------:R-:W-:Y:S01]  /*1de10*/  IMAD R6, R234, 0x800, R9 ;  /* 0x00000800ea067824 */ /* 0x000fe200078e0209 */
[----:B------:R-:W2:Y:S01]  /*1de20*/  LDL R11, [R1+0x44] ;  /* 0x00004400010b7983 */ /* 0x000ea20000100800 */
[----:B01----:R-:W-:Y:S01]  /*1de30*/  IMAD.MOV.U32 R7, RZ, RZ, 0x40000040 ;  /* 0x40000040ff077424 */ /* 0x003fe200078e00ff */
[----:B------:R-:W-:Y:S05]  /*1de40*/  WARPSYNC.ALL ;  /* 0x0000000000007948 */ /* 0x000fea0003800000 */
[C---:B------:R-:W-:Y:S01]  /*1de50*/  R2UR UR6, R6.reuse ;  /* 0x00000000060672ca */ /* 0x040fe200000e0000 */
[----:B------:R-:W3:Y:S01]  /*1de60*/  LDL R13, [R1+0x24] ;  /* 0x00002400010d7983 */ /* 0x000ee20000100800 */
[----:B------:R-:W-:Y:S01]  /*1de70*/  R2UR UR7, R7 ;  /* 0x00000000070772ca */ /* 0x000fe200000e0000 */
[----:B------:R-:W-:Y:S01]  /*1de80*/  WARPGROUP.ARRIVE ;  /* 0x00000000000079c5 */ /* 0x000fe20000000000 */
[C---:B------:R-:W-:Y:S01]  /*1de90*/  VIADD R8, R6.reuse, 0x2 ;  /* 0x0000000206087836 */ /* 0x040fe20000000000 */
[----:B------:R-:W4:Y:S01]  /*1dea0*/  LDL.LU R18, [R1+0x18] ;  /* 0x0000180001127983 */ /* 0x000f220000300800 */
[----:B------:R-:W-:Y:S01]  /*1deb0*/  IMAD.MOV.U32 R9, RZ, RZ, 0x40000040 ;  /* 0x40000040ff097424 */ /* 0x000fe200078e00ff */
        /* <DEDUP_REMOVED lines=9> */
[----:B------:R-:W0:Y:S01]  /*1df50*/  @P0 LDC.64 R8, c[0x0][0x9d0] ;  /* 0x00027400ff080b82 */ /* 0x000e220000000a00 */
[----:B------:R-:W-:Y:S02]  /*1df60*/  WARPGROUP.DEPBAR.LE gsb0, 0x0 ;  /* 0x00008000000079c5 */ /* 0x000fe40000010000 */
[----:B------:R-:W-:-:S06]  /*1df70*/  WARPGROUP.ARRIVE ;  /* 0x00000000000079c5 */ /* 0x000fcc0000000000 */
[----:B------:R-:W-:Y:S01]  /*1df80*/  QGMMA.64x256x32.F32.E4M3.E4M3 R24, R224, gdesc[UR4], R24, gsb0 ;  /* 0x03e00004e0187df3 */ /* 0x000fe20008000818 */
[----:B------:R-:W-:Y:S01]  /*1df90*/  R2UR UR6, R20 ;  /* 0x00000000140672ca */ /* 0x000fe200000e0000 */
[----:B--2---:R-:W-:Y:S01]  /*1dfa0*/  @P0 IMAD R12, R11, R14, RZ ;  /* 0x0000000e0b0c0224 */ /* 0x004fe200078e02ff */
[----:B------:R-:W-:-:S03]  /*1dfb0*/  R2UR UR7, R21 ;  /* 0x00000000150772ca */ /* 0x000fc600000e0000 */
[C---:B---3--:R-:W-:Y:S02]  /*1dfc0*/  @P0 IMAD R7, R13.reuse, R15, R12 ;  /* 0x0000000f0d070224 */ /* 0x048fe400078e020c */
[----:B------:R-:W-:Y:S01]  /*1dfd0*/  @P0 IMAD.WIDE.U32 R12, R13, R14, RZ ;  /* 0x0000000e0d0c0225 */ /* 0x000fe200078e00ff */
[----:B----4-:R-:W-:-:S04]  /*1dfe0*/  @P0 SHF.R.S32.HI R11, RZ, 0x1f, R18 ;  /* 0x0000001fff0b0819 */ /* 0x010fc80000011412 */
[----:B------:R-:W-:Y:S01]  /*1dff0*/  @P0 IADD3 R13, R13, R7, RZ ;  /* 0x000000070d0d0210 */ /* 0x000fe20007ffe0ff */
[----:B0-----:R-:W-:-:S04]  /*1e000*/  @P0 IMAD R14, R11, R8, RZ ;  /* 0x000000080b0e0224 */ /* 0x001fc800078e02ff */
[C---:B------:R-:W-:Y:S02]  /*1e010*/  @P0 IMAD R7, R18.reuse, R9, R14 ;  /* 0x0000000912070224 */ /* 0x040fe400078e020e */
[----:B------:R-:W-:-:S04]  /*1e020*/  @P0 IMAD.WIDE.U32 R8, R18, R8, R12 ;  /* 0x0000000812080225 */ /* 0x000fc800078e000c */
[----:B------:R-:W-:Y:S01]  /*1e030*/  @P0 IMAD.IADD R7, R9, 0x1, R7 ;  /* 0x0000000109070824 */ /* 0x000fe200078e0207 */
        /* <DEDUP_REMOVED lines=17> */
[----:B------:R-:W-:Y:S02]  /*1e150*/  IMAD.MOV.U32 R5, RZ, RZ, RZ ;  /* 0x000000ffff057224 */ /* 0x000fe400078e00ff */
        /* <DEDUP_REMOVED lines=29> */
.L_x_2524:
[----:B------:R-:W-:Y:S01]  /*1e330*/  VIADD R10, R10, 0x38860 ;  /* 0x000388600a0a7836 */ /* 0x000fe20000000000 */
[----:B------:R-:W-:Y:S01]  /*1e340*/  MOV R3, UR42 ;  /* 0x0000002a00037c02 */ /* 0x000fe20008000f00 */
[----:B------:R-:W-:Y:S02]  /*1e350*/  VIADD R234, R234, 0x1 ;  /* 0x00000001eaea7836 */ /* 0x000fe40000000000 */
[-C--:B------:R-:W-:Y:S01]  /*1e360*/  FMUL.FTZ R6, R45, R154.reuse ;  /* 0x0000009a2d067220 */ /* 0x080fe20000410000 */
[-C--:B------:R-:W-:Y:S01]  /*1e370*/  FMUL.FTZ R9, R52, R154.reuse ;  /* 0x0000009a34097220 */ /* 0x080fe20000410000 */
[----:B------:R-:W-:Y:S01]  /*1e380*/  PRMT R18, R3, 0x654, R10 ;  /* 0x0000065403127816 */ /* 0x000fe2000000000a */
[-C--:B------:R-:W-:Y:S01]  /*1e390*/  FMUL.FTZ R13, R68, R154.reuse ;  /* 0x0000009a440d7220 */ /* 0x080fe20000410000 */
[-C--:B------:R-:W-:Y:S01]  /*1e3a0*/  FMUL.FTZ R45, R108, R154.reuse ;  /* 0x0000009a6c2d7220 */ /* 0x080fe20000410000 */
        /* <DEDUP_REMOVED lines=8> */
[----:B------:R-:W-:Y:S01]  /*1e430*/  FMUL.FTZ R47, R86, R2 ;  /* 0x00000002562f7220 */ /* 0x000fe20000410000 */
[----:B------:R-:W-:Y:S01]  /*1e440*/  FMUL.FTZ R11, R60, R154 ;  /* 0x0000009a3c0b7220 */ /* 0x000fe20000410000 */
[----:B------:R0:W-:Y:S01]  /*1e450*/  SYNCS.ARRIVE.TRANS64.RED.A1T0 RZ, [R18+URZ], RZ ;  /* 0x000000ff12ff79a7 */ /* 0x0001e2000810043f */
[-C--:B------:R-:W-:Y:S01]  /*1e460*/  FMUL.FTZ R55, R70, R2.reuse ;  /* 0x0000000246377220 */ /* 0x080fe20000410000 */
[-C--:B------:R-:W-:Y:S01]  /*1e470*/  FMUL.FTZ R86, R95, R2.reuse ;  /* 0x000000025f567220 */ /* 0x080fe20000410000 */
[----:B------:R-:W-:Y:S01]  /*1e480*/  FMUL.FTZ R79, R102, R2 ;  /* 0x00000002664f7220 */ /* 0x000fe20000410000 */
[----:B------:R-:W-:Y:S01]  /*1e490*/  FMUL.FTZ R60, R125, R154 ;  /* 0x0000009a7d3c7220 */ /* 0x000fe20000410000 */
[-C--:B------:R-:W-:Y:S01]  /*1e4a0*/  FMUL.FTZ R70, R87, R2.reuse ;  /* 0x0000000257467220 */ /* 0x080fe20000410000 */
[-C--:B------:R-:W-:Y:S01]  /*1e4b0*/  FMUL.FTZ R102, R103, R2.reuse ;  /* 0x0000000267667220 */ /* 0x080fe20000410000 */
[----:B------:R-:W-:Y:S01]  /*1e4c0*/  FMUL.FTZ R95, R118, R2 ;  /* 0x00000002765f7220 */ /* 0x000fe20000410000 */
[----:B0-----:R-:W-:Y:S01]  /*1e4d0*/  SEL R18, RZ, 0x1, P1 ;  /* 0x00000001ff127807 */ /* 0x001fe20000800000 */
[-C--:B------:R-:W-:Y:S01]  /*1e4e0*/  FMUL.FTZ R5, R36, R154.reuse ;  /* 0x0000009a24057220 */ /* 0x080fe20000410000 */
[-C--:B------:R-:W-:Y:S01]  /*1e4f0*/  FMUL.FTZ R4, R37, R154.reuse ;  /* 0x0000009a25047220 */ /* 0x080fe20000410000 */
[-C--:B------:R-:W-:Y:S01]  /*1e500*/  FMUL.FTZ R10, R61, R154.reuse ;  /* 0x0000009a3d0a7220 */ /* 0x080fe20000410000 */
[----:B------:R-:W-:Y:S01]  /*1e510*/  FMUL.FTZ R12, R69, R154 ;  /* 0x0000009a450c7220 */ /* 0x000fe20000410000 */
        /* <DEDUP_REMOVED lines=108> */
.L_x_2438:
        /* <DEDUP_REMOVED lines=8> */
[----:B0-----:R0:W-:Y:S04]  /*1ec60*/  STL.64 [R1+0x10], R148 ;  /* 0x0000109401007387 */ /* 0x0011e80000100a00 */
[----:B------:R0:W-:Y:S01]  /*1ec70*/  STL.64 [R1+0x18], R150 ;  /* 0x0000189601007387 */ /* 0x0001e20000100a00 */
[----:B------:R-:W-:Y:S06]  /*1ec80*/  BAR.ARV 0x4, 0x180 ;  /* 0x0106000000007b1d */ /* 0x000fec0000002000 */
[----:B------:R-:W-:Y:S05]  /*1ec90*/  @P0 BRA `(.L_x_2526) ;  /* 0x0000002c00680947 */ /* 0x000fea0003800000 */
[----:B0-----:R-:W2:Y:S04]  /*1eca0*/  LDL R149, [R1+0x64] ;  /* 0x0000640001957983 */ /* 0x001ea80000100800 */
[----:B------:R-:W3:Y:S04]  /*1ecb0*/  LDL R148, [R1+0x44] ;  /* 0x0000440001947983 */ /* 0x000ee80000100800 */
[----:B------:R-:W4:Y:S01]  /*1ecc0*/  LDL R143, [R1+0x24] ;  /* 0x00002400018f7983 */ /* 0x000f220000100800 */
[----:B------:R-:W-:Y:S01]  /*1ecd0*/  F2FP.BF16.F32.PACK_AB R32, R5, R32 ;  /* 0x000000200520723e */ /* 0x000fe200000010ff */
[----:B------:R-:W-:Y:S01]  /*1ece0*/  ULDC.64 UR4, c[0x4][0x38] ;  /* 0x01000e0000047ab9 */ /* 0x000fe20000000a00 */
[----:B------:R-:W0:Y:S01]  /*1ecf0*/  S2R R5, SR_SWINHI ;  /* 0x0000000000057919 */ /* 0x000e220000002f00 */
[----:B------:R-:W1:Y:S01]  /*1ed00*/  S2R R141, SR_TID.X ;  /* 0x00000000008d7919 */ /* 0x000e620000002100 */
        /* <DEDUP_REMOVED lines=11> */
[----:B0-----:R-:W-:Y:S02]  /*1edc0*/  MOV R55, R5 ;  /* 0x0000000500377202 */ /* 0x001fe40000000f00 */
        /* <DEDUP_REMOVED lines=9> */
[----:B------:R-:W-:Y:S01]  /*1ee60*/  F2FP.BF16.F32.PACK_AB R137, R76, R137 ;  /* 0x000000894c89723e */ /* 0x000fe200000010ff */
[----:B-1----:R-:W-:Y:S01]  /*1ee70*/  IMAD.SHL.U32 R2, R141, 0x4, RZ ;  /* 0x000000048d027824 */ /* 0x002fe200078e00ff */
        /* <DEDUP_REMOVED lines=9> */
[----:B------:R-:W-:Y:S02]  /*1ef10*/  LOP3.LUT R2, R2, 0xc, RZ, 0xc0, !PT ;  /* 0x0000000c02027812 */ /* 0x000fe400078ec0ff */
[----:B------:R-:W-:Y:S02]  /*1ef20*/  F2FP.BF16.F32.PACK_AB R67, R46, R67 ;  /* 0x000000432e43723e */ /* 0x000fe400000010ff */
[----:B------:R-:W-:Y:S02]  /*1ef30*/  F2FP.BF16.F32.PACK_AB R71, R38, R71 ;  /* 0x000000472647723e */ /* 0x000fe400000010ff */
[----:B------:R-:W-:Y:S02]  /*1ef40*/  F2FP.BF16.F32.PACK_AB R131, R36, R97 ;  /* 0x000000612483723e */ /* 0x000fe400000010ff */
[----:B------:R-:W-:Y:S02]  /*1ef50*/  IADD3 R26, P0, R2, UR4, RZ ;  /* 0x00000004021a7c10 */ /* 0x000fe4000ff1e0ff */
[----:B------:R-:W-:-:S03]  /*1ef60*/  F2FP.BF16.F32.PACK_AB R33, R4, R33 ;  /* 0x000000210421723e */ /* 0x000fc600000010ff */
[----:B------:R-:W-:Y:S01]  /*1ef70*/  IMAD.X R27, RZ, RZ, UR5, P0 ;  /* 0x00000005ff1b7e24 */ /* 0x000fe200080e06ff */
[----:B------:R-:W-:Y:S02]  /*1ef80*/  LOP3.LUT P0, R4, R141, 0x3, RZ, 0xc0, !PT ;  /* 0x000000038d047812 */ /* 0x000fe4000780c0ff */
[----:B------:R-:W-:Y:S02]  /*1ef90*/  F2FP.BF16.F32.PACK_AB R63, R124, R35 ;  /* 0x000000237c3f723e */ /* 0x000fe400000010ff */
[----:B------:R-:W-:Y:S02]  /*1efa0*/  F2FP.BF16.F32.PACK_AB R72, R15, R72 ;  /* 0x000000480f48723e */ /* 0x000fe400000010ff */
[----:B------:R-:W-:Y:S02]  /*1efb0*/  F2FP.BF16.F32.PACK_AB R78, R78, R31 ;  /* 0x0000001f4e4e723e */ /* 0x000fe400000010ff */
[----:B------:R-:W-:Y:S02]  /*1efc0*/  F2FP.BF16.F32.PACK_AB R88, R29, R88 ;  /* 0x000000581d58723e */ /* 0x000fe400000010ff */
[----:B------:R-:W-:-:S02]  /*1efd0*/  F2FP.BF16.F32.PACK_AB R40, R7, R40 ;  /* 0x000000280728723e */ /* 0x000fc400000010ff */
[----:B------:R-:W-:Y:S02]  /*1efe0*/  F2FP.BF16.F32.PACK_AB R125, R28, R89 ;  /* 0x000000591c7d723e */ /* 0x000fe400000010ff */
[----:B------:R-:W-:Y:S01]  /*1eff0*/  F2FP.BF16.F32.PACK_AB R64, R13, R64 ;  /* 0x000000400d40723e */ /* 0x000fe200000010ff */
[----:B------:R-:W-:Y:S01]  /*1f000*/  UMOV UR4, 0xffffffff ;  /* 0xffffffff00047882 */ /* 0x000fe20000000000 */
[----:B------:R-:W-:Y:S01]  /*1f010*/  ISETP.EQ.OR P0, PT, R4, 0x3, !P0 ;  /* 0x000000030400780c */ /* 0x000fe20004702670 */
[----:B------:R0:W5:Y:S01]  /*1f020*/  LDG.E.CONSTANT R2, desc[UR46][R26.64] ;  /* 0x0000002e1a027981 */ /* 0x000162000c1e9900 */
[----:B------:R-:W-:Y:S02]  /*1f030*/  F2FP.BF16.F32.PACK_AB R7, R108, R43 ;  /* 0x0000002b6c07723e */ /* 0x000fe400000010ff */
[----:B------:R-:W-:Y:S02]  /*1f040*/  F2FP.BF16.F32.PACK_AB R43, R14, R73 ;  /* 0x000000490e2b723e */ /* 0x000fe400000010ff */
[----:B------:R-:W-:-:S02]  /*1f050*/  SEL R13, R3, R132, P0 ;  /* 0x00000084030d7207 */ /* 0x000fc40000000000 */
[----:B------:R-:W-:Y:S02]  /*1f060*/  SEL R4, R132, R3, P0 ;  /* 0x0000000384047207 */ /* 0x000fe40000000000 */
[----:B------:R-:W-:Y:S02]  /*1f070*/  F2FP.BF16.F32.PACK_AB R98, R79, R98 ;  /* 0x000000624f62723e */ /* 0x000fe400000010ff */
[----:B0-----:R-:W-:Y:S02]  /*1f080*/  F2FP.BF16.F32.PACK_AB R26, R75, R90 ;  /* 0x0000005a4b1a723e */ /* 0x001fe400000010ff */
        /* <DEDUP_REMOVED lines=14> */
[----:B-----5:R-:W-:-:S02]  /*1f170*/  F2FP.BF16.F32.PACK_AB R116, R127, R138 ;  /* 0x0000008a7f74723e */ /* 0x020fc400000010ff */
        /* <DEDUP_REMOVED lines=30> */
[----:B------:R-:W-:-:S02]  /*1f360*/  IADD3 R105, P3, R50, 0x8040, RZ ;  /* 0x0000804032697810 */ /* 0x000fc40007f7e0ff */
[C---:B------:R-:W-:Y:S02]  /*1f370*/  IADD3 R47, P2, R50.reuse, 0x8020, RZ ;  /* 0x00008020322f7810 */ /* 0x040fe40007f5e0ff */
[C---:B------:R-:W-:Y:S02]  /*1f380*/  IADD3 R45, P1, R50.reuse, 0x8000, RZ ;  /* 0x00008000322d7810 */ /* 0x040fe40007f3e0ff */
[C---:B------:R-:W-:Y:S02]  /*1f390*/  IADD3 R39, P5, R50.reuse, 0x4060, RZ ;  /* 0x0000406032277810 */ /* 0x040fe40007fbe0ff */
[----:B------:R-:W-:Y:S02]  /*1f3a0*/  IADD3 R37, P4, R50, 0x4040, RZ ;  /* 0x0000404032257810 */ /* 0x000fe40007f9e0ff */
[----:B------:R-:W-:Y:S02]  /*1f3b0*/  LOP3.LUT R104, R105, 0x380, RZ, 0xc0, !PT ;  /* 0x0000038069687812 */ /* 0x000fe400078ec0ff */
[----:B------:R-:W-:-:S02]  /*1f3c0*/  LOP3.LUT R46, R47, 0x380, RZ, 0xc0, !PT ;  /* 0x000003802f2e7812 */ /* 0x000fc400078ec0ff */
[----:B------:R-:W-:Y:S02]  /*1f3d0*/  LOP3.LUT R44, R45, 0x380, RZ, 0xc0, !PT ;  /* 0x000003802d2c7812 */ /* 0x000fe400078ec0ff */
[----:B------:R-:W-:Y:S02]  /*1f3e0*/  LOP3.LUT R38, R39, 0x380, RZ, 0xc0, !PT ;  /* 0x0000038027267812 */ /* 0x000fe400078ec0ff */
[----:B------:R-:W-:Y:S02]  /*1f3f0*/  LOP3.LUT R36, R37, 0x380, RZ, 0xc0, !PT ;  /* 0x0000038025247812 */ /* 0x000fe400078ec0ff */
[----:B------:R-:W-:Y:S02]  /*1f400*/  SHF.R.U64 R104, R104, 0x3, RZ ;  /* 0x0000000368687819 */ /* 0x000fe400000012ff */
[----:B------:R-:W-:Y:S02]  /*1f410*/  SHF.R.U64 R46, R46, 0x3, RZ ;  /* 0x000000032e2e7819 */ /* 0x000fe400000012ff */
[----:B------:R-:W-:-:S02]  /*1f420*/  SHF.R.U64 R44, R44, 0x3, RZ ;  /* 0x000000032c2c7819 */ /* 0x000fc400000012ff */
        /* <DEDUP_REMOVED lines=22> */
[----:B------:R-:W-:Y:S02]  /*1f590*/  LOP3.LUT R3, R50, 0x380, RZ, 0xc0, !PT ;  /* 0x0000038032037812 */ /* 0x000fe400078ec0ff */
[----:B------:R-:W-:-:S02]  /*1f5a0*/  SHF.R.U64 R34, R34, 0x3, RZ ;  /* 0x0000000322227819 */ /* 0x000fc400000012ff */
        /* <DEDUP_REMOVED lines=32> */
[C---:B----4-:R-:W-:Y:S02]  /*1f7b0*/  SHF.L.U32 R89, R143.reuse, 0x2, RZ ;  /* 0x000000028f597819 */ /* 0x050fe400000006ff */
[----:B---3--:R-:W-:Y:S01]  /*1f7c0*/  SHF.L.U64.HI R105, R143, 0x2, R148 ;  /* 0x000000028f697819 */ /* 0x008fe20000010294 */
[----:B------:R-:W-:Y:S06]  /*1f7d0*/  BRA.DIV UR4, `(.L_x_2527) ;  /* 0x000000ba04f47947 */ /* 0x000fec000b800000 */
[----:B------:R-:W-:Y:S02]  /*1f7e0*/  SEL R21, R32, R33, P0 ;  /* 0x0000002120157207 */ /* 0x000fe40000000000 */
[----:B------:R-:W-:Y:S02]  /*1f7f0*/  SEL R8, R33, R32, P0 ;  /* 0x0000002021087207 */ /* 0x000fe40000000000 */
[----:B------:R-:W-:Y:S02]  /*1f800*/  SEL R31, R64, R65, P0 ;  /* 0x00000041401f7207 */ /* 0x000fe40000000000 */
        /* <DEDUP_REMOVED lines=48> */
[----:B------:R-:W0:Y:S01]  /*1fb10*/  SHFL.IDX PT, R40, R36, R7, 0x1c1f ;  /* 0x001c1f0724287589 */ /* 0x000e2200000e0000 */
[----:B------:R-:W-:-:S02]  /*1fb20*/  SEL R51, R144, R145, P0 ;  /* 0x0000009190337207 */ /* 0x000fc40000000000 */
[----:B------:R-:W-:Y:S01]  /*1fb30*/  SEL R57, R0, R63, P0 ;  /* 0x0000003f00397207 */ /* 0x000fe20000000000 */
[----:B------:R-:W1:Y:S01]  /*1fb40*/  SHFL.IDX PT, R44, R44, R7, 0x1c1f ;  /* 0x001c1f072c2c7589 */ /* 0x000e6200000e0000 */
[----:B------:R-:W-:Y:S02]  /*1fb50*/  SEL R64, R63, R0, P0 ;  /* 0x000000003f407207 */ /* 0x000fe40000000000 */
[----:B------:R-:W-:Y:S01]  /*1fb60*/  SEL R98, R79, R98, P0 ;  /* 0x000000624f627207 */ /* 0x000fe20000000000 */
[----:B------:R-:W-:Y:S01]  /*1fb70*/  SHFL.IDX PT, R49, R49, R2, 0x1c1f ;  /* 0x001c1f0231317589 */ /* 0x000fe200000e0000 */
[----:B------:R-:W-:Y:S02]  /*1fb80*/  SEL R75, R108, R109, P0 ;  /* 0x0000006d6c4b7207 */ /* 0x000fe40000000000 */
[----:B------:R-:W-:Y:S01]  /*1fb90*/  SEL R77, R110, R111, P0 ;  /* 0x0000006f6e4d7207 */ /* 0x000fe20000000000 */
[----:B------:R-:W2:Y:S01]  /*1fba0*/  SHFL.IDX PT, R29, R28, R7, 0x1c1f ;  /* 0x001c1f071c1d7589 */ /* 0x000ea200000e0000 */
[----:B------:R-:W-:-:S02]  /*1fbb0*/  SEL R43, R12, R113, P0 ;  /* 0x000000710c2b7207 */ /* 0x000fc40000000000 */
[----:B------:R-:W-:Y:S01]  /*1fbc0*/  SEL R50, R113, R12, P0 ;  /* 0x0000000c71327207 */ /* 0x000fe20000000000 */
[----:B------:R-:W3:Y:S01]  /*1fbd0*/  SHFL.IDX PT, R31, R32, R7, 0x1c1f ;  /* 0x001c1f07201f7589 */ /* 0x000ee200000e0000 */
        /* <DEDUP_REMOVED lines=8> */
[----:B------:R1:W-:Y:S01]  /*1fc60*/  SHFL.IDX PT, R68, R58, R7, 0x1c1f ;  /* 0x001c1f073a447589 */ /* 0x0003e200000e0000 */
[----:B------:R-:W-:Y:S02]  /*1fc70*/  SEL R108, R109, R108, P0 ;  /* 0x0000006c6d6c7207 */ /* 0x000fe40000000000 */
[----:B------:R-:W-:Y:S01]  /*1fc80*/  SEL R110, R111, R110, P0 ;  /* 0x0000006e6f6e7207 */ /* 0x000fe20000000000 */
[----:B------:R-:W-:Y:S01]  /*1fc90*/  SHFL.IDX PT, R51, R51, R2, 0x1c1f ;  /* 0x001c1f0233337589 */ /* 0x000fe200000e0000 */
[----:B------:R-:W-:Y:S02]  /*1fca0*/  SEL R79, R112, R123, P0 ;  /* 0x0000007b704f7207 */ /* 0x000fe40000000000 */
[----:B------:R-:W-:Y:S01]  /*1fcb0*/  SEL R56, R129, R128, P0 ;  /* 0x0000008081387207 */ /* 0x000fe20000000000 */
[----:B------:R-:W5:Y:S01]  /*1fcc0*/  SHFL.IDX PT, R25, R20, R7, 0x1c1f ;  /* 0x001c1f0714197589 */ /* 0x000f6200000e0000 */
[----:B------:R-:W-:-:S02]  /*1fcd0*/  SEL R72, R9, R6, P0 ;  /* 0x0000000609487207 */ /* 0x000fc40000000000 */
[----:B------:R-:W-:Y:S01]  /*1fce0*/  SEL R74, R11, R74, P0 ;  /* 0x0000004a0b4a7207 */ /* 0x000fe20000000000 */
[----:B------:R-:W-:Y:S01]  /*1fcf0*/  SHFL.IDX PT, R6, R13, R2, 0x1c1f ;  /* 0x001c1f020d067589 */ /* 0x000fe200000e0000 */
[----:B------:R-:W-:Y:S02]  /*1fd00*/  SEL R112, R123, R112, P0 ;  /* 0x000000707b707207 */ /* 0x000fe40000000000 */
[----:B------:R-:W-:Y:S01]  /*1fd10*/  SEL R109, R114, R115, P0 ;  /* 0x00000073726d7207 */ /* 0x000fe20000000000 */
[----:B------:R-:W5:Y:S01]  /*1fd20*/  SHFL.IDX PT, R9, R4, R7, 0x1c1f ;  /* 0x001c1f0704097589 */ /* 0x000f6200000e0000 */
[----:B------:R-:W-:Y:S02]  /*1fd30*/  SEL R111, R116, R139, P0 ;  /* 0x0000008b746f7207 */ /* 0x000fe40000000000 */
[----:B------:R-:W-:Y:S01]  /*1fd40*/  SEL R114, R115, R114, P0 ;  /* 0x0000007273727207 */ /* 0x000fe20000000000 */
[----:B------:R5:W5:Y:S01]  /*1fd50*/  SHFL.IDX PT, R27, R24, R7, 0x1c1f ;  /* 0x001c1f07181b7589 */ /* 0x000b6200000e0000 */
[----:B------:R-:W-:-:S02]  /*1fd60*/  SEL R116, R139, R116, P0 ;  /* 0x000000748b747207 */ /* 0x000fc40000000000 */
[----:B------:R-:W-:Y:S01]  /*1fd70*/  SEL R3, R142, R135, P0 ;  /* 0x000000878e037207 */ /* 0x000fe20000000000 */
[----:B------:R-:W5:Y:S01]  /*1fd80*/  SHFL.IDX PT, R48, R48, R7, 0x1c1f ;  /* 0x001c1f0730307589 */ /* 0x000f6200000e0000 */
[----:B------:R-:W-:Y:S02]  /*1fd90*/  SEL R5, R135, R142, P0 ;  /* 0x0000008e87057207 */ /* 0x000fe40000000000 */
[----:B0-----:R-:W-:Y:S01]  /*1fda0*/  SEL R12, R33, R40, P0 ;  /* 0x00000028210c7207 */ /* 0x001fe20000000000 */
[----:B------:R0:W-:Y:S01]  /*1fdb0*/  SHFL.IDX PT, R70, R60, R7, 0x1c1f ;  /* 0x001c1f073c467589 */ /* 0x0001e200000e0000 */
[----:B------:R-:W-:Y:S02]  /*1fdc0*/  SEL R14, R40, R33, P0 ;  /* 0x00000021280e7207 */ /* 0x000fe40000000000 */
[----:B-1----:R-:W-:Y:S01]  /*1fdd0*/  SEL R58, R44, R37, P0 ;  /* 0x000000252c3a7207 */ /* 0x002fe20000000000 */
[----:B------:R-:W-:Y:S01]  /*1fde0*/  SHFL.IDX PT, R43, R43, R2, 0x1c1f ;  /* 0x001c1f022b2b7589 */ /* 0x000fe200000e0000 */
[----:B--2---:R-:W-:-:S02]  /*1fdf0*/  SEL R32, R34, R29, P0 ;  /* 0x0000001d22207207 */ /* 0x004fc40000000000 */
[----:B---3--:R-:W-:Y:S01]  /*1fe00*/  SEL R36, R38, R31, P0 ;  /* 0x0000001f26247207 */ /* 0x008fe20000000000 */
[----:B------:R-:W-:Y:S01]  /*1fe10*/  SHFL.IDX PT, R45, R45, R2, 0x1c1f ;  /* 0x001c1f022d2d7589 */ /* 0x000fe200000e0000 */
[----:B----4-:R-:W-:Y:S02]  /*1fe20*/  SEL R40, R35, R42, P0 ;  /* 0x0000002a23287207 */ /* 0x010fe40000000000 */
[----:B-----5:R-:W-:Y:S01]  /*1fe30*/  SEL R24, R26, R25, P0 ;  /* 0x000000191a187207 */ /* 0x020fe20000000000 */
        /* <DEDUP_REMOVED lines=8> */
[----:B0-----:R-:W-:Y:S01]  /*1fec0*/  SEL R60, R41, R48, P0 ;  /* 0x00000030293c7207 */ /* 0x001fe20000000000 */
[----:B------:R-:W-:Y:S01]  /*1fed0*/  SHFL.IDX PT, R50, R50, R7, 0x1c1f ;  /* 0x001c1f0732327589 */ /* 0x000fe200000e0000 */
[----:B------:R-:W-:Y:S02]  /*1fee0*/  SEL R6, R9, R6, P0 ;  /* 0x0000000609067207 */ /* 0x000fe40000000000 */
[----:B------:R-:W-:Y:S01]  /*1fef0*/  SEL R26, R25, R26, P0 ;  /* 0x0000001a191a7207 */ /* 0x000fe20000000000 */
[----:B------:R-:W-:Y:S01]  /*1ff00*/  SHFL.IDX PT, R52, R52, R7, 0x1c1f ;  /* 0x001c1f0734347589 */ /* 0x000fe200000e0000 */
[----:B------:R-:W-:-:S03]  /*1ff10*/  SEL R30, R27, R30, P0 ;  /* 0x0000001e1b1e7207 */ /* 0x000fc60000000000 */
[----:B------:R0:W1:Y:S04]  /*1ff20*/  SHFL.IDX PT, R20, R56, R7, 0x1c1f ;  /* 0x001c1f0738147589 */ /* 0x00006800000e0000 */
[----:B------:R-:W2:Y:S04]  /*1ff30*/  SHFL.IDX PT, R86, R72, R7, 0x1c1f ;  /* 0x001c1f0748567589 */ /* 0x000ea800000e0000 */
[----:B------:R-:W3:Y:S01]  /*1ff40*/  SHFL.IDX PT, R88, R74, R7, 0x1c1f ;  /* 0x001c1f074a587589 */ /* 0x000ee200000e0000 */
[----:B0-----:R-:W-:-:S03]  /*1ff50*/  SEL R56, R37, R44, P0 ;  /* 0x0000002c25387207 */ /* 0x001fc60000000000 */
[----:B------:R0:W4:Y:S01]  /*1ff60*/  SHFL.IDX PT, R90, R76, R7, 0x1c1f ;  /* 0x001c1f074c5a7589 */ /* 0x00012200000e0000 */
[----:B------:R-:W-:Y:S02]  /*1ff70*/  SEL R44, R39, R46, P0 ;  /* 0x0000002e272c7207 */ /* 0x000fe40000000000 */
[----:B------:R-:W-:Y:S01]  /*1ff80*/  SEL R46, R46, R39, P0 ;  /* 0x000000272e2e7207 */ /* 0x000fe20000000000 */
[----:B------:R5:W4:Y:S04]  /*1ff90*/  SHFL.IDX PT, R92, R78, R7, 0x1c1f ;  /* 0x001c1f074e5c7589 */ /* 0x000b2800000e0000 */
[----:B------:R-:W-:Y:S01]  /*1ffa0*/  SHFL.IDX PT, R57, R57, R2, 0x1c1f ;  /* 0x001c1f0239397589 */ /* 0x000fe200000e0000 */
[----:B0-----:R-:W-:-:S03]  /*1ffb0*/  SEL R76, R49, R68, P0 ;  /* 0x00000044314c7207 */ /* 0x001fc60000000000 */
[----:B------:R-:W-:Y:S01]  /*1ffc0*/  SHFL.IDX PT, R73, R73, R2, 0x1c1f ;  /* 0x001c1f0249497589 */ /* 0x000fe200000e0000 */
[----:B-1----:R-:W-:Y:S02]  /*1ffd0*/  SEL R72, R47, R20, P0 ;  /* 0x000000142f487207 */ /* 0x002fe40000000000 */
[----:B-----5:R-:W-:Y:S01]  /*1ffe0*/  SEL R78, R68, R49, P0 ;  /* 0x00000031444e7207 */ /* 0x020fe20000000000 */
[----:B------:R-:W-:Y:S01]  /*1fff0*/  SHFL.IDX PT, R75, R75, R2, 0x1c1f ;  /* 0x001c1f024b4b7589 */ /* 0x000fe200000e0000 */
[----:B------:R-:W-:Y:S02]  /*20000*/  SEL R68, R51, R70, P0 ;  /* 0x0000004633447207 */ /* 0x000fe40000000000 */
[----:B------:R-:W-:Y:S01]  /*20010*/  SEL R74, R20, R47, P0 ;  /* 0x0000002f144a7207 */ /* 0x000fe20000000000 */
[----:B------:R-:W-:Y:S01]  /*20020*/  SHFL.IDX PT, R77, R77, R2, 0x1c1f ;  /* 0x001c1f024d4d7589 */ /* 0x000fe200000e0000 */
[----:B------:R-:W-:Y:S02]  /*20030*/  SEL R70, R70, R51, P0 ;  /* 0x0000003346467207 */ /* 0x000fe40000000000 */
[----:B--2---:R-:W-:Y:S01]  /*20040*/  SEL R29, R61, R86, P0 ;  /* 0x000000563d1d7207 */ /* 0x004fe20000000000 */
[----:B------:R-:W-:Y:S01]  /*20050*/  SHFL.IDX PT, R79, R79, R2, 0x1c1f ;  /* 0x001c1f024f4f7589 */ /* 0x000fe200000e0000 */
[----:B------:R-:W-:-:S02]  /*20060*/  SEL R31, R86, R61, P0 ;  /* 0x0000003d561f7207 */ /* 0x000fc40000000000 */
[----:B---3--:R-:W-:Y:S01]  /*20070*/  SEL R33, R63, R88, P0 ;  /* 0x000000583f217207 */ /* 0x008fe20000000000 */
[----:B------:R-:W0:Y:S01]  /*20080*/  SHFL.IDX PT, R21, R8, R7, 0x1c1f ;  /* 0x001c1f0708157589 */ /* 0x000e2200000e0000 */
[----:B------:R-:W-:Y:S02]  /*20090*/  SEL R35, R88, R63, P0 ;  /* 0x0000003f58237207 */ /* 0x000fe40000000000 */
[----:B----4-:R-:W-:Y:S01]  /*200a0*/  SEL R37, R65, R90, P0 ;  /* 0x0000005a41257207 */ /* 0x010fe20000000000 */
[----:B------:R1:W2:Y:S01]  /*200b0*/  SHFL.IDX PT, R82, R64, R7, 0x1c1f ;  /* 0x001c1f0740527589 */ /* 0x0002a200000e0000 */
[----:B------:R-:W-:Y:S02]  /*200c0*/  SEL R39, R90, R65, P0 ;  /* 0x000000415a277207 */ /* 0x000fe40000000000 */
[----:B------:R-:W-:Y:S01]  /*200d0*/  SEL R13, R67, R92, P0 ;  /* 0x0000005c430d7207 */ /* 0x000fe20000000000 */
[----:B------:R3:W4:Y:S01]  /*200e0*/  SHFL.IDX PT, R84, R66, R7, 0x1c1f ;  /* 0x001c1f0742547589 */ /* 0x00072200000e0000 */
[----:B------:R-:W-:-:S03]  /*200f0*/  SEL R15, R92, R67, P0 ;  /* 0x000000435c0f7207 */ /* 0x000fc60000000000 */
[----:B------:R-:W5:Y:S01]  /*20100*/  SHFL.IDX PT, R98, R98, R7, 0x1c1f ;  /* 0x001c1f0762627589 */ /* 0x000f6200000e0000 */
[----:B-1----:R-:W-:-:S03]  /*20110*/  SEL R64, R45, R52, P0 ;  /* 0x000000342d407207 */ /* 0x002fc60000000000 */
[----:B------:R-:W1:Y:S01]  /*20120*/  SHFL.IDX PT, R108, R108, R7, 0x1c1f ;  /* 0x001c1f076c6c7589 */ /* 0x000e6200000e0000 */
[----:B---3--:R-:W-:-:S03]  /*20130*/  SEL R66, R52, R45, P0 ;  /* 0x0000002d34427207 */ /* 0x008fc60000000000 */
[----:B------:R-:W3:Y:S04]  /*20140*/  SHFL.IDX PT, R110, R110, R7, 0x1c1f ;  /* 0x001c1f076e6e7589 */ /* 0x000ee800000e0000 */
[----:B------:R-:W3:Y:S01]  /*20150*/  SHFL.IDX PT, R112, R112, R7, 0x1c1f ;  /* 0x001c1f0770707589 */ /* 0x000ee200000e0000 */
[----:B0-----:R-:W-:Y:S02]  /*20160*/  SEL R8, R10, R21, P0 ;  /* 0x000000150a087207 */ /* 0x001fe40000000000 */
[----:B------:R-:W-:Y:S01]  /*20170*/  SEL R10, R21, R10, P0 ;  /* 0x0000000a150a7207 */ /* 0x000fe20000000000 */
[----:B------:R-:W-:Y:S01]  /*20180*/  SHFL.IDX PT, R71, R71, R2, 0x1c1f ;  /* 0x001c1f0247477589 */ /* 0x000fe200000e0000 */
[----:B--2---:R-:W-:Y:S02]  /*20190*/  SEL R9, R57, R82, P0 ;  /* 0x0000005239097207 */ /* 0x004fe40000000000 */
[----:B------:R-:W-:Y:S01]  /*201a0*/  SEL R11, R82, R57, P0 ;  /* 0x00000039520b7207 */ /* 0x000fe20000000000 */
[----:B------:R-:W-:Y:S01]  /*201b0*/  SHFL.IDX PT, R109, R109, R2, 0x1c1f ;  /* 0x001c1f026d6d7589 */ /* 0x000fe200000e0000 */
[----:B----4-:R-:W-:-:S02]  /*201c0*/  SEL R25, R59, R84, P0 ;  /* 0x000000543b197207 */ /* 0x010fc40000000000 */
[----:B------:R-:W-:Y:S01]  /*201d0*/  SEL R27, R84, R59, P0 ;  /* 0x0000003b541b7207 */ /* 0x000fe20000000000 */
[----:B------:R-:W-:Y:S01]  /*201e0*/  SHFL.IDX PT, R111, R111, R2, 0x1c1f ;  /* 0x001c1f026f6f7589 */ /* 0x000fe200000e0000 */
[----:B-----5:R-:W-:Y:S02]  /*201f0*/  SEL R45, R73, R98, P0 ;  /* 0x00000062492d7207 */ /* 0x020fe40000000000 */
[----:B------:R-:W-:Y:S01]  /*20200*/  SEL R47, R98, R73, P0 ;  /* 0x00000049622f7207 */ /* 0x000fe20000000000 */
[----:B------:R0:W-:Y:S01]  /*20210*/  SHFL.IDX PT, R80, R62, R7, 0x1c1f ;  /* 0x001c1f073e507589 */ /* 0x0001e200000e0000 */
[----:B-1----:R-:W-:Y:S02]  /*20220*/  SEL R61, R75, R108, P0 ;  /* 0x0000006c4b3d7207 */ /* 0x002fe40000000000 */
[----:B------:R-:W-:Y:S01]  /*20230*/  SEL R63, R108, R75, P0 ;  /* 0x0000004b6c3f7207 */ /* 0x000fe20000000000 */
[----:B------:R-:W1:Y:S01]  /*20240*/  SHFL.IDX PT, R94, R94, R7, 0x1c1f ;  /* 0x001c1f075e5e7589 */ /* 0x000e6200000e0000 */
[----:B---3--:R-:W-:-:S02]  /*20250*/  SEL R49, R77, R110, P0 ;  /* 0x0000006e4d317207 */ /* 0x008fc40000000000 */
[----:B------:R-:W-:Y:S01]  /*20260*/  SEL R51, R110, R77, P0 ;  /* 0x0000004d6e337207 */ /* 0x000fe20000000000 */
[----:B------:R-:W2:Y:S01]  /*20270*/  SHFL.IDX PT, R96, R96, R7, 0x1c1f ;  /* 0x001c1f0760607589 */ /* 0x000ea200000e0000 */
[----:B------:R-:W-:Y:S02]  /*20280*/  SEL R65, R79, R112, P0 ;  /* 0x000000704f417207 */ /* 0x000fe40000000000 */
[----:B0-----:R-:W-:Y:S01]  /*20290*/  SEL R62, R48, R41, P0 ;  /* 0x00000029303e7207 */ /* 0x001fe20000000000 */
[----:B------:R-:W0:Y:S01]  /*202a0*/  SHFL.IDX PT, R114, R114, R7, 0x1c1f ;  /* 0x001c1f0772727589 */ /* 0x000e2200000e0000 */
[----:B------:R-:W-:Y:S02]  /*202b0*/  SEL R48, R43, R50, P0 ;  /* 0x000000322b307207 */ /* 0x000fe40000000000 */
[----:B------:R-:W-:Y:S01]  /*202c0*/  SEL R50, R50, R43, P0 ;  /* 0x0000002b32327207 */ /* 0x000fe20000000000 */
[----:B------:R-:W3:Y:S01]  /*202d0*/  SHFL.IDX PT, R116, R116, R7, 0x1c1f ;  /* 0x001c1f0774747589 */ /* 0x000ee200000e0000 */
[----:B------:R-:W-:-:S03]  /*202e0*/  SEL R67, R112, R79, P0 ;  /* 0x0000004f70437207 */ /* 0x000fc60000000000 */
[----:B------:R4:W3:Y:S04]  /*202f0*/  SHFL.IDX PT, R0, R5, R2, 0x1c1f ;  /* 0x001c1f0205007589 */ /* 0x0008e800000e0000 */
[----:B------:R5:W3:Y:S01]  /*20300*/  SHFL.IDX PT, R3, R3, R7, 0x1c1f ;  /* 0x001c1f0703037589 */ /* 0x000ae200000e0000 */
[----:B-1----:R-:W-:Y:S02]  /*20310*/  SEL R41, R69, R94, P0 ;  /* 0x0000005e45297207 */ /* 0x002fe40000000000 */
[----:B----4-:R-:W-:Y:S01]  /*20320*/  SEL R5, R53, R80, P0 ;  /* 0x0000005035057207 */ /* 0x010fe20000000000 */
[----:B------:R-:W-:Y:S01]  /*20330*/  IMAD.MOV.U32 R2, RZ, RZ, RZ ;  /* 0x000000ffff027224 */ /* 0x000fe200078e00ff */
[----:B------:R-:W-:Y:S02]  /*20340*/  SEL R43, R94, R69, P0 ;  /* 0x000000455e2b7207 */ /* 0x000fe40000000000 */
[----:B-----5:R-:W-:-:S02]  /*20350*/  SEL R7, R80, R53, P0 ;  /* 0x0000003550077207 */ /* 0x020fc40000000000 */
[----:B--2---:R-:W-:Y:S02]  /*20360*/  SEL R57, R71, R96, P0 ;  /* 0x0000006047397207 */ /* 0x004fe40000000000 */
[----:B------:R-:W-:Y:S02]  /*20370*/  SEL R59, R96, R71, P0 ;  /* 0x00000047603b7207 */ /* 0x000fe40000000000 */
[----:B0-----:R-:W-:Y:S02]  /*20380*/  SEL R73, R109, R114, P0 ;  /* 0x000000726d497207 */ /* 0x001fe40000000000 */
[----:B------:R-:W-:Y:S02]  /*20390*/  SEL R75, R114, R109, P0 ;  /* 0x0000006d724b7207 */ /* 0x000fe40000000000 */
[----:B---3--:R-:W-:Y:S02]  /*203a0*/  SEL R77, R111, R116, P0 ;  /* 0x000000746f4d7207 */ /* 0x008fe40000000000 */
[----:B------:R-:W-:-:S07]  /*203b0*/  SEL R79, R116, R111, P0 ;  /* 0x0000006f744f7207 */ /* 0x000fce0000000000 */
.L_x_2801:
[----:B------:R-:W-:Y:S05]  /*203c0*/  WARPSYNC.ALL ;  /* 0x0000000000007948 */ /* 0x000fea0003800000 */
[----:B------:R-:W-:Y:S01]  /*203d0*/  BAR.SYNC.DEFER_BLOCKING 0x1, 0x100 ;  /* 0x0044000000007b1d */ /* 0x000fe20000010000 */
[----:B------:R-:W-:-:S05]  /*203e0*/  SEL R69, R0, R3, P0 ;  /* 0x0000000300457207 */ /* 0x000fca0000000000 */
[----:B------:R-:W-:Y:S02]  /*203f0*/  ULDC.64 UR4, c[0x0][0xc00] ;  /* 0x0003000000047ab9 */ /* 0x000fe40000000a00 */
[----:B------:R-:W-:Y:S01]  /*20400*/  ISETP.NE.U32.AND P1, PT, RZ, UR4, PT ;  /* 0x00000004ff007c0c */ /* 0x000fe2000bf25070 */
[----:B------:R-:W2:Y:S01]  /*20410*/  LDL R52, [R1+0x3c] ;  /* 0x00003c0001347983 */ /* 0x000ea20000100800 */
[----:B------:R-:W-:Y:S02]  /*20420*/  IADD3 R20, P2, R89, UR4, RZ ;  /* 0x0000000459147c10 */ /* 0x000fe4000ff5e0ff */
[----:B------:R-:W-:Y:S01]  /*20430*/  SEL R71, R3, R0, P0 ;  /* 0x0000000003477207 */ /* 0x000fe20000000000 */
[----:B------:R-:W2:Y:S01]  /*20440*/  LDL R82, [R1+0x8] ;  /* 0x0000080001527983 */ /* 0x000ea20000100800 */
[----:B------:R-:W-:Y:S01]  /*20450*/  ISETP.NE.AND.EX P1, PT, RZ, UR5, PT, P1 ;  /* 0x00000005ff007c0c */ /* 0x000fe2000bf25310 */
[----:B------:R-:W0:Y:S01]  /*20460*/  LDC R0, c[0x0][0xbe8] ;  /* 0x0002fa00ff007b82 */ /* 0x000e220000000800 */
[----:B------:R-:W-:Y:S01]  /*20470*/  IADD3.X R21, R105, UR5, RZ, P2, !PT ;  /* 0x0000000569157c10 */ /* 0x000fe200097fe4ff */
[----:B------:R-:W-:Y:S01]  /*20480*/  ULDC.64 UR4, c[0x0][0xc08] ;  /* 0x0003020000047ab9 */ /* 0x000fe20000000a00 */
[----:B------:R1:W-:Y:S04]  /*20490*/  STSM.16.M88.4 [R107], R4 ;  /* 0x000000046b007844 */ /* 0x0003e80000000200 */
[----:B------:R-:W-:Y:S04]  /*204a0*/  STSM.16.M88.4 [R91], R8 ;  /* 0x000000085b007844 */ /* 0x000fe80000000200 */
        /* <DEDUP_REMOVED lines=8> */
[----:B------:R-:W-:Y:S01]  /*20530*/  STSM.16.M88.4 [R104], R60 ;  /* 0x0000003c68007844 */ /* 0x000fe20000000200 */
[----:B------:R-:W-:-:S03]  /*20540*/  ISETP.NE.U32.AND P0, PT, RZ, UR4, PT ;  /* 0x00000004ff007c0c */ /* 0x000fc6000bf05070 */
[----:B------:R-:W-:Y:S04]  /*20550*/  STSM.16.M88.4 [R106], R48 ;  /* 0x000000306a007844 */ /* 0x000fe80000000200 */
[----:B------:R-:W-:Y:S04]  /*20560*/  STSM.16.M88.4 [R81], R64 ;  /* 0x0000004051007844 */ /* 0x000fe80000000200 */
[----:B------:R-:W-:Y:S04]  /*20570*/  STSM.16.M88.4 [R83], R72 ;  /* 0x0000004853007844 */ /* 0x000fe80000000200 */
[----:B------:R3:W-:Y:S01]  /*20580*/  STSM.16.M88.4 [R85], R76 ;  /* 0x0000004c55007844 */ /* 0x0007e20000000200 */
[----:B------:R-:W-:-:S03]  /*20590*/  ISETP.NE.AND.EX P0, PT, RZ, UR5, PT, P0 ;  /* 0x00000005ff007c0c */ /* 0x000fc6000bf05300 */
[----:B------:R4:W-:Y:S01]  /*205a0*/  STSM.16.M88.4 [R87], R68 ;  /* 0x0000004457007844 */ /* 0x0009e20000000200 */
[----:B------:R-:W-:Y:S09]  /*205b0*/  BAR.SYNC.DEFER_BLOCKING 0x1, 0x100 ;  /* 0x0044000000007b1d */ /* 0x000ff20000010000 */
[----:B-1----:R-:W-:Y:S01]  /*205c0*/  @P0 IADD3 R4, P3, R89, UR4, RZ ;  /* 0x0000000459040c10 */ /* 0x002fe2000ff7e0ff */
[----:B------:R-:W-:-:S02]  /*205d0*/  ULDC UR4, c[0x0][0xa88] ;  /* 0x0002a20000047ab9 */ /* 0x000fc40000000800 */
[----:B---3--:R-:W-:Y:S01]  /*205e0*/  IMAD.U32 R77, RZ, RZ, UR4 ;  /* 0x00000004ff4d7e24 */ /* 0x008fe2000f8e00ff */
[----:B------:R-:W-:Y:S01]  /*205f0*/  @P0 IADD3.X R5, R105, UR5, RZ, P3, !PT ;  /* 0x0000000569050c10 */ /* 0x000fe20009ffe4ff */
[----:B------:R4:W5:Y:S01]  /*20600*/  @P1 LDG.E R2, desc[UR46][R20.64] ;  /* 0x0000002e14021981 */ /* 0x000962000c1e1900 */
[----:B0-----:R-:W-:-:S03]  /*20610*/  ISETP.NE.AND P2, PT, R0, 0x1, PT ;  /* 0x000000010000780c */ /* 0x001fc60003f45270 */
[----:B------:R4:W5:Y:S10]  /*20620*/  @P0 LDG.E R77, desc[UR46][R4.64] ;  /* 0x0000002e044d0981 */ /* 0x000974000c1e1900 */
[----:B------:R-:W0:Y:S08]  /*20630*/  @P2 LDC R3, c[0x0][0xbec] ;  /* 0x0002fb00ff032b82 */ /* 0x000e300000000800 */
[----:B------:R-:W1:Y:S01]  /*20640*/  @P2 LDC R9, c[0x0][0xbf0] ;  /* 0x0002fc00ff092b82 */ /* 0x000e620000000800 */
[----:B--2---:R-:W-:Y:S01]  /*20650*/  IMAD.IADD R8, R52, 0x1, R82 ;  /* 0x0000000134087824 */ /* 0x004fe200078e0252 */
[----:B01--4-:R-:W-:Y:S06]  /*20660*/  @P0 BRA `(.L_x_2528) ;  /* 0x0000000000100947 */ /* 0x013fec0003800000 */
[----:B------:R-:W-:Y:S05]  /*20670*/  @!P1 BRA `(.L_x_2528) ;  /* 0x00000000000c9947 */ /* 0x000fea0003800000 */
[----:B------:R-:W2:Y:S04]  /*20680*/  LDG.E R4, desc[UR46][R20.64] ;  /* 0x0000002e14047981 */ /* 0x000ea8000c1e1900 */
[----:B-----5:R-:W2:Y:S02]  /*20690*/  LDG.E R77, desc[UR46][R20.64+0x4] ;  /* 0x0000042e144d7981 */ /* 0x020ea4000c1e1900 */
[----:B--2---:R-:W-:-:S07]  /*206a0*/  IMAD.IADD R77, R77, 0x1, -R4 ;  /* 0x000000014d4d7824 */ /* 0x004fce00078e0a04 */
.L_x_2528:
[----:B------:R-:W2:Y:S01]  /*206b0*/  LDL.LU R84, [R1+0x40] ;  /* 0x0000400001547983 */ /* 0x000ea20000300800 */
[----:B------:R-:W-:Y:S01]  /*206c0*/  @P2 IMAD.HI.U32 R4, R8, R3, RZ ;  /* 0x0000000308042227 */ /* 0x000fe200078e00ff */
[----:B------:R-:W-:Y:S01]  /*206d0*/  ULDC.64 UR4, c[0x0][0xb90] ;  /* 0x0002e40000047ab9 */ /* 0x000fe20000000a00 */
[----:B-----5:R-:W-:Y:S01]  /*206e0*/  SHF.R.S32.HI R3, RZ, 0x1f, R2 ;  /* 0x0000001fff037819 */ /* 0x020fe20000011402 */
[----:B------:R-:W0:Y:S01]  /*206f0*/  @P2 LDC R81, c[0x0][0xbec] ;  /* 0x0002fb00ff512b82 */ /* 0x000e220000000800 */
[----:B------:R-:W-:Y:S01]  /*20700*/  IMAD.MOV.U32 R7, RZ, RZ, R8 ;  /* 0x000000ffff077224 */ /* 0x000fe200078e0008 */
[----:B------:R-:W-:Y:S01]  /*20710*/  @P2 SHF.R.U32.HI R7, RZ, R9, R4 ;  /* 0x00000009ff072219 */ /* 0x000fe20000011604 */
[----:B------:R-:W-:Y:S01]  /*20720*/  IMAD R11, R19, 0x40, R22 ;  /* 0x00000040130b7824 */ /* 0x000fe200078e0216 */
[----:B------:R-:W-:Y:S01]  /*20730*/  SEL R20, R148, RZ, !P1 ;  /* 0x000000ff94147207 */ /* 0x000fe20004800000 */
[----:B------:R-:W-:Y:S01]  /*20740*/  VIADD R78, R141, 0xffffff80 ;  /* 0xffffff808d4e7836 */ /* 0x000fe20000000000 */
[----:B------:R-:W-:Y:S01]  /*20750*/  SEL R21, R143, RZ, !P1 ;  /* 0x000000ff8f157207 */ /* 0x000fe20004800000 */
[----:B------:R-:W-:Y:S01]  /*20760*/  IMAD.MOV R13, RZ, RZ, -R7 ;  /* 0x000000ffff0d7224 */ /* 0x000fe200078e0a07 */
[----:B------:R-:W1:Y:S01]  /*20770*/  @P2 LDC R83, c[0x0][0xbf0] ;  /* 0x0002fc00ff532b82 */ /* 0x000e620000000800 */
[----:B------:R-:W-:Y:S01]  /*20780*/  IMAD.WIDE R54, R11, 0x2, R54 ;  /* 0x000000020b367825 */ /* 0x000fe200078e0236 */
[----:B------:R-:W-:-:S02]  /*20790*/  SHF.R.S32.HI R11, RZ, 0x1f, R7 ;  /* 0x0000001fff0b7819 */ /* 0x000fc40000011407 */
[----:B------:R-:W-:Y:S01]  /*207a0*/  SHF.R.S32.HI R79, RZ, 0x1f, R78 ;  /* 0x0000001fff4f7819 */ /* 0x000fe2000001144e */
[----:B------:R-:W-:Y:S01]  /*207b0*/  IMAD R77, R77, R0, RZ ;  /* 0x000000004d4d7224 */ /* 0x000fe200078e02ff */
[C---:B------:R-:W-:Y:S02]  /*207c0*/  IADD3 R29, P5, R54.reuse, 0x4000, RZ ;  /* 0x00004000361d7810 */ /* 0x040fe40007fbe0ff */
[----:B------:R-:W-:Y:S02]  /*207d0*/  IADD3 R37, P4, R54, 0x5000, RZ ;  /* 0x0000500036257810 */ /* 0x000fe40007f9e0ff */
[----:B------:R-:W-:Y:S02]  /*207e0*/  LEA.HI R80, R79, R78, RZ, 0x3 ;  /* 0x0000004e4f507211 */ /* 0x000fe400078f18ff */
[----:B------:R-:W-:Y:S02]  /*207f0*/  LOP3.LUT R28, R29, 0x380, RZ, 0xc0, !PT ;  /* 0x000003801d1c7812 */ /* 0x000fe400078ec0ff */
[----:B------:R-:W-:-:S02]  /*20800*/  LOP3.LUT R36, R37, 0x380, RZ, 0xc0, !PT ;  /* 0x0000038025247812 */ /* 0x000fc400078ec0ff */
[----:B------:R-:W-:Y:S02]  /*20810*/  LOP3.LUT R85, R80, 0xfffffff8, RZ, 0xc0, !PT ;  /* 0xfffffff850557812 */ /* 0x000fe400078ec0ff */
[----:B------:R-:W-:Y:S02]  /*20820*/  SHF.R.U64 R28, R28, 0x3, RZ ;  /* 0x000000031c1c7819 */ /* 0x000fe400000012ff */
[----:B------:R-:W-:Y:S02]  /*20830*/  SHF.R.U64 R36, R36, 0x3, RZ ;  /* 0x0000000324247819 */ /* 0x000fe400000012ff */
[----:B------:R-:W-:Y:S01]  /*20840*/  LOP3.LUT R28, R28, R29, RZ, 0x3c, !PT ;  /* 0x0000001d1c1c7212 */ /* 0x000fe200078e3cff */
[--C-:B------:R-:W-:Y:S01]  /*20850*/  IMAD.X R29, RZ, RZ, R55.reuse, P5 ;  /* 0x000000ffff1d7224 */ /* 0x100fe200028e0637 */
[----:B------:R-:W-:Y:S01]  /*20860*/  LOP3.LUT R36, R36, R37, RZ, 0x3c, !PT ;  /* 0x0000002524247212 */ /* 0x000fe200078e3cff */
[----:B------:R-:W-:Y:S01]  /*20870*/  IMAD.X R37, RZ, RZ, R55, P4 ;  /* 0x000000ffff257224 */ /* 0x000fe200020e0637 */
[----:B------:R-:W-:-:S02]  /*20880*/  IADD3 R49, P5, R54, 0x9000, RZ ;  /* 0x0000900036317810 */ /* 0x000fc40007fbe0ff */
[----:B------:R-:W-:Y:S02]  /*20890*/  IADD3 R53, P4, R54, 0xa000, RZ ;  /* 0x0000a00036357810 */ /* 0x000fe40007f9e0ff */
[----:B------:R-:W-:Y:S02]  /*208a0*/  LOP3.LUT R48, R49, 0x380, RZ, 0xc0, !PT ;  /* 0x0000038031307812 */ /* 0x000fe400078ec0ff */
        /* <DEDUP_REMOVED lines=13> */
[----:B------:R-:W-:-:S02]  /*20980*/  LOP3.LUT R64, R64, R65, RZ, 0x3c, !PT ;  /* 0x0000004140407212 */ /* 0x000fc400078e3cff */
[----:B------:R-:W-:Y:S01]  /*20990*/  LOP3.LUT R68, R68, R69, RZ, 0x3c, !PT ;  /* 0x0000004544447212 */ /* 0x000fe200078e3cff */
[----:B------:R-:W-:Y:S01]  /*209a0*/  IMAD.X R69, RZ, RZ, R55, P4 ;  /* 0x000000ffff457224 */ /* 0x000fe200020e0637 */
[----:B------:R-:W-:Y:S01]  /*209b0*/  IADD3.X R65, RZ, R55, RZ, P5, !PT ;  /* 0x00000037ff417210 */ /* 0x000fe20002ffe4ff */
[----:B------:R-:W-:Y:S01]  /*209c0*/  VIADD R87, R22, 0x80 ;  /* 0x0000008016577836 */ /* 0x000fe20000000000 */
[----:B------:R-:W-:Y:S01]  /*209d0*/  BSSY B1, `(.L_x_2529) ;  /* 0x00000c2000017945 */ /* 0x000fe20003800000 */
[----:B------:R-:W-:-:S03]  /*209e0*/  SHF.R.S32.HI R88, RZ, 0x1f, R233 ;  /* 0x0000001fff587819 */ /* 0x000fc600000114e9 */
[----:B------:R-:W-:Y:S02]  /*209f0*/  SHF.R.S32.HI R89, RZ, 0x1f, R87 ;  /* 0x0000001fff597819 */ /* 0x000fe40000011457 */
[----:B--2---:R-:W-:Y:S01]  /*20a00*/  SHF.R.S32.HI R76, RZ, 0x1f, R84 ;  /* 0x0000001fff4c7819 */ /* 0x004fe20000011454 */
[----:B------:R-:W-:-:S04]  /*20a10*/  IMAD.WIDE.U32 R4, R84, UR4, R2 ;  /* 0x0000000454047c25 */ /* 0x000fc8000f8e0002 */
[----:B------:R-:W-:-:S04]  /*20a20*/  IMAD R6, R76, UR4, RZ ;  /* 0x000000044c067c24 */ /* 0x000fc8000f8e02ff */
[----:B------:R-:W-:Y:S01]  /*20a30*/  IMAD R9, R84, UR5, R6 ;  /* 0x0000000554097c24 */ /* 0x000fe2000f8e0206 */
[----:B------:R-:W-:Y:S02]  /*20a40*/  ULDC.64 UR4, c[0x0][0xb98] ;  /* 0x0002e60000047ab9 */ /* 0x000fe40000000a00 */
[----:B------:R-:W-:Y:S02]  /*20a50*/  IMAD R6, R20, UR4, RZ ;  /* 0x0000000414067c24 */ /* 0x000fe4000f8e02ff */
[----:B------:R-:W-:Y:S02]  /*20a60*/  IMAD.IADD R5, R5, 0x1, R9 ;  /* 0x0000000105057824 */ /* 0x000fe400078e0209 */
[----:B------:R-:W-:Y:S02]  /*20a70*/  IMAD R9, R0, R13, R8 ;  /* 0x0000000d00097224 */ /* 0x000fe400078e0208 */
[----:B------:R-:W-:-:S04]  /*20a80*/  IMAD.WIDE.U32 R4, R21, UR4, R4 ;  /* 0x0000000415047c25 */ /* 0x000fc8000f8e0004 */
[----:B------:R-:W-:Y:S01]  /*20a90*/  IMAD R8, R21, UR5, R6 ;  /* 0x0000000515087c24 */ /* 0x000fe2000f8e0206 */
[----:B------:R-:W-:Y:S01]  /*20aa0*/  SHF.R.S32.HI R6, RZ, 0x1f, R9 ;  /* 0x0000001fff067819 */ /* 0x000fe20000011409 */
[----:B------:R-:W-:Y:S01]  /*20ab0*/  ULDC.64 UR4, c[0x0][0xb88] ;  /* 0x0002e20000047ab9 */ /* 0x000fe20000000a00 */
[----:B------:R-:W-:Y:S02]  /*20ac0*/  IADD3 R4, P1, R7, R4, RZ ;  /* 0x0000000407047210 */ /* 0x000fe40007f3e0ff */
[----:B------:R-:W-:Y:S01]  /*20ad0*/  IADD3 R7, P0, R54, 0x1000, RZ ;  /* 0x0000100036077810 */ /* 0x000fe20007f1e0ff */
[----:B------:R-:W-:Y:S01]  /*20ae0*/  IMAD R6, R6, UR4, RZ ;  /* 0x0000000406067c24 */ /* 0x000fe2000f8e02ff */
[----:B------:R-:W-:Y:S02]  /*20af0*/  IADD3.X R5, R11, R5, R8, P1, !PT ;  /* 0x000000050b057210 */ /* 0x000fe40000ffe408 */
[----:B------:R-:W-:Y:S01]  /*20b00*/  LOP3.LUT R8, R7, 0x380, RZ, 0xc0, !PT ;  /* 0x0000038007087812 */ /* 0x000fe200078ec0ff */
[C---:B------:R-:W-:Y:S01]  /*20b10*/  IMAD R11, R9.reuse, UR5, R6 ;  /* 0x00000005090b7c24 */ /* 0x040fe2000f8e0206 */
[----:B------:R-:W-:Y:S01]  /*20b20*/  IADD3 R13, P1, R54, 0x2000, RZ ;  /* 0x00002000360d7810 */ /* 0x000fe20007f3e0ff */
[----:B------:R-:W-:Y:S01]  /*20b30*/  IMAD.WIDE.U32 R4, R9, UR4, R4 ;  /* 0x0000000409047c25 */ /* 0x000fe2000f8e0004 */
[----:B------:R-:W-:Y:S01]  /*20b40*/  ULDC.64 UR4, c[0x0][0xb50] ;  /* 0x0002d40000047ab9 */ /* 0x000fe20000000a00 */
[----:B------:R-:W-:-:S02]  /*20b50*/  SHF.R.U64 R8, R8, 0x3, RZ ;  /* 0x0000000308087819 */ /* 0x000fc400000012ff */
[----:B------:R-:W-:Y:S01]  /*20b60*/  IMAD.IADD R5, R5, 0x1, R11 ;  /* 0x0000000105057824 */ /* 0x000fe200078e020b */
[----:B------:R-:W-:Y:S02]  /*20b70*/  LEA R6, P3, R4, UR4, 0x2 ;  /* 0x0000000404067c11 */ /* 0x000fe4000f8610ff */
[----:B------:R-:W-:Y:S02]  /*20b80*/  LOP3.LUT R8, R8, R7, RZ, 0x3c, !PT ;  /* 0x0000000708087212 */ /* 0x000fe400078e3cff */
[----:B------:R-:W-:Y:S01]  /*20b90*/  LEA.HI.X R10, R4, UR5, R5, 0x2, P3 ;  /* 0x00000005040a7c11 */ /* 0x000fe200098f1405 */
[----:B------:R-:W-:Y:S01]  /*20ba0*/  ULDC.64 UR4, c[0x0][0xaa0] ;  /* 0x0002a80000047ab9 */ /* 0x000fe20000000a00 */
[----:B------:R-:W-:Y:S01]  /*20bb0*/  LEA.HI R4, R79, R78, RZ, 0x7 ;  /* 0x0000004e4f047211 */ /* 0x000fe200078f38ff */
[----:B------:R-:W-:Y:S01]  /*20bc0*/  SHFL.IDX PT, R50, R6, RZ, 0x1c1f ;  /* 0x001c1fff06327589 */ /* 0x000fe200000e0000 */
[----:B------:R-:W-:Y:S02]  /*20bd0*/  IADD3 R25, P3, R54, 0x3000, RZ ;  /* 0x0000300036197810 */ /* 0x000fe40007f7e0ff */
[----:B------:R-:W-:Y:S01]  /*20be0*/  LOP3.LUT R7, R4, 0xffffff80, RZ, 0xc0, !PT ;  /* 0xffffff8004077812 */ /* 0x000fe200078ec0ff */
[----:B------:R-:W2:Y:S01]  /*20bf0*/  SHFL.IDX PT, R51, R10, RZ, 0x1c1f ;  /* 0x001c1fff0a337589 */ /* 0x000ea200000e0000 */
[----:B------:R-:W-:-:S02]  /*20c00*/  SHF.R.S32.HI R5, RZ, 0x7, R4 ;  /* 0x00000007ff057819 */ /* 0x000fc40000011404 */
[----:B------:R-:W-:Y:S01]  /*20c10*/  LOP3.LUT R12, R13, 0x380, RZ, 0xc0, !PT ;  /* 0x000003800d0c7812 */ /* 0x000fe200078ec0ff */
[----:B------:R-:W-:Y:S01]  /*20c20*/  IMAD.IADD R7, R78, 0x1, -R7 ;  /* 0x000000014e077824 */ /* 0x000fe200078e0a07 */
[----:B------:R-:W-:Y:S01]  /*20c30*/  LEA.HI R4, R4, R5, RZ, 0x1 ;  /* 0x0000000504047211 */ /* 0x000fe200078f08ff */
[----:B------:R3:W-:Y:S01]  /*20c40*/  SHFL.IDX PT, R58, R6, 0x1, 0x1c1f ;  /* 0x003c1f00063a7f89 */ /* 0x0007e200000e0000 */
[----:B------:R-:W-:Y:S02]  /*20c50*/  IADD3.X R9, RZ, R55, RZ, P0, !PT ;  /* 0x00000037ff097210 */ /* 0x000fe400007fe4ff */
[----:B------:R-:W-:Y:S01]  /*20c60*/  SHF.R.S32.HI R14, RZ, 0x1f, R7 ;  /* 0x0000001fff0e7819 */ /* 0x000fe20000011407 */
[----:B------:R-:W4:Y:S01]  /*20c70*/  SHFL.IDX PT, R59, R10, 0x1, 0x1c1f ;  /* 0x003c1f000a3b7f89 */ /* 0x000f2200000e0000 */
[----:B------:R-:W-:Y:S02]  /*20c80*/  IADD3 R33, P0, R54, 0x6000, RZ ;  /* 0x0000600036217810 */ /* 0x000fe40007f1e0ff */
[----:B------:R-:W-:-:S02]  /*20c90*/  LOP3.LUT R24, R25, 0x380, RZ, 0xc0, !PT ;  /* 0x0000038019187812 */ /* 0x000fc400078ec0ff */
[----:B------:R-:W-:Y:S02]  /*20ca0*/  LOP3.LUT R4, R4, 0x3fffffe, RZ, 0xc0, !PT ;  /* 0x03fffffe04047812 */ /* 0x000fe400078ec0ff */
[----:B------:R-:W-:Y:S02]  /*20cb0*/  SHF.R.U64 R12, R12, 0x3, RZ ;  /* 0x000000030c0c7819 */ /* 0x000fe400000012ff */
[----:B------:R-:W-:Y:S01]  /*20cc0*/  LEA.HI R11, R14, R7, RZ, 0x2 ;  /* 0x000000070e0b7211 */ /* 0x000fe200078f10ff */
[----:B------:R-:W-:Y:S01]  /*20cd0*/  IMAD.IADD R4, R5, 0x1, -R4 ;  /* 0x0000000105047824 */ /* 0x000fe200078e0a04 */
[----:B------:R-:W-:Y:S02]  /*20ce0*/  LOP3.LUT R32, R33, 0x380, RZ, 0xc0, !PT ;  /* 0x0000038021207812 */ /* 0x000fe400078ec0ff */
[----:B------:R-:W-:Y:S02]  /*20cf0*/  SHF.R.U64 R24, R24, 0x3, RZ ;  /* 0x0000000318187819 */ /* 0x000fe400000012ff */
[----:B------:R-:W-:Y:S01]  /*20d00*/  LOP3.LUT R12, R12, R13, RZ, 0x3c, !PT ;  /* 0x0000000d0c0c7212 */ /* 0x000fe200078e3cff */
[----:B------:R-:W-:Y:S01]  /*20d10*/  IMAD.X R13, RZ, RZ, R55, P1 ;  /* 0x000000ffff0d7224 */ /* 0x000fe200008e0637 */
[----:B------:R-:W-:-:S02]  /*20d20*/  SHF.R.S32.HI R5, RZ, 0x2, R11 ;  /* 0x00000002ff057819 */ /* 0x000fc4000001140b */
[----:B------:R-:W-:Y:S02]  /*20d30*/  SHF.R.S32.HI R26, RZ, 0x1f, R11 ;  /* 0x0000001fff1a7819 */ /* 0x000fe4000001140b */
[----:B------:R-:W-:Y:S02]  /*20d40*/  SHF.R.U64 R32, R32, 0x3, RZ ;  /* 0x0000000320207819 */ /* 0x000fe400000012ff */
[----:B------:R-:W-:Y:S01]  /*20d50*/  LOP3.LUT R24, R24, R25, RZ, 0x3c, !PT ;  /* 0x0000001918187212 */ /* 0x000fe200078e3cff */
[----:B------:R-:W-:Y:S01]  /*20d60*/  IMAD.X R25, RZ, RZ, R55, P3 ;  /* 0x000000ffff197224 */ /* 0x000fe200018e0637 */
[C---:B------:R-:W-:Y:S02]  /*20d70*/  IADD3 R41, P1, R54.reuse, 0x7000, RZ ;  /* 0x0000700036297810 */ /* 0x040fe40007f3e0ff */
[----:B------:R-:W-:Y:S02]  /*20d80*/  IADD3 R45, P3, R54, 0x8000, RZ ;  /* 0x00008000362d7810 */ /* 0x000fe40007f7e0ff */
[----:B------:R-:W-:-:S02]  /*20d90*/  LEA.HI R26, R26, R5, RZ, 0x3 ;  /* 0x000000051a1a7211 */ /* 0x000fc400078f18ff */
[----:B------:R-:W-:Y:S01]  /*20da0*/  LOP3.LUT R32, R32, R33, RZ, 0x3c, !PT ;  /* 0x0000002120207212 */ /* 0x000fe200078e3cff */
[----:B------:R-:W-:Y:S01]  /*20db0*/  IMAD.X R33, RZ, RZ, R55, P0 ;  /* 0x000000ffff217224 */ /* 0x000fe200000e0637 */
[----:B------:R-:W-:Y:S02]  /*20dc0*/  LOP3.LUT R40, R41, 0x380, RZ, 0xc0, !PT ;  /* 0x0000038029287812 */ /* 0x000fe400078ec0ff */
[----:B------:R-:W-:Y:S02]  /*20dd0*/  LOP3.LUT P0, RZ, R7, 0x3, RZ, 0xc0, !PT ;  /* 0x0000000307ff7812 */ /* 0x000fe4000780c0ff */
[----:B------:R-:W-:Y:S02]  /*20de0*/  LOP3.LUT R44, R45, 0x380, RZ, 0xc0, !PT ;  /* 0x000003802d2c7812 */ /* 0x000fe400078ec0ff */
[----:B------:R-:W-:Y:S02]  /*20df0*/  LEA.HI R7, R14, R7, RZ, 0x5 ;  /* 0x000000070e077211 */ /* 0x000fe400078f28ff */
[----:B------:R-:W-:-:S02]  /*20e00*/  LOP3.LUT R26, R26, 0xfffffff8, RZ, 0xc0, !PT ;  /* 0xfffffff81a1a7812 */ /* 0x000fc400078ec0ff */
[----:B------:R-:W-:Y:S01]  /*20e10*/  SHF.R.U64 R40, R40, 0x3, RZ ;  /* 0x0000000328287819 */ /* 0x000fe200000012ff */
[----:B------:R-:W-:Y:S01]  /*20e20*/  IMAD R3, R3, UR4, RZ ;  /* 0x0000000403037c24 */ /* 0x000fe2000f8e02ff */
[----:B------:R-:W-:Y:S01]  /*20e30*/  SHF.R.U64 R44, R44, 0x3, RZ ;  /* 0x000000032c2c7819 */ /* 0x000fe200000012ff */
[----:B------:R-:W-:Y:S01]  /*20e40*/  IMAD.IADD R26, R5, 0x1, -R26 ;  /* 0x00000001051a7824 */ /* 0x000fe200078e0a1a */
[----:B------:R-:W-:Y:S01]  /*20e50*/  SHF.R.S32.HI R7, RZ, 0x5, R7 ;  /* 0x00000005ff077819 */ /* 0x000fe20000011407 */
[----:B------:R-:W-:Y:S01]  /*20e60*/  IMAD.IADD R78, R78, 0x1, -R85 ;  /* 0x000000014e4e7824 */ /* 0x000fe200078e0a55 */
[----:B------:R-:W-:Y:S01]  /*20e70*/  LOP3.LUT R40, R40, R41, RZ, 0x3c, !PT ;  /* 0x0000002928287212 */ /* 0x000fe200078e3cff */
[----:B------:R-:W-:Y:S01]  /*20e80*/  IMAD.X R41, RZ, RZ, R55, P1 ;  /* 0x000000ffff297224 */ /* 0x000fe200008e0637 */
[----:B------:R-:W-:Y:S01]  /*20e90*/  LOP3.LUT R44, R44, R45, RZ, 0x3c, !PT ;  /* 0x0000002d2c2c7212 */ /* 0x000fe200078e3cff */
[----:B------:R-:W-:Y:S01]  /*20ea0*/  IMAD R79, R2, UR5, R3 ;  /* 0x00000005024f7c24 */ /* 0x000fe2000f8e0203 */
[----:B------:R-:W-:Y:S01]  /*20eb0*/  IADD3 R57, P1, R54, 0xb000, RZ ;  /* 0x0000b00036397810 */ /* 0x000fe20007f3e0ff */
[----:B------:R-:W-:Y:S01]  /*20ec0*/  IMAD R7, R7, 0x10, R26 ;  /* 0x0000001007077824 */ /* 0x000fe200078e021a */
[----:B------:R-:W-:Y:S01]  /*20ed0*/  IADD3.X R45, RZ, R55, RZ, P3, !PT ;  /* 0x00000037ff2d7210 */ /* 0x000fe20001ffe4ff */
[----:B------:R-:W-:Y:S01]  /*20ee0*/  IMAD.WIDE.U32 R2, R2, UR4, RZ ;  /* 0x0000000402027c25 */ /* 0x000fe2000f8e00ff */
[----:B------:R-:W-:Y:S01]  /*20ef0*/  IADD3 R61, P3, R54, 0xc000, RZ ;  /* 0x0000c000363d7810 */ /* 0x000fe20007f7e0ff */
[----:B------:R-:W-:Y:S01]  /*20f00*/  ULDC.64 UR4, c[0x0][0xae8] ;  /* 0x0002ba0000047ab9 */ /* 0x000fe20000000a00 */
[----:B------:R-:W-:Y:S01]  /*20f10*/  LOP3.LUT R56, R57, 0x380, RZ, 0xc0, !PT ;  /* 0x0000038039387812 */ /* 0x000fe200078ec0ff */
[----:B------:R-:W-:Y:S01]  /*20f20*/  IMAD R78, R78, 0x20, R19 ;  /* 0x000000204e4e7824 */ /* 0x000fe200078e0213 */
[----:B------:R-:W-:Y:S01]  /*20f30*/  LOP3.LUT R60, R61, 0x380, RZ, 0xc0, !PT ;  /* 0x000003803d3c7812 */ /* 0x000fe200078ec0ff */
[----:B------:R-:W-:Y:S01]  /*20f40*/  IMAD R4, R4, 0x40, R7 ;  /* 0x0000004004047824 */ /* 0x000fe200078e0207 */
[----:B------:R-:W-:Y:S01]  /*20f50*/  SHF.R.U64 R56, R56, 0x3, RZ ;  /* 0x0000000338387819 */ /* 0x000fe200000012ff */
[----:B------:R-:W-:Y:S01]  /*20f60*/  IMAD.IADD R3, R3, 0x1, R79 ;  /* 0x0000000103037824 */ /* 0x000fe200078e024f */
[----:B------:R-:W-:Y:S01]  /*20f70*/  SHF.R.U64 R60, R60, 0x3, RZ ;  /* 0x000000033c3c7819 */ /* 0x000fe200000012ff */
[----:B------:R-:W-:Y:S01]  /*20f80*/  IMAD R76, R76, UR4, RZ ;  /* 0x000000044c4c7c24 */ /* 0x000fe2000f8e02ff */
[----:B------:R-:W-:Y:S01]  /*20f90*/  LOP3.LUT R56, R56, R57, RZ, 0x3c, !PT ;  /* 0x0000003938387212 */ /* 0x000fe200078e3cff */
[----:B------:R-:W-:Y:S01]  /*20fa0*/  IMAD.IADD R78, R82, 0x1, R78 ;  /* 0x00000001524e7824 */ /* 0x000fe200078e024e */
[----:B------:R-:W-:Y:S01]  /*20fb0*/  LOP3.LUT R60, R60, R61, RZ, 0x3c, !PT ;  /* 0x0000003d3c3c7212 */ /* 0x000fe200078e3cff */
[----:B------:R-:W-:Y:S01]  /*20fc0*/  IMAD.IADD R4, R4, 0x1, R82 ;  /* 0x0000000104047824 */ /* 0x000fe200078e0252 */
[----:B------:R-:W-:Y:S01]  /*20fd0*/  LOP3.LUT R5, R54, 0x380, RZ, 0xc0, !PT ;  /* 0x0000038036057812 */ /* 0x000fe200078ec0ff */
[----:B------:R-:W-:-:S02]  /*20fe0*/  IMAD R79, R84, UR5, R76 ;  /* 0x00000005544f7c24 */ /* 0x000fc4000f8e024c */
[----:B------:R-:W-:Y:S01]  /*20ff0*/  IMAD.WIDE.U32 R2, R84, UR4, R2 ;  /* 0x0000000454027c25 */ /* 0x000fe2000f8e0002 */
[----:B------:R-:W-:Y:S01]  /*21000*/  ULDC.64 UR4, c[0x0][0xaf0] ;  /* 0x0002bc0000047ab9 */ /* 0x000fe20000000a00 */
[----:B------:R-:W-:Y:S02]  /*21010*/  SHF.R.U64 R5, R5, 0x3, RZ ;  /* 0x0000000305057819 */ /* 0x000fe400000012ff */
[----:B0-----:R-:W-:-:S04]  /*21020*/  @P2 IMAD.HI.U32 R76, R78, R81, RZ ;  /* 0x000000514e4c2227 */ /* 0x001fc800078e00ff */
[----:B------:R-:W-:Y:S01]  /*21030*/  IMAD.X R57, RZ, RZ, R55, P1 ;  /* 0x000000ffff397224 */ /* 0x000fe200008e0637 */
[----:B------:R-:W-:Y:S01]  /*21040*/  ISETP.GE.OR P1, PT, R4, R77, P0 ;  /* 0x0000004d0400720c */ /* 0x000fe20000726670 */
[----:B------:R-:W-:Y:S02]  /*21050*/  IMAD.IADD R3, R3, 0x1, R79 ;  /* 0x0000000103037824 */ /* 0x000fe400078e024f */
[----:B------:R-:W-:Y:S01]  /*21060*/  IMAD.MOV.U32 R79, RZ, RZ, R78 ;  /* 0x000000ffff4f7224 */ /* 0x000fe200078e004e */
[----:B-1----:R-:W-:Y:S01]  /*21070*/  @P2 SHF.R.U32.HI R79, RZ, R83, R76 ;  /* 0x00000053ff4f2219 */ /* 0x002fe2000001164c */
[----:B------:R-:W-:Y:S02]  /*21080*/  IMAD R20, R20, UR4, RZ ;  /* 0x0000000414147c24 */ /* 0x000fe4000f8e02ff */
[----:B------:R-:W-:Y:S01]  /*21090*/  IMAD.X R61, RZ, RZ, R55, P3 ;  /* 0x000000ffff3d7224 */ /* 0x000fe200018e0637 */
[----:B------:R-:W-:Y:S01]  /*210a0*/  IADD3 R7, P3, R54, 0xf000, RZ ;  /* 0x0000f00036077810 */ /* 0x000fe20007f7e0ff */
[----:B------:R-:W-:-:S02]  /*210b0*/  VIADD R4, R4, 0x8 ;  /* 0x0000000804047836 */ /* 0x000fc40000000000 */
[----:B------:R-:W-:Y:S01]  /*210c0*/  IMAD R81, R21, UR5, R20 ;  /* 0x0000000515517c24 */ /* 0x000fe2000f8e0214 */
[----:B---3--:R-:W-:Y:S01]  /*210d0*/  LOP3.LUT R6, R7, 0x380, RZ, 0xc0, !PT ;  /* 0x0000038007067812 */ /* 0x008fe200078ec0ff */
[----:B------:R-:W-:Y:S01]  /*210e0*/  IMAD.WIDE.U32 R2, R21, UR4, R2 ;  /* 0x0000000415027c25 */ /* 0x000fe2000f8e0002 */
[----:B------:R-:W-:Y:S01]  /*210f0*/  IADD3 R21, -R79, RZ, RZ ;  /* 0x000000ff4f157210 */ /* 0x000fe20007ffe1ff */
[----:B------:R-:W-:Y:S01]  /*21100*/  ULDC.64 UR4, c[0x0][0xae0] ;  /* 0x0002b80000047ab9 */ /* 0x000fe20000000a00 */
[----:B------:R-:W-:Y:S01]  /*21110*/  ISETP.GE.OR P0, PT, R4, R77, P0 ;  /* 0x0000004d0400720c */ /* 0x000fe20000706670 */
[----:B------:R-:W-:Y:S01]  /*21120*/  IMAD.X R73, RZ, RZ, R55, P3 ;  /* 0x000000ffff497224 */ /* 0x000fe200018e0637 */
[----:B------:R-:W-:Y:S01]  /*21130*/  SHF.R.S32.HI R20, RZ, 0x1f, R79 ;  /* 0x0000001fff147819 */ /* 0x000fe2000001144f */
[----:B------:R-:W-:Y:S01]  /*21140*/  IMAD R21, R0, R21, R78 ;  /* 0x0000001500157224 */ /* 0x000fe200078e024e */
[----:B------:R-:W-:Y:S01]  /*21150*/  SHF.R.U64 R6, R6, 0x3, RZ ;  /* 0x0000000306067819 */ /* 0x000fe200000012ff */
[----:B------:R-:W-:Y:S01]  /*21160*/  IMAD.IADD R3, R3, 0x1, R81 ;  /* 0x0000000103037824 */ /* 0x000fe200078e0251 */
[----:B------:R-:W-:Y:S01]  /*21170*/  LOP3.LUT R4, R5, R54, RZ, 0x3c, !PT ;  /* 0x0000003605047212 */ /* 0x000fe200078e3cff */
[----:B------:R-:W-:Y:S01]  /*21180*/  IMAD R20, R20, UR4, RZ ;  /* 0x0000000414147c24 */ /* 0x000fe2000f8e02ff */
[----:B------:R-:W-:Y:S01]  /*21190*/  LOP3.LUT R72, R6, R7, RZ, 0x3c, !PT ;  /* 0x0000000706487212 */ /* 0x000fe200078e3cff */
[----:B------:R-:W-:Y:S01]  /*211a0*/  IMAD.MOV.U32 R5, RZ, RZ, R55 ;  /* 0x000000ffff057224 */ /* 0x000fe200078e0037 */
[----:B------:R-:W-:Y:S01]  /*211b0*/  SHF.R.S32.HI R0, RZ, 0x1f, R21 ;  /* 0x0000001fff007819 */ /* 0x000fe20000011415 */
[C---:B------:R-:W-:Y:S01]  /*211c0*/  IMAD R81, R79.reuse, UR5, R20 ;  /* 0x000000054f517c24 */ /* 0x040fe2000f8e0214 */
[----:B--2---:R0:W-:Y:S01]  /*211d0*/  @!P1 ST.E desc[UR46][R50.64], R152 ;  /* 0x0000009832009985 */ /* 0x0041e2000c10192e */
[----:B------:R-:W-:Y:S01]  /*211e0*/  IMAD.WIDE.U32 R2, R79, UR4, R2 ;  /* 0x000000044f027c25 */ /* 0x000fe2000f8e0002 */
[----:B------:R-:W-:-:S02]  /*211f0*/  ULDC.64 UR4, c[0x0][0xad8] ;  /* 0x0002b60000047ab9 */ /* 0x000fc40000000a00 */
[----:B----4-:R1:W-:Y:S01]  /*21200*/  @!P0 ST.E desc[UR46][R58.64], R153 ;  /* 0x000000993a008985 */ /* 0x0103e2000c10192e */
[----:B------:R-:W-:Y:S02]  /*21210*/  IMAD.IADD R3, R3, 0x1, R81 ;  /* 0x0000000103037824 */ /* 0x000fe400078e0251 */
[----:B------:R-:W-:Y:S01]  /*21220*/  IMAD R0, R0, UR4, RZ ;  /* 0x0000000400007c24 */ /* 0x000fe2000f8e02ff */
[----:B------:R-:W5:Y:S01]  /*21230*/  LD.E.128 R4, desc[UR46][R4.64] ;  /* 0x0000002e04047980 */ /* 0x000f62000c101d00 */
[----:B------:R-:W-:-:S03]  /*21240*/  IMAD.IADD R84, R19, 0x1, R82 ;  /* 0x0000000113547824 */ /* 0x000fc600078e0252 */
[----:B------:R-:W5:Y:S04]  /*21250*/  LD.E.128 R8, desc[UR46][R8.64] ;  /* 0x0000002e08087980 */ /* 0x000f68000c101d00 */
[----:B------:R-:W5:Y:S04]  /*21260*/  LD.E.128 R12, desc[UR46][R12.64] ;  /* 0x0000002e0c0c7980 */ /* 0x000f68000c101d00 */
[----:B------:R-:W5:Y:S04]  /*21270*/  LD.E.128 R24, desc[UR46][R24.64] ;  /* 0x0000002e18187980 */ /* 0x000f68000c101d00 */
[----:B------:R-:W5:Y:S04]  /*21280*/  LD.E.128 R28, desc[UR46][R28.64] ;  /* 0x0000002e1c1c7980 */ /* 0x000f68000c101d00 */
[----:B------:R-:W5:Y:S04]  /*21290*/  LD.E.128 R36, desc[UR46][R36.64] ;  /* 0x0000002e24247980 */ /* 0x000f68000c101d00 */
[----:B------:R-:W5:Y:S04]  /*212a0*/  LD.E.128 R32, desc[UR46][R32.64] ;  /* 0x0000002e20207980 */ /* 0x000f68000c101d00 */
[----:B------:R-:W5:Y:S04]  /*212b0*/  LD.E.128 R40, desc[UR46][R40.64] ;  /* 0x0000002e28287980 */ /* 0x000f68000c101d00 */
[----:B------:R-:W5:Y:S04]  /*212c0*/  LD.E.128 R44, desc[UR46][R44.64] ;  /* 0x0000002e2c2c7980 */ /* 0x000f68000c101d00 */
[----:B0-----:R-:W5:Y:S04]  /*212d0*/  LD.E.128 R48, desc[UR46][R48.64] ;  /* 0x0000002e30307980 */ /* 0x001f68000c101d00 */
[----:B------:R-:W5:Y:S04]  /*212e0*/  LD.E.128 R52, desc[UR46][R52.64] ;  /* 0x0000002e34347980 */ /* 0x000f68000c101d00 */
[----:B-1----:R-:W5:Y:S04]  /*212f0*/  LD.E.128 R56, desc[UR46][R56.64] ;  /* 0x0000002e38387980 */ /* 0x002f68000c101d00 */
[----:B------:R-:W5:Y:S04]  /*21300*/  LD.E.128 R60, desc[UR46][R60.64] ;  /* 0x0000002e3c3c7980 */ /* 0x000f68000c101d00 */
[----:B------:R-:W5:Y:S04]  /*21310*/  LD.E.128 R64, desc[UR46][R64.64] ;  /* 0x0000002e40407980 */ /* 0x000f68000c101d00 */
[----:B------:R-:W5:Y:S04]  /*21320*/  LD.E.128 R68, desc[UR46][R68.64] ;  /* 0x0000002e44447980 */ /* 0x000f68000c101d00 */
[----:B------:R-:W5:Y:S01]  /*21330*/  LD.E.128 R72, desc[UR46][R72.64] ;  /* 0x0000002e48487980 */ /* 0x000f62000c101d00 */
[C---:B------:R-:W-:Y:S01]  /*21340*/  IMAD R79, R21.reuse, UR5, R0 ;  /* 0x00000005154f7c24 */ /* 0x040fe2000f8e0200 */
[----:B------:R-:W-:Y:S01]  /*21350*/  SHF.R.S32.HI R83, RZ, 0x1f, R22 ;  /* 0x0000001fff537819 */ /* 0x000fe20000011416 */
        /* <DEDUP_REMOVED lines=8> */
[----:B------:R-:W-:Y:S01]  /*213e0*/  VIADD R76, R84, 0x40 ;  /* 0x00000040544c7836 */ /* 0x000fe20000000000 */
[----:B------:R-:W-:Y:S01]  /*213f0*/  LEA R82, P2, R2, UR4, 0x1 ;  /* 0x0000000402527c11 */ /* 0x000fe2000f8408ff */
[----:B------:R-:W-:-:S02]  /*21400*/  IMAD.IADD R3, R3, 0x1, R79 ;  /* 0x0000000103037824 */ /* 0x000fc400078e024f */
[----:B------:R-:W-:Y:S01]  /*21410*/  VIADD R0, R18, 0x38820 ;  /* 0x0003882012007836 */ /* 0x000fe20000000000 */
[-C--:B------:R-:W-:Y:S01]  /*21420*/  ISETP.GE.AND P0, PT, R76, R77.reuse, PT ;  /* 0x0000004d4c00720c */ /* 0x080fe20003f06270 */
[----:B------:R-:W-:Y:S01]  /*21430*/  VIADD R20, R84, 0x20 ;  /* 0x0000002054147836 */ /* 0x000fe20000000000 */
[----:B------:R-:W-:Y:S01]  /*21440*/  LEA.HI.X R76, R2, UR5, R3, 0x1, P2 ;  /* 0x00000005024c7c11 */ /* 0x000fe200090f0c03 */
[----:B------:R-:W-:Y:S01]  /*21450*/  VIADD R85, R22, 0xc0 ;  /* 0x000000c016557836 */ /* 0x000fe20000000000 */
[-C--:B------:R-:W-:Y:S01]  /*21460*/  ISETP.GE.AND P2, PT, R84, R77.reuse, PT ;  /* 0x0000004d5400720c */ /* 0x080fe20003f46270 */
[----:B0-----:R0:W1:Y:S01]  /*21470*/  SHFL.IDX PT, R80, R82, RZ, 0x181f ;  /* 0x00181fff52507589 */ /* 0x00106200000e0000 */
[----:B------:R-:W-:Y:S02]  /*21480*/  PRMT R0, RZ, 0x654, R0 ;  /* 0x00000654ff007816 */ /* 0x000fe40000000000 */
[----:B------:R-:W-:Y:S02]  /*21490*/  ISETP.GE.AND P1, PT, R20, R77, PT ;  /* 0x0000004d1400720c */ /* 0x000fe40003f26270 */
[----:B------:R-:W-:Y:S01]  /*214a0*/  SHF.R.S32.HI R86, RZ, 0x1f, R85 ;  /* 0x0000001fff567819 */ /* 0x000fe20000011455 */
[----:B------:R2:W-:Y:S02]  /*214b0*/  SYNCS.ARRIVE.TRANS64.RED.A1T0 RZ, [R0+URZ], RZ ;  /* 0x000000ff00ff79a7 */ /* 0x0005e4000810043f */
[----:B--2---:R0:W2:Y:S04]  /*214c0*/  SHFL.IDX PT, R0, R76, RZ, 0x181f ;  /* 0x00181fff4c007589 */ /* 0x0040a800000e0000 */
[----:B------:R-:W-:Y:S05]  /*214d0*/  @P2 BRA `(.L_x_2530) ;  /* 0x0000000000442947 */ /* 0x000fea0003800000 */
        /* <DEDUP_REMOVED lines=17> */
.L_x_2530:
[----:B------:R-:W-:Y:S05]  /*215f0*/  BSYNC B1 ;  /* 0x0000000000017941 */ /* 0x000fea0003800000 */
.L_x_2529:
        /* <DEDUP_REMOVED lines=21> */
.L_x_2532:
[----:B------:R-:W-:Y:S05]  /*21750*/  BSYNC B1 ;  /* 0x0000000000017941 */ /* 0x000fea0003800000 */
.L_x_2531:
        /* <DEDUP_REMOVED lines=21> */
.L_x_2534:
[----:B------:R-:W-:Y:S05]  /*218b0*/  BSYNC B1 ;  /* 0x0000000000017941 */ /* 0x000fea0003800000 */
.L_x_2533:
[----:B0-----:R-:W-:Y:S01]  /*218c0*/  IADD3 R0, R84, 0x60, RZ ;  /* 0x0000006054007810 */ /* 0x001fe20007ffe0ff */
[----:B--2-4-:R-:W0:Y:S03]  /*218d0*/  SHFL.IDX PT, R76, R76, 0x3, 0x181f ;  /* 0x00781f004c4c7f89 */ /* 0x014e2600000e0000 */
        /* <DEDUP_REMOVED lines=8> */
[-C--:B------:R-:W-:Y:S02]  /*21960*/  @!P4 LEA R4, P1, R233, R82.reuse, 0x1 ;  /* 0x00000052e904c211 */ /* 0x080fe400078208ff */
        /* <DEDUP_REMOVED lines=13> */
.L_x_2526:
[----:B------:R-:W2:Y:S01]  /*21a40*/  LDL R11, [R1+0x24] ;  /* 0x00002400010b7983 */ /* 0x000ea20000100800 */
[----:B------:R-:W-:-:S03]  /*21a50*/  ULDC.64 UR4, c[0x0][0xc00] ;  /* 0x0003000000047ab9 */ /* 0x000fc60000000a00 */
[----:B------:R-:W3:Y:S01]  /*21a60*/  LDL R9, [R1+0x44] ;  /* 0x0000440001097983 */ /* 0x000ee20000100800 */
[----:B------:R-:W-:Y:S01]  /*21a70*/  ISETP.NE.U32.AND P0, PT, RZ, UR4, PT ;  /* 0x00000004ff007c0c */ /* 0x000fe2000bf05070 */
[----:B------:R-:W-:Y:S01]  /*21a80*/  IMAD.MOV.U32 R0, RZ, RZ, RZ ;  /* 0x000000ffff007224 */ /* 0x000fe200078e00ff */
[----:B------:R-:W1:Y:S02]  /*21a90*/  LDC R25, c[0x0][0xbe8] ;  /* 0x0002fa00ff197b82 */ /* 0x000e640000000800 */
        /* <DEDUP_REMOVED lines=8> */
[----:B------:R-:W-:-:S13]  /*21b20*/  ISETP.NE.AND.EX P1, PT, RZ, UR5, PT, P1 ;  /* 0x00000005ff007c0c */ /* 0x000fda000bf25310 */
[----:B------:R-:W-:Y:S01]  /*21b30*/  @P1 IADD3 R4, P2, R4, UR4, RZ ;  /* 0x0000000404041c10 */ /* 0x000fe2000ff5e0ff */
[----:B------:R-:W-:Y:S02]  /*21b40*/  ULDC UR4, c[0x0][0xa88] ;  /* 0x0002a20000047ab9 */ /* 0x000fe40000000800 */
[----:B------:R-:W-:Y:S01]  /*21b50*/  IMAD.U32 R6, RZ, RZ, UR4 ;  /* 0x00000004ff067e24 */ /* 0x000fe2000f8e00ff */
[----:B------:R-:W-:-:S05]  /*21b60*/  @P1 IADD3.X R5, R5, UR5, RZ, P2, !PT ;  /* 0x0000000505051c10 */ /* 0x000fca00097fe4ff */
[----:B------:R2:W5:Y:S01]  /*21b70*/  @P1 LDG.E R6, desc[UR46][R4.64] ;  /* 0x0000002e04061981 */ /* 0x000562000c1e1900 */
[----:B-1----:R-:W-:Y:S01]  /*21b80*/  ISETP.NE.AND P2, PT, R25, 0x1, PT ;  /* 0x000000011900780c */ /* 0x002fe20003f45270 */
[----:B------:R-:W1:-:S12]  /*21b90*/  S2R R8, SR_TID.X ;  /* 0x0000000000087919 */ /* 0x000e580000002100 */
[----:B------:R-:W3:Y:S08]  /*21ba0*/  @P2 LDC R27, c[0x0][0xbec] ;  /* 0x0002fb00ff1b2b82 */ /* 0x000ef00000000800 */
[----:B------:R-:W4:Y:S01]  /*21bb0*/  @P2 LDC R29, c[0x0][0xbf0] ;  /* 0x0002fc00ff1d2b82 */ /* 0x000f220000000800 */
[----:B-1----:R-:W-:-:S05]  /*21bc0*/  VIADD R14, R8, 0xffffff80 ;  /* 0xffffff80080e7836 */ /* 0x002fca0000000000 */
[----:B------:R-:W-:Y:S02]  /*21bd0*/  ISETP.GE.AND P3, PT, R14, 0x80, PT ;  /* 0x000000800e00780c */ /* 0x000fe40003f66270 */
[----:B------:R-:W-:Y:S01]  /*21be0*/  SHF.R.S32.HI R7, RZ, 0x1f, R14 ;  /* 0x0000001fff077819 */ /* 0x000fe2000001140e */
[----:B--2---:R-:W-:Y:S10]  /*21bf0*/  @P1 BRA `(.L_x_2536) ;  /* 0x0000000000101947 */ /* 0x004ff40003800000 */
[----:B------:R-:W-:Y:S05]  /*21c00*/  @!P0 BRA `(.L_x_2536) ;  /* 0x00000000000c8947 */ /* 0x000fea0003800000 */
[----:B------:R-:W2:Y:S04]  /*21c10*/  LDG.E R5, desc[UR46][R2.64] ;  /* 0x0000002e02057981 */ /* 0x000ea8000c1e1900 */
[----:B-----5:R-:W2:Y:S02]  /*21c20*/  LDG.E R6, desc[UR46][R2.64+0x4] ;  /* 0x0000042e02067981 */ /* 0x020ea4000c1e1900 */
[----:B--2---:R-:W-:-:S07]  /*21c30*/  IMAD.IADD R6, R6, 0x1, -R5 ;  /* 0x0000000106067824 */ /* 0x004fce00078e0a05 */
.L_x_2536:
[----:B------:R-:W2:Y:S04]  /*21c40*/  LDL R26, [R1+0x40] ;  /* 0x00004000011a7983 */ /* 0x000ea80000100800 */
[----:B------:R1:W5:Y:S01]  /*21c50*/  LDL R24, [R1+0x8] ;  /* 0x0000080001187983 */ /* 0x0003620000100800 */
[----:B------:R-:W-:Y:S01]  /*21c60*/  BSSY B1, `(.L_x_2537) ;  /* 0x000002d000017945 */ /* 0x000fe20003800000 */
[----:B------:R-:W-:Y:S02]  /*21c70*/  SEL R13, R11, RZ, !P0 ;  /* 0x000000ff0b0d7207 */ /* 0x000fe40004000000 */
[----:B------:R-:W-:Y:S02]  /*21c80*/  LEA.HI R20, R7, R14, RZ, 0x3 ;  /* 0x0000000e07147211 */ /* 0x000fe400078f18ff */
[----:B------:R-:W-:-:S02]  /*21c90*/  SEL R12, R9, RZ, !P0 ;  /* 0x000000ff090c7207 */ /* 0x000fc40004000000 */
[----:B-----5:R-:W-:Y:S02]  /*21ca0*/  SHF.R.S32.HI R11, RZ, 0x1f, R0 ;  /* 0x0000001fff0b7819 */ /* 0x020fe40000011400 */
[----:B--2---:R-:W-:Y:S01]  /*21cb0*/  SHF.R.S32.HI R10, RZ, 0x1f, R26 ;  /* 0x0000001fff0a7819 */ /* 0x004fe2000001141a */
[----:B-1----:R-:W-:Y:S06]  /*21cc0*/  @P3 BRA `(.L_x_2538) ;  /* 0x0000000000983947 */ /* 0x002fec0003800000 */
[----:B------:R-:W1:Y:S01]  /*21cd0*/  LDC R9, c[0x0][0xbe8] ;  /* 0x0002fa00ff097b82 */ /* 0x000e620000000800 */
[----:B------:R-:W-:Y:S01]  /*21ce0*/  IADD3 R8, R24, -0x80, R8 ;  /* 0xffffff8018087810 */ /* 0x000fe20007ffe008 */
[----:B-1----:R-:W-:-:S05]  /*21cf0*/  IMAD R2, R6, R9, RZ ;  /* 0x0000000906027224 */ /* 0x002fca00078e02ff */
        /* <DEDUP_REMOVED lines=9> */
[----:B------:R-:W1:Y:S01]  /*21d90*/  @P0 LDC R15, c[0x0][0xbec] ;  /* 0x0002fb00ff0f0b82 */ /* 0x000e620000000800 */
[----:B------:R-:W-:Y:S01]  /*21da0*/  IMAD R7, R26, UR5, R7 ;  /* 0x000000051a077c24 */ /* 0x000fe2000f8e0207 */
[----:B------:R-:W-:-:S03]  /*21db0*/  ULDC.64 UR4, c[0x0][0xb98] ;  /* 0x0002e60000047ab9 */ /* 0x000fc60000000a00 */
[----:B------:R-:W-:-:S03]  /*21dc0*/  IMAD.IADD R3, R3, 0x1, R7 ;  /* 0x0000000103037824 */ /* 0x000fc600078e0207 */
[----:B------:R-:W2:Y:S01]  /*21dd0*/  @P0 LDC R21, c[0x0][0xbf0] ;  /* 0x0002fc00ff150b82 */ /* 0x000ea20000000800 */
[----:B------:R-:W-:-:S04]  /*21de0*/  IMAD.WIDE.U32 R2, R13, UR4, R2 ;  /* 0x000000040d027c25 */ /* 0x000fc8000f8e0002 */
[----:B-1----:R-:W-:-:S05]  /*21df0*/  @P0 IMAD.HI.U32 R4, R8, R15, RZ ;  /* 0x0000000f08040227 */ /* 0x002fca00078e00ff */
[----:B--2---:R-:W-:Y:S01]  /*21e00*/  @P0 SHF.R.U32.HI R5, RZ, R21, R4 ;  /* 0x00000015ff050219 */ /* 0x004fe20000011604 */
[----:B------:R-:W-:-:S03]  /*21e10*/  IMAD R4, R12, UR4, RZ ;  /* 0x000000040c047c24 */ /* 0x000fc6000f8e02ff */
[C---:B------:R-:W-:Y:S02]  /*21e20*/  IADD3 R7, -R5.reuse, RZ, RZ ;  /* 0x000000ff05077210 */ /* 0x040fe40007ffe1ff */
[----:B------:R-:W-:-:S03]  /*21e30*/  IADD3 R2, P0, R5, R2, RZ ;  /* 0x0000000205027210 */ /* 0x000fc60007f1e0ff */
        /* <DEDUP_REMOVED lines=15> */
.L_x_2538:
[----:B------:R-:W-:Y:S05]  /*21f30*/  BSYNC B1 ;  /* 0x0000000000017941 */ /* 0x000fea0003800000 */
.L_x_2537:
[----:B-1----:R-:W-:Y:S01]  /*21f40*/  LOP3.LUT R5, R20, 0xfffffff8, RZ, 0xc0, !PT ;  /* 0xfffffff814057812 */ /* 0x002fe200078ec0ff */
[----:B------:R-:W-:Y:S01]  /*21f50*/  ULDC.64 UR4, c[0x0][0xaa0] ;  /* 0x0002a80000047ab9 */ /* 0x000fe20000000a00 */
[----:B------:R-:W-:Y:S02]  /*21f60*/  VIADD R21, R22, 0xc0 ;  /* 0x000000c016157836 */ /* 0x000fe40000000000 */
[----:B------:R-:W-:Y:S02]  /*21f70*/  IMAD R3, R11, UR4, RZ ;  /* 0x000000040b037c24 */ /* 0x000fe4000f8e02ff */
[----:B------:R-:W-:Y:S02]  /*21f80*/  IMAD.IADD R4, R14, 0x1, -R5 ;  /* 0x000000010e047824 */ /* 0x000fe400078e0a05 */
[C---:B------:R-:W-:Y:S02]  /*21f90*/  IMAD R5, R0.reuse, UR5, R3 ;  /* 0x0000000500057c24 */ /* 0x040fe4000f8e0203 */
[----:B------:R-:W-:Y:S01]  /*21fa0*/  IMAD.WIDE.U32 R2, R0, UR4, RZ ;  /* 0x0000000400027c25 */ /* 0x000fe2000f8e00ff */
[----:B------:R-:W-:-:S03]  /*21fb0*/  ULDC.64 UR4, c[0x0][0xae8] ;  /* 0x0002ba0000047ab9 */ /* 0x000fc60000000a00 */
[----:B------:R-:W-:Y:S02]  /*21fc0*/  IMAD R4, R4, 0x20, R19 ;  /* 0x0000002004047824 */ /* 0x000fe400078e0213 */
[----:B------:R-:W-:Y:S01]  /*21fd0*/  IMAD R0, R10, UR4, RZ ;  /* 0x000000040a007c24 */ /* 0x000fe2000f8e02ff */
[----:B------:R-:W-:Y:S01]  /*21fe0*/  SHF.R.S32.HI R10, RZ, 0x1f, R233 ;  /* 0x0000001fff0a7819 */ /* 0x000fe200000114e9 */
[----:B------:R-:W-:Y:S02]  /*21ff0*/  IMAD.IADD R8, R24, 0x1, R4 ;  /* 0x0000000118087824 */ /* 0x000fe400078e0204 */
[----:B------:R-:W-:Y:S02]  /*22000*/  IMAD.IADD R3, R3, 0x1, R5 ;  /* 0x0000000103037824 */ /* 0x000fe400078e0205 */
[----:B------:R-:W-:Y:S02]  /*22010*/  IMAD R7, R26, UR5, R0 ;  /* 0x000000051a077c24 */ /* 0x000fe4000f8e0200 */
[----:B---3--:R-:W-:-:S04]  /*22020*/  @P2 IMAD.HI.U32 R0, R8, R27, RZ ;  /* 0x0000001b08002227 */ /* 0x008fc800078e00ff */
[----:B------:R-:W-:Y:S01]  /*22030*/  IMAD.WIDE.U32 R2, R26, UR4, R2 ;  /* 0x000000041a027c25 */ /* 0x000fe2000f8e0002 */
[----:B------:R-:W-:-:S03]  /*22040*/  ULDC.64 UR4, c[0x0][0xaf0] ;  /* 0x0002bc0000047ab9 */ /* 0x000fc60000000a00 */
[----:B------:R-:W-:Y:S01]  /*22050*/  IMAD.MOV.U32 R5, RZ, RZ, R8 ;  /* 0x000000ffff057224 */ /* 0x000fe200078e0008 */
[----:B----4-:R-:W-:Y:S01]  /*22060*/  @P2 SHF.R.U32.HI R5, RZ, R29, R0 ;  /* 0x0000001dff052219 */ /* 0x010fe20000011600 */
        /* <DEDUP_REMOVED lines=22> */
[----:B------:R-:W-:Y:S01]  /*221d0*/  VIADD R7, R22, 0x80 ;  /* 0x0000008016077836 */ /* 0x000fe20000000000 */
[----:B------:R-:W-:Y:S01]  /*221e0*/  UMOV UR4, 0xffffffff ;  /* 0xffffffff00047882 */ /* 0x000fe20000000000 */
[----:B------:R-:W-:Y:S01]  /*221f0*/  IMAD.IADD R5, R19, 0x1, R24 ;  /* 0x0000000113057824 */ /* 0x000fe200078e0218 */
[----:B------:R-:W-:Y:S02]  /*22200*/  LEA.HI.X R3, R4, UR5, R3, 0x1, P0 ;  /* 0x0000000504037c11 */ /* 0x000fe400080f0c03 */
[----:B------:R-:W-:Y:S02]  /*22210*/  SHF.R.S32.HI R9, RZ, 0x1f, R22 ;  /* 0x0000001fff097819 */ /* 0x000fe40000011416 */
[----:B------:R-:W-:Y:S01]  /*22220*/  SHF.R.S32.HI R20, RZ, 0x1f, R7 ;  /* 0x0000001fff147819 */ /* 0x000fe20000011407 */
[----:B------:R-:W-:Y:S06]  /*22230*/  BRA.DIV UR4, `(.L_x_2539) ;  /* 0x000000b2045c7947 */ /* 0x000fec000b800000 */
[----:B------:R1:W2:Y:S04]  /*22240*/  SHFL.IDX PT, R0, R3, RZ, 0x181f ;  /* 0x00181fff03007589 */ /* 0x0002a800000e0000 */
[----:B------:R1:W3:Y:S02]  /*22250*/  SHFL.IDX PT, R14, R2, RZ, 0x181f ;  /* 0x00181fff020e7589 */ /* 0x0002e400000e0000 */
.L_x_2804:
        /* <DEDUP_REMOVED lines=21> */
.L_x_2541:
[----:B------:R-:W-:Y:S05]  /*223b0*/  BSYNC B1 ;  /* 0x0000000000017941 */ /* 0x000fea0003800000 */
.L_x_2540:
[----:B------:R-:W-:-:S03]  /*223c0*/  UMOV UR4, 0xffffffff ;  /* 0xffffffff00047882 */ /* 0x000fc60000000000 */
[----:B------:R-:W-:Y:S05]  /*223d0*/  BRA.DIV UR4, `(.L_x_2542) ;  /* 0x000000b204287947 */ /* 0x000fea000b800000 */
[----:B--2---:R2:W0:Y:S04]  /*223e0*/  SHFL.IDX PT, R0, R3, 0x1, 0x181f ;  /* 0x00381f0003007f89 */ /* 0x00442800000e0000 */
[----:B---34-:R2:W3:Y:S02]  /*223f0*/  SHFL.IDX PT, R14, R2, 0x1, 0x181f ;  /* 0x00381f00020e7f89 */ /* 0x0184e400000e0000 */
.L_x_2808:
        /* <DEDUP_REMOVED lines=21> */
.L_x_2544:
[----:B------:R-:W-:Y:S05]  /*22550*/  BSYNC B1 ;  /* 0x0000000000017941 */ /* 0x000fea0003800000 */
.L_x_2543:
[----:B------:R-:W-:-:S03]  /*22560*/  UMOV UR4, 0xffffffff ;  /* 0xffffffff00047882 */ /* 0x000fc60000000000 */
[----:B------:R-:W-:Y:S05]  /*22570*/  BRA.DIV UR4, `(.L_x_2545) ;  /* 0x000000b204087947 */ /* 0x000fea000b800000 */
[----:B0-----:R0:W0:Y:S04]  /*22580*/  SHFL.IDX PT, R0, R3, 0x2, 0x181f ;  /* 0x00581f0003007f89 */ /* 0x00102800000e0000 */
[----:B---34-:R3:W4:Y:S02]  /*22590*/  SHFL.IDX PT, R14, R2, 0x2, 0x181f ;  /* 0x00581f00020e7f89 */ /* 0x01872400000e0000 */
.L_x_2812:
        /* <DEDUP_REMOVED lines=21> */
.L_x_2547:
[----:B------:R-:W-:Y:S05]  /*226f0*/  BSYNC B1 ;  /* 0x0000000000017941 */ /* 0x000fea0003800000 */
.L_x_2546:
[----:B------:R-:W-:-:S03]  /*22700*/  UMOV UR4, 0xffffffff ;  /* 0xffffffff00047882 */ /* 0x000fc60000000000 */
[----:B------:R-:W-:Y:S05]  /*22710*/  BRA.DIV UR4, `(.L_x_2548) ;  /* 0x000000ae04e87947 */ /* 0x000fea000b800000 */
[----:B0-----:R0:W0:Y:S04]  /*22720*/  SHFL.IDX PT, R0, R3, 0x3, 0x181f ;  /* 0x00781f0003007f89 */ /* 0x00102800000e0000 */
[----:B----4-:R4:W0:Y:S02]  /*22730*/  SHFL.IDX PT, R14, R2, 0x3, 0x181f ;  /* 0x00781f00020e7f89 */ /* 0x01082400000e0000 */
.L_x_2816:
[----:B-1234-:R-:W-:-:S05]  /*22740*/  VIADD R2, R5, 0x60 ;  /* 0x0000006005027836 */ /* 0x01efca0000000000 */
        /* <DEDUP_REMOVED lines=19> */
.L_x_2535:
[----:B------:R-:W-:Y:S05]  /*22880*/  BSYNC B0 ;  /* 0x0000000000007941 */ /* 0x000fea0003800000 */
.L_x_2525:
[----:B0-----:R-:W5:Y:S01]  /*22890*/  LDL R0, [R1+0x1c] ;  /* 0x00001c0001007983 */ /* 0x001f620000100800 */
[----:B------:R-:W-:Y:S02]  /*228a0*/  ULDC UR4, c[0x0][0xc3c] ;  /* 0x00030f0000047ab9 */ /* 0x000fe40000000800 */
[----:B-----5:R-:W-:-:S13]  /*228b0*/  ISETP.GE.AND P0, PT, R0, UR4, PT ;  /* 0x0000000400007c0c */ /* 0x020fda000bf06270 */
[----:B------:R-:W-:Y:S05]  /*228c0*/  @!P0 BRA `(.L_x_2549) ;  /* 0xfffffde800588947 */ /* 0x000fea000383ffff */
[----:B------:R-:W-:Y:S05]  /*228d0*/  BRA `(.L_x_2344) ;  /* 0x0000007400847947 */ /* 0x000fea0003800000 */
.L_x_2342:
        /* <DEDUP_REMOVED lines=18> */
.L_x_2550:
        /* <DEDUP_REMOVED lines=42> */
.L_x_2556:
        /* <DEDUP_REMOVED lines=12> */
.L_x_2555:
[----:B------:R-:W-:Y:S05]  /*22d60*/  BSYNC B0 ;  /* 0x0000000000007941 */ /* 0x000fea0003800000 */
.L_x_2554:
        /* <DEDUP_REMOVED lines=21> */
.L_x_2552:
[----:B------:R-:W-:-:S04]  /*22ec0*/  IMAD.IADD R6, R6, 0x1, -R3 ;  /* 0x0000000106067824 */ /* 0x000fc800078e0a03 */
        /* <DEDUP_REMOVED lines=14> */
[----:B0-----:R-:W-:-:S06]  /*22fb0*/  IADD3 R13, R12, 0xffffffe, RZ ;  /* 0x0ffffffe0c0d7810 */ /* 0x001fcc0007ffe0ff */
[----:B------:R0:W1:Y:S01]  /*22fc0*/  F2I.FTZ.U32.TRUNC.NTZ R3, R13 ;  /* 0x0000000d00037305 */ /* 0x000062000021f000 */
[----:B------:R-:W-:Y:S05]  /*22fd0*/  @!P0 BRA `(.L_x_2557) ;  /* 0x0000000000088947 */ /* 0x000fea0003800000 */
[----:B------:R-:W-:-:S06]  /*22fe0*/  VIADD R16, R7, 0xffffffff ;  /* 0xffffffff07107836 */ /* 0x000fcc0000000000 */
[----:B------:R2:W3:Y:S02]  /*22ff0*/  SHFL.IDX PT, R16, R5, R16, 0x1f ;  /* 0x00001f1005107589 */ /* 0x0004e400000e0000 */
.L_x_2557:
        /* <DEDUP_REMOVED lines=31> */
[----:B-1----:R-:W-:-:S06]  /*231f0*/  IADD3 R3, R10, 0xffffffe, RZ ;  /* 0x0ffffffe0a037810 */ /* 0x002fcc0007ffe0ff */
[----:B------:R-:W1:Y:S02]  /*23200*/  F2I.FTZ.U32.TRUNC.NTZ R3, R3 ;  /* 0x0000000300037305 */ /* 0x000e64000021f000 */
[----:B-1----:R-:W-:-:S04]  /*23210*/  IMAD.MOV R2, RZ, RZ, -R3 ;  /* 0x000000ffff027224 */ /* 0x002fc800078e0a03 */
        /* <DEDUP_REMOVED lines=16> */
[----:B------:R-:W-:Y:S02]  /*23320*/  @!P1 LOP3.LUT R2, RZ, R9, RZ, 0x33, !PT ;  /* 0x00000009ff029212 */ /* 0x000fe400078e33ff */
[----:B------:R-:W-:Y:S02]  /*23330*/  IADD3 R9, -R9, RZ, RZ ;  /* 0x000000ff09097210 */ /* 0x000fe40007ffe1ff */
[----:B------:R-:W-:-:S03]  /*23340*/  LOP3.LUT R17, RZ, R2, RZ, 0x33, !PT ;  /* 0x00000002ff117212 */ /* 0x000fc600078e33ff */
[----:B------:R-:W-:Y:S02]  /*23350*/  IMAD R18, R2, R9, R5 ;  /* 0x0000000902127224 */ /* 0x000fe400078e0205 */
[----:B------:R-:W-:Y:S01]  /*23360*/  IMAD.IADD R17, R4, 0x1, R17 ;  /* 0x0000000104117824 */ /* 0x000fe200078e0211 */
[----:B------:R-:W-:Y:S06]  /*23370*/  BRA `(.L_x_2558) ;  /* 0x00000000000c7947 */ /* 0x000fec0003800000 */
.L_x_2553:
[----:B------:R-:W-:Y:S02]  /*23380*/  IMAD.MOV.U32 R17, RZ, RZ, RZ ;  /* 0x000000ffff117224 */ /* 0x000fe400078e00ff */
[----:B------:R-:W-:Y:S02]  /*23390*/  IMAD.U32 R16, RZ, RZ, UR6 ;  /* 0x00000006ff107e24 */ /* 0x000fe4000f8e00ff */
[----:B------:R-:W-:-:S07]  /*233a0*/  IMAD.MOV.U32 R18, RZ, RZ, RZ ;  /* 0x000000ffff127224 */ /* 0x000fce00078e00ff */
.L_x_2558:
[----:B------:R-:W-:-:S13]  /*233b0*/  ISETP.NE.AND P0, PT, R0, RZ, PT ;  /* 0x000000ff0000720c */ /* 0x000fda0003f05270 */
[----:B------:R-:W1:Y:S01]  /*233c0*/  @!P0 S2R R3, SR_CgaCtaId ;  /* 0x0000000000038919 */ /* 0x000e620000008800 */
[----:B------:R-:W-:-:S04]  /*233d0*/  @!P0 MOV R0, 0x400 ;  /* 0x0000040000008802 */ /* 0x000fc80000000f00 */
[----:B-1----:R-:W-:-:S05]  /*233e0*/  @!P0 LEA R0, R3, R0, 0x18 ;  /* 0x0000000003008211 */ /* 0x002fca00078ec0ff */
[----:B------:R2:W-:Y:S01]  /*233f0*/  @!P0 STS.128 [R0+0x388d0], R16 ;  /* 0x0388d01000008388 */ /* 0x0005e20000000c00 */
[----:B------:R-:W-:Y:S06]  /*23400*/  BAR.ARV 0x5, 0x180 ;  /* 0x0146000000007b1d */ /* 0x000fec0000002000 */
.L_x_2551:
        /* <DEDUP_REMOVED lines=18> */
[----:B------:R-:W-:-:S03]  /*23530*/  R2P PR, R7, 0x6 ;  /* 0x0000000607007804 */ /* 0x000fc60000000000 */
[----:B------:R-:W-:Y:S01]  /*23540*/  IMAD.SHL.U32 R3, R6, 0x40, RZ ;  /* 0x0000004006037824 */ /* 0x000fe200078e00ff */
[----:B------:R-:W-:-:S04]  /*23550*/  LOP3.LUT R0, R2, 0x400, RZ, 0xc0, !PT ;  /* 0x0000040002007812 */ /* 0x000fc800078ec0ff */
[----:B------:R-:W-:Y:S02]  /*23560*/  LOP3.LUT R4, R0, 0x1800, R3, 0xf8, !PT ;  /* 0x0000180000047812 */ /* 0x000fe400078ef803 */
[----:B------:R-:W-:Y:S02]  /*23570*/  SHF.R.U32.HI R3, RZ, 0x1, R7 ;  /* 0x00000001ff037819 */ /* 0x000fe40000011607 */
[----:B------:R-:W-:-:S04]  /*23580*/  LOP3.LUT R0, R2, 0x380, RZ, 0xc0, !PT ;  /* 0x0000038002007812 */ /* 0x000fc800078ec0ff */
[C---:B------:R-:W-:Y:S02]  /*23590*/  LOP3.LUT R3, R0.reuse, 0x30, R3, 0xf8, !PT ;  /* 0x0000003000037812 */ /* 0x040fe400078ef803 */
[----:B------:R-:W-:Y:S01]  /*235a0*/  LOP3.LUT R5, R0, 0x10, R7, 0xf8, !PT ;  /* 0x0000001000057812 */ /* 0x000fe200078ef807 */
[----:B------:R-:W-:-:S05]  /*235b0*/  IMAD.SHL.U32 R0, R7, 0x10, RZ ;  /* 0x0000001007007824 */ /* 0x000fca00078e00ff */
        /* <DEDUP_REMOVED lines=10> */
[----:B-1----:R-:W-:Y:S01]  /*23660*/  IMAD.MOV.U32 R4, RZ, RZ, 0x20 ;  /* 0x00000020ff047424 */ /* 0x002fe200078e00ff */
[----:B------:R-:W-:-:S04]  /*23670*/  SHF.L.U32 R2, R6, 0x4, RZ ;  /* 0x0000000406027819 */ /* 0x000fc800000006ff */
        /* <DEDUP_REMOVED lines=20> */
.L_x_2669:
[----:B-12---:R-:W0:Y:S02]  /*237c0*/  LDC.64 R2, c[0x0][0xc88] ;  /* 0x00032200ff027b82 */ /* 0x006e240000000a00 */
[----:B0-----:R-:W-:-:S05]  /*237d0*/  IMAD.WIDE R2, R19, 0x4, R2 ;  /* 0x0000000413027825 */ /* 0x001fca00078e0202 */
[----:B------:R-:W2:Y:S01]  /*237e0*/  LDG.E R13, desc[UR46][R2.64] ;  /* 0x0000002e020d7981 */ /* 0x000ea2000c1e1900 */
[----:B------:R-:W-:Y:S05]  /*237f0*/  YIELD ;  /* 0x0000000000007946 */ /* 0x000fea0003800000 */
[----:B------:R-:W-:Y:S01]  /*23800*/  ULDC.64 UR4, c[0x0][0xa28] ;  /* 0x00028a0000047ab9 */ /* 0x000fe20000000a00 */
[----:B----4-:R-:W-:Y:S01]  /*23810*/  IMAD.MOV.U32 R0, RZ, RZ, RZ ;  /* 0x000000ffff007224 */ /* 0x010fe200078e00ff */
        /* <DEDUP_REMOVED lines=16> */
[----:B---3--:R-:W-:Y:S01]  /*23920*/  IMAD.MOV.U32 R12, RZ, RZ, RZ ;  /* 0x000000ffff0c7224 */ /* 0x008fe200078e00ff */
[----:B------:R-:W-:Y:S01]  /*23930*/  ISETP.NE.U32.AND P3, PT, RZ, UR10, PT ;  /* 0x0000000aff007c0c */ /* 0x000fe2000bf65070 */
[----:B------:R2:W-:Y:S01]  /*23940*/  STL [R1], R10 ;  /* 0x0000000a01007387 */ /* 0x0005e20000100800 */
[----:B------:R-:W-:-:S02]  /*23950*/  IADD3 R8, P5, R10, UR6, RZ ;  /* 0x000000060a087c10 */ /* 0x000fc4000ffbe0ff */
[C---:B0-----:R-:W-:Y:S01]  /*23960*/  IADD3 R4, P4, R10.reuse, UR4, RZ ;  /* 0x000000040a047c10 */ /* 0x041fe2000ff9e0ff */
[----:B------:R-:W-:Y:S01]  /*23970*/  STL [R1+0x28], R15 ;  /* 0x0000280f01007387 */ /* 0x000fe20000100800 */
[----:B------:R-:W-:Y:S02]  /*23980*/  ISETP.NE.AND.EX P3, PT, RZ, UR11, PT, P3 ;  /* 0x0000000bff007c0c */ /* 0x000fe4000bf65330 */
[----:B-1----:R-:W-:Y:S02]  /*23990*/  CS2R R2, SRZ ;  /* 0x0000000000027805 */ /* 0x002fe4000001ff00 */
[C---:B------:R-:W-:Y:S02]  /*239a0*/  IADD3.X R5, R15.reuse, UR5, RZ, P4, !PT ;  /* 0x000000050f057c10 */ /* 0x040fe4000a7fe4ff */
[----:B------:R-:W-:Y:S02]  /*239b0*/  IADD3 R6, P4, R10, UR8, RZ ;  /* 0x000000080a067c10 */ /* 0x000fe4000ff9e0ff */
[----:B------:R-:W-:Y:S01]  /*239c0*/  ISETP.NE.U32.AND P0, PT, RZ, UR6, PT ;  /* 0x00000006ff007c0c */ /* 0x000fe2000bf05070 */
[----:B------:R-:W3:Y:S01]  /*239d0*/  @P2 LDG.E R2, desc[UR46][R4.64] ;  /* 0x0000002e04022981 */ /* 0x000ee2000c1e1900 */
[----:B------:R-:W-:Y:S01]  /*239e0*/  IADD3.X R7, R15, UR9, RZ, P4, !PT ;  /* 0x000000090f077c10 */ /* 0x000fe2000a7fe4ff */
[----:B------:R-:W-:Y:S01]  /*239f0*/  ULDC UR4, c[0x0][0x288] ;  /* 0x0000a20000047ab9 */ /* 0x000fe20000000800 */
[----:B------:R-:W-:-:S02]  /*23a00*/  ISETP.NE.U32.AND P1, PT, RZ, UR8, PT ;  /* 0x00000008ff007c0c */ /* 0x000fc4000bf25070 */
[----:B------:R-:W-:Y:S02]  /*23a10*/  ISETP.NE.AND.EX P0, PT, RZ, UR7, PT, P0 ;  /* 0x00000007ff007c0c */ /* 0x000fe4000bf05300 */
[----:B--2---:R-:W-:Y:S02]  /*23a20*/  @P3 IADD3 R10, P4, R10, UR10, RZ ;  /* 0x0000000a0a0a3c10 */ /* 0x004fe4000ff9e0ff */
[----:B------:R-:W-:Y:S02]  /*23a30*/  ISETP.NE.AND.EX P1, PT, RZ, UR9, PT, P1 ;  /* 0x00000009ff007c0c */ /* 0x000fe4000bf25310 */
[C---:B------:R-:W-:Y:S02]  /*23a40*/  @P3 IADD3.X R11, R15.reuse, UR11, RZ, P4, !PT ;  /* 0x0000000b0f0b3c10 */ /* 0x040fe4000a7fe4ff */
[----:B------:R-:W-:-:S05]  /*23a50*/  IADD3.X R9, R15, UR7, RZ, P5, !PT ;  /* 0x000000070f097c10 */ /* 0x000fca000affe4ff */
[----:B------:R0:W5:Y:S04]  /*23a60*/  @P0 LDG.E R12, desc[UR46][R8.64] ;  /* 0x0000002e080c0981 */ /* 0x000168000c1e1900 */
[----:B------:R0:W5:Y:S04]  /*23a70*/  @P1 LDG.E R3, desc[UR46][R6.64] ;  /* 0x0000002e06031981 */ /* 0x000168000c1e1900 */
[----:B---3--:R1:W-:Y:S02]  /*23a80*/  STL [R1+0x44], R2 ;  /* 0x0000440201007387 */ /* 0x0083e40000100800 */
[----:B-1----:R-:W-:Y:S01]  /*23a90*/  MOV R2, UR4 ;  /* 0x0000000400027c02 */ /* 0x002fe20008000f00 */
[----:B------:R-:W-:-:S05]  /*23aa0*/  ULDC.64 UR4, c[0x0][0x418] ;  /* 0x0001060000047ab9 */ /* 0x000fca0000000a00 */
[----:B------:R-:W2:Y:S01]  /*23ab0*/  @P3 LDG.E R2, desc[UR46][R10.64] ;  /* 0x0000002e0a023981 */ /* 0x000ea2000c1e1900 */
[----:B------:R-:W-:-:S03]  /*23ac0*/  UISETP.NE.U32.AND UP0, UPT, UR4, URZ, UPT ;  /* 0x0000003f0400728c */ /* 0x000fc6000bf05070 */
[----:B------:R-:W-:Y:S01]  /*23ad0*/  ULDC UR4, c[0x0][0x424] ;  /* 0x0001090000047ab9 */ /* 0x000fe20000000800 */
[----:B------:R-:W-:-:S03]  /*23ae0*/  UISETP.NE.AND.EX UP0, UPT, UR5, URZ, UPT, UP0 ;  /* 0x0000003f0500728c */ /* 0x000fc6000bf05300 */
[----:B------:R-:W-:Y:S01]  /*23af0*/  ULDC UR5, c[0x0][0x2f0] ;  /* 0x0000bc0000057ab9 */ /* 0x000fe20000000800 */
[----:B------:R-:W-:Y:S01]  /*23b00*/  USEL UR4, UR4, 0x1, UP0 ;  /* 0x0000000104047887 */ /* 0x000fe20008000000 */
[----:B--2---:R1:W-:Y:S04]  /*23b10*/  STL [R1+0x48], R2 ;  /* 0x0000480201007387 */ /* 0x0043e80000100800 */
[----:B------:R0:W5:Y:S01]  /*23b20*/  LDL R14, [R1+0x48] ;  /* 0x00004800010e7983 */ /* 0x0001620000100800 */
[----:B------:R-:W-:-:S03]  /*23b30*/  UIMAD UR4, UR4, UR5, URZ ;  /* 0x00000005040472a4 */ /* 0x000fc6000f8e023f */
[----:B------:R-:W-:Y:S02]  /*23b40*/  ULDC UR5, c[0x0][0x348] ;  /* 0x0000d20000057ab9 */ /* 0x000fe40000000800 */
[----:B-1----:R-:W-:Y:S02]  /*23b50*/  IMAD.U32 R2, RZ, RZ, UR5 ;  /* 0x00000005ff027e24 */ /* 0x002fe4000f8e00ff */
[----:B------:R-:W-:Y:S01]  /*23b60*/  IMAD.U32 R10, RZ, RZ, UR4 ;  /* 0x00000004ff0a7e24 */ /* 0x000fe2000f8e00ff */
[----:B0-----:R-:W-:Y:S06]  /*23b70*/  @P3 BRA `(.L_x_2560) ;  /* 0x0000000000143947 */ /* 0x001fec0003800000 */
[----:B------:R-:W-:Y:S05]  /*23b80*/  @!P2 BRA `(.L_x_2560) ;  /* 0x000000000010a947 */ /* 0x000fea0003800000 */
[----:B------:R-:W2:Y:S04]  /*23b90*/  LDG.E R11, desc[UR46][R4.64] ;  /* 0x0000002e040b7981 */ /* 0x000ea8000c1e1900 */
[----:B------:R-:W2:Y:S02]  /*23ba0*/  LDG.E R4, desc[UR46][R4.64+0x4] ;  /* 0x0000042e04047981 */ /* 0x000ea4000c1e1900 */
[----:B--2--5:R-:W-:-:S05]  /*23bb0*/  IMAD.IADD R14, R4, 0x1, -R11 ;  /* 0x00000001040e7824 */ /* 0x024fca00078e0a0b */
[----:B------:R0:W-:Y:S02]  /*23bc0*/  STL [R1+0x48], R14 ;  /* 0x0000480e01007387 */ /* 0x0001e40000100800 */
.L_x_2560:
[----:B-----5:R-:W-:Y:S01]  /*23bd0*/  IMAD.IADD R4, R12, 0x1, R0 ;  /* 0x000000010c047824 */ /* 0x020fe200078e0200 */
[----:B------:R-:W-:Y:S01]  /*23be0*/  ULDC.64 UR4, c[0x0][0xa20] ;  /* 0x0002880000047ab9 */ /* 0x000fe20000000a00 */
[----:B------:R1:W-:Y:S01]  /*23bf0*/  STL [R1+0x18], R13 ;  /* 0x0000180d01007387 */ /* 0x0003e20000100800 */
[----:B------:R-:W-:-:S03]  /*23c00*/  ISETP.NE.U32.AND P2, PT, RZ, UR4, PT ;  /* 0x00000004ff007c0c */ /* 0x000fc6000bf45070 */
[----:B------:R1:W-:Y:S01]  /*23c10*/  STL [R1+0x2c], R4 ;  /* 0x00002c0401007387 */ /* 0x0003e20000100800 */
[----:B------:R-:W-:-:S13]  /*23c20*/  ISETP.NE.AND.EX P2, PT, RZ, UR5, PT, P2 ;  /* 0x00000005ff007c0c */ /* 0x000fda000bf45320 */
[----:B-1----:R-:W-:Y:S05]  /*23c30*/  @!P2 BRA `(.L_x_2561) ;  /* 0x000000000014a947 */ /* 0x002fea0003800000 */
[----:B------:R-:W2:Y:S02]  /*23c40*/  LDL R4, [R1] ;  /* 0x0000000001047983 */ /* 0x000ea40000100800 */
[----:B--2---:R-:W-:-:S04]  /*23c50*/  IADD3 R10, P0, R4, UR4, RZ ;  /* 0x00000004040a7c10 */ /* 0x004fc8000ff1e0ff */
[----:B------:R-:W-:-:S05]  /*23c60*/  IADD3.X R11, R15, UR5, RZ, P0, !PT ;  /* 0x000000050f0b7c10 */ /* 0x000fca00087fe4ff */
[----:B------:R1:W5:Y:S01]  /*23c70*/  LDG.E R10, desc[UR46][R10.64] ;  /* 0x0000002e0a0a7981 */ /* 0x000362000c1e1900 */
[----:B------:R-:W-:Y:S05]  /*23c80*/  BRA `(.L_x_2562) ;  /* 0x0000000000107947 */ /* 0x000fea0003800000 */
.L_x_2561:
[----:B------:R-:W-:Y:S05]  /*23c90*/  @!P0 BRA `(.L_x_2562) ;  /* 0x00000000000c8947 */ /* 0x000fea0003800000 */
[----:B------:R-:W2:Y:S04]  /*23ca0*/  LDG.E R10, desc[UR46][R8.64] ;  /* 0x0000002e080a7981 */ /* 0x000ea8000c1e1900 */
[----:B------:R-:W2:Y:S02]  /*23cb0*/  LDG.E R8, desc[UR46][R8.64+0x4] ;  /* 0x0000042e08087981 */ /* 0x000ea4000c1e1900 */
[----:B--2---:R-:W-:-:S07]  /*23cc0*/  IMAD.IADD R10, R8, 0x1, -R10 ;  /* 0x00000001080a7824 */ /* 0x004fce00078e0a0a */
.L_x_2562:
[----:B------:R-:W2:Y:S01]  /*23cd0*/  @P1 LDG.E R4, desc[UR46][R6.64] ;  /* 0x0000002e06041981 */ /* 0x000ea2000c1e1900 */
[----:B------:R-:W3:Y:S01]  /*23ce0*/  LDC R5, c[0x0][0x448] ;  /* 0x00011200ff057b82 */ /* 0x000ee20000000800 */
[----:B-----5:R-:W-:Y:S02]  /*23cf0*/  IMAD.IADD R0, R10, 0x1, -R0 ;  /* 0x000000010a007824 */ /* 0x020fe400078e0a00 */
[----:B------:R4:W2:Y:S01]  /*23d00*/  @P1 LDG.E R6, desc[UR46][R6.64+0x4] ;  /* 0x0000042e06061981 */ /* 0x0008a2000c1e1900 */
[----:B---3--:R-:W-:-:S13]  /*23d10*/  ISETP.NE.AND P0, PT, R5, 0x1, PT ;  /* 0x000000010500780c */ /* 0x008fda0003f05270 */
[----:B----4-:R-:W3:Y:S01]  /*23d20*/  @P0 LDC R7, c[0x0][0x450] ;  /* 0x00011400ff070b82 */ /* 0x010ee20000000800 */
[----:B------:R-:W-:Y:S01]  /*23d30*/  BSSY B0, `(.L_x_2563) ;  /* 0x0000137000007945 */ /* 0x000fe20003800000 */
[----:B--2---:R-:W-:-:S06]  /*23d40*/  @P1 IMAD.IADD R2, R6, 0x1, -R4 ;  /* 0x0000000106021824 */ /* 0x004fcc00078e0a04 */
[----:B------:R-:W2:Y:S01]  /*23d50*/  @P0 LDC R6, c[0x0][0x44c] ;  /* 0x00011300ff060b82 */ /* 0x000ea20000000800 */
[----:B------:R-:W-:-:S04]  /*23d60*/  IMAD.SHL.U32 R4, R17, 0x80, RZ ;  /* 0x0000008011047824 */ /* 0x000fc800078e00ff */
[----:B------:R-:W-:-:S05]  /*23d70*/  VIADD R4, R4, 0x7f ;  /* 0x0000007f04047836 */ /* 0x000fca0000000000 */
[----:B------:R-:W-:Y:S01]  /*23d80*/  MOV R5, R4 ;  /* 0x0000000400057202 */ /* 0x000fe20000000f00 */
[----:B--2---:R-:W-:-:S04]  /*23d90*/  @P0 IMAD.HI.U32 R6, R4, R6, RZ ;  /* 0x0000000604060227 */ /* 0x004fc800078e00ff */
[----:B------:R-:W-:Y:S01]  /*23da0*/  IMAD.IADD R4, R0, 0x1, R2 ;  /* 0x0000000100047824 */ /* 0x000fe200078e0202 */
[----:B---3--:R-:W-:-:S03]  /*23db0*/  @P0 SHF.R.U32.HI R5, RZ, R7, R6 ;  /* 0x00000007ff050219 */ /* 0x008fc60000011606 */
[C---:B------:R-:W-:Y:S01]  /*23dc0*/  VIADD R6, R4.reuse, 0x7f ;  /* 0x0000007f04067836 */ /* 0x040fe20000000000 */
[----:B------:R-:W-:-:S05]  /*23dd0*/  IADD3 R21, R4, 0x80, -R14 ;  /* 0x0000008004157810 */ /* 0x000fca0007ffe80e */
[----:B------:R-:W-:Y:S01]  /*23de0*/  IMAD.IADD R4, R21, 0x1, R5 ;  /* 0x0000000115047824 */ /* 0x000fe200078e0205 */
[----:B------:R-:W-:-:S04]  /*23df0*/  SHF.R.S32.HI R5, RZ, 0x1f, R6 ;  /* 0x0000001fff057819 */ /* 0x000fc80000011406 */
[----:B------:R-:W-:Y:S02]  /*23e00*/  LEA.HI R20, R5, R6, RZ, 0x7 ;  /* 0x0000000605147211 */ /* 0x000fe400078f38ff */
[----:B------:R-:W-:-:S04]  /*23e10*/  SHF.R.S32.HI R5, RZ, 0x1f, R4 ;  /* 0x0000001fff057819 */ /* 0x000fc80000011404 */
[----:B------:R-:W-:Y:S02]  /*23e20*/  LEA.HI R4, R5, R4, RZ, 0x7 ;  /* 0x0000000405047211 */ /* 0x000fe400078f38ff */
[----:B------:R-:W-:Y:S02]  /*23e30*/  SHF.R.S32.HI R20, RZ, 0x7, R20 ;  /* 0x00000007ff147819 */ /* 0x000fe40000011414 */
[----:B------:R-:W-:-:S04]  /*23e40*/  SHF.R.S32.HI R4, RZ, 0x7, R4 ;  /* 0x00000007ff047819 */ /* 0x000fc80000011404 */
[----:B------:R-:W-:-:S05]  /*23e50*/  VIMNMX R4, R20, R4, PT ;  /* 0x0000000414047248 */ /* 0x000fca0003fe0100 */
[--C-:B------:R-:W-:Y:S02]  /*23e60*/  IMAD R4, R4, 0x80, -R0.reuse ;  /* 0x0000008004047824 */ /* 0x100fe400078e0a00 */
[----:B------:R-:W-:-:S03]  /*23e70*/  IMAD.MOV R0, RZ, RZ, -R0 ;  /* 0x000000ffff007224 */ /* 0x000fc600078e0a00 */
[----:B------:R-:W-:Y:S02]  /*23e80*/  VIMNMX R2, R4, R2, PT ;  /* 0x0000000204027248 */ /* 0x000fe40003fe0100 */
[----:B------:R-:W-:-:S04]  /*23e90*/  VIMNMX R4, RZ, R0, !PT ;  /* 0x00000000ff047248 */ /* 0x000fc80007fe0100 */
[----:B------:R-:W-:-:S13]  /*23ea0*/  ISETP.GT.AND P0, PT, R2, R4, PT ;  /* 0x000000040200720c */ /* 0x000fda0003f04270 */
[----:B------:R-:W-:Y:S01]  /*23eb0*/  @P0 VIADD R0, R2, 0x7f ;  /* 0x0000007f02000836 */ /* 0x000fe20000000000 */
[----:B------:R-:W-:-:S04]  /*23ec0*/  SHF.R.U32.HI R2, RZ, 0x7, R4 ;  /* 0x00000007ff027819 */ /* 0x000fc80000011604 */
[----:B------:R-:W-:Y:S01]  /*23ed0*/  @P0 SHF.R.S32.HI R4, RZ, 0x1f, R0 ;  /* 0x0000001fff040819 */ /* 0x000fe20000011400 */
[----:B------:R-:W-:-:S03]  /*23ee0*/  IMAD.MOV.U32 R8, RZ, RZ, R2 ;  /* 0x000000ffff087224 */ /* 0x000fc600078e0002 */
[----:B------:R-:W-:-:S04]  /*23ef0*/  @P0 LEA.HI R0, R4, R0, RZ, 0x7 ;  /* 0x0000000004000211 */ /* 0x000fc800078f38ff */
[----:B------:R-:W-:-:S04]  /*23f00*/  @P0 SHF.R.S32.HI R8, RZ, 0x7, R0 ;  /* 0x00000007ff080819 */ /* 0x000fc80000011400 */
[----:B------:R-:W-:Y:S02]  /*23f10*/  ISETP.GT.AND P2, PT, R8, R2, PT ;  /* 0x000000020800720c */ /* 0x000fe40003f44270 */
[----:B------:R-:W-:-:S11]  /*23f20*/  PLOP3.LUT P0, PT, PT, PT, PT, 0x80, 0x0 ;  /* 0x000000000000781c */ /* 0x000fd60003f0f070 */
[----:B------:R-:W-:Y:S05]  /*23f30*/  @!P2 BRA `(.L_x_2564) ;  /* 0x000000100058a947 */ /* 0x000fea0003800000 */
[----:B------:R-:W-:Y:S01]  /*23f40*/  UMOV UR4, 0xffffffff ;  /* 0xffffffff00047882 */ /* 0x000fe20000000000 */
[----:B------:R-:W-:Y:S02]  /*23f50*/  SEL R0, R13, RZ, !P1 ;  /* 0x000000ff0d007207 */ /* 0x000fe40004800000 */
[----:B------:R-:W-:Y:S05]  /*23f60*/  BRA.DIV UR4, `(.L_x_2565) ;  /* 0x0000009a041c7947 */ /* 0x000fea000b800000 */
[----:B------:R-:W2:Y:S02]  /*23f70*/  S2R R4, SR_TID.X ;  /* 0x0000000000047919 */ /* 0x000ea40000002100 */
[----:B--2---:R-:W-:-:S04]  /*23f80*/  SHF.R.U32.HI R4, RZ, 0x5, R4 ;  /* 0x00000005ff047819 */ /* 0x004fc80000011604 */
[----:B------:R-:W-:-:S05]  /*23f90*/  LOP3.LUT R4, R4, 0x3, RZ, 0xc0, !PT ;  /* 0x0000000304047812 */ /* 0x000fca00078ec0ff */
[----:B0-----:R0:W2:Y:S02]  /*23fa0*/  SHFL.IDX PT, R14, R4, RZ, 0x1f ;  /* 0x00001fff040e7589 */ /* 0x0010a400000e0000 */
.L_x_2819:
[----:B--2---:R-:W-:Y:S02]  /*23fb0*/  ISETP.NE.AND P0, PT, R14, RZ, PT ;  /* 0x000000ff0e00720c */ /* 0x004fe40003f05270 */
[----:B------:R-:W-:-:S11]  /*23fc0*/  PLOP3.LUT P6, PT, PT, PT, PT, 0x8, 0x0 ;  /* 0x000000000000781c */ /* 0x000fd60003fce170 */
[----:B------:R-:W-:Y:S05]  /*23fd0*/  @P0 BRA `(.L_x_2566) ;  /* 0x00000000000c0947 */ /* 0x000fea0003800000 */
[----:B------:R-:W-:-:S03]  /*23fe0*/  UMOV UR4, 0xffffffff ;  /* 0xffffffff00047882 */ /* 0x000fc60000000000 */
[----:B------:R-:W-:Y:S05]  /*23ff0*/  BRA.DIV UR4, `(.L_x_2567) ;  /* 0x0000009a042c7947 */ /* 0x000fea000b800000 */
[----:B------:R-:W-:-:S13]  /*24000*/  ELECT P6, URZ, PT ;  /* 0x00000000003f782f */ /* 0x000fda00038c0000 */
.L_x_2566:
        /* <DEDUP_REMOVED lines=10> */
.L_x_2822:
[----:B------:R-:W-:Y:S05]  /*240b0*/  BSYNC B1 ;  /* 0x0000000000017941 */ /* 0x000fea0003800000 */
.L_x_2568:
        /* <DEDUP_REMOVED lines=14> */
.L_x_2823:
[----:B------:R-:W-:Y:S05]  /*241a0*/  BSYNC B2 ;  /* 0x0000000000027941 */ /* 0x000fea0003800000 */
.L_x_2572:
        /* <DEDUP_REMOVED lines=9> */
.L_x_2575:
[----:B------:R-:W-:Y:S05]  /*24240*/  BSYNC B2 ;  /* 0x0000000000027941 */ /* 0x000fea0003800000 */
.L_x_2574:
[----:B------:R-:W2:Y:S04]  /*24250*/  LDL R6, [R1+0x4] ;  /* 0x0000040001067983 */ /* 0x000ea80000100800 */
        /* <DEDUP_REMOVED lines=13> */
.L_x_2576:
        /* <DEDUP_REMOVED lines=12> */
[----:B------:R-:W-:Y:S01]  /*243f0*/  UMOV UR6, 0x0 ;  /* 0x0000000000067882 */ /* 0x000fe20000000000 */
[----:B------:R-:W-:Y:S01]  /*24400*/  IADD3 R6, R9, 0x2c400, RZ ;  /* 0x0002c40009067810 */ /* 0x000fe20007ffe0ff */
[----:B------:R-:W-:Y:S01]  /*24410*/  UMOV UR7, 0x12f00000 ;  /* 0x12f0000000077882 */ /* 0x000fe20000000000 */
[----:B------:R-:W-:-:S15]  /*24420*/  R2UR UR10, R12 ;  /* 0x000000000c0a72ca */ /* 0x000fde00000e0000 */
.L_x_2577:
        /* <DEDUP_REMOVED lines=13> */
.L_x_2824:
[----:B------:R-:W-:Y:S05]  /*24500*/  BSYNC B2 ;  /* 0x0000000000027941 */ /* 0x000fea0003800000 */
.L_x_2578:
[----:B------:R-:W-:Y:S01]  /*24510*/  BSSY B2, `(.L_x_2580) ;  /* 0x000000b000027945 */ /* 0x000fe20003800000 */
[----:B0-2---:R-:W-:Y:S02]  /*24520*/  IMAD.MOV.U32 R10, RZ, RZ, 0x0 ;  /* 0x00000000ff0a7424 */ /* 0x005fe400078e00ff */
[----:B-1----:R-:W-:Y:S01]  /*24530*/  IMAD.MOV.U32 R11, RZ, RZ, 0x12f00000 ;  /* 0x12f00000ff0b7424 */ /* 0x002fe200078e00ff */
        /* <DEDUP_REMOVED lines=8> */
.L_x_2581:
[----:B------:R-:W-:Y:S05]  /*245c0*/  BSYNC B2 ;  /* 0x0000000000027941 */ /* 0x000fea0003800000 */
.L_x_2580:
        /* <DEDUP_REMOVED lines=8> */
.L_x_2582:
        /* <DEDUP_REMOVED lines=15> */
.L_x_2583:
        /* <DEDUP_REMOVED lines=10> */
.L_x_2571:
[----:B------:R-:W-:Y:S05]  /*247e0*/  BSYNC B1 ;  /* 0x0000000000017941 */ /* 0x000fea0003800000 */
.L_x_2570:
        /* <DEDUP_REMOVED lines=13> */
.L_x_2598:
[----:B------:R-:W-:Y:S05]  /*248c0*/  YIELD ;  /* 0x0000000000007946 */ /* 0x000fea0003800000 */
[----:B------:R-:W-:Y:S04]  /*248d0*/  BSSY B1, `(.L_x_2584) ;  /* 0x0000070000017945 */ /* 0x000fe80003800000 */
[----:B---3--:R-:W-:Y:S05]  /*248e0*/  @!P6 BRA `(.L_x_2585) ;  /* 0x0000000400b8e947 */ /* 0x008fea0003800000 */
[----:B------:R-:W3:Y:S04]  /*248f0*/  LDL R7, [R1+0x4] ;  /* 0x0000040001077983 */ /* 0x000ee80000100800 */
[----:B--2---:R-:W3:Y:S04]  /*24900*/  LDL R6, [R1+0xc] ;  /* 0x00000c0001067983 */ /* 0x004ee80000100800 */
[----:B------:R-:W2:Y:S01]  /*24910*/  LDL R5, [R1+0x14] ;  /* 0x0000140001057983 */ /* 0x000ea20000100800 */
[----:B------:R-:W0:Y:S01]  /*24920*/  S2R R4, SR_TID.X ;  /* 0x0000000000047919 */ /* 0x000e220000002100 */
[----:B------:R-:W-:Y:S01]  /*24930*/  BSSY B2, `(.L_x_2586) ;  /* 0x0000007000027945 */ /* 0x000fe20003800000 */
[----:B0-----:R-:W-:-:S04]  /*24940*/  LOP3.LUT R4, R4, 0x7f, RZ, 0xc0, !PT ;  /* 0x0000007f04047812 */ /* 0x001fc800078ec0ff */
[----:B------:R-:W-:Y:S01]  /*24950*/  ISETP.NE.AND P2, PT, R4, RZ, PT ;  /* 0x000000ff0400720c */ /* 0x000fe20003f45270 */
[----:B---3--:R-:W-:Y:S01]  /*24960*/  IMAD R8, R6, 0x8, R7 ;  /* 0x0000000806087824 */ /* 0x008fe200078e0207 */
[----:B--2---:R-:W-:-:S04]  /*24970*/  SHF.L.U32 R7, R5, 0x1f, RZ ;  /* 0x0000001f05077819 */ /* 0x004fc800000006ff */
[----:B------:R-:W0:Y:S02]  /*24980*/  SYNCS.PHASECHK.TRANS64.TRYWAIT P1, [R8+URZ+0x388a0], R7 ;  /* 0x0388a007080075a7 */ /* 0x000e24000802017f */
[----:B0-----:R-:W-:Y:S05]  /*24990*/  @!P1 BRA `(.L_x_2587) ;  /* 0x0000009000249947 */ /* 0x001fea0003800000 */
.L_x_2825:
[----:B------:R-:W-:Y:S05]  /*249a0*/  BSYNC B2 ;  /* 0x0000000000027941 */ /* 0x000fea0003800000 */
.L_x_2586:
[----:B------:R-:W-:Y:S04]  /*249b0*/  BSSY B2, `(.L_x_2588) ;  /* 0x0000009000027945 */ /* 0x000fe80003800000 */
[----:B------:R-:W-:Y:S05]  /*249c0*/  @P2 BRA `(.L_x_2589) ;  /* 0x00000000001c2947 */ /* 0x000fea0003800000 */
[----:B------:R-:W2:Y:S02]  /*249d0*/  S2R R4, SR_TID.X ;  /* 0x0000000000047919 */ /* 0x000ea40000002100 */
[----:B--2---:R-:W-:Y:S02]  /*249e0*/  LOP3.LUT R5, R4, 0x1f, RZ, 0xc0, !PT ;  /* 0x0000001f04057812 */ /* 0x004fe400078ec0ff */
[----:B------:R-:W-:Y:S02]  /*249f0*/  MOV R4, 0x8000 ;  /* 0x0000800000047802 */ /* 0x000fe40000000f00 */
[----:B------:R-:W-:Y:S02]  /*24a00*/  ISETP.NE.AND P1, PT, R5, RZ, PT ;  /* 0x000000ff0500720c */ /* 0x000fe40003f25270 */
[----:B------:R2:W-:Y:S11]  /*24a10*/  SYNCS.ARRIVE.TRANS64 RZ, [R8+URZ+0x38890], R4 ;  /* 0x0388900408ff79a7 */ /* 0x0005f6000800003f */
[----:B--2---:R-:W-:Y:S05]  /*24a20*/  @!P1 BRA `(.L_x_2589) ;  /* 0x0000000000049947 */ /* 0x004fea0003800000 */
[----:B------:R-:W-:Y:S01]  /*24a30*/  BPT.TRAP 0x1 ;  /* 0x000000040000795c */ /* 0x000fe20000300000 */
.L_x_2589:
[----:B------:R-:W-:Y:S05]  /*24a40*/  BSYNC B2 ;  /* 0x0000000000027941 */ /* 0x000fea0003800000 */
.L_x_2588:
        /* <DEDUP_REMOVED lines=13> */
.L_x_2590:
        /* <DEDUP_REMOVED lines=16> */
.L_x_2591:
        /* <DEDUP_REMOVED lines=13> */
.L_x_2826:
[----:B------:R-:W-:Y:S05]  /*24cf0*/  BSYNC B2 ;  /* 0x0000000000027941 */ /* 0x000fea0003800000 */
.L_x_2592:
[----:B------:R-:W-:Y:S01]  /*24d00*/  BSSY B2, `(.L_x_2594) ;  /* 0x000000b000027945 */ /* 0x000fe20003800000 */
[----:B------:R-:W-:Y:S02]  /*24d10*/  IMAD.MOV.U32 R10, RZ, RZ, 0x0 ;  /* 0x00000000ff0a7424 */ /* 0x000fe400078e00ff */
[----:B-1----:R-:W-:Y:S01]  /*24d20*/  IMAD.MOV.U32 R11, RZ, RZ, 0x12f00000 ;  /* 0x12f00000ff0b7424 */ /* 0x002fe200078e00ff */
[----:B------:R-:W-:Y:S06]  /*24d30*/  @P2 BRA `(.L_x_2595) ;  /* 0x00000000001c2947 */ /* 0x000fec0003800000 */
[----:B------:R-:W1:Y:S02]  /*24d40*/  S2R R4, SR_TID.X ;  /* 0x0000000000047919 */ /* 0x000e640000002100 */
[----:B-1----:R-:W-:Y:S02]  /*24d50*/  LOP3.LUT R14, R4, 0x1f, RZ, 0xc0, !PT ;  /* 0x0000001f040e7812 */ /* 0x002fe400078ec0ff */
[----:B------:R-:W-:Y:S02]  /*24d60*/  MOV R4, 0x8000 ;  /* 0x0000800000047802 */ /* 0x000fe40000000f00 */
[----:B------:R-:W-:Y:S02]  /*24d70*/  ISETP.NE.AND P1, PT, R14, RZ, PT ;  /* 0x000000ff0e00720c */ /* 0x000fe40003f25270 */
[----:B------:R1:W-:Y:S11]  /*24d80*/  SYNCS.ARRIVE.TRANS64 RZ, [R8+URZ+0x388b0], R4 ;  /* 0x0388b00408ff79a7 */ /* 0x0003f6000800003f */
[----:B-1----:R-:W-:Y:S05]  /*24d90*/  @!P1 BRA `(.L_x_2595) ;  /* 0x0000000000049947 */ /* 0x002fea0003800000 */
[----:B------:R-:W-:Y:S01]  /*24da0*/  BPT.TRAP 0x1 ;  /* 0x000000040000795c */ /* 0x000fe20000300000 */
.L_x_2595:
[----:B------:R-:W-:Y:S05]  /*24db0*/  BSYNC B2 ;  /* 0x0000000000027941 */ /* 0x000fea0003800000 */
.L_x_2594:
        /* <DEDUP_REMOVED lines=8> */
.L_x_2596:
        /* <DEDUP_REMOVED lines=15> */
.L_x_2597:
        /* <DEDUP_REMOVED lines=10> */
.L_x_2585:
[----:B------:R-:W-:Y:S05]  /*24fd0*/  BSYNC B1 ;  /* 0x0000000000017941 */ /* 0x000fea0003800000 */
.L_x_2584:
[----:B--2---:R-:W2:Y:S04]  /*24fe0*/  LDL.LU R4, [R1+0xc] ;  /* 0x00000c0001047983 */ /* 0x004ea80000300800 */
        /* <DEDUP_REMOVED lines=11> */
.L_x_2564:
[----:B------:R-:W-:Y:S05]  /*250a0*/  BSYNC B0 ;  /* 0x0000000000007941 */ /* 0x000fea0003800000 */
.L_x_2563:
[----:B------:R-:W4:Y:S01]  /*250b0*/  LDC R0, c[0x0][0x448] ;  /* 0x00011200ff007b82 */ /* 0x000f220000000800 */
[----:B------:R-:W-:Y:S07]  /*250c0*/  @!P0 WARPSYNC.ALL ;  /* 0x0000000000008948 */ /* 0x000fee0003800000 */
[----:B------:R-:W-:Y:S01]  /*250d0*/  @!P0 BAR.SYNC.DEFER_BLOCKING 0xc, 0x180 ;  /* 0x0306000000008b1d */ /* 0x000fe20000010000 */
[----:B----4-:R-:W-:Y:S02]  /*250e0*/  ISETP.NE.AND P1, PT, R0, 0x1, PT ;  /* 0x000000010000780c */ /* 0x010fe40003f25270 */
[----:B------:R-:W-:-:S11]  /*250f0*/  LEA R0, R17, 0x7f, 0x7 ;  /* 0x0000007f11007811 */ /* 0x000fd600078e38ff */
[----:B------:R-:W4:Y:S08]  /*25100*/  @P1 LDC R2, c[0x0][0x44c] ;  /* 0x00011300ff021b82 */ /* 0x000f300000000800 */
[----:B------:R-:W5:Y:S01]  /*25110*/  @P1 LDC R3, c[0x0][0x450] ;  /* 0x00011400ff031b82 */ /* 0x000f620000000800 */
[----:B----4-:R-:W-:-:S05]  /*25120*/  @P1 IMAD.HI.U32 R2, R0, R2, RZ ;  /* 0x0000000200021227 */ /* 0x010fca00078e00ff */
[----:B-----5:R-:W-:-:S05]  /*25130*/  @P1 SHF.R.U32.HI R0, RZ, R3, R2 ;  /* 0x00000003ff001219 */ /* 0x020fca0000011602 */
[----:B------:R-:W-:-:S05]  /*25140*/  IMAD.IADD R0, R21, 0x1, R0 ;  /* 0x0000000115007824 */ /* 0x000fca00078e0200 */
[----:B------:R-:W-:-:S04]  /*25150*/  SHF.R.S32.HI R2, RZ, 0x1f, R0 ;  /* 0x0000001fff027819 */ /* 0x000fc80000011400 */
[----:B------:R-:W-:-:S04]  /*25160*/  LEA.HI R0, R2, R0, RZ, 0x7 ;  /* 0x0000000002007211 */ /* 0x000fc800078f38ff */
[----:B------:R-:W-:-:S04]  /*25170*/  SHF.R.S32.HI R0, RZ, 0x7, R0 ;  /* 0x00000007ff007819 */ /* 0x000fc80000011400 */
[----:B--23--:R-:W-:-:S04]  /*25180*/  VIMNMX R4, R20, R0, PT ;  /* 0x0000000014047248 */ /* 0x00cfc80003fe0100 */
[----:B------:R-:W-:Y:S01]  /*25190*/  ISETP.GT.AND P0, PT, R4, RZ, PT ;  /* 0x000000ff0400720c */ /* 0x000fe20003f04270 */
[----:B------:R2:W-:-:S12]  /*251a0*/  STL [R1+0x40], R4 ;  /* 0x0000400401007387 */ /* 0x0005d80000100800 */
[----:B--2---:R-:W-:Y:S05]  /*251b0*/  @P0 BRA `(.L_x_2599) ;  /* 0x0000000000440947 */ /* 0x004fea0003800000 */
[----:B------:R-:W2:Y:S02]  /*251c0*/  S2R R4, SR_TID.X ;  /* 0x0000000000047919 */ /* 0x000ea40000002100 */
[----:B--2---:R-:W-:-:S04]  /*251d0*/  LOP3.LUT R4, R4, 0x7f, RZ, 0xc0, !PT ;  /* 0x0000007f04047812 */ /* 0x004fc800078ec0ff */
[----:B------:R-:W-:-:S13]  /*251e0*/  ISETP.NE.AND P0, PT, R4, RZ, PT ;  /* 0x000000ff0400720c */ /* 0x000fda0003f05270 */
[----:B------:R-:W-:Y:S05]  /*251f0*/  @P0 BRA `(.L_x_2600) ;  /* 0x0000003c00180947 */ /* 0x000fea0003800000 */
[----:B------:R-:W2:Y:S01]  /*25200*/  S2R R2, SR_LANEID ;  /* 0x0000000000027919 */ /* 0x000ea20000000000 */
[----:B------:R-:W-:Y:S01]  /*25210*/  VOTEU.ANY UR4, UPT, PT ;  /* 0x0000000000047886 */ /* 0x000fe200038e0100 */
[----:B------:R-:W3:Y:S01]  /*25220*/  LDC.64 R4, c[0x0][0xc60] ;  /* 0x00031800ff047b82 */ /* 0x000ee20000000a00 */
[----:B------:R-:W2:Y:S02]  /*25230*/  FLO.U32 R0, UR4 ;  /* 0x0000000400007d00 */ /* 0x000ea400080e0000 */
[----:B--2---:R-:W-:-:S06]  /*25240*/  ISETP.EQ.U32.AND P0, PT, R0, R2, PT ;  /* 0x000000020000720c */ /* 0x004fcc0003f02070 */
[----:B------:R-:W3:Y:S07]  /*25250*/  POPC R2, UR4 ;  /* 0x0000000400027d09 */ /* 0x000eee0008000000 */
[----:B---3--:R-:W2:Y:S04]  /*25260*/  @P0 ATOMG.E.ADD.STRONG.GPU PT, R2, desc[UR46][R4.64], R2 ;  /* 0x00000002040209a8 */ /* 0x008ea800081ee1ee */
[----:B--2---:R2:W3:Y:S02]  /*25270*/  SHFL.IDX PT, R2, R2, R0, 0x1f ;  /* 0x00001f0002027589 */ /* 0x0044e400000e0000 */
[----:B--2---:R-:W2:Y:S02]  /*25280*/  S2R R0, SR_LTMASK ;  /* 0x0000000000007919 */ /* 0x004ea40000003900 */
[----:B--2---:R-:W-:-:S06]  /*25290*/  LOP3.LUT R0, R0, UR4, RZ, 0xc0, !PT ;  /* 0x0000000400007c12 */ /* 0x004fcc000f8ec0ff */
[----:B------:R-:W3:Y:S02]  /*252a0*/  POPC R0, R0 ;  /* 0x0000000000007309 */ /* 0x000ee40000000000 */
[----:B---3--:R-:W-:Y:S01]  /*252b0*/  IADD3 R16, R2, UR37, R0 ;  /* 0x0000002502107c10 */ /* 0x008fe2000fffe000 */
[----:B------:R-:W-:Y:S06]  /*252c0*/  BRA `(.L_x_2600) ;  /* 0x0000003800e47947 */ /* 0x000fec0003800000 */
.L_x_2599:
[----:B------:R-:W2:Y:S01]  /*252d0*/  LDL R0, [R1+0x4] ;  /* 0x0000040001007983 */ /* 0x000ea20000100800 */
        /* <DEDUP_REMOVED lines=14> */
[----:B-1----:R-:W-:Y:S02]  /*253c0*/  IMAD.U32 R11, RZ, RZ, UR5 ;  /* 0x00000005ff0b7e24 */ /* 0x002fe4000f8e00ff */
[----:B------:R-:W-:Y:S02]  /*253d0*/  IMAD.MOV.U32 R8, RZ, RZ, 0x70 ;  /* 0x00000070ff087424 */ /* 0x000fe400078e00ff */
[----:B------:R-:W-:Y:S02]  /*253e0*/  IMAD.MOV.U32 R12, RZ, RZ, 0x1 ;  /* 0x00000001ff0c7424 */ /* 0x000fe400078e00ff */
[----:B------:R-:W-:-:S07]  /*253f0*/  IMAD.MOV.U32 R13, RZ, RZ, RZ ;  /* 0x000000ffff0d7224 */ /* 0x000fce00078e00ff */
[----:B------:R-:W-:-:S07]  /*25400*/  LEPC R20, `(.L_x_2602) ;  /* 0x000000001014794e */ /* 0x000fce0000000000 */
[----:B0-2---:R-:W-:Y:S05]  /*25410*/  CALL.ABS.NOINC R2 ;  /* 0x0000000002007343 */ /* 0x005fea0003c00000 */
.L_x_2602:
[----:B------:R-:W-:Y:S05]  /*25420*/  BSYNC B6 ;  /* 0x0000000000067941 */ /* 0x000fea0003800000 */
.L_x_2601:
        /* <DEDUP_REMOVED lines=25> */
.L_x_2604:
[----:B------:R-:W-:Y:S05]  /*255c0*/  BSYNC B6 ;  /* 0x0000000000067941 */ /* 0x000fea0003800000 */
.L_x_2603:
[----:B--2---:R-:W2:Y:S01]  /*255d0*/  LDL R2, [R1+0x4] ;  /* 0x0000040001027983 */ /* 0x004ea20000100800 */
        /* <DEDUP_REMOVED lines=20> */
.L_x_2606:
[----:B------:R-:W-:Y:S05]  /*25720*/  BSYNC B6 ;  /* 0x0000000000067941 */ /* 0x000fea0003800000 */
.L_x_2605:
        /* <DEDUP_REMOVED lines=20> */
.L_x_2608:
[----:B------:R-:W-:Y:S05]  /*25870*/  BSYNC B6 ;  /* 0x0000000000067941 */ /* 0x000fea0003800000 */
.L_x_2607:
        /* <DEDUP_REMOVED lines=9> */
[----:B----4-:R2:W3:Y:S02]  /*25910*/  @P0 LDG.E R9, desc[UR46][R2.64] ;  /* 0x0000002e02090981 */ /* 0x0104e4000c1e1900 */
[----:B--2---:R-:W2:Y:S01]  /*25920*/  LDC.64 R2, c[0x0][0x418] ;  /* 0x00010600ff027b82 */ /* 0x004ea20000000a00 */
[----:B---3--:R-:W-:Y:S01]  /*25930*/  SHF.R.S32.HI R10, RZ, 0x1f, R9 ;  /* 0x0000001fff0a7819 */ /* 0x008fe20000011409 */
[----:B------:R3:W-:Y:S01]  /*25940*/  @P0 STL [R1+0x18], R9 ;  /* 0x0000180901000387 */ /* 0x0007e20000100800 */
[----:B--2---:R-:W-:Y:S01]  /*25950*/  LOP3.LUT P0, RZ, R2, UR4, RZ, 0xfc, !PT ;  /* 0x0000000402ff7c12 */ /* 0x004fe2000f80fcff */
[----:B------:R-:W-:Y:S02]  /*25960*/  UMOV UR4, 0xffffffff ;  /* 0xffffffff00047882 */ /* 0x000fe40000000000 */
[----:B------:R3:W-:Y:S01]  /*25970*/  STL [R1+0x28], R10 ;  /* 0x0000280a01007387 */ /* 0x0007e20000100800 */
[----:B------:R-:W-:-:S04]  /*25980*/  LOP3.LUT P0, RZ, R3, UR5, RZ, 0xfc, P0 ;  /* 0x0000000503ff7c12 */ /* 0x000fc8000800fcff */
[----:B------:R-:W-:Y:S01]  /*25990*/  SEL R0, R9, RZ, !P0 ;  /* 0x000000ff09007207 */ /* 0x000fe20004000000 */
[----:B------:R-:W-:Y:S08]  /*259a0*/  BRA.DIV UR4, `(.L_x_2609) ;  /* 0x0000008204487947 */ /* 0x000ff0000b800000 */
[----:B------:R-:W2:Y:S02]  /*259b0*/  S2R R4, SR_TID.X ;  /* 0x0000000000047919 */ /* 0x000ea40000002100 */
[----:B--2---:R-:W-:-:S04]  /*259c0*/  SHF.R.U32.HI R4, RZ, 0x5, R4 ;  /* 0x00000005ff047819 */ /* 0x004fc80000011604 */
[----:B------:R-:W-:-:S05]  /*259d0*/  LOP3.LUT R4, R4, 0x3, RZ, 0xc0, !PT ;  /* 0x0000000304047812 */ /* 0x000fca00078ec0ff */
[----:B0-----:R0:W2:Y:S02]  /*259e0*/  SHFL.IDX PT, R14, R4, RZ, 0x1f ;  /* 0x00001fff040e7589 */ /* 0x0010a400000e0000 */
.L_x_2829:
[----:B0-----:R-:W4:Y:S01]  /*259f0*/  LDL.LU R4, [R1+0x24] ;  /* 0x0000240001047983 */ /* 0x001f220000300800 */
[----:B------:R-:W-:Y:S02]  /*25a00*/  PLOP3.LUT P1, PT, PT, PT, PT, 0x8, 0x0 ;  /* 0x000000000000781c */ /* 0x000fe40003f2e170 */
[----:B--2---:R-:W-:Y:S01]  /*25a10*/  ISETP.NE.AND P0, PT, R14, RZ, PT ;  /* 0x000000ff0e00720c */ /* 0x004fe20003f05270 */
[----:B------:R0:W-:Y:S01]  /*25a20*/  STL [R1], R0 ;  /* 0x0000000001007387 */ /* 0x0001e20000100800 */
[----:B----4-:R-:W-:-:S09]  /*25a30*/  LOP3.LUT R4, R4, 0xfffffffe, RZ, 0xc0, !PT ;  /* 0xfffffffe04047812 */ /* 0x010fd200078ec0ff */
[----:B------:R-:W-:-:S05]  /*25a40*/  @P1 LOP3.LUT R4, R4, 0x1, RZ, 0xfc, !PT ;  /* 0x0000000104041812 */ /* 0x000fca00078efcff */
[----:B------:R0:W-:Y:S01]  /*25a50*/  STL [R1+0x24], R4 ;  /* 0x0000240401007387 */ /* 0x0001e20000100800 */
[----:B------:R-:W-:Y:S05]  /*25a60*/  @P0 BRA `(.L_x_2610) ;  /* 0x0000000400a40947 */ /* 0x000fea0003800000 */
[----:B------:R-:W-:-:S03]  /*25a70*/  UMOV UR4, 0xffffffff ;  /* 0xffffffff00047882 */ /* 0x000fc60000000000 */
[----:B------:R-:W-:Y:S05]  /*25a80*/  BRA.DIV UR4, `(.L_x_2611) ;  /* 0x0000008204447947 */ /* 0x000fea000b800000 */
[----:B------:R-:W-:-:S13]  /*25a90*/  ELECT P6, URZ, PT ;  /* 0x00000000003f782f */ /* 0x000fda00038c0000 */
.L_x_2832:
[----:B------:R-:W-:Y:S05]  /*25aa0*/  @!P6 BRA `(.L_x_2610) ;  /* 0x000000040094e947 */ /* 0x000fea0003800000 */
[----:B0-----:R-:W2:Y:S01]  /*25ab0*/  LDL R4, [R1+0x40] ;  /* 0x0000400001047983 */ /* 0x001ea20000100800 */
[----:B------:R-:W-:-:S04]  /*25ac0*/  ISETP.NE.U32.AND P0, PT, R2, RZ, PT ;  /* 0x000000ff0200720c */ /* 0x000fc80003f05070 */
[----:B------:R-:W-:Y:S01]  /*25ad0*/  ISETP.NE.AND.EX P0, PT, R3, RZ, PT, P0 ;  /* 0x000000ff0300720c */ /* 0x000fe20003f05300 */
[----:B--2---:R-:W-:-:S12]  /*25ae0*/  VIADD R4, R4, 0xffffffff ;  /* 0xffffffff04047836 */ /* 0x004fd80000000000 */
        /* <DEDUP_REMOVED lines=15> */
[----:B------:R-:W-:-:S04]  /*25be0*/  LEA R2, P0, R6, R2, 0x2 ;  /* 0x0000000206027211 */ /* 0x000fc800078010ff */
[----:B------:R-:W-:-:S04]  /*25bf0*/  IADD3 R0, R7, R0, RZ ;  /* 0x0000000007007210 */ /* 0x000fc80007ffe0ff */
[----:B------:R-:W-:-:S05]  /*25c00*/  LEA.HI.X R3, R6, R3, R0, 0x2, P0 ;  /* 0x0000000306037211 */ /* 0x000fca00000f1400 */
[----:B------:R-:W2:Y:S04]  /*25c10*/  LDG.E R0, desc[UR46][R2.64] ;  /* 0x0000002e02007981 */ /* 0x000ea8000c1e1900 */
[----:B--2---:R0:W-:Y:S02]  /*25c20*/  STL [R1], R0 ;  /* 0x0000000001007387 */ /* 0x0041e40000100800 */
.L_x_2612:
[----:B---3--:R-:W2:Y:S04]  /*25c30*/  LDL R10, [R1+0x4] ;  /* 0x00000400010a7983 */ /* 0x008ea80000100800 */
        /* <DEDUP_REMOVED lines=9> */
.L_x_2833:
        /* <DEDUP_REMOVED lines=8> */
.L_x_2614:
        /* <DEDUP_REMOVED lines=26> */
.L_x_2834:
        /* <DEDUP_REMOVED lines=8> */
.L_x_2616:
[----:B------:R-:W3:Y:S04]  /*25f70*/  LDL R5, [R1] ;  /* 0x0000000001057983 */ /* 0x000ee80000100800 */
[----:B0-2---:R-:W2:Y:S01]  /*25f80*/  LDL.LU R3, [R1+0x24] ;  /* 0x0000240001037983 */ /* 0x005ea20000300800 */
        /* <DEDUP_REMOVED lines=14> */
[----:B---3--:R-:W-:Y:S02]  /*26070*/  R2UR UR13, R5 ;  /* 0x00000000050d72ca */ /* 0x008fe400000e0000 */
[----:B--2---:R-:W-:-:S04]  /*26080*/  LOP3.LUT R3, R3, 0xfffffffe, RZ, 0xc0, !PT ;  /* 0xfffffffe03037812 */ /* 0x004fc800078ec0ff */
[----:B------:R-:W-:-:S07]  /*26090*/  @P0 LOP3.LUT R3, R3, 0x1, RZ, 0xfc, !PT ;  /* 0x0000000103030812 */ /* 0x000fce00078efcff */
[----:B------:R0:W-:Y:S01]  /*260a0*/  UTMALDG.4D [UR8], [UR4], desc[UR6] ;  /* 0x00000608040075b4 */ /* 0x0001e20008019000 */
[----:B------:R2:W-:Y:S01]  /*260b0*/  STL [R1+0x24], R3 ;  /* 0x0000240301007387 */ /* 0x0005e20000100800 */
[----:B0-----:R-:W-:Y:S01]  /*260c0*/  UMOV UR8, UR14 ;  /* 0x0000000e00087c82 */ /* 0x001fe20008000000 */
[----:B------:R-:W-:Y:S02]  /*260d0*/  UMOV UR10, UR15 ;  /* 0x0000000f000a7c82 */ /* 0x000fe40008000000 */
[----:B------:R2:W-:Y:S01]  /*260e0*/  UTMALDG.4D [UR8], [UR4], desc[UR6] ;  /* 0x00000608040075b4 */ /* 0x0005e20008019000 */
[----:B------:R-:W-:Y:S02]  /*260f0*/  NOP ;  /* 0x0000000000007918 */ /* 0x000fe40000000000 */
.L_x_2610:
[----:B------:R-:W4:Y:S04]  /*26100*/  LDL R2, [R1+0x4] ;  /* 0x0000040001027983 */ /* 0x000f280000100800 */
[----:B--2---:R-:W2:Y:S04]  /*26110*/  LDL.LU R3, [R1+0x44] ;  /* 0x0000440001037983 */ /* 0x004ea80000300800 */
[----:B------:R-:W5:Y:S04]  /*26120*/  LDL.LU R5, [R1+0x38] ;  /* 0x0000380001057983 */ /* 0x000f680000300800 */
[----:B0-----:R-:W3:Y:S01]  /*26130*/  LDL.LU R4, [R1+0x4c] ;  /* 0x00004c0001047983 */ /* 0x001ee20000300800 */
[----:B------:R-:W-:Y:S05]  /*26140*/  WARPSYNC.ALL ;  /* 0x0000000000007948 */ /* 0x000fea0003800000 */
[----:B------:R-:W-:Y:S01]  /*26150*/  ULDC.64 UR4, c[0x0][0x298] ;  /* 0x0000a60000047ab9 */ /* 0x000fe20000000a00 */
[----:B------:R-:W-:Y:S01]  /*26160*/  ULDC.64 UR6, c[0x0][0xa00] ;  /* 0x0002800000067ab9 */ /* 0x000fe20000000a00 */
[----:B------:R-:W-:Y:S01]  /*26170*/  BSSY B6, `(.L_x_2617) ;  /* 0x0000024000067945 */ /* 0x000fe20003800000 */
[----:B------:R-:W-:Y:S01]  /*26180*/  BAR.SYNC.DEFER_BLOCKING 0x8, 0x180 ;  /* 0x0206000000007b1d */ /* 0x000fe20000010000 */
[----:B------:R-:W-:-:S04]  /*26190*/  ISETP.NE.U32.AND P0, PT, RZ, UR6, PT ;  /* 0x00000006ff007c0c */ /* 0x000fc8000bf05070 */
[----:B------:R-:W-:Y:S01]  /*261a0*/  ISETP.NE.AND.EX P0, PT, RZ, UR7, PT, P0 ;  /* 0x00000007ff007c0c */ /* 0x000fe2000bf05300 */
[----:B----4-:R-:W-:Y:S01]  /*261b0*/  VIADD R2, R2, 0x20400 ;  /* 0x0002040002027836 */ /* 0x010fe20000000000 */
[----:B--2---:R-:W-:-:S04]  /*261c0*/  SHF.R.S32.HI R0, RZ, 0x1f, R3 ;  /* 0x0000001fff007819 */ /* 0x004fc80000011403 */
[----:B------:R-:W-:Y:S02]  /*261d0*/  LOP3.LUT P1, RZ, R2, 0x3ff, RZ, 0xc0, !PT ;  /* 0x000003ff02ff7812 */ /* 0x000fe4000782c0ff */
[----:B-----5:R-:W-:Y:S01]  /*261e0*/  SEL R5, R5, RZ, !P0 ;  /* 0x000000ff05057207 */ /* 0x020fe20004000000 */
[----:B------:R-:W-:Y:S01]  /*261f0*/  IMAD R0, R0, UR4, RZ ;  /* 0x0000000400007c24 */ /* 0x000fe2000f8e02ff */
[----:B---3--:R-:W-:-:S03]  /*26200*/  SEL R4, R4, RZ, !P0 ;  /* 0x000000ff04047207 */ /* 0x008fc60004000000 */
        /* <DEDUP_REMOVED lines=25> */
[----:B0-----:R-:W-:Y:S05]  /*263a0*/  CALL.ABS.NOINC R2 ;  /* 0x0000000002007343 */ /* 0x001fea0003c00000 */
.L_x_2618:
[----:B------:R-:W-:Y:S05]  /*263b0*/  BSYNC B6 ;  /* 0x0000000000067941 */ /* 0x000fea0003800000 */
.L_x_2617:
[----:B--2---:R-:W2:Y:S01]  /*263c0*/  LDL.LU R5, [R1+0x44] ;  /* 0x0000440001057983 */ /* 0x004ea20000300800 */
[----:B------:R-:W-:Y:S01]  /*263d0*/  ULDC.64 UR4, c[0x0][0x2d8] ;  /* 0x0000b60000047ab9 */ /* 0x000fe20000000a00 */
[----:B------:R-:W0:Y:S01]  /*263e0*/  LDC R8, c[0x0][0x448] ;  /* 0x00011200ff087b82 */ /* 0x000e220000000800 */
[----:B------:R-:W-:Y:S01]  /*263f0*/  ULDC.64 UR6, c[0x0][0x280] ;  /* 0x0000a00000067ab9 */ /* 0x000fe20000000a00 */
[----:B------:R-:W2:Y:S04]  /*26400*/  LDL.LU.64 R2, [R1+0x50] ;  /* 0x0000500001027983 */ /* 0x000ea80000300a00 */
[----:B------:R-:W3:Y:S04]  /*26410*/  LDL.LU R0, [R1+0x4c] ;  /* 0x00004c0001007983 */ /* 0x000ee80000300800 */
[----:B------:R-:W4:Y:S04]  /*26420*/  LDL.LU R6, [R1+0x58] ;  /* 0x0000580001067983 */ /* 0x000f280000300800 */
[----:B------:R-:W4:Y:S01]  /*26430*/  LDL.LU R4, [R1+0x38] ;  /* 0x0000380001047983 */ /* 0x000f220000300800 */
[----:B------:R-:W1:Y:S01]  /*26440*/  S2R R9, SR_TID.X ;  /* 0x0000000000097919 */ /* 0x000e620000002100 */
[----:B0-----:R-:W-:Y:S01]  /*26450*/  ISETP.NE.AND P0, PT, R8, 0x1, PT ;  /* 0x000000010800780c */ /* 0x001fe20003f05270 */
[----:B-1----:R-:W-:-:S05]  /*26460*/  IMAD.SHL.U32 R9, R9, 0x10, RZ ;  /* 0x0000001009097824 */ /* 0x002fca00078e00ff */
[----:B------:R-:W-:-:S04]  /*26470*/  LOP3.LUT R9, R9, 0x70, RZ, 0xc0, !PT ;  /* 0x0000007009097812 */ /* 0x000fc800078ec0ff */
[----:B------:R-:W-:Y:S01]  /*26480*/  LOP3.LUT R9, R9, 0x80, RZ, 0xfc, !PT ;  /* 0x0000008009097812 */ /* 0x000fe200078efcff */
[----:B--2---:R-:W-:Y:S02]  /*26490*/  IMAD.MOV.U32 R3, RZ, RZ, R5 ;  /* 0x000000ffff037224 */ /* 0x004fe400078e0005 */
[----:B------:R-:W0:Y:S01]  /*264a0*/  S2R R5, SR_TID.X ;  /* 0x0000000000057919 */ /* 0x000e220000002100 */
[----:B---3--:R-:W-:Y:S02]  /*264b0*/  IMAD R0, R0, UR4, RZ ;  /* 0x0000000400007c24 */ /* 0x008fe4000f8e02ff */
[----:B------:R-:W-:-:S04]  /*264c0*/  IMAD.WIDE.U32 R2, R18, UR4, R2 ;  /* 0x0000000412027c25 */ /* 0x000fc8000f8e0002 */
[----:B------:R-:W-:Y:S01]  /*264d0*/  IMAD R0, R18, UR5, R0 ;  /* 0x0000000512007c24 */ /* 0x000fe2000f8e0200 */
[----:B------:R-:W-:-:S03]  /*264e0*/  ULDC.64 UR4, c[0x0][0x2e0] ;  /* 0x0000b80000047ab9 */ /* 0x000fc60000000a00 */
[----:B------:R-:W-:Y:S02]  /*264f0*/  IMAD.IADD R3, R3, 0x1, R0 ;  /* 0x0000000103037824 */ /* 0x000fe400078e0200 */
[----:B----4-:R-:W-:Y:S02]  /*26500*/  IMAD R0, R6, UR4, RZ ;  /* 0x0000000406007c24 */ /* 0x010fe4000f8e02ff */
[C---:B------:R-:W-:Y:S01]  /*26510*/  IMAD.WIDE.U32 R2, R4.reuse, UR4, R2 ;  /* 0x0000000404027c25 */ /* 0x040fe2000f8e0002 */
[----:B------:R-:W1:Y:S03]  /*26520*/  @P0 LDC R6, c[0x0][0x450] ;  /* 0x00011400ff060b82 */ /* 0x000e660000000800 */
[----:B------:R-:W-:Y:S01]  /*26530*/  IMAD R0, R4, UR5, R0 ;  /* 0x0000000504007c24 */ /* 0x000fe2000f8e0200 */
[----:B------:R-:W-:Y:S01]  /*26540*/  ULDC.64 UR4, c[0x0][0x2d0] ;  /* 0x0000b40000047ab9 */ /* 0x000fe20000000a00 */
[----:B------:R-:W2:Y:S02]  /*26550*/  S2R R4, SR_TID.X ;  /* 0x0000000000047919 */ /* 0x000ea40000002100 */
[----:B------:R-:W-:Y:S01]  /*26560*/  IMAD.IADD R3, R3, 0x1, R0 ;  /* 0x0000000103037824 */ /* 0x000fe200078e0200 */
[----:B0-----:R-:W-:-:S04]  /*26570*/  LOP3.LUT R5, R5, 0x7f, RZ, 0xc0, !PT ;  /* 0x0000007f05057812 */ /* 0x001fc800078ec0ff */
[----:B------:R-:W-:Y:S02]  /*26580*/  SHF.R.U32.HI R5, RZ, 0x3, R5 ;  /* 0x00000003ff057819 */ /* 0x000fe40000011605 */
[----:B--2---:R-:W-:-:S04]  /*26590*/  SHF.L.U32 R4, R4, 0x4, RZ ;  /* 0x0000000404047819 */ /* 0x004fc800000006ff */
[----:B------:R-:W-:Y:S02]  /*265a0*/  LOP3.LUT R4, R5, 0x70, R4, 0xf8, !PT ;  /* 0x0000007005047812 */ /* 0x000fe400078ef804 */
[----:B------:R-:W0:Y:S03]  /*265b0*/  @P0 LDC R5, c[0x0][0x44c] ;  /* 0x00011300ff050b82 */ /* 0x000e260000000800 */
[----:B------:R-:W-:-:S04]  /*265c0*/  IMAD R4, R17, 0x80, R4 ;  /* 0x0000008011047824 */ /* 0x000fc800078e0204 */
[----:B------:R-:W-:Y:S02]  /*265d0*/  IMAD.MOV.U32 R0, RZ, RZ, R4 ;  /* 0x000000ffff007224 */ /* 0x000fe400078e0004 */
        /* <DEDUP_REMOVED lines=8> */
[----:B------:R-:W-:Y:S01]  /*26660*/  ULDC.64 UR4, c[0x0][0x2c8] ;  /* 0x0000b20000047ab9 */ /* 0x000fe20000000a00 */
[----:B------:R-:W0:Y:S02]  /*26670*/  S2R R5, SR_TID.X ;  /* 0x0000000000057919 */ /* 0x000e240000002100 */
        /* <DEDUP_REMOVED lines=8> */
[----:B------:R-:W-:-:S04]  /*26700*/  IADD3 R3, P2, R6, UR6, RZ ;  /* 0x0000000606037c10 */ /* 0x000fc8000ff5e0ff */
[----:B------:R-:W-:Y:S01]  /*26710*/  IADD3.X R2, R7, UR7, R2, P2, !PT ;  /* 0x0000000707027c10 */ /* 0x000fe200097fe402 */
[----:B0-----:R-:W-:-:S05]  /*26720*/  IMAD.SHL.U32 R10, R5, 0x10, RZ ;  /* 0x00000010050a7824 */ /* 0x001fca00078e00ff */
[----:B------:R-:W-:-:S04]  /*26730*/  LOP3.LUT R10, R10, 0x70, RZ, 0xc0, !PT ;  /* 0x000000700a0a7812 */ /* 0x000fc800078ec0ff */
[----:B------:R-:W-:Y:S01]  /*26740*/  ISETP.GE.AND P0, PT, R10, UR4, PT ;  /* 0x000000040a007c0c */ /* 0x000fe2000bf06270 */
[----:B------:R-:W-:-:S03]  /*26750*/  UMOV UR4, 0xffffffff ;  /* 0xffffffff00047882 */ /* 0x000fc60000000000 */
[----:B-1----:R-:W-:Y:S09]  /*26760*/  BRA.DIV UR4, `(.L_x_2619) ;  /* 0x0000007604547947 */ /* 0x002ff2000b800000 */
[----:B------:R-:W0:Y:S02]  /*26770*/  S2R R5, SR_TID.X ;  /* 0x0000000000057919 */ /* 0x000e240000002100 */
[----:B0-----:R-:W-:-:S04]  /*26780*/  LOP3.LUT R5, R5, 0x7f, RZ, 0xc0, !PT ;  /* 0x0000007f05057812 */ /* 0x001fc800078ec0ff */
[----:B------:R-:W-:Y:S02]  /*26790*/  SHF.R.U32.HI R6, RZ, 0x3, R5 ;  /* 0x00000003ff067819 */ /* 0x000fe40000011605 */
[----:B------:R-:W2:Y:S03]  /*267a0*/  LDL.LU R5, [R1+0x48] ;  /* 0x0000480001057983 */ /* 0x000ea60000300800 */
[----:B------:R-:W-:Y:S01]  /*267b0*/  IMAD R17, R17, 0x80, R6 ;  /* 0x0000008011117824 */ /* 0x000fe200078e0206 */
[----:B------:R-:W-:Y:S03]  /*267c0*/  SHFL.IDX PT, R7, R2, 0x1, 0x181f ;  /* 0x00381f0002077f89 */ /* 0x000fe600000e0000 */
[----:B------:R-:W-:Y:S01]  /*267d0*/  VIADD R4, R17, 0x10 ;  /* 0x0000001011047836 */ /* 0x000fe20000000000 */
[----:B------:R-:W-:Y:S01]  /*267e0*/  SHFL.IDX PT, R6, R3, 0x1, 0x181f ;  /* 0x00381f0003067f89 */ /* 0x000fe200000e0000 */
[----:B--2---:R-:W-:-:S03]  /*267f0*/  IMAD R0, R5, R8, RZ ;  /* 0x0000000805007224 */ /* 0x004fc600078e02ff */
[----:B------:R-:W0:Y:S02]  /*26800*/  SHFL.IDX PT, R5, R3, RZ, 0x181f ;  /* 0x00181fff03057589 */ /* 0x000e2400000e0000 */
[-C--:B------:R-:W-:Y:S02]  /*26810*/  ISETP.GE.AND P2, PT, R4, R0.reuse, PT ;  /* 0x000000000400720c */ /* 0x080fe40003f46270 */
[----:B------:R-:W1:Y:S01]  /*26820*/  SHFL.IDX PT, R4, R2, RZ, 0x181f ;  /* 0x00181fff02047589 */ /* 0x000e6200000e0000 */
[----:B------:R-:W-:-:S13]  /*26830*/  ISETP.GE.AND P4, PT, R17, R0, PT ;  /* 0x000000001100720c */ /* 0x000fda0003f86270 */
[----:B0-----:R-:W-:-:S05]  /*26840*/  @!P4 IADD3 R5, P3, R10, R5, RZ ;  /* 0x000000050a05c210 */ /* 0x001fca0007f7e0ff */
[----:B-1----:R-:W-:-:S05]  /*26850*/  @!P4 IMAD.X R4, RZ, RZ, R4, P3 ;  /* 0x000000ffff04c224 */ /* 0x002fca00018e0604 */
[----:B------:R-:W-:-:S04]  /*26860*/  @!P4 LOP3.LUT R5, R5, R4, RZ, 0x3c, !PT ;  /* 0x000000040505c212 */ /* 0x000fc800078e3cff */
[----:B------:R-:W-:-:S04]  /*26870*/  @!P4 LOP3.LUT R4, R5, R4, RZ, 0x3c, !PT ;  /* 0x000000040504c212 */ /* 0x000fc800078e3cff */
[----:B------:R-:W-:-:S05]  /*26880*/  @!P4 LOP3.LUT R5, R5, R4, RZ, 0x3c, !PT ;  /* 0x000000040505c212 */ /* 0x000fca00078e3cff */
[----:B-----5:R-:W-:Y:S04]  /*26890*/  @!P4 LDGSTS.E.BYPASS.LTC128B.128 [R9+0x20400], desc[UR46][R4.64], !P0 ;  /* 0x204000000409cfae */ /* 0x020fe8000c101d6e */
[----:B------:R0:W-:Y:S02]  /*268a0*/  @!P4 LDGSTS.E.BYPASS.LTC128B.128 [R9+0x24400], desc[UR46][R4.64+0x80], !P1 ;  /* 0x244000800409cfae */ /* 0x0001e4000c901d6e */
[----:B0-----:R-:W-:Y:S02]  /*268b0*/  @!P2 IADD3 R5, P3, R10, R6, RZ ;  /* 0x000000060a05a210 */ /* 0x001fe40007f7e0ff */
[----:B------:R-:W-:Y:S02]  /*268c0*/  SHFL.IDX PT, R6, R2, 0x2, 0x181f ;  /* 0x00581f0002067f89 */ /* 0x000fe400000e0000 */
[----:B------:R-:W-:-:S04]  /*268d0*/  @!P2 IADD3.X R4, RZ, R7, RZ, P3, !PT ;  /* 0x00000007ff04a210 */ /* 0x000fc80001ffe4ff */
[----:B------:R-:W-:-:S04]  /*268e0*/  @!P2 LOP3.LUT R5, R5, R4, RZ, 0x3c, !PT ;  /* 0x000000040505a212 */ /* 0x000fc800078e3cff */
[----:B------:R-:W-:-:S04]  /*268f0*/  @!P2 LOP3.LUT R4, R5, R4, RZ, 0x3c, !PT ;  /* 0x000000040504a212 */ /* 0x000fc800078e3cff */
[----:B------:R-:W-:-:S05]  /*26900*/  @!P2 LOP3.LUT R5, R5, R4, RZ, 0x3c, !PT ;  /* 0x000000040505a212 */ /* 0x000fca00078e3cff */
[----:B------:R-:W-:Y:S04]  /*26910*/  @!P2 LDGSTS.E.BYPASS.LTC128B.128 [R9+0x20c00], desc[UR46][R4.64], !P0 ;  /* 0x20c000000409afae */ /* 0x000fe8000c101d6e */
[----:B------:R0:W-:Y:S02]  /*26920*/  @!P2 LDGSTS.E.BYPASS.LTC128B.128 [R9+0x24c00], desc[UR46][R4.64+0x80], !P1 ;  /* 0x24c000800409afae */ /* 0x0001e4000c901d6e */
[----:B0-----:R-:W-:-:S05]  /*26930*/  VIADD R4, R17, 0x20 ;  /* 0x0000002011047836 */ /* 0x001fca0000000000 */
[----:B------:R-:W-:Y:S02]  /*26940*/  ISETP.GE.AND P2, PT, R4, R0, PT ;  /* 0x000000000400720c */ /* 0x000fe40003f46270 */
[----:B------:R-:W0:Y:S11]  /*26950*/  SHFL.IDX PT, R4, R3, 0x2, 0x181f ;  /* 0x00581f0003047f89 */ /* 0x000e3600000e0000 */
[----:B0-----:R-:W-:-:S05]  /*26960*/  @!P2 IADD3 R5, P3, R10, R4, RZ ;  /* 0x000000040a05a210 */ /* 0x001fca0007f7e0ff */
[----:B------:R-:W-:Y:S02]  /*26970*/  @!P2 IMAD.X R4, RZ, RZ, R6, P3 ;  /* 0x000000ffff04a224 */ /* 0x000fe400018e0606 */
[----:B------:R-:W-:Y:S03]  /*26980*/  SHFL.IDX PT, R6, R2, 0x3, 0x181f ;  /* 0x00781f0002067f89 */ /* 0x000fe600000e0000 */
        /* <DEDUP_REMOVED lines=40> */
[----:B------:R-:W0:Y:S04]  /*26c10*/  SHFL.IDX PT, R4, R3, 0x6, 0x181f ;  /* 0x00d81f0003047f89 */ /* 0x000e2800000e0000 */
[----:B------:R-:W1:Y:S07]  /*26c20*/  SHFL.IDX PT, R3, R3, 0x7, 0x181f ;  /* 0x00f81f0003037f89 */ /* 0x000e6e00000e0000 */
[----:B0-----:R-:W-:-:S04]  /*26c30*/  @!P2 IADD3 R5, P3, R10, R4, RZ ;  /* 0x000000040a05a210 */ /* 0x001fc80007f7e0ff */
[----:B------:R-:W-:-:S04]  /*26c40*/  @!P2 IADD3.X R4, RZ, R6, RZ, P3, !PT ;  /* 0x00000006ff04a210 */ /* 0x000fc80001ffe4ff */
[----:B------:R-:W-:-:S04]  /*26c50*/  @!P2 LOP3.LUT R5, R5, R4, RZ, 0x3c, !PT ;  /* 0x000000040505a212 */ /* 0x000fc800078e3cff */
[----:B------:R-:W-:-:S04]  /*26c60*/  @!P2 LOP3.LUT R4, R5, R4, RZ, 0x3c, !PT ;  /* 0x000000040504a212 */ /* 0x000fc800078e3cff */
[----:B------:R-:W-:-:S05]  /*26c70*/  @!P2 LOP3.LUT R5, R5, R4, RZ, 0x3c, !PT ;  /* 0x000000040505a212 */ /* 0x000fca00078e3cff */
[----:B------:R-:W-:Y:S04]  /*26c80*/  @!P2 LDGSTS.E.BYPASS.LTC128B.128 [R9+0x23400], desc[UR46][R4.64], !P0 ;  /* 0x234000000409afae */ /* 0x000fe8000c101d6e */
[----:B------:R0:W-:Y:S04]  /*26c90*/  @!P2 LDGSTS.E.BYPASS.LTC128B.128 [R9+0x27400], desc[UR46][R4.64+0x80], !P1 ;  /* 0x274000800409afae */ /* 0x0001e8000c901d6e */
[----:B01----:R0:W2:Y:S02]  /*26ca0*/  SHFL.IDX PT, R4, R2, 0x7, 0x181f ;  /* 0x00f81f0002047f89 */ /* 0x0030a400000e0000 */
.L_x_2851:
        /* <DEDUP_REMOVED lines=11> */
.L_x_2621:
[----:B------:R-:W-:Y:S05]  /*26d60*/  BSYNC B0 ;  /* 0x0000000000007941 */ /* 0x000fea0003800000 */
.L_x_2620:
[----:B-1----:R1:W5:Y:S01]  /*26d70*/  LDL R9, [R1+0x4] ;  /* 0x0000040001097983 */ /* 0x0023620000100800 */
[----:B------:R-:W-:Y:S01]  /*26d80*/  PLOP3.LUT P0, PT, PT, PT, PT, 0x80, 0x0 ;  /* 0x000000000000781c */ /* 0x000fe20003f0f070 */
[----:B------:R-:W-:-:S12]  /*26d90*/  NOP ;  /* 0x0000000000007918 */ /* 0x000fd80000000000 */
.L_x_2622:
[----:B0-----:R-:W3:Y:S01]  /*26da0*/  LDL R2, [R1+0x4] ;  /* 0x0000040001027983 */ /* 0x001ee20000100800 */
[----:B------:R-:W-:Y:S02]  /*26db0*/  PLOP3.LUT P1, PT, P1, P0, PT, 0xa2, 0x0 ;  /* 0x000000000000781c */ /* 0x000fe40000f21472 */
[----:B---3--:R-:W-:-:S08]  /*26dc0*/  @P0 R2UR P1, UR4, R2 ;  /* 0x00000000020402ca */ /* 0x008fd00000020000 */
[----:B------:R-:W-:-:S05]  /*26dd0*/  @P0 PLOP3.LUT P0, PT, P1, PT, PT, 0x80, 0x0 ;  /* 0x000000000000081c */ /* 0x000fca0000f0f070 */
[----:B------:R-:W-:Y:S01]  /*26de0*/  @!P1 SYNCS.ARRIVE.TRANS64.RED.A0T1 RZ, [UR4+0x38800], RZ ;  /* 0x038800ffffff99a7 */ /* 0x000fe20008200404 */
[----:B------:R-:W-:Y:S07]  /*26df0*/  @!P1 ARRIVES.LDGSTSBAR.64.TRANSCNT [UR4+0x38800] ;  /* 0x03880000ff0099b0 */ /* 0x000fee0008000a84 */
[----:B------:R-:W-:Y:S05]  /*26e00*/  @P0 BRA.U.ANY `(.L_x_2622) ;  /* 0xfffffffd00e40947 */ /* 0x000fea000393ffff */
[----:B------:R-:W3:Y:S02]  /*26e10*/  LDL.LU R3, [R1+0x5c] ;  /* 0x00005c0001037983 */ /* 0x000ee40000300800 */
        /* <DEDUP_REMOVED lines=10> */
[----:B0--3--:R-:W-:Y:S05]  /*26ec0*/  @!P0 BRA `(.L_x_2624) ;  /* 0x0000007800488947 */ /* 0x009fea0003800000 */
.L_x_2852:
[----:B------:R-:W-:Y:S05]  /*26ed0*/  BSYNC B0 ;  /* 0x0000000000007941 */ /* 0x000fea0003800000 */
.L_x_2623:
[----:B0-----:R-:W3:Y:S02]  /*26ee0*/  LDL R2, [R1+0x40] ;  /* 0x0000400001027983 */ /* 0x001ee40000100800 */
[----:B---3--:R-:W-:-:S13]  /*26ef0*/  ISETP.GE.AND P0, PT, R2, 0x2, PT ;  /* 0x000000020200780c */ /* 0x008fda0003f06270 */
[----:B------:R-:W-:Y:S05]  /*26f00*/  @!P0 BRA `(.L_x_2625) ;  /* 0x0000001000f88947 */ /* 0x000fea0003800000 */
[----:B------:R-:W-:Y:S01]  /*26f10*/  VIADD R3, R2, 0xfffffffe ;  /* 0xfffffffe02037836 */ /* 0x000fe20000000000 */
[----:B------:R0:W5:Y:S04]  /*26f20*/  LDL.LU R0, [R1+0x8] ;  /* 0x0000080001007983 */ /* 0x0001680000300800 */
[----:B------:R0:W5:Y:S02]  /*26f30*/  LDL.LU R2, [R1+0x10] ;  /* 0x0000100001027983 */ /* 0x0001640000300800 */
.L_x_2647:
[----:B--2---:R-:W2:Y:S01]  /*26f40*/  LDL R4, [R1+0x24] ;  /* 0x0000240001047983 */ /* 0x004ea20000100800 */
[----:B-----5:R-:W-:Y:S01]  /*26f50*/  VIADD R5, R0, 0x1 ;  /* 0x0000000100057836 */ /* 0x020fe20000000000 */
[----:B------:R-:W-:Y:S05]  /*26f60*/  YIELD ;  /* 0x0000000000007946 */ /* 0x000fea0003800000 */
[C---:B------:R-:W-:Y:S01]  /*26f70*/  ISETP.NE.AND P0, PT, R5.reuse, 0x2, PT ;  /* 0x000000020500780c */ /* 0x040fe20003f05270 */
[----:B------:R-:W-:Y:S03]  /*26f80*/  BSSY B0, `(.L_x_2626) ;  /* 0x0000092000007945 */ /* 0x000fe60003800000 */
[----:B---3--:R-:W-:-:S02]  /*26f90*/  SEL R10, R5, RZ, P0 ;  /* 0x000000ff050a7207 */ /* 0x008fc40000000000 */
[----:B--2---:R-:W-:Y:S02]  /*26fa0*/  LOP3.LUT P1, RZ, R4, 0x1, RZ, 0xc0, !PT ;  /* 0x0000000104ff7812 */ /* 0x004fe4000782c0ff */
        /* <DEDUP_REMOVED lines=13> */
[----:B------:R-:W5:Y:S01]  /*27080*/  LDL R11, [R1+0x18] ;  /* 0x00001800010b7983 */ /* 0x000f620000100800 */
        /* <DEDUP_REMOVED lines=9> */
[C---:B-----5:R-:W-:Y:S02]  /*27120*/  IMAD R6, R11.reuse, UR7, R6 ;  /* 0x000000070b067c24 */ /* 0x060fe4000f8e0206 */
[----:B------:R-:W-:-:S05]  /*27130*/  IMAD.WIDE.U32 R4, R11, UR6, R4 ;  /* 0x000000060b047c25 */ /* 0x000fca000f8e0004 */
[----:B------:R-:W-:Y:S02]  /*27140*/  IADD3 R5, R6, R5, RZ ;  /* 0x0000000506057210 */ /* 0x000fe40007ffe0ff */
[----:B------:R-:W-:-:S04]  /*27150*/  LEA R6, P0, R4, UR4, 0x2 ;  /* 0x0000000404067c11 */ /* 0x000fc8000f8010ff */
[----:B------:R-:W-:-:S05]  /*27160*/  LEA.HI.X R7, R4, UR5, R5, 0x2, P0 ;  /* 0x0000000504077c11 */ /* 0x000fca00080f1405 */
[----:B------:R-:W3:Y:S04]  /*27170*/  LDG.E R4, desc[UR46][R6.64] ;  /* 0x0000002e06047981 */ /* 0x000ee8000c1e1900 */
[----:B---3--:R3:W-:Y:S02]  /*27180*/  STL [R1], R4 ;  /* 0x0000000401007387 */ /* 0x0087e40000100800 */
.L_x_2628:
[----:B------:R-:W4:Y:S01]  /*27190*/  LDL R5, [R1+0x4] ;  /* 0x0000040001057983 */ /* 0x000f220000100800 */
[----:B---3--:R-:W3:Y:S01]  /*271a0*/  S2R R4, SR_TID.X ;  /* 0x0000000000047919 */ /* 0x008ee20000002100 */
[----:B------:R-:W-:Y:S01]  /*271b0*/  BSSY B1, `(.L_x_2629) ;  /* 0x0000007000017945 */ /* 0x000fe20003800000 */
[----:B---3--:R-:W-:-:S04]  /*271c0*/  LOP3.LUT R4, R4, 0x7f, RZ, 0xc0, !PT ;  /* 0x0000007f04047812 */ /* 0x008fc800078ec0ff */
[----:B------:R-:W-:Y:S01]  /*271d0*/  ISETP.NE.AND P1, PT, R4, RZ, PT ;  /* 0x000000ff0400720c */ /* 0x000fe20003f25270 */
[----:B----4-:R-:W-:Y:S01]  /*271e0*/  IMAD R6, R10, 0x8, R5 ;  /* 0x000000080a067824 */ /* 0x010fe200078e0205 */
[----:B------:R-:W-:-:S04]  /*271f0*/  SHF.L.U32 R5, R9, 0x1f, RZ ;  /* 0x0000001f09057819 */ /* 0x000fc800000006ff */
[----:B------:R-:W3:Y:S02]  /*27200*/  SYNCS.PHASECHK.TRANS64.TRYWAIT P0, [R6+URZ+0x38880], R5 ;  /* 0x03888005060075a7 */ /* 0x000ee4000800017f */
[----:B---3--:R-:W-:Y:S05]  /*27210*/  @!P0 BRA `(.L_x_2630) ;  /* 0x00000074008c8947 */ /* 0x008fea0003800000 */
.L_x_2853:
[----:B------:R-:W-:Y:S05]  /*27220*/  BSYNC B1 ;  /* 0x0000000000017941 */ /* 0x000fea0003800000 */
.L_x_2629:
        /* <DEDUP_REMOVED lines=9> */
.L_x_2632:
[----:B------:R-:W-:Y:S05]  /*272c0*/  BSYNC B1 ;  /* 0x0000000000017941 */ /* 0x000fea0003800000 */
.L_x_2631:
[----:B--2---:R-:W2:Y:S04]  /*272d0*/  LDL R9, [R1+0x4] ;  /* 0x0000040001097983 */ /* 0x004ea80000100800 */
[----:B------:R-:W2:Y:S04]  /*272e0*/  LDL R4, [R1+0x8] ;  /* 0x0000080001047983 */ /* 0x000ea80000100800 */
        /* <DEDUP_REMOVED lines=9> */
[----:B----4-:R-:W-:Y:S02]  /*27380*/  IMAD R8, R8, 0x80, R7 ;  /* 0x0000008008087824 */ /* 0x010fe400078e0207 */
[----:B------:R-:W-:Y:S02]  /*27390*/  VIADD R7, R6, 0x38870 ;  /* 0x0003887006077836 */ /* 0x000fe40000000000 */
[----:B------:R-:W-:-:S07]  /*273a0*/  VIADD R9, R4, 0x10400 ;  /* 0x0001040004097836 */ /* 0x000fce0000000000 */
.L_x_2633:
        /* <DEDUP_REMOVED lines=17> */
.L_x_2634:
        /* <DEDUP_REMOVED lines=14> */
.L_x_2854:
[----:B------:R-:W-:Y:S05]  /*275a0*/  BSYNC B1 ;  /* 0x0000000000017941 */ /* 0x000fea0003800000 */
.L_x_2635:
[----:B------:R-:W-:Y:S01]  /*275b0*/  BSSY B1, `(.L_x_2637) ;  /* 0x000000b000017945 */ /* 0x000fe20003800000 */
[----:B------:R-:W-:Y:S01]  /*275c0*/  MOV R10, 0x0 ;  /* 0x00000000000a7802 */ /* 0x000fe20000000f00 */
[----:B------:R-:W-:Y:S02]  /*275d0*/  IMAD.MOV.U32 R11, RZ, RZ, 0x14f00000 ;  /* 0x14f00000ff0b7424 */ /* 0x000fe400078e00ff */
        /* <DEDUP_REMOVED lines=8> */
.L_x_2638:
[----:B------:R-:W-:Y:S05]  /*27660*/  BSYNC B1 ;  /* 0x0000000000017941 */ /* 0x000fea0003800000 */
.L_x_2637:
        /* <DEDUP_REMOVED lines=8> */
.L_x_2639:
        /* <DEDUP_REMOVED lines=11> */
[----:B------:R-:W-:Y:S01]  /*277a0*/  R2UR UR10, R12 ;  /* 0x000000000c0a72ca */ /* 0x000fe200000e0000 */
[----:B------:R-:W-:Y:S01]  /*277b0*/  VIADD R4, R4, 0x2c400 ;  /* 0x0002c40004047836 */ /* 0x000fe20000000000 */
[----:B------:R-:W-:Y:S02]  /*277c0*/  R2UR UR6, R10 ;  /* 0x000000000a0672ca */ /* 0x000fe400000e0000 */
[----:B------:R-:W-:Y:S02]  /*277d0*/  R2UR UR7, R11 ;  /* 0x000000000b0772ca */ /* 0x000fe400000e0000 */
[----:B------:R-:W-:-:S13]  /*277e0*/  PLOP3.LUT P0, PT, PT, PT, PT, 0x80, 0x0 ;  /* 0x000000000000781c */ /* 0x000fda0003f0f070 */
.L_x_2640:
        /* <DEDUP_REMOVED lines=11> */
.L_x_2627:
[----:B------:R-:W-:Y:S05]  /*278a0*/  BSYNC B0 ;  /* 0x0000000000007941 */ /* 0x000fea0003800000 */
.L_x_2626:
[----:B------:R-:W-:-:S06]  /*278b0*/  UISETP.NE.AND UP0, UPT, UR36, 0x3, UPT ;  /* 0x000000032400788c */ /* 0x000fcc000bf05270 */
[----:B------:R-:W-:-:S13]  /*278c0*/  PLOP3.LUT P0, PT, PT, PT, UP0, 0x80, 0x0 ;  /* 0x000000000000781c */ /* 0x000fda0003f0f008 */
[----:B------:R-:W-:Y:S05]  /*278d0*/  @!P0 BRA `(.L_x_2641) ;  /* 0x0000000000048947 */ /* 0x000fea0003800000 */
[----:B------:R-:W-:Y:S01]  /*278e0*/  BPT.TRAP 0x1 ;  /* 0x000000040000795c */ /* 0x000fe20000300000 */
.L_x_2641:
        /* <DEDUP_REMOVED lines=9> */
.L_x_2855:
[----:B------:R-:W-:Y:S05]  /*27980*/  BSYNC B0 ;  /* 0x0000000000007941 */ /* 0x000fea0003800000 */
.L_x_2642:
[----:B------:R-:W-:Y:S05]  /*27990*/  @!P1 BRA `(.L_x_2644) ;  /* 0x0000000000049947 */ /* 0x000fea0003800000 */
[----:B------:R-:W-:Y:S01]  /*279a0*/  BPT.TRAP 0x1 ;  /* 0x000000040000795c */ /* 0x000fe20000300000 */
.L_x_2644:
[----:B------:R-:W-:Y:S01]  /*279b0*/  SHF.L.U32 R2, R2, 0x1f, RZ ;  /* 0x0000001f02027819 */ /* 0x000fe200000006ff */
[----:B------:R-:W-:-:S03]  /*279c0*/  IMAD.SHL.U32 R12, R0, 0x8000, RZ ;  /* 0x00008000000c7824 */ /* 0x000fc600078e00ff */
[----:B------:R-:W4:Y:S02]  /*279d0*/  SYNCS.PHASECHK.TRANS64.TRYWAIT P0, [R20+URZ+0x38860], R2 ;  /* 0x03886002140075a7 */ /* 0x000f24000800017f */
[----:B----4-:R-:W-:Y:S05]  /*279e0*/  @!P0 BRA `(.L_x_2645) ;  /* 0x0000006c00d48947 */ /* 0x010fea0003800000 */
.L_x_2856:
[----:B------:R-:W5:Y:S04]  /*279f0*/  LDL R0, [R1+0x34] ;  /* 0x0000340001007983 */ /* 0x000f680000100800 */
[----:B------:R-:W2:Y:S04]  /*27a00*/  LDL R13, [R1+0x4] ;  /* 0x00000400010d7983 */ /* 0x000ea80000100800 */
[----:B------:R-:W4:Y:S04]  /*27a10*/  LDL R17, [R1+0x20] ;  /* 0x0000200001117983 */ /* 0x000f280000100800 */
[----:B------:R-:W4:Y:S01]  /*27a20*/  LDL R14, [R1+0x30] ;  /* 0x00003000010e7983 */ /* 0x000f220000100800 */
[----:B------:R-:W-:Y:S05]  /*27a30*/  WARPSYNC.ALL ;  /* 0x0000000000007948 */ /* 0x000fea0003800000 */
[----:B-----5:R-:W-:-:S05]  /*27a40*/  LOP3.LUT R0, R12, R0, RZ, 0xfc, !PT ;  /* 0x000000000c007212 */ /* 0x020fca00078efcff */
[----:B--2---:R-:W-:-:S05]  /*27a50*/  IMAD.IADD R0, R13, 0x1, R0 ;  /* 0x000000010d007824 */ /* 0x004fca00078e0200 */
[----:B---3--:R-:W2:Y:S01]  /*27a60*/  LDSM.16.MT88.4 R4, [R0+0x10400] ;  /* 0x010400000004783b */ /* 0x008ea20000004200 */
[----:B----4-:R-:W-:Y:S02]  /*27a70*/  IADD3 R2, R17, R0, RZ ;  /* 0x0000000011027210 */ /* 0x010fe40007ffe0ff */
        /* <DEDUP_REMOVED lines=51> */
[----:B---3--:R-:W-:-:S02]  /*27db0*/  IMAD.MOV.U32 R14, RZ, RZ, R10 ;  /* 0x000000ffff0e7224 */ /* 0x008fc400078e000a */
[----:B------:R-:W-:Y:S01]  /*27dc0*/  IMAD.MOV.U32 R15, RZ, RZ, R11 ;  /* 0x000000ffff0f7224 */ /* 0x000fe200078e000b */
[C-C-:B--2---:R-:W-:Y:S02]  /*27dd0*/  PRMT R8, R4.reuse, 0x6420, R5.reuse ;  /* 0x0000642004087816 */ /* 0x144fe40000000005 */
[----:B------:R-:W-:Y:S02]  /*27de0*/  PRMT R9, R4, 0x7531, R5 ;  /* 0x0000753104097816 */ /* 0x000fe40000000005 */
[C-C-:B------:R-:W-:Y:S02]  /*27df0*/  PRMT R10, R6.reuse, 0x6420, R7.reuse ;  /* 0x00006420060a7816 */ /* 0x140fe40000000007 */
[----:B------:R-:W-:-:S05]  /*27e00*/  PRMT R11, R6, 0x7531, R7 ;  /* 0x00007531060b7816 */ /* 0x000fca0000000007 */
[----:B------:R2:W-:Y:S04]  /*27e10*/  STSM.16.M88.4 [R17+0x6000], R8 ;  /* 0x0060000811007844 */ /* 0x0005e80000000200 */
[----:B------:R-:W3:Y:S01]  /*27e20*/  LDSM.16.MT88.4 R4, [R0+0x12400] ;  /* 0x012400000004783b */ /* 0x000ee20000004200 */
[----:B--2---:R-:W-:Y:S01]  /*27e30*/  IMAD.MOV.U32 R17, RZ, RZ, R14 ;  /* 0x000000ffff117224 */ /* 0x004fe200078e000e */
[----:B------:R-:W-:Y:S02]  /*27e40*/  MOV R11, R15 ;  /* 0x0000000f000b7202 */ /* 0x000fe40000000f00 */
[C-C-:B---3--:R-:W-:Y:S02]  /*27e50*/  PRMT R12, R4.reuse, 0x6420, R5.reuse ;  /* 0x00006420040c7816 */ /* 0x148fe40000000005 */
[----:B------:R-:W-:-:S02]  /*27e60*/  PRMT R13, R4, 0x7531, R5 ;  /* 0x00007531040d7816 */ /* 0x000fc40000000005 */
[C-C-:B------:R-:W-:Y:S02]  /*27e70*/  PRMT R14, R6.reuse, 0x6420, R7.reuse ;  /* 0x00006420060e7816 */ /* 0x140fe40000000007 */
[----:B------:R-:W-:Y:S02]  /*27e80*/  PRMT R15, R6, 0x7531, R7 ;  /* 0x00007531060f7816 */ /* 0x000fe40000000007 */
[----:B------:R-:W2:Y:S01]  /*27e90*/  LDSM.16.MT88.4 R4, [R2+0x12400] ;  /* 0x012400000204783b */ /* 0x000ea20000004200 */
[----:B------:R-:W-:-:S05]  /*27ea0*/  IADD3 R17, R17, 0x400, R21 ;  /* 0x0000040011117810 */ /* 0x000fca0007ffe015 */
[----:B------:R3:W-:Y:S02]  /*27eb0*/  STSM.16.M88.4 [R17], R12 ;  /* 0x0000000c11007844 */ /* 0x0007e40000000200 */
[----:B---3--:R-:W-:Y:S01]  /*27ec0*/  IMAD.MOV.U32 R15, RZ, RZ, R11 ;  /* 0x000000ffff0f7224 */ /* 0x008fe200078e000b */
        /* <DEDUP_REMOVED lines=53> */
.L_x_2646:
        /* <DEDUP_REMOVED lines=13> */
.L_x_2625:
[----:B--2---:R-:W0:Y:S01]  /*282f0*/  S2R R4, SR_TID.X ;  /* 0x0000000000047919 */ /* 0x004e220000002100 */
[----:B------:R-:W-:Y:S01]  /*28300*/  BSSY B0, `(.L_x_2648) ;  /* 0x0000010000007945 */ /* 0x000fe20003800000 */
[----:B0-----:R-:W-:-:S04]  /*28310*/  LOP3.LUT R4, R4, 0x7f, RZ, 0xc0, !PT ;  /* 0x0000007f04047812 */ /* 0x001fc800078ec0ff */
[----:B------:R-:W-:-:S13]  /*28320*/  ISETP.NE.AND P0, PT, R4, RZ, PT ;  /* 0x000000ff0400720c */ /* 0x000fda0003f05270 */
[----:B------:R-:W-:Y:S05]  /*28330*/  @P0 BRA `(.L_x_2649) ;  /* 0x0000000000300947 */ /* 0x000fea0003800000 */
[----:B-----5:R-:W0:Y:S01]  /*28340*/  S2R R2, SR_LANEID ;  /* 0x0000000000027919 */ /* 0x020e220000000000 */
[----:B------:R-:W-:Y:S01]  /*28350*/  VOTEU.ANY UR4, UPT, PT ;  /* 0x0000000000047886 */ /* 0x000fe200038e0100 */
[----:B------:R-:W2:Y:S01]  /*28360*/  LDC.64 R4, c[0x0][0xc60] ;  /* 0x00031800ff047b82 */ /* 0x000ea20000000a00 */
[----:B------:R-:W0:Y:S02]  /*28370*/  FLO.U32 R0, UR4 ;  /* 0x0000000400007d00 */ /* 0x000e2400080e0000 */
[----:B0-----:R-:W-:-:S06]  /*28380*/  ISETP.EQ.U32.AND P1, PT, R0, R2, PT ;  /* 0x000000020000720c */ /* 0x001fcc0003f22070 */
[----:B------:R-:W2:Y:S07]  /*28390*/  POPC R2, UR4 ;  /* 0x0000000400027d09 */ /* 0x000eae0008000000 */
[----:B--2---:R-:W2:Y:S04]  /*283a0*/  @P1 ATOMG.E.ADD.STRONG.GPU PT, R2, desc[UR46][R4.64], R2 ;  /* 0x00000002040219a8 */ /* 0x004ea800081ee1ee */
[----:B--2---:R0:W2:Y:S02]  /*283b0*/  SHFL.IDX PT, R2, R2, R0, 0x1f ;  /* 0x00001f0002027589 */ /* 0x0040a400000e0000 */
[----:B0-----:R-:W0:Y:S02]  /*283c0*/  S2R R0, SR_LTMASK ;  /* 0x0000000000007919 */ /* 0x001e240000003900 */
[----:B0-----:R-:W-:-:S06]  /*283d0*/  LOP3.LUT R0, R0, UR4, RZ, 0xc0, !PT ;  /* 0x0000000400007c12 */ /* 0x001fcc000f8ec0ff */
[----:B------:R-:W2:Y:S02]  /*283e0*/  POPC R0, R0 ;  /* 0x0000000000007309 */ /* 0x000ea40000000000 */
[----:B--2---:R-:W-:-:S07]  /*283f0*/  IADD3 R16, R2, UR37, R0 ;  /* 0x0000002502107c10 */ /* 0x004fce000fffe000 */
.L_x_2649:
[----:B------:R-:W-:Y:S05]  /*28400*/  BSYNC B0 ;  /* 0x0000000000007941 */ /* 0x000fea0003800000 */
.L_x_2648:
[----:B------:R-:W-:-:S06]  /*28410*/  UISETP.NE.AND UP0, UPT, UR36, 0x3, UPT ;  /* 0x000000032400788c */ /* 0x000fcc000bf05270 */
[----:B------:R-:W-:-:S13]  /*28420*/  PLOP3.LUT P1, PT, PT, PT, UP0, 0x80, 0x0 ;  /* 0x000000000000781c */ /* 0x000fda0003f2f008 */
[----:B------:R-:W-:Y:S05]  /*28430*/  @!P1 BRA `(.L_x_2650) ;  /* 0x0000000000049947 */ /* 0x000fea0003800000 */
[----:B------:R-:W-:Y:S01]  /*28440*/  BPT.TRAP 0x1 ;  /* 0x000000040000795c */ /* 0x000fe20000300000 */
.L_x_2650:
[----:B------:R-:W2:Y:S04]  /*28450*/  LDL R4, [R1+0x10] ;  /* 0x0000100001047983 */ /* 0x000ea80000100800 */
[----:B------:R-:W4:Y:S04]  /*28460*/  LDL R3, [R1+0x4] ;  /* 0x0000040001037983 */ /* 0x000f280000100800 */
[----:B-----5:R-:W4:Y:S01]  /*28470*/  LDL R2, [R1+0x8] ;  /* 0x0000080001027983 */ /* 0x020f220000100800 */
[----:B------:R-:W-:Y:S01]  /*28480*/  IMAD.U32 R0, RZ, RZ, UR38 ;  /* 0x00000026ff007e24 */ /* 0x000fe2000f8e00ff */
[----:B------:R-:W-:Y:S04]  /*28490*/  BSSY B0, `(.L_x_2651) ;  /* 0x0000007000007945 */ /* 0x000fe80003800000 */
[----:B------:R-:W-:-:S02]  /*284a0*/  ISETP.NE.AND P2, PT, R0, 0x3, PT ;  /* 0x000000030000780c */ /* 0x000fc40003f45270 */
[----:B--2---:R-:W-:-:S04]  /*284b0*/  LOP3.LUT R0, R4, 0x1, RZ, 0x3c, !PT ;  /* 0x0000000104007812 */ /* 0x004fc800078e3cff */
[----:B------:R-:W-:Y:S01]  /*284c0*/  SHF.L.U32 R0, R0, 0x1f, RZ ;  /* 0x0000001f00007819 */ /* 0x000fe200000006ff */
[----:B----4-:R-:W-:-:S04]  /*284d0*/  IMAD R18, R2, 0x8, R3 ;  /* 0x0000000802127824 */ /* 0x010fc800078e0203 */
[----:B------:R-:W0:Y:S02]  /*284e0*/  SYNCS.PHASECHK.TRANS64.TRYWAIT P1, [R18+URZ+0x38870], R0 ;  /* 0x03887000120075a7 */ /* 0x000e24000802017f */
[----:B0-----:R-:W-:Y:S05]  /*284f0*/  @!P1 BRA `(.L_x_2652) ;  /* 0x0000006400249947 */ /* 0x001fea0003800000 */
.L_x_2857:
[----:B------:R-:W-:Y:S05]  /*28500*/  BSYNC B0 ;  /* 0x0000000000007941 */ /* 0x000fea0003800000 */
.L_x_2651:
[----:B------:R-:W-:Y:S05]  /*28510*/  @!P2 BRA `(.L_x_2653) ;  /* 0x000000000004a947 */ /* 0x000fea0003800000 */
[----:B------:R-:W-:Y:S01]  /*28520*/  BPT.TRAP 0x1 ;  /* 0x000000040000795c */ /* 0x000fe20000300000 */
.L_x_2653:
[----:B0-----:R-:W2:Y:S02]  /*28530*/  LDL R0, [R1+0x10] ;  /* 0x0000100001007983 */ /* 0x001ea40000100800 */
[----:B--2---:R-:W-:-:S04]  /*28540*/  SHF.L.U32 R0, R0, 0x1f, RZ ;  /* 0x0000001f00007819 */ /* 0x004fc800000006ff */
[----:B------:R-:W0:Y:S02]  /*28550*/  SYNCS.PHASECHK.TRANS64.TRYWAIT P1, [R18+URZ+0x38860], R0 ;  /* 0x03886000120075a7 */ /* 0x000e24000802017f */
[----:B0-----:R-:W-:Y:S05]  /*28560*/  @!P1 BRA `(.L_x_2654) ;  /* 0x00000064001c9947 */ /* 0x001fea0003800000 */
.L_x_2858:
[----:B------:R-:W2:Y:S04]  /*28570*/  LDL R3, [R1+0x8] ;  /* 0x0000080001037983 */ /* 0x000ea80000100800 */
[----:B------:R-:W0:Y:S04]  /*28580*/  LDL R2, [R1+0x34] ;  /* 0x0000340001027983 */ /* 0x000e280000100800 */
[----:B---3--:R-:W3:Y:S04]  /*28590*/  LDL R12, [R1+0x4] ;  /* 0x00000400010c7983 */ /* 0x008ee80000100800 */
[----:B------:R-:W4:Y:S04]  /*285a0*/  LDL R17, [R1+0x20] ;  /* 0x0000200001117983 */ /* 0x000f280000100800 */
[----:B------:R-:W5:Y:S01]  /*285b0*/  LDL R13, [R1+0x30] ;  /* 0x00003000010d7983 */ /* 0x000f620000100800 */
[----:B------:R-:W-:Y:S05]  /*285c0*/  WARPSYNC.ALL ;  /* 0x0000000000007948 */ /* 0x000fea0003800000 */
[----:B--2---:R-:W-:-:S04]  /*285d0*/  SHF.L.U32 R3, R3, 0xf, RZ ;  /* 0x0000000f03037819 */ /* 0x004fc800000006ff */
[----:B0-----:R-:W-:-:S05]  /*285e0*/  LOP3.LUT R0, R3, R2, RZ, 0xfc, !PT ;  /* 0x0000000203007212 */ /* 0x001fca00078efcff */
[----:B---3--:R-:W-:-:S05]  /*285f0*/  IMAD.IADD R0, R12, 0x1, R0 ;  /* 0x000000010c007824 */ /* 0x008fca00078e0200 */
[----:B------:R-:W0:Y:S01]  /*28600*/  LDSM.16.MT88.4 R4, [R0+0x10400] ;  /* 0x010400000004783b */ /* 0x000e220000004200 */
[----:B----4-:R-:W-:Y:S01]  /*28610*/  IMAD.IADD R2, R17, 0x1, R0 ;  /* 0x0000000111027824 */ /* 0x010fe200078e0200 */
[----:B-----5:R-:W-:Y:S02]  /*28620*/  LOP3.LUT R3, R3, R13, RZ, 0xfc, !PT ;  /* 0x0000000d03037212 */ /* 0x020fe400078efcff */
[C-C-:B0-----:R-:W-:Y:S02]  /*28630*/  PRMT R8, R4.reuse, 0x6420, R5.reuse ;  /* 0x0000642004087816 */ /* 0x141fe40000000005 */
[----:B------:R-:W-:Y:S02]  /*28640*/  PRMT R9, R4, 0x7531, R5 ;  /* 0x0000753104097816 */ /* 0x000fe40000000005 */
[C-C-:B------:R-:W-:Y:S02]  /*28650*/  PRMT R10, R6.reuse, 0x6420, R7.reuse ;  /* 0x00006420060a7816 */ /* 0x140fe40000000007 */
[----:B------:R-:W-:-:S02]  /*28660*/  PRMT R11, R6, 0x7531, R7 ;  /* 0x00007531060b7816 */ /* 0x000fc40000000007 */
[----:B------:R-:W0:Y:S01]  /*28670*/  LDSM.16.MT88.4 R4, [R2+0x10400] ;  /* 0x010400000204783b */ /* 0x000e220000004200 */
[----:B------:R-:W-:-:S05]  /*28680*/  IMAD.IADD R3, R12, 0x1, R3 ;  /* 0x000000010c037824 */ /* 0x000fca00078e0203 */
[----:B------:R0:W-:Y:S02]  /*28690*/  STSM.16.M88.4 [R3+0x400], R8 ;  /* 0x0004000803007844 */ /* 0x0001e40000000200 */
        /* <DEDUP_REMOVED lines=17> */
[----:B------:R-:W2:Y:S04]  /*287b0*/  LDSM.16.MT88.4 R4, [R0+0x11400] ;  /* 0x011400000004783b */ /* 0x000ea80000004200 */
        /* <DEDUP_REMOVED lines=16> */
[----:B------:R-:W2:Y:S01]  /*288c0*/  LDSM.16.MT88.4 R4, [R0+0x15400] ;  /* 0x015400000004783b */ /* 0x000ea20000004200 */
        /* <DEDUP_REMOVED lines=8> */
[----:B--2---:R-:W-:Y:S01]  /*28950*/  IMAD.MOV.U32 R14, RZ, RZ, R10 ;  /* 0x000000ffff0e7224 */ /* 0x004fe200078e000a */
[----:B------:R-:W-:-:S02]  /*28960*/  MOV R15, R11 ;  /* 0x0000000b000f7202 */ /* 0x000fc40000000f00 */
[C-C-:B0-----:R-:W-:Y:S02]  /*28970*/  PRMT R8, R4.reuse, 0x6420, R5.reuse ;  /* 0x0000642004087816 */ /* 0x141fe40000000005 */
[----:B------:R-:W-:Y:S02]  /*28980*/  PRMT R9, R4, 0x7531, R5 ;  /* 0x0000753104097816 */ /* 0x000fe40000000005 */
[C-C-:B------:R-:W-:Y:S02]  /*28990*/  PRMT R10, R6.reuse, 0x6420, R7.reuse ;  /* 0x00006420060a7816 */ /* 0x140fe40000000007 */
        /* <DEDUP_REMOVED lines=62> */
.L_x_2655:
[----:B------:R-:W3:Y:S01]  /*28d80*/  LDL.LU R0, [R1+0x8] ;  /* 0x0000080001007983 */ /* 0x000ee20000300800 */
[----:B0-----:R0:W-:Y:S03]  /*28d90*/  SYNCS.ARRIVE.TRANS64.A1T0 RZ, [R18+URZ+0x38850], RZ ;  /* 0x038850ff12ff79a7 */ /* 0x0011e6000810003f */
[----:B--2---:R-:W2:Y:S01]  /*28da0*/  LDL.LU R3, [R1+0x10] ;  /* 0x0000100001037983 */ /* 0x004ea20000300800 */
[----:B0-----:R-:W-:-:S05]  /*28db0*/  @!P0 VIADD R18, R18, 0x38880 ;  /* 0x0003888012128836 */ /* 0x001fca0000000000 */
[----:B------:R-:W-:Y:S01]  /*28dc0*/  @!P0 PRMT R18, RZ, 0x654, R18 ;  /* 0x00000654ff128816 */ /* 0x000fe20000000012 */
[----:B------:R-:W-:Y:S06]  /*28dd0*/  BAR.SYNC.DEFER_BLOCKING 0x2, 0x80 ;  /* 0x0082000000007b1d */ /* 0x000fec0000010000 */
[----:B------:R0:W-:Y:S01]  /*28de0*/  @!P0 SYNCS.ARRIVE.TRANS64.RED.A1T0 RZ, [R18+URZ], RZ ;  /* 0x000000ff12ff89a7 */ /* 0x0001e2000810043f */
[----:B---3--:R-:W-:-:S05]  /*28df0*/  VIADD R0, R0, 0x1 ;  /* 0x0000000100007836 */ /* 0x008fca0000000000 */
[----:B------:R-:W-:-:S04]  /*28e00*/  ISETP.NE.AND P0, PT, R0, 0x2, PT ;  /* 0x000000020000780c */ /* 0x000fc80003f05270 */
[----:B------:R-:W-:Y:S02]  /*28e10*/  SEL R2, RZ, 0x1, P0 ;  /* 0x00000001ff027807 */ /* 0x000fe40000000000 */
[----:B------:R-:W-:Y:S02]  /*28e20*/  SEL R0, R0, RZ, P0 ;  /* 0x000000ff00007207 */ /* 0x000fe40000000000 */
[----:B--2---:R-:W-:-:S03]  /*28e30*/  LOP3.LUT R3, R3, R2, RZ, 0x3c, !PT ;  /* 0x0000000203037212 */ /* 0x004fc600078e3cff */
[----:B------:R0:W-:Y:S04]  /*28e40*/  STL [R1+0x8], R0 ;  /* 0x0000080001007387 */ /* 0x0001e80000100800 */
[----:B------:R0:W-:Y:S02]  /*28e50*/  STL [R1+0x10], R3 ;  /* 0x0000100301007387 */ /* 0x0001e40000100800 */
.L_x_2600:
[----:B0-----:R-:W2:Y:S02]  /*28e60*/  LDL R0, [R1+0x24] ;  /* 0x0000240001007983 */ /* 0x001ea40000100800 */
[----:B--2---:R-:W-:-:S13]  /*28e70*/  LOP3.LUT P0, RZ, R0, 0x2, RZ, 0xc0, !PT ;  /* 0x0000000200ff7812 */ /* 0x004fda000780c0ff */
[----:B------:R-:W-:Y:S05]  /*28e80*/  @!P0 BRA `(.L_x_2656) ;  /* 0x0000000000288947 */ /* 0x000fea0003800000 */
[----:B------:R-:W-:Y:S05]  /*28e90*/  WARPSYNC.ALL ;  /* 0x0000000000007948 */ /* 0x000fea0003800000 */
[----:B------:R-:W0:Y:S08]  /*28ea0*/  S2UR UR5, SR_CgaCtaId ;  /* 0x00000000000579c3 */ /* 0x000e300000008800 */
[----:B------:R-:W-:Y:S06]  /*28eb0*/  BAR.SYNC.DEFER_BLOCKING 0x5, 0x180 ;  /* 0x0146000000007b1d */ /* 0x000fec0000010000 */
[----:B------:R-:W-:-:S02]  /*28ec0*/  UMOV UR4, 0x400 ;  /* 0x0000040000047882 */ /* 0x000fc40000000000 */
[----:B0-----:R-:W-:-:S06]  /*28ed0*/  ULEA UR4, UR5, UR4, 0x18 ;  /* 0x0000000405047291 */ /* 0x001fcc000f8ec03f */
[----:B------:R-:W-:-:S05]  /*28ee0*/  IMAD.U32 R0, RZ, RZ, UR4 ;  /* 0x00000004ff007e24 */ /* 0x000fca000f8e00ff */
[----:B------:R4:W0:Y:S04]  /*28ef0*/  LDS.128 R16, [R0+0x388d0] ;  /* 0x0388d00000107984 */ /* 0x0008280000000c00 */
[----:B------:R4:W-:Y:S01]  /*28f00*/  STL [R1+0x4], R0 ;  /* 0x0000040001007387 */ /* 0x0009e20000100800 */
[----:B------:R-:W-:Y:S06]  /*28f10*/  BAR.ARV 0x4, 0x180 ;  /* 0x0106000000007b1d */ /* 0x000fec0000002000 */
[----:B------:R-:W-:Y:S05]  /*28f20*/  BRA `(.L_x_2657) ;  /* 0x0000000800dc7947 */ /* 0x000fea0003800000 */
.L_x_2656:
[----:B------:R-:W0:Y:S01]  /*28f30*/  S2R R0, SR_TID.X ;  /* 0x0000000000007919 */ /* 0x000e220000002100 */
[----:B------:R-:W-:Y:S01]  /*28f40*/  UMOV UR4, 0xffffffff ;  /* 0xffffffff00047882 */ /* 0x000fe20000000000 */
[----:B0-----:R-:W-:-:S04]  /*28f50*/  LOP3.LUT R6, R0, 0x1f, RZ, 0xc0, !PT ;  /* 0x0000001f00067812 */ /* 0x001fc800078ec0ff */
[----:B------:R-:W-:Y:S01]  /*28f60*/  ISETP.NE.AND P0, PT, R6, 0x1f, PT ;  /* 0x0000001f0600780c */ /* 0x000fe20003f05270 */
[----:B------:R-:W-:-:S12]  /*28f70*/  BRA.DIV UR4, `(.L_x_2658) ;  /* 0x0000005a04ac7947 */ /* 0x000fd8000b800000 */
[----:B------:R-:W-:Y:S01]  /*28f80*/  IMAD.IADD R0, R19, 0x1, R6 ;  /* 0x0000000113007824 */ /* 0x000fe200078e0206 */
[----:B------:R-:W-:-:S04]  /*28f90*/  ULDC UR4, c[0x0][0xc3c] ;  /* 0x00030f0000047ab9 */ /* 0x000fc80000000800 */
[----:B------:R-:W-:-:S13]  /*28fa0*/  ISETP.GE.OR P1, PT, R0, UR4, !P0 ;  /* 0x0000000400007c0c */ /* 0x000fda000c726670 */
[----:B------:R-:W0:Y:S02]  /*28fb0*/  @!P1 LDC.64 R2, c[0x0][0xc80] ;  /* 0x00032000ff029b82 */ /* 0x000e240000000a00 */
[----:B0-----:R-:W-:-:S06]  /*28fc0*/  @!P1 IMAD.WIDE R2, R0, 0x4, R2 ;  /* 0x0000000400029825 */ /* 0x001fcc00078e0202 */
[----:B------:R0:W2:Y:S01]  /*28fd0*/  @!P1 LDG.E R3, desc[UR46][R2.64] ;  /* 0x0000002e02039981 */ /* 0x0000a2000c1e1900 */
[C---:B------:R-:W-:Y:S02]  /*28fe0*/  ISETP.GE.U32.AND P2, PT, R6.reuse, 0x2, PT ;  /* 0x000000020600780c */ /* 0x040fe40003f46070 */
[C---:B------:R-:W-:Y:S01]  /*28ff0*/  ISETP.GE.U32.AND P3, PT, R6.reuse, 0x4, PT ;  /* 0x000000040600780c */ /* 0x040fe20003f66070 */
[----:B------:R-:W-:Y:S01]  /*29000*/  SHFL.IDX PT, R0, R16, RZ, 0x1f ;  /* 0x00001fff10007589 */ /* 0x000fe200000e0000 */
[C---:B------:R-:W-:Y:S02]  /*29010*/  ISETP.GE.U32.AND P4, PT, R6.reuse, 0x8, PT ;  /* 0x000000080600780c */ /* 0x040fe40003f86070 */
[C---:B------:R-:W-:Y:S01]  /*29020*/  ISETP.GE.U32.AND P5, PT, R6.reuse, 0x10, PT ;  /* 0x000000100600780c */ /* 0x040fe20003fa6070 */
[----:B------:R-:W-:Y:S01]  /*29030*/  SHFL.IDX PT, R4, R16, 0x1, 0x1f ;  /* 0x00201f0010047f89 */ /* 0x000fe200000e0000 */
[----:B0-----:R-:W-:Y:S02]  /*29040*/  IMAD.MOV.U32 R2, RZ, RZ, RZ ;  /* 0x000000ffff027224 */ /* 0x001fe400078e00ff */
[----:B--2---:R-:W-:Y:S01]  /*29050*/  @!P1 IMAD.MOV.U32 R2, RZ, RZ, R3 ;  /* 0x000000ffff029224 */ /* 0x004fe200078e0003 */
[----:B------:R-:W-:-:S04]  /*29060*/  ISETP.NE.AND P1, PT, R6, RZ, PT ;  /* 0x000000ff0600720c */ /* 0x000fc80003f25270 */
        /* <DEDUP_REMOVED lines=15> */
[----:B------:R0:W2:Y:S02]  /*29160*/  SHFL.IDX PT, R7, R5, 0x1f, 0x1f ;  /* 0x03e01f0005077f89 */ /* 0x0000a400000e0000 */
.L_x_2868:
[----:B------:R-:W-:Y:S01]  /*29170*/  ULDC UR4, c[0x0][0xc38] ;  /* 0x00030e0000047ab9 */ /* 0x000fe20000000800 */
[----:B------:R-:W-:Y:S02]  /*29180*/  IMAD.MOV.U32 R6, RZ, RZ, R5 ;  /* 0x000000ffff067224 */ /* 0x000fe400078e0005 */
[----:B------:R-:W-:-:S04]  /*29190*/  IMAD.U32 R3, RZ, RZ, UR4 ;  /* 0x00000004ff037e24 */ /* 0x000fc8000f8e00ff */
[----:B--2---:R-:W-:-:S04]  /*291a0*/  IMAD R7, R7, R3, RZ ;  /* 0x0000000307077224 */ /* 0x004fc800078e02ff */
[----:B------:R-:W-:-:S05]  /*291b0*/  IMAD.IADD R4, R4, 0x1, R7 ;  /* 0x0000000104047824 */ /* 0x000fca00078e0207 */
[----:B------:R-:W-:-:S13]  /*291c0*/  ISETP.GT.AND P6, PT, R4, R0, PT ;  /* 0x000000000400720c */ /* 0x000fda0003fc4270 */
[----:B------:R-:W-:Y:S05]  /*291d0*/  @P6 BRA `(.L_x_2659) ;  /* 0x00000000009c6947 */ /* 0x000fea0003800000 */
.L_x_2664:
[----:B------:R-:W2:Y:S01]  /*291e0*/  LDC R2, c[0x0][0xc3c] ;  /* 0x00030f00ff027b82 */ /* 0x000ea20000000800 */
[----:B------:R-:W-:-:S05]  /*291f0*/  VIADD R19, R19, 0x1f ;  /* 0x0000001f13137836 */ /* 0x000fca0000000000 */
[----:B--2---:R-:W-:-:S13]  /*29200*/  ISETP.GE.AND P6, PT, R19, R2, PT ;  /* 0x000000021300720c */ /* 0x004fda0003fc6270 */
[----:B0-----:R-:W-:Y:S05]  /*29210*/  @P6 BRA `(.L_x_2660) ;  /* 0x0000000400d46947 */ /* 0x001fea0003800000 */
[----:B------:R-:W2:Y:S01]  /*29220*/  S2R R3, SR_TID.X ;  /* 0x0000000000037919 */ /* 0x000ea20000002100 */
[----:B------:R-:W-:Y:S01]  /*29230*/  BSSY B0, `(.L_x_2661) ;  /* 0x0000009000007945 */ /* 0x000fe20003800000 */
[----:B--2---:R-:W-:-:S05]  /*29240*/  LOP3.LUT R3, R3, 0x1f, RZ, 0xc0, !PT ;  /* 0x0000001f03037812 */ /* 0x004fca00078ec0ff */
[----:B------:R-:W-:-:S05]  /*29250*/  IMAD.IADD R3, R19, 0x1, R3 ;  /* 0x0000000113037824 */ /* 0x000fca00078e0203 */
[----:B------:R-:W-:Y:S02]  /*29260*/  ISETP.GE.OR P6, PT, R3, R2, !P0 ;  /* 0x000000020300720c */ /* 0x000fe400047c6670 */
[----:B------:R-:W-:-:S11]  /*29270*/  MOV R2, RZ ;  /* 0x000000ff00027202 */ /* 0x000fd60000000f00 */
[----:B------:R-:W-:Y:S05]  /*29280*/  @P6 BRA `(.L_x_2662) ;  /* 0x00000000000c6947 */ /* 0x000fea0003800000 */
[----:B------:R-:W2:Y:S02]  /*29290*/  LDC.64 R6, c[0x0][0xc80] ;  /* 0x00032000ff067b82 */ /* 0x000ea40000000a00 */
[----:B--2---:R-:W-:-:S06]  /*292a0*/  IMAD.WIDE R2, R3, 0x4, R6 ;  /* 0x0000000403027825 */ /* 0x004fcc00078e0206 */
[----:B------:R2:W5:Y:S02]  /*292b0*/  LDG.E R2, desc[UR46][R2.64] ;  /* 0x0000002e02027981 */ /* 0x000564000c1e1900 */
.L_x_2662:
[----:B------:R-:W-:Y:S05]  /*292c0*/  BSYNC B0 ;  /* 0x0000000000007941 */ /* 0x000fea0003800000 */
.L_x_2661:
[----:B------:R-:W-:-:S03]  /*292d0*/  UMOV UR4, 0xffffffff ;  /* 0xffffffff00047882 */ /* 0x000fc60000000000 */
[----:B------:R-:W-:Y:S05]  /*292e0*/  BRA.DIV UR4, `(.L_x_2663) ;  /* 0x0000005e040c7947 */ /* 0x000fea000b800000 */
[----:B--2--5:R-:W2:Y:S02]  /*292f0*/  SHFL.UP PT, R3, R2, 0x1, RZ ;  /* 0x0420000002037989 */ /* 0x024ea400000e00ff */
[----:B--2---:R-:W-:-:S05]  /*29300*/  SEL R3, R3, RZ, P1 ;  /* 0x000000ff03037207 */ /* 0x004fca0000800000 */
[----:B------:R-:W-:-:S05]  /*29310*/  IMAD.IADD R3, R2, 0x1, R3 ;  /* 0x0000000102037824 */ /* 0x000fca00078e0203 */
[----:B0-----:R-:W0:Y:S02]  /*29320*/  SHFL.UP PT, R5, R3, 0x2, RZ ;  /* 0x0440000003057989 */ /* 0x001e2400000e00ff */
        /* <DEDUP_REMOVED lines=12> */
.L_x_2876:
[----:B------:R-:W-:Y:S02]  /*293f0*/  ULDC UR4, c[0x0][0xc38] ;  /* 0x00030e0000047ab9 */ /* 0x000fe40000000800 */
[----:B------:R-:W-:-:S04]  /*29400*/  IMAD.U32 R3, RZ, RZ, UR4 ;  /* 0x00000004ff037e24 */ /* 0x000fc8000f8e00ff */
[----:B--2---:R-:W-:-:S04]  /*29410*/  IMAD R7, R7, R3, RZ ;  /* 0x0000000307077224 */ /* 0x004fc800078e02ff */
[----:B------:R-:W-:-:S05]  /*29420*/  IMAD.IADD R4, R7, 0x1, R4 ;  /* 0x0000000107047824 */ /* 0x000fca00078e0204 */
[----:B------:R-:W-:-:S13]  /*29430*/  ISETP.GT.AND P6, PT, R4, R0, PT ;  /* 0x000000000400720c */ /* 0x000fda0003fc4270 */
[----:B------:R-:W-:Y:S05]  /*29440*/  @!P6 BRA `(.L_x_2664) ;  /* 0xfffffffc0064e947 */ /* 0x000fea000383ffff */
.L_x_2659:
[----:B------:R-:W-:Y:S01]  /*29450*/  IMAD.IADD R7, R4, 0x1, -R7 ;  /* 0x0000000104077824 */ /* 0x000fe200078e0a07 */
[----:B------:R-:W-:-:S03]  /*29460*/  UMOV UR4, 0xffffffff ;  /* 0xffffffff00047882 */ /* 0x000fc60000000000 */
[----:B------:R-:W-:-:S05]  /*29470*/  IMAD R4, R6, R3, R7 ;  /* 0x0000000306047224 */ /* 0x000fca00078e0207 */
[----:B------:R-:W-:Y:S01]  /*29480*/  ISETP.GT.AND P6, PT, R4, R0, PT ;  /* 0x000000000400720c */ /* 0x000fe20003fc4270 */
[----:B------:R-:W-:-:S12]  /*29490*/  BRA.DIV UR4, `(.L_x_2665) ;  /* 0x0000005e04787947 */ /* 0x000fd8000b800000 */
[----:B0-----:R-:W-:-:S04]  /*294a0*/  VOTE.ANY R5, PT, !P6 ;  /* 0x0000000000057806 */ /* 0x001fc800070e0100 */
[----:B------:R-:W0:Y:S02]  /*294b0*/  POPC R4, R5 ;  /* 0x0000000500047309 */ /* 0x000e240000000000 */
[----:B0-----:R0:W2:Y:S02]  /*294c0*/  SHFL.IDX PT, R17, R2, R4, 0x1f ;  /* 0x00001f0402117589 */ /* 0x0010a400000e0000 */
.L_x_2880:
[----:B------:R-:W-:Y:S01]  /*294d0*/  ISETP.NE.AND P0, PT, R5, RZ, PT ;  /* 0x000000ff0500720c */ /* 0x000fe20003f05270 */
[----:B------:R-:W-:-:S12]  /*294e0*/  IMAD.MOV.U32 R16, RZ, RZ, RZ ;  /* 0x000000ffff107224 */ /* 0x000fd800078e00ff */
[----:B------:R-:W-:Y:S05]  /*294f0*/  @!P0 BRA `(.L_x_2666) ;  /* 0x0000000000148947 */ /* 0x000fea0003800000 */
[----:B------:R-:W-:Y:S01]  /*29500*/  UMOV UR4, 0xffffffff ;  /* 0xffffffff00047882 */ /* 0x000fe20000000000 */
[----:B------:R-:W-:Y:S02]  /*29510*/  IADD3 R12, R4, -0x1, RZ ;  /* 0xffffffff040c7810 */ /* 0x000fe40007ffe0ff */
[----:B------:R-:W-:Y:S05]  /*29520*/  BRA.DIV UR4, `(.L_x_2667) ;  /* 0x0000005e049c7947 */ /* 0x000fea000b800000 */
[----:B------:R3:W4:Y:S02]  /*29530*/  SHFL.IDX PT, R6, R6, R12, 0x1f ;  /* 0x00001f0c06067589 */ /* 0x00072400000e0000 */
.L_x_2883:
[----:B----4-:R-:W-:-:S07]  /*29540*/  IMAD.MOV.U32 R16, RZ, RZ, R6 ;  /* 0x000000ffff107224 */ /* 0x010fce00078e0006 */
.L_x_2666:
[----:B------:R-:W0:Y:S01]  /*29550*/  LDC.64 R8, c[0x0][0xc90] ;  /* 0x00032400ff087b82 */ /* 0x000e220000000a00 */
[----:B------:R-:W-:-:S04]  /*29560*/  IMAD.IADD R19, R4, 0x1, R19 ;  /* 0x0000000104137824 */ /* 0x000fc800078e0213 */
[----:B0-----:R-:W-:-:S05]  /*29570*/  IMAD.WIDE R4, R19, 0x4, R8 ;  /* 0x0000000413047825 */ /* 0x001fca00078e0208 */
[----:B------:R-:W2:Y:S01]  /*29580*/  LDG.E R2, desc[UR46][R4.64] ;  /* 0x0000002e04027981 */ /* 0x000ea2000c1e1900 */
[----:B------:R-:W-:-:S04]  /*29590*/  IMAD R16, R16, R3, R7 ;  /* 0x0000000310107224 */ /* 0x000fc800078e0207 */
[----:B------:R-:W-:Y:S02]  /*295a0*/  IMAD.IADD R0, R0, 0x1, -R16 ;  /* 0x0000000100007824 */ /* 0x000fe400078e0a10 */
[----:B--2---:R-:W-:-:S05]  /*295b0*/  IMAD R8, R17, R2, RZ ;  /* 0x0000000211087224 */ /* 0x004fca00078e02ff */
[-C--:B------:R-:W-:Y:S02]  /*295c0*/  IABS R6, R8.reuse ;  /* 0x0000000800067213 */ /* 0x080fe40000000000 */
[----:B------:R-:W-:Y:S02]  /*295d0*/  IABS R9, R8 ;  /* 0x0000000800097213 */ /* 0x000fe40000000000 */
[----:B------:R-:W0:Y:S03]  /*295e0*/  I2F.RP R4, R6 ;  /* 0x0000000600047306 */ /* 0x000e260000209400 */
[----:B------:R-:W-:-:S05]  /*295f0*/  IMAD.MOV R9, RZ, RZ, -R9 ;  /* 0x000000ffff097224 */ /* 0x000fca00078e0a09 */
[----:B0-----:R-:W0:Y:S02]  /*29600*/  MUFU.RCP R4, R4 ;  /* 0x0000000400047308 */ /* 0x001e240000001000 */
[----:B0-----:R-:W-:-:S06]  /*29610*/  VIADD R4, R4, 0xffffffe ;  /* 0x0ffffffe04047836 */ /* 0x001fcc0000000000 */
[----:B------:R-:W0:Y:S02]  /*29620*/  F2I.FTZ.U32.TRUNC.NTZ R5, R4 ;  /* 0x0000000400057305 */ /* 0x000e24000021f000 */
[----:B0-----:R-:W-:-:S04]  /*29630*/  IMAD.MOV R4, RZ, RZ, -R5 ;  /* 0x000000ffff047224 */ /* 0x001fc800078e0a05 */
[----:B------:R-:W-:Y:S02]  /*29640*/  IMAD R7, R4, R6, RZ ;  /* 0x0000000604077224 */ /* 0x000fe400078e02ff */
[----:B------:R-:W-:-:S04]  /*29650*/  IMAD.MOV.U32 R4, RZ, RZ, RZ ;  /* 0x000000ffff047224 */ /* 0x000fc800078e00ff */
[----:B------:R-:W-:Y:S01]  /*29660*/  IMAD.HI.U32 R7, R5, R7, R4 ;  /* 0x0000000705077227 */ /* 0x000fe200078e0004 */
        /* <DEDUP_REMOVED lines=10> */
[----:B------:R-:W-:-:S06]  /*29710*/  @P0 IADD3 R5, R5, 0x1, RZ ;  /* 0x0000000105050810 */ /* 0x000fcc0007ffe0ff */
[----:B------:R-:W-:Y:S01]  /*29720*/  @!P2 IMAD.MOV R5, RZ, RZ, -R5 ;  /* 0x000000ffff05a224 */ /* 0x000fe200078e0a05 */
[----:B------:R-:W-:-:S05]  /*29730*/  @!P1 LOP3.LUT R5, RZ, R8, RZ, 0x33, !PT ;  /* 0x00000008ff059212 */ /* 0x000fca00078e33ff */
[----:B------:R-:W-:Y:S02]  /*29740*/  IMAD R4, R2, R5, RZ ;  /* 0x0000000502047224 */ /* 0x000fe400078e02ff */
[----:B------:R-:W-:Y:S02]  /*29750*/  IMAD.MOV R5, RZ, RZ, -R5 ;  /* 0x000000ffff057224 */ /* 0x000fe400078e0a05 */
[----:B------:R-:W-:Y:S02]  /*29760*/  IMAD.MOV R6, RZ, RZ, -R4 ;  /* 0x000000ffff067224 */ /* 0x000fe400078e0a04 */
[----:B------:R-:W-:-:S03]  /*29770*/  IMAD R5, R8, R5, R0 ;  /* 0x0000000508057224 */ /* 0x000fc600078e0200 */
[----:B------:R-:W-:Y:S01]  /*29780*/  VIADDMNMX R6, R6, R3, R2, PT ;  /* 0x0000000306067246 */ /* 0x000fe20003800102 */
[----:B------:R-:W-:-:S03]  /*29790*/  IMAD.IADD R4, R5, 0x1, R4 ;  /* 0x0000000105047824 */ /* 0x000fc600078e0204 */
[----:B------:R-:W-:-:S04]  /*297a0*/  IABS R7, R6 ;  /* 0x0000000600077213 */ /* 0x000fc80000000000 */
[----:B------:R-:W0:Y:S08]  /*297b0*/  I2F.RP R2, R7 ;  /* 0x0000000700027306 */ /* 0x000e300000209400 */
[----:B0-----:R-:W0:Y:S02]  /*297c0*/  MUFU.RCP R2, R2 ;  /* 0x0000000200027308 */ /* 0x001e240000001000 */
[----:B0-----:R-:W-:-:S06]  /*297d0*/  VIADD R2, R2, 0xffffffe ;  /* 0x0ffffffe02027836 */ /* 0x001fcc0000000000 */
[----:B------:R0:W2:Y:S02]  /*297e0*/  F2I.FTZ.U32.TRUNC.NTZ R3, R2 ;  /* 0x0000000200037305 */ /* 0x0000a4000021f000 */
[----:B0-----:R-:W-:Y:S02]  /*297f0*/  IMAD.MOV.U32 R2, RZ, RZ, RZ ;  /* 0x000000ffff027224 */ /* 0x001fe400078e00ff */
[----:B--2---:R-:W-:-:S04]  /*29800*/  IMAD.MOV R0, RZ, RZ, -R3 ;  /* 0x000000ffff007224 */ /* 0x004fc800078e0a03 */
[----:B------:R-:W-:-:S04]  /*29810*/  IMAD R0, R0, R7, RZ ;  /* 0x0000000700007224 */ /* 0x000fc800078e02ff */
        /* <DEDUP_REMOVED lines=15> */
[----:B------:R-:W-:Y:S01]  /*29910*/  @!P1 LOP3.LUT R2, RZ, R6, RZ, 0x33, !PT ;  /* 0x00000006ff029212 */ /* 0x000fe200078e33ff */
[----:B------:R-:W-:-:S04]  /*29920*/  IMAD.MOV R6, RZ, RZ, -R6 ;  /* 0x000000ffff067224 */ /* 0x000fc800078e0a06 */
[----:B------:R-:W-:Y:S01]  /*29930*/  IMAD R18, R2, R6, R4 ;  /* 0x0000000602127224 */ /* 0x000fe200078e0204 */
[----:B------:R-:W-:-:S05]  /*29940*/  LOP3.LUT R2, RZ, R2, RZ, 0x33, !PT ;  /* 0x00000002ff027212 */ /* 0x000fca00078e33ff */
[----:B------:R-:W-:Y:S01]  /*29950*/  IMAD.IADD R17, R17, 0x1, R2 ;  /* 0x0000000111117824 */ /* 0x000fe200078e0202 */
[----:B------:R-:W-:Y:S06]  /*29960*/  BRA `(.L_x_2668) ;  /* 0x00000000001c7947 */ /* 0x000fec0003800000 */
.L_x_2660:
[----:B------:R-:W-:Y:S01]  /*29970*/  UMOV UR4, URZ ;  /* 0x0000003f00047c82 */ /* 0x000fe20008000000 */
[----:B------:R-:W-:Y:S01]  /*29980*/  UMOV UR5, URZ ;  /* 0x0000003f00057c82 */ /* 0x000fe20008000000 */
[----:B------:R-:W-:Y:S01]  /*29990*/  ULDC UR6, c[0x0][0xc3c] ;  /* 0x00030f0000067ab9 */ /* 0x000fe20000000800 */
[----:B------:R-:W-:Y:S02]  /*299a0*/  IMAD.MOV.U32 R16, RZ, RZ, R0 ;  /* 0x000000ffff107224 */ /* 0x000fe400078e0000 */
[----:B------:R-:W-:Y:S02]  /*299b0*/  IMAD.U32 R17, RZ, RZ, UR4 ;  /* 0x00000004ff117e24 */ /* 0x000fe4000f8e00ff */
[----:B------:R-:W-:Y:S02]  /*299c0*/  IMAD.U32 R18, RZ, RZ, UR5 ;  /* 0x00000005ff127e24 */ /* 0x000fe4000f8e00ff */
[----:B------:R-:W-:-:S07]  /*299d0*/  IMAD.U32 R19, RZ, RZ, UR6 ;  /* 0x00000006ff137e24 */ /* 0x000fce000f8e00ff */
.L_x_2668:
[----:B------:R2:W4:Y:S01]  /*299e0*/  LDL R3, [R1+0x4] ;  /* 0x0000040001037983 */ /* 0x0005220000100800 */
[----:B------:R-:W5:Y:S01]  /*299f0*/  S2R R0, SR_TID.X ;  /* 0x0000000000007919 */ /* 0x000f620000002100 */
[----:B------:R-:W-:Y:S05]  /*29a00*/  WARPSYNC.ALL ;  /* 0x0000000000007948 */ /* 0x000fea0003800000 */
[----:B-----5:R-:W-:Y:S01]  /*29a10*/  LOP3.LUT R0, R0, 0x1f, RZ, 0xc0, !PT ;  /* 0x0000001f00007812 */ /* 0x020fe200078ec0ff */
[----:B------:R-:W-:Y:S03]  /*29a20*/  BAR.SYNC.DEFER_BLOCKING 0x4, 0x180 ;  /* 0x0106000000007b1d */ /* 0x000fe60000010000 */
[----:B------:R-:W-:-:S13]  /*29a30*/  ISETP.NE.AND P0, PT, R0, RZ, PT ;  /* 0x000000ff0000720c */ /* 0x000fda0003f05270 */
[----:B------:R-:W4:Y:S01]  /*29a40*/  @!P0 S2R R0, SR_CgaCtaId ;  /* 0x0000000000008919 */ /* 0x000f220000008800 */
[----:B------:R-:W-:-:S04]  /*29a50*/  @!P0 MOV R2, 0x400 ;  /* 0x0000040000028802 */ /* 0x000fc80000000f00 */
[----:B----4-:R-:W-:-:S05]  /*29a60*/  @!P0 LEA R3, R0, R2, 0x18 ;  /* 0x0000000200038211 */ /* 0x010fca00078ec0ff */
[----:B------:R2:W-:Y:S04]  /*29a70*/  @!P0 STS.128 [R3+0x388d0], R16 ;  /* 0x0388d01003008388 */ /* 0x0005e80000000c00 */
[----:B------:R2:W-:Y:S01]  /*29a80*/  @!P0 STL [R1+0x4], R3 ;  /* 0x0000040301008387 */ /* 0x0005e20000100800 */
[----:B------:R-:W-:Y:S06]  /*29a90*/  BAR.ARV 0x5, 0x180 ;  /* 0x0146000000007b1d */ /* 0x000fec0000002000 */
.L_x_2657:
[----:B------:R-:W-:Y:S02]  /*29aa0*/  ULDC UR4, c[0x0][0xc3c] ;  /* 0x00030f0000047ab9 */ /* 0x000fe40000000800 */
[----:B0-----:R-:W-:-:S13]  /*29ab0*/  ISETP.GE.AND P0, PT, R19, UR4, PT ;  /* 0x0000000413007c0c */ /* 0x001fda000bf06270 */
[----:B------:R-:W-:Y:S05]  /*29ac0*/  @!P0 BRA `(.L_x_2669) ;  /* 0xffffff9c003c8947 */ /* 0x000fea000383ffff */
[----:B------:R-:W-:Y:S05]  /*29ad0*/  BSYNC B7 ;  /* 0x0000000000077941 */ /* 0x000fea0003800000 */
.L_x_2559:
[----:B----4-:R-:W4:Y:S01]  /*29ae0*/  LDL.LU R0, [R1+0x5c] ;  /* 0x00005c0001007983 */ /* 0x010f220000300800 */
[----:B------:R-:W-:Y:S01]  /*29af0*/  BSSY B0, `(.L_x_2670) ;  /* 0x000000b000007945 */ /* 0x000fe20003800000 */
[----:B------:R-:W5:Y:S01]  /*29b00*/  S2R R5, SR_CgaCtaId ;  /* 0x0000000000057919 */ /* 0x000f620000008800 */
[----:B----4-:R-:W-:-:S05]  /*29b10*/  VIADD R0, R0, 0x1 ;  /* 0x0000000100007836 */ /* 0x010fca0000000000 */
[----:B0-----:R-:W-:-:S04]  /*29b20*/  LEA.HI R2, R0, R0, RZ, 0x1 ;  /* 0x0000000000027211 */ /* 0x001fc800078f08ff */
[----:B--2---:R-:W-:-:S04]  /*29b30*/  LOP3.LUT R3, R2, 0xfffffffe, RZ, 0xc0, !PT ;  /* 0xfffffffe02037812 */ /* 0x004fc800078ec0ff */
[----:B------:R-:W-:Y:S02]  /*29b40*/  IADD3 R3, R0, -R3, RZ ;  /* 0x8000000300037210 */ /* 0x000fe40007ffe0ff */
[----:B------:R-:W-:Y:S02]  /*29b50*/  MOV R0, 0x400 ;  /* 0x0000040000007802 */ /* 0x000fe40000000f00 */
[----:B------:R-:W-:Y:S02]  /*29b60*/  SHF.L.U32 R3, R3, 0x1f, RZ ;  /* 0x0000001f03037819 */ /* 0x000fe400000006ff */
[----:B-----5:R-:W-:-:S04]  /*29b70*/  LEA R0, R5, R0, 0x18 ;  /* 0x0000000005007211 */ /* 0x020fc800078ec0ff */
[----:B------:R-:W0:Y:S02]  /*29b80*/  SYNCS.PHASECHK.TRANS64.TRYWAIT P0, [R0+URZ+0x38820], R3 ;  /* 0x03882003000075a7 */ /* 0x000e24000800017f */
[----:B0-----:R-:W-:Y:S05]  /*29b90*/  @!P0 BRA `(.L_x_2671) ;  /* 0x0000005800288947 */ /* 0x001fea0003800000 */
.L_x_2884:
[----:B------:R-:W-:Y:S05]  /*29ba0*/  BSYNC B0 ;  /* 0x0000000000007941 */ /* 0x000fea0003800000 */
.L_x_2670:
[----:B------:R-:W-:-:S03]  /*29bb0*/  UMOV UR4, 0xffffffff ;  /* 0xffffffff00047882 */ /* 0x000fc60000000000 */
[----:B------:R-:W-:Y:S05]  /*29bc0*/  BRA.DIV UR4, `(.L_x_2672) ;  /* 0x0000005a04307947 */ /* 0x000fea000b800000 */
[----:B------:R-:W2:Y:S02]  /*29bd0*/  S2R R2, SR_TID.X ;  /* 0x0000000000027919 */ /* 0x000ea40000002100 */
[----:B--2---:R-:W-:-:S04]  /*29be0*/  SHF.R.U32.HI R2, RZ, 0x5, R2 ;  /* 0x00000005ff027819 */ /* 0x004fc80000011602 */
[----:B------:R-:W-:-:S05]  /*29bf0*/  LOP3.LUT R2, R2, 0x3, RZ, 0xc0, !PT ;  /* 0x0000000302027812 */ /* 0x000fca00078ec0ff */
[----:B------:R2:W4:Y:S02]  /*29c00*/  SHFL.IDX PT, R14, R2, RZ, 0x1f ;  /* 0x00001fff020e7589 */ /* 0x00052400000e0000 */
.L_x_2887:
[----:B----4-:R-:W-:-:S13]  /*29c10*/  ISETP.NE.AND P0, PT, R14, RZ, PT ;  /* 0x000000ff0e00720c */ /* 0x010fda0003f05270 */
[----:B------:R-:W-:Y:S05]  /*29c20*/  @P0 BRA `(.L_x_2344) ;  /* 0x0000000000b00947 */ /* 0x000fea0003800000 */
[----:B------:R-:W-:-:S03]  /*29c30*/  UMOV UR4, 0xffffffff ;  /* 0xffffffff00047882 */ /* 0x000fc60000000000 */
[----:B------:R-:W-:Y:S05]  /*29c40*/  BRA.DIV UR4, `(.L_x_2673) ;  /* 0x0000005a04447947 */ /* 0x000fea000b800000 */
[----:B------:R-:W-:-:S13]  /*29c50*/  ELECT P6, URZ, PT ;  /* 0x00000000003f782f */ /* 0x000fda00038c0000 */
.L_x_2890:
[----:B------:R-:W-:Y:S05]  /*29c60*/  @!P6 BRA `(.L_x_2344) ;  /* 0x0000000000a0e947 */ /* 0x000fea0003800000 */
[----:B------:R-:W-:-:S06]  /*29c70*/  ULOP3.LUT UR4, UR40, 0x2, URZ, 0xfc, !UPT ;  /* 0x0000000228047892 */ /* 0x000fcc000f8efc3f */
[----:B--2---:R-:W-:-:S05]  /*29c80*/  IMAD.U32 R2, RZ, RZ, UR4 ;  /* 0x00000004ff027e24 */ /* 0x004fca000f8e00ff */
[----:B------:R-:W-:-:S13]  /*29c90*/  ISETP.NE.AND P0, PT, R2, 0x3, PT ;  /* 0x000000030200780c */ /* 0x000fda0003f05270 */
[----:B------:R-:W-:Y:S05]  /*29ca0*/  @!P0 BRA `(.L_x_2674) ;  /* 0x0000000000048947 */ /* 0x000fea0003800000 */
[----:B------:R-:W-:Y:S01]  /*29cb0*/  BPT.TRAP 0x1 ;  /* 0x000000040000795c */ /* 0x000fe20000300000 */
.L_x_2674:
        /* <DEDUP_REMOVED lines=14> */
.L_x_2891:
[----:B------:R-:W2:Y:S02]  /*29da0*/  SYNCS.PHASECHK.TRANS64.TRYWAIT P1, [R7+URZ], R2 ;  /* 0x00000002070075a7 */ /* 0x000ea4000802017f */
[----:B--2---:R-:W-:Y:S05]  /*29db0*/  @!P1 BRA `(.L_x_2676) ;  /* 0x00000058001c9947 */ /* 0x004fea0003800000 */
.L_x_2892:
[----:B------:R-:W-:Y:S05]  /*29dc0*/  @!P0 BRA `(.L_x_2677) ;  /* 0x0000000000048947 */ /* 0x000fea0003800000 */
[----:B------:R-:W-:Y:S01]  /*29dd0*/  BPT.TRAP 0x1 ;  /* 0x000000040000795c */ /* 0x000fe20000300000 */
.L_x_2677:
[----:B------:R-:W4:Y:S02]  /*29de0*/  LDL.LU R4, [R1+0x8] ;  /* 0x0000080001047983 */ /* 0x000f240000300800 */
[----:B----4-:R-:W-:-:S04]  /*29df0*/  IMAD R4, R4, 0x8, R0 ;  /* 0x0000000804047824 */ /* 0x010fc800078e0200 */
[----:B------:R-:W4:Y:S02]  /*29e00*/  SYNCS.PHASECHK.TRANS64.TRYWAIT P1, [R4+URZ+0x38860], R5 ;  /* 0x03886005040075a7 */ /* 0x000f24000802017f */
[----:B----4-:R-:W-:Y:S05]  /*29e10*/  @!P1 BRA `(.L_x_2678) ;  /* 0x0000005800189947 */ /* 0x010fea0003800000 */
.L_x_2893:
[----:B------:R-:W-:Y:S05]  /*29e20*/  @!P0 BRA `(.L_x_2679) ;  /* 0x0000000000048947 */ /* 0x000fea0003800000 */
[----:B------:R-:W-:Y:S01]  /*29e30*/  BPT.TRAP 0x1 ;  /* 0x000000040000795c */ /* 0x000fe20000300000 */
.L_x_2679:
[----:B------:R-:W-:-:S04]  /*29e40*/  IMAD R3, R3, 0x8, R0 ;  /* 0x0000000803037824 */ /* 0x000fc800078e0200 */
[----:B------:R-:W5:Y:S02]  /*29e50*/  SYNCS.PHASECHK.TRANS64.TRYWAIT P1, [R3+URZ+0x38860], R2 ;  /* 0x03886002030075a7 */ /* 0x000f64000802017f */
[----:B-----5:R-:W-:Y:S05]  /*29e60*/  @!P1 BRA `(.L_x_2680) ;  /* 0x0000005800189947 */ /* 0x020fea0003800000 */
.L_x_2894:
[----:B------:R-:W-:Y:S05]  /*29e70*/  @!P0 BRA `(.L_x_2681) ;  /* 0x0000000000048947 */ /* 0x000fea0003800000 */
[----:B------:R-:W-:Y:S01]  /*29e80*/  BPT.TRAP 0x1 ;  /* 0x000000040000795c */ /* 0x000fe20000300000 */
.L_x_2681:
[----:B------:R-:W5:Y:S02]  /*29e90*/  SYNCS.PHASECHK.TRANS64.TRYWAIT P0, [R4+URZ+0x38880], R5 ;  /* 0x03888005040075a7 */ /* 0x000f64000800017f */
[----:B-----5:R-:W-:Y:S05]  /*29ea0*/  @!P0 BRA `(.L_x_2682) ;  /* 0x00000058001c8947 */ /* 0x020fea0003800000 */
.L_x_2683:
[----:B------:R0:W0:Y:S02]  /*29eb0*/  SYNCS.PHASECHK.TRANS64.TRYWAIT P0, [R3+URZ+0x38880], R2 ;  /* 0x03888002030075a7 */ /* 0x000024000800017f */
[----:B0-----:R-:W-:Y:S05]  /*29ec0*/  @!P0 NANOSLEEP.SYNCS 0x989680 ;  /* 0x009896800000895d */ /* 0x001fea0003900000 */
[----:B------:R-:W0:Y:S02]  /*29ed0*/  @!P0 SYNCS.PHASECHK.TRANS64 P0, [R3+URZ+0x38880], R2 ;  /* 0x03888002030085a7 */ /* 0x000e24000800007f */
[----:B0-----:R-:W-:Y:S05]  /*29ee0*/  @!P0 BRA `(.L_x_2683) ;  /* 0xfffffffc00f08947 */ /* 0x001fea000383ffff */
.L_x_2344:
[----:B------:R-:W-:Y:S05]  /*29ef0*/  BSYNC B8 ;  /* 0x0000000000087941 */ /* 0x000fea0003800000 */
.L_x_2341:
[----:B------:R-:W-:Y:S05]  /*29f00*/  EXIT ;  /* 0x000000000000794d */ /* 0x000fea0003800000 */
.L_x_2366:
[----:B-1----:R1:W2:Y:S02]  /*29f10*/  SYNCS.PHASECHK.TRANS64.TRYWAIT P6, [R110+URZ+0x38890], R121 ;  /* 0x038890796e0075a7 */ /* 0x0022a400080c017f */
[----:B--2---:R-:W-:Y:S05]  /*29f20*/  @!P6 NANOSLEEP.SYNCS 0x989680 ;  /* 0x009896800000e95d */ /* 0x004fea0003900000 */
[----:B------:R-:W2:Y:S02]  /*29f30*/  @!P6 SYNCS.PHASECHK.TRANS64 P6, [R110+URZ+0x38890], R121 ;  /* 0x038890796e00e5a7 */ /* 0x000ea400080c007f */
[----:B--2---:R-:W-:Y:S05]  /*29f40*/  @!P6 BRA `(.L_x_2366) ;  /* 0xfffffffc00f0e947 */ /* 0x004fea000383ffff */
[----:B------:R-:W-:Y:S05]  /*29f50*/  BRA `(.L_x_2684) ;  /* 0xfffffd9000987947 */ /* 0x000fea000383ffff */
.L_x_2400:
[----:B0-----:R0:W1:Y:S02]  /*29f60*/  SYNCS.PHASECHK.TRANS64.TRYWAIT P3, [R110+URZ+0x38890], R121 ;  /* 0x038890796e0075a7 */ /* 0x001064000806017f */
[----:B-1----:R-:W-:Y:S05]  /*29f70*/  @!P3 NANOSLEEP.SYNCS 0x989680 ;  /* 0x009896800000b95d */ /* 0x002fea0003900000 */
[----:B------:R-:W1:Y:S02]  /*29f80*/  @!P3 SYNCS.PHASECHK.TRANS64 P3, [R110+URZ+0x38890], R121 ;  /* 0x038890796e00b5a7 */ /* 0x000e64000806007f */
[----:B-1----:R-:W-:Y:S05]  /*29f90*/  @!P3 BRA `(.L_x_2400) ;  /* 0xfffffffc00f0b947 */ /* 0x002fea000383ffff */
[----:B------:R-:W-:Y:S05]  /*29fa0*/  BRA `(.L_x_2685) ;  /* 0xfffffdd000e47947 */ /* 0x000fea000383ffff */
.L_x_2417:
[----:B0-----:R0:W1:Y:S02]  /*29fb0*/  SYNCS.PHASECHK.TRANS64.TRYWAIT P2, [R110+URZ+0x38890], R121 ;  /* 0x038890796e0075a7 */ /* 0x001064000804017f */
[----:B-1----:R-:W-:Y:S05]  /*29fc0*/  @!P2 NANOSLEEP.SYNCS 0x989680 ;  /* 0x009896800000a95d */ /* 0x002fea0003900000 */
[----:B------:R-:W1:Y:S02]  /*29fd0*/  @!P2 SYNCS.PHASECHK.TRANS64 P2, [R110+URZ+0x38890], R121 ;  /* 0x038890796e00a5a7 */ /* 0x000e64000804007f */
[----:B-1----:R-:W-:Y:S05]  /*29fe0*/  @!P2 BRA `(.L_x_2417) ;  /* 0xfffffffc00f0a947 */ /* 0x002fea000383ffff */
[----:B------:R-:W-:Y:S05]  /*29ff0*/  BRA `(.L_x_2686) ;  /* 0xfffffe1400147947 */ /* 0x000fea000383ffff */
.L_x_2427:
[----:B-1----:R1:W2:Y:S02]  /*2a000*/  SYNCS.PHASECHK.TRANS64.TRYWAIT P3, [R110+URZ+0x388b0], R121 ;  /* 0x0388b0796e0075a7 */ /* 0x0022a4000806017f */
[----:B--2---:R-:W-:Y:S05]  /*2a010*/  @!P3 NANOSLEEP.SYNCS 0x989680 ;  /* 0x009896800000b95d */ /* 0x004fea0003900000 */
[----:B------:R-:W2:Y:S02]  /*2a020*/  @!P3 SYNCS.PHASECHK.TRANS64 P3, [R110+URZ+0x388b0], R121 ;  /* 0x0388b0796e00b5a7 */ /* 0x000ea4000806007f */
[----:B--2---:R-:W-:Y:S05]  /*2a030*/  @!P3 BRA `(.L_x_2427) ;  /* 0xfffffffc00f0b947 */ /* 0x004fea000383ffff */
[----:B------:R-:W-:Y:S05]  /*2a040*/  BRA `(.L_x_2687) ;  /* 0xfffffe18007c7947 */ /* 0x000fea000383ffff */
.L_x_2439:
[----:B------:R-:W-:Y:S01]  /*2a050*/  BSSY B0, `(.L_x_2688) ;  /* 0x0000007000007945 */ /* 0x000fe20003800000 */
[----:B------:R-:W-:Y:S01]  /*2a060*/  IMAD.MOV.U32 R12, RZ, RZ, RZ ;  /* 0x000000ffff0c7224 */ /* 0x000fe200078e00ff */
[----:B------:R-:W-:Y:S01]  /*2a070*/  MOV R15, 0xffffffff ;  /* 0xffffffff000f7802 */ /* 0x000fe20000000f00 */
[----:B------:R-:W-:-:S07]  /*2a080*/  IMAD.MOV.U32 R11, RZ, RZ, 0x1f ;  /* 0x0000001fff0b7424 */ /* 0x000fce00078e00ff */
[----:B-----5:R-:W-:Y:S05]  /*2a090*/  WARPSYNC.COLLECTIVE R15, `(.L_x_2689) ;  /* 0x000000000f087348 */ /* 0x020fea0003c00000 */
[----:B------:R0:W1:Y:S02]  /*2a0a0*/  SHFL.IDX P6, R14, R13, R12, R11 ;  /* 0x0000000c0d0e7389 */ /* 0x00006400000c000b */
[----:B01---5:R-:W-:Y:S01]  /*2a0b0*/  ENDCOLLECTIVE ;  /* 0x000000000000791b */ /* 0x023fe20003800000 */
.L_x_2689:
[----:B------:R-:W-:Y:S05]  /*2a0c0*/  BSYNC B0 ;  /* 0x0000000000007941 */ /* 0x000fea0003800000 */
.L_x_2688:
[----:B------:R0:W-:Y:S01]  /*2a0d0*/  STL [R1], R14 ;  /* 0x0000000e01007387 */ /* 0x0001e20000100800 */
[----:B------:R-:W-:Y:S05]  /*2a0e0*/  BRA `(.L_x_2690) ;  /* 0xfffffe28001c7947 */ /* 0x000fea000383ffff */
.L_x_2449:
[----:B------:R-:W-:Y:S01]  /*2a0f0*/  BSSY B1, `(.L_x_2691) ;  /* 0x0000008000017945 */ /* 0x000fe20003800000 */
[----:B------:R-:W-:Y:S02]  /*2a100*/  IMAD.MOV.U32 R13, RZ, RZ, R6 ;  /* 0x000000ffff0d7224 */ /* 0x000fe400078e0006 */
[----:B------:R-:W-:Y:S02]  /*2a110*/  IMAD.MOV.U32 R12, RZ, RZ, RZ ;  /* 0x000000ffff0c7224 */ /* 0x000fe400078e00ff */
[----:B------:R-:W-:Y:S02]  /*2a120*/  IMAD.MOV.U32 R11, RZ, RZ, 0x181f ;  /* 0x0000181fff0b7424 */ /* 0x000fe400078e00ff */
[----:B------:R-:W-:-:S07]  /*2a130*/  IMAD.MOV.U32 R15, RZ, RZ, -0x1 ;  /* 0xffffffffff0f7424 */ /* 0x000fce00078e00ff */
[----:B0-----:R-:W-:Y:S05]  /*2a140*/  WARPSYNC.COLLECTIVE R15, `(.L_x_2692) ;  /* 0x000000000f087348 */ /* 0x001fea0003c00000 */
[----:B0-----:R0:W1:Y:S02]  /*2a150*/  SHFL.IDX P6, R14, R13, R12, R11 ;  /* 0x0000000c0d0e7389 */ /* 0x00106400000c000b */
[----:B01----:R-:W-:Y:S01]  /*2a160*/  ENDCOLLECTIVE ;  /* 0x000000000000791b */ /* 0x003fe20003800000 */
.L_x_2692:
[----:B------:R-:W-:Y:S05]  /*2a170*/  BSYNC B1 ;  /* 0x0000000000017941 */ /* 0x000fea0003800000 */
.L_x_2691:
        /* <DEDUP_REMOVED lines=8> */
.L_x_2693:
[----:B------:R-:W-:Y:S01]  /*2a200*/  IMAD.MOV.U32 R13, RZ, RZ, R8 ;  /* 0x000000ffff0d7224 */ /* 0x000fe200078e0008 */
[----:B------:R-:W-:-:S07]  /*2a210*/  MOV R3, R14 ;  /* 0x0000000e00037202 */ /* 0x000fce0000000f00 */
[----:B------:R-:W-:Y:S05]  /*2a220*/  WARPSYNC.COLLECTIVE R15, `(.L_x_2694) ;  /* 0x000000000f087348 */ /* 0x000fea0003c00000 */
[----:B------:R0:W1:Y:S02]  /*2a230*/  SHFL.IDX P6, R14, R13, R12, R11 ;  /* 0x0000000c0d0e7389 */ /* 0x00006400000c000b */
[----:B01----:R-:W-:Y:S01]  /*2a240*/  ENDCOLLECTIVE ;  /* 0x000000000000791b */ /* 0x003fe20003800000 */
.L_x_2694:
[----:B------:R-:W-:Y:S02]  /*2a250*/  IMAD.MOV.U32 R13, RZ, RZ, R7 ;  /* 0x000000ffff0d7224 */ /* 0x000fe400078e0007 */
[----:B------:R-:W-:-:S07]  /*2a260*/  IMAD.MOV.U32 R4, RZ, RZ, R14 ;  /* 0x000000ffff047224 */ /* 0x000fce00078e000e */
[----:B------:R-:W-:Y:S05]  /*2a270*/  WARPSYNC.COLLECTIVE R15, `(.L_x_2695) ;  /* 0x000000000f087348 */ /* 0x000fea0003c00000 */
[----:B------:R0:W1:Y:S02]  /*2a280*/  SHFL.IDX P6, R14, R13, R12, R11 ;  /* 0x0000000c0d0e7389 */ /* 0x00006400000c000b */
[----:B01----:R-:W-:Y:S01]  /*2a290*/  ENDCOLLECTIVE ;  /* 0x000000000000791b */ /* 0x003fe20003800000 */
.L_x_2695:
[----:B------:R-:W-:Y:S05]  /*2a2a0*/  BRA `(.L_x_2696) ;  /* 0xfffffe2c00847947 */ /* 0x000fea000383ffff */
.L_x_2452:
[----:B------:R-:W-:Y:S01]  /*2a2b0*/  BSSY B1, `(.L_x_2697) ;  /* 0x0000008000017945 */ /* 0x000fe20003800000 */
[----:B------:R-:W-:Y:S02]  /*2a2c0*/  IMAD.MOV.U32 R13, RZ, RZ, R6 ;  /* 0x000000ffff0d7224 */ /* 0x000fe400078e0006 */
[----:B------:R-:W-:Y:S02]  /*2a2d0*/  IMAD.MOV.U32 R12, RZ, RZ, 0x1 ;  /* 0x00000001ff0c7424 */ /* 0x000fe400078e00ff */
[----:B------:R-:W-:Y:S02]  /*2a2e0*/  IMAD.MOV.U32 R11, RZ, RZ, 0x181f ;  /* 0x0000181fff0b7424 */ /* 0x000fe400078e00ff */
[----:B------:R-:W-:-:S07]  /*2a2f0*/  IMAD.MOV.U32 R15, RZ, RZ, -0x1 ;  /* 0xffffffffff0f7424 */ /* 0x000fce00078e00ff */
[----:B-12345:R-:W-:Y:S05]  /*2a300*/  WARPSYNC.COLLECTIVE R15, `(.L_x_2698) ;  /* 0x000000000f087348 */ /* 0x03efea0003c00000 */
[----:B------:R0:W0:Y:S02]  /*2a310*/  SHFL.IDX P6, R14, R13, R12, R11 ;  /* 0x0000000c0d0e7389 */ /* 0x00002400000c000b */
[----:B012345:R-:W-:Y:S01]  /*2a320*/  ENDCOLLECTIVE ;  /* 0x000000000000791b */ /* 0x03ffe20003800000 */
.L_x_2698:
[----:B------:R-:W-:Y:S05]  /*2a330*/  BSYNC B1 ;  /* 0x0000000000017941 */ /* 0x000fea0003800000 */
.L_x_2697:
[----:B------:R-:W-:Y:S01]  /*2a340*/  IMAD.MOV.U32 R13, RZ, RZ, R5 ;  /* 0x000000ffff0d7224 */ /* 0x000fe200078e0005 */
[----:B------:R-:W-:Y:S01]  /*2a350*/  MOV R12, 0x1 ;  /* 0x00000001000c7802 */ /* 0x000fe20000000f00 */
[----:B------:R-:W-:Y:S02]  /*2a360*/  IMAD.MOV.U32 R11, RZ, RZ, 0x181f ;  /* 0x0000181fff0b7424 */ /* 0x000fe400078e00ff */
[----:B------:R-:W-:Y:S02]  /*2a370*/  IMAD.MOV.U32 R15, RZ, RZ, -0x1 ;  /* 0xffffffffff0f7424 */ /* 0x000fe400078e00ff */
[----:B------:R-:W-:-:S07]  /*2a380*/  IMAD.MOV.U32 R0, RZ, RZ, R14 ;  /* 0x000000ffff007224 */ /* 0x000fce00078e000e */
[----:B------:R-:W-:Y:S05]  /*2a390*/  WARPSYNC.COLLECTIVE R15, `(.L_x_2699) ;  /* 0x000000000f087348 */ /* 0x000fea0003c00000 */
[----:B------:R0:W1:Y:S02]  /*2a3a0*/  SHFL.IDX P6, R14, R13, R12, R11 ;  /* 0x0000000c0d0e7389 */ /* 0x00006400000c000b */
[----:B01----:R-:W-:Y:S01]  /*2a3b0*/  ENDCOLLECTIVE ;  /* 0x000000000000791b */ /* 0x003fe20003800000 */
.L_x_2699:
[----:B------:R-:W-:Y:S02]  /*2a3c0*/  IMAD.MOV.U32 R13, RZ, RZ, R8 ;  /* 0x000000ffff0d7224 */ /* 0x000fe400078e0008 */
[----:B------:R-:W-:-:S07]  /*2a3d0*/  IMAD.MOV.U32 R3, RZ, RZ, R14 ;  /* 0x000000ffff037224 */ /* 0x000fce00078e000e */
[----:B------:R-:W-:Y:S05]  /*2a3e0*/  WARPSYNC.COLLECTIVE R15, `(.L_x_2700) ;  /* 0x000000000f087348 */ /* 0x000fea0003c00000 */
[----:B------:R0:W1:Y:S02]  /*2a3f0*/  SHFL.IDX P6, R14, R13, R12, R11 ;  /* 0x0000000c0d0e7389 */ /* 0x00006400000c000b */
[----:B01----:R-:W-:Y:S01]  /*2a400*/  ENDCOLLECTIVE ;  /* 0x000000000000791b */ /* 0x003fe20003800000 */
.L_x_2700:
[----:B------:R-:W-:Y:S02]  /*2a410*/  IMAD.MOV.U32 R13, RZ, RZ, R7 ;  /* 0x000000ffff0d7224 */ /* 0x000fe400078e0007 */
[----:B------:R-:W-:-:S07]  /*2a420*/  IMAD.MOV.U32 R4, RZ, RZ, R14 ;  /* 0x000000ffff047224 */ /* 0x000fce00078e000e */
[----:B------:R-:W-:Y:S05]  /*2a430*/  WARPSYNC.COLLECTIVE R15, `(.L_x_2701) ;  /* 0x000000000f087348 */ /* 0x000fea0003c00000 */
[----:B------:R0:W1:Y:S02]  /*2a440*/  SHFL.IDX P6, R14, R13, R12, R11 ;  /* 0x0000000c0d0e7389 */ /* 0x00006400000c000b */
[----:B01----:R-:W-:Y:S01]  /*2a450*/  ENDCOLLECTIVE ;  /* 0x000000000000791b */ /* 0x003fe20003800000 */
.L_x_2701:
[----:B------:R-:W-:Y:S05]  /*2a460*/  BRA `(.L_x_2702) ;  /* 0xfffffe2c00a47947 */ /* 0x000fea000383ffff */
.L_x_2455:
[----:B------:R-:W-:Y:S01]  /*2a470*/  BSSY B1, `(.L_x_2703) ;  /* 0x0000008000017945 */ /* 0x000fe20003800000 */
[----:B0-----:R-:W-:Y:S01]  /*2a480*/  IMAD.MOV.U32 R13, RZ, RZ, R6 ;  /* 0x000000ffff0d7224 */ /* 0x001fe200078e0006 */
[----:B------:R-:W-:Y:S01]  /*2a490*/  MOV R15, 0xffffffff ;  /* 0xffffffff000f7802 */ /* 0x000fe20000000f00 */
[----:B------:R-:W-:Y:S02]  /*2a4a0*/  IMAD.MOV.U32 R12, RZ, RZ, 0x2 ;  /* 0x00000002ff0c7424 */ /* 0x000fe400078e00ff */
[----:B------:R-:W-:-:S07]  /*2a4b0*/  IMAD.MOV.U32 R11, RZ, RZ, 0x181f ;  /* 0x0000181fff0b7424 */ /* 0x000fce00078e00ff */
[----:B-12345:R-:W-:Y:S05]  /*2a4c0*/  WARPSYNC.COLLECTIVE R15, `(.L_x_2704) ;  /* 0x000000000f087348 */ /* 0x03efea0003c00000 */
[----:B------:R0:W0:Y:S02]  /*2a4d0*/  SHFL.IDX P6, R14, R13, R12, R11 ;  /* 0x0000000c0d0e7389 */ /* 0x00002400000c000b */
[----:B012345:R-:W-:Y:S01]  /*2a4e0*/  ENDCOLLECTIVE ;  /* 0x000000000000791b */ /* 0x03ffe20003800000 */
.L_x_2704:
[----:B------:R-:W-:Y:S05]  /*2a4f0*/  BSYNC B1 ;  /* 0x0000000000017941 */ /* 0x000fea0003800000 */
.L_x_2703:
        /* <DEDUP_REMOVED lines=8> */
.L_x_2705:
[----:B------:R-:W-:Y:S02]  /*2a580*/  IMAD.MOV.U32 R13, RZ, RZ, R8 ;  /* 0x000000ffff0d7224 */ /* 0x000fe400078e0008 */
[----:B------:R-:W-:-:S07]  /*2a590*/  IMAD.MOV.U32 R3, RZ, RZ, R14 ;  /* 0x000000ffff037224 */ /* 0x000fce00078e000e */
[----:B------:R-:W-:Y:S05]  /*2a5a0*/  WARPSYNC.COLLECTIVE R15, `(.L_x_2706) ;  /* 0x000000000f087348 */ /* 0x000fea0003c00000 */
[----:B------:R0:W1:Y:S02]  /*2a5b0*/  SHFL.IDX P6, R14, R13, R12, R11 ;  /* 0x0000000c0d0e7389 */ /* 0x00006400000c000b */
[----:B01----:R-:W-:Y:S01]  /*2a5c0*/  ENDCOLLECTIVE ;  /* 0x000000000000791b */ /* 0x003fe20003800000 */
.L_x_2706:
[----:B------:R-:W-:Y:S02]  /*2a5d0*/  IMAD.MOV.U32 R13, RZ, RZ, R7 ;  /* 0x000000ffff0d7224 */ /* 0x000fe400078e0007 */
[----:B------:R-:W-:-:S07]  /*2a5e0*/  IMAD.MOV.U32 R4, RZ, RZ, R14 ;  /* 0x000000ffff047224 */ /* 0x000fce00078e000e */
[----:B------:R-:W-:Y:S05]  /*2a5f0*/  WARPSYNC.COLLECTIVE R15, `(.L_x_2707) ;  /* 0x000000000f087348 */ /* 0x000fea0003c00000 */
[----:B------:R0:W1:Y:S02]  /*2a600*/  SHFL.IDX P6, R14, R13, R12, R11 ;  /* 0x0000000c0d0e7389 */ /* 0x00006400000c000b */
[----:B01----:R-:W-:Y:S01]  /*2a610*/  ENDCOLLECTIVE ;  /* 0x000000000000791b */ /* 0x003fe20003800000 */
.L_x_2707:
[----:B------:R-:W-:Y:S05]  /*2a620*/  BRA `(.L_x_2708) ;  /* 0xfffffe2c00b87947 */ /* 0x000fea000383ffff */
.L_x_2458:
[----:B------:R-:W-:Y:S01]  /*2a630*/  BSSY B1, `(.L_x_2709) ;  /* 0x0000008000017945 */ /* 0x000fe20003800000 */
[----:B------:R-:W-:Y:S01]  /*2a640*/  MOV R13, R6 ;  /* 0x00000006000d7202 */ /* 0x000fe20000000f00 */
[----:B------:R-:W-:Y:S02]  /*2a650*/  IMAD.MOV.U32 R12, RZ, RZ, 0x3 ;  /* 0x00000003ff0c7424 */ /* 0x000fe400078e00ff */
[----:B------:R-:W-:Y:S02]  /*2a660*/  IMAD.MOV.U32 R11, RZ, RZ, 0x181f ;  /* 0x0000181fff0b7424 */ /* 0x000fe400078e00ff */
[----:B------:R-:W-:-:S07]  /*2a670*/  IMAD.MOV.U32 R15, RZ, RZ, -0x1 ;  /* 0xffffffffff0f7424 */ /* 0x000fce00078e00ff */
[----:B-12345:R-:W-:Y:S05]  /*2a680*/  WARPSYNC.COLLECTIVE R15, `(.L_x_2710) ;  /* 0x000000000f087348 */ /* 0x03efea0003c00000 */
[----:B------:R0:W0:Y:S02]  /*2a690*/  SHFL.IDX P6, R14, R13, R12, R11 ;  /* 0x0000000c0d0e7389 */ /* 0x00002400000c000b */
[----:B012345:R-:W-:Y:S01]  /*2a6a0*/  ENDCOLLECTIVE ;  /* 0x000000000000791b */ /* 0x03ffe20003800000 */
.L_x_2710:
[----:B------:R-:W-:Y:S05]  /*2a6b0*/  BSYNC B1 ;  /* 0x0000000000017941 */ /* 0x000fea0003800000 */
.L_x_2709:
        /* <DEDUP_REMOVED lines=8> */
.L_x_2711:
[----:B------:R-:W-:Y:S01]  /*2a740*/  MOV R13, R8 ;  /* 0x00000008000d7202 */ /* 0x000fe20000000f00 */
[----:B------:R-:W-:-:S07]  /*2a750*/  IMAD.MOV.U32 R3, RZ, RZ, R14 ;  /* 0x000000ffff037224 */ /* 0x000fce00078e000e */
[----:B------:R-:W-:Y:S05]  /*2a760*/  WARPSYNC.COLLECTIVE R15, `(.L_x_2712) ;  /* 0x000000000f087348 */ /* 0x000fea0003c00000 */
[----:B------:R0:W1:Y:S02]  /*2a770*/  SHFL.IDX P6, R14, R13, R12, R11 ;  /* 0x0000000c0d0e7389 */ /* 0x00006400000c000b */
[----:B01----:R-:W-:Y:S01]  /*2a780*/  ENDCOLLECTIVE ;  /* 0x000000000000791b */ /* 0x003fe20003800000 */
.L_x_2712:
[----:B------:R-:W-:Y:S02]  /*2a790*/  IMAD.MOV.U32 R13, RZ, RZ, R7 ;  /* 0x000000ffff0d7224 */ /* 0x000fe400078e0007 */
[----:B------:R-:W-:-:S07]  /*2a7a0*/  IMAD.MOV.U32 R4, RZ, RZ, R14 ;  /* 0x000000ffff047224 */ /* 0x000fce00078e000e */
[----:B------:R-:W-:Y:S05]  /*2a7b0*/  WARPSYNC.COLLECTIVE R15, `(.L_x_2713) ;  /* 0x000000000f087348 */ /* 0x000fea0003c00000 */
[----:B------:R0:W1:Y:S02]  /*2a7c0*/  SHFL.IDX P6, R14, R13, R12, R11 ;  /* 0x0000000c0d0e7389 */ /* 0x00006400000c000b */
[----:B01----:R-:W-:Y:S01]  /*2a7d0*/  ENDCOLLECTIVE ;  /* 0x000000000000791b */ /* 0x003fe20003800000 */
.L_x_2713:
[----:B------:R-:W-:Y:S05]  /*2a7e0*/  BRA `(.L_x_2714) ;  /* 0xfffffe2c00d47947 */ /* 0x000fea000383ffff */
.L_x_2462:
[----:B-1----:R1:W2:Y:S02]  /*2a7f0*/  SYNCS.PHASECHK.TRANS64.TRYWAIT P0, [R18+URZ+0x38800], R3 ;  /* 0x03880003120075a7 */ /* 0x0022a4000800017f */
[----:B--2---:R-:W-:Y:S05]  /*2a800*/  @!P0 NANOSLEEP.SYNCS 0x989680 ;  /* 0x009896800000895d */ /* 0x004fea0003900000 */
[----:B------:R-:W2:Y:S02]  /*2a810*/  @!P0 SYNCS.PHASECHK.TRANS64 P0, [R18+URZ+0x38800], R3 ;  /* 0x03880003120085a7 */ /* 0x000ea4000800007f */
[----:B--2---:R-:W-:Y:S05]  /*2a820*/  @!P0 BRA `(.L_x_2462) ;  /* 0xfffffffc00f08947 */ /* 0x004fea000383ffff */
[----:B------:R-:W-:Y:S05]  /*2a830*/  BRA `(.L_x_2715) ;  /* 0xfffffe3000547947 */ /* 0x000fea000383ffff */
.L_x_2478:
[----:B------:R-:W1:Y:S01]  /*2a840*/  LDC R51, c[0x0][0x3f4] ;  /* 0x0000fd00ff337b82 */ /* 0x000e620000000800 */
[----:B------:R-:W-:Y:S01]  /*2a850*/  BSSY B1, `(.L_x_2716) ;  /* 0x0000008000017945 */ /* 0x000fe20003800000 */
[----:B------:R-:W-:Y:S02]  /*2a860*/  IMAD.MOV.U32 R13, RZ, RZ, R8 ;  /* 0x000000ffff0d7224 */ /* 0x000fe400078e0008 */
[----:B------:R-:W-:Y:S02]  /*2a870*/  IMAD.MOV.U32 R12, RZ, RZ, RZ ;  /* 0x000000ffff0c7224 */ /* 0x000fe400078e00ff */
[----:B------:R-:W-:Y:S02]  /*2a880*/  IMAD.MOV.U32 R11, RZ, RZ, 0x181f ;  /* 0x0000181fff0b7424 */ /* 0x000fe400078e00ff */
[----:B------:R-:W-:-:S07]  /*2a890*/  IMAD.MOV.U32 R15, RZ, RZ, -0x1 ;  /* 0xffffffffff0f7424 */ /* 0x000fce00078e00ff */
[----:B01----:R-:W-:Y:S05]  /*2a8a0*/  WARPSYNC.COLLECTIVE R15, `(.L_x_2717) ;  /* 0x000000000f087348 */ /* 0x003fea0003c00000 */
[----:B0-----:R0:W2:Y:S02]  /*2a8b0*/  SHFL.IDX P6, R14, R13, R12, R11 ;  /* 0x0000000c0d0e7389 */ /* 0x0010a400000c000b */
[----:B012---:R-:W-:Y:S01]  /*2a8c0*/  ENDCOLLECTIVE ;  /* 0x000000000000791b */ /* 0x007fe20003800000 */
.L_x_2717:
[----:B------:R-:W-:Y:S05]  /*2a8d0*/  BSYNC B1 ;  /* 0x0000000000017941 */ /* 0x000fea0003800000 */
.L_x_2716:
[----:B------:R0:W5:Y:S01]  /*2a8e0*/  LDL R6, [R1+0xc] ;  /* 0x00000c0001067983 */ /* 0x0001620000100800 */
[----:B------:R-:W-:Y:S01]  /*2a8f0*/  IMAD.MOV.U32 R13, RZ, RZ, R43 ;  /* 0x000000ffff0d7224 */ /* 0x000fe200078e002b */
[----:B------:R-:W-:Y:S01]  /*2a900*/  MOV R11, 0x181f ;  /* 0x0000181f000b7802 */ /* 0x000fe20000000f00 */
[----:B------:R-:W-:Y:S01]  /*2a910*/  IMAD.MOV.U32 R12, RZ, RZ, RZ ;  /* 0x000000ffff0c7224 */ /* 0x000fe200078e00ff */
[----:B------:R-:W-:Y:S01]  /*2a920*/  ISETP.GE.AND P0, PT, R16, R51, PT ;  /* 0x000000331000720c */ /* 0x000fe20003f06270 */
[----:B------:R-:W-:Y:S02]  /*2a930*/  IMAD.MOV.U32 R15, RZ, RZ, -0x1 ;  /* 0xffffffffff0f7424 */ /* 0x000fe400078e00ff */
[----:B------:R-:W-:-:S10]  /*2a940*/  IMAD.MOV.U32 R3, RZ, RZ, R14 ;  /* 0x000000ffff037224 */ /* 0x000fd400078e000e */
[----:B0----5:R-:W-:Y:S05]  /*2a950*/  WARPSYNC.COLLECTIVE R15, `(.L_x_2718) ;  /* 0x000000000f087348 */ /* 0x021fea0003c00000 */
[----:B------:R1:W2:Y:S02]  /*2a960*/  SHFL.IDX P6, R14, R13, R12, R11 ;  /* 0x0000000c0d0e7389 */ /* 0x0002a400000c000b */
[----:B012--5:R-:W-:Y:S01]  /*2a970*/  ENDCOLLECTIVE ;  /* 0x000000000000791b */ /* 0x027fe20003800000 */
.L_x_2718:
[----:B------:R-:W-:Y:S02]  /*2a980*/  IMAD.MOV.U32 R13, RZ, RZ, R49 ;  /* 0x000000ffff0d7224 */ /* 0x000fe400078e0031 */
[----:B------:R-:W-:-:S07]  /*2a990*/  IMAD.MOV.U32 R5, RZ, RZ, R14 ;  /* 0x000000ffff057224 */ /* 0x000fce00078e000e */
[----:B------:R-:W-:Y:S05]  /*2a9a0*/  WARPSYNC.COLLECTIVE R15, `(.L_x_2719) ;  /* 0x000000000f087348 */ /* 0x000fea0003c00000 */
[----:B------:R0:W1:Y:S02]  /*2a9b0*/  SHFL.IDX P6, R14, R13, R12, R11 ;  /* 0x0000000c0d0e7389 */ /* 0x00006400000c000b */
[----:B01----:R-:W-:Y:S01]  /*2a9c0*/  ENDCOLLECTIVE ;  /* 0x000000000000791b */ /* 0x003fe20003800000 */
.L_x_2719:
[----:B------:R-:W-:Y:S02]  /*2a9d0*/  IMAD.MOV.U32 R13, RZ, RZ, R10 ;  /* 0x000000ffff0d7224 */ /* 0x000fe400078e000a */
[----:B------:R-:W-:-:S07]  /*2a9e0*/  IMAD.MOV.U32 R7, RZ, RZ, R14 ;  /* 0x000000ffff077224 */ /* 0x000fce00078e000e */
[----:B------:R-:W-:Y:S05]  /*2a9f0*/  WARPSYNC.COLLECTIVE R15, `(.L_x_2720) ;  /* 0x000000000f087348 */ /* 0x000fea0003c00000 */
[----:B------:R0:W1:Y:S02]  /*2aa00*/  SHFL.IDX P6, R14, R13, R12, R11 ;  /* 0x0000000c0d0e7389 */ /* 0x00006400000c000b */
[----:B01----:R-:W-:Y:S01]  /*2aa10*/  ENDCOLLECTIVE ;  /* 0x000000000000791b */ /* 0x003fe20003800000 */
.L_x_2720:
[----:B------:R-:W-:-:S05]  /*2aa20*/  IMAD R42, R6, R42, RZ ;  /* 0x0000002a062a7224 */ /* 0x000fca00078e02ff */
[----:B------:R-:W-:-:S13]  /*2aa30*/  ISETP.GE.OR P1, PT, R57, R42, P0 ;  /* 0x0000002a3900720c */ /* 0x000fda0000726670 */
[C---:B------:R-:W-:Y:S02]  /*2aa40*/  @!P1 IADD3 R0, P2, R16.reuse, R5, RZ ;  /* 0x0000000510009210 */ /* 0x040fe40007f5e0ff */
[----:B------:R-:W-:-:S03]  /*2aa50*/  @!P1 IADD3 R14, P3, R16, R14, RZ ;  /* 0x0000000e100e9210 */ /* 0x000fc60007f7e0ff */
[--C-:B------:R-:W-:Y:S02]  /*2aa60*/  @!P1 IMAD.X R5, R3, 0x1, R17.reuse, P2 ;  /* 0x0000000103059824 */ /* 0x100fe400010e0611 */
[----:B------:R-:W-:Y:S02]  /*2aa70*/  @!P1 IMAD.X R3, R7, 0x1, R17, P3 ;  /* 0x0000000107039824 */ /* 0x000fe400018e0611 */
[----:B------:R-:W-:Y:S02]  /*2aa80*/  @!P1 IMAD.MOV.U32 R4, RZ, RZ, R0 ;  /* 0x000000ffff049224 */ /* 0x000fe400078e0000 */
[----:B------:R-:W-:Y:S01]  /*2aa90*/  @!P1 IMAD.MOV.U32 R24, RZ, RZ, R14 ;  /* 0x000000ffff189224 */ /* 0x000fe200078e000e */
[----:B------:R-:W-:-:S03]  /*2aaa0*/  @!P1 MOV R25, R3 ;  /* 0x0000000300199202 */ /* 0x000fc60000000f00 */
[----:B------:R-:W5:Y:S04]  /*2aab0*/  @!P1 LD.E.128 R4, desc[UR46][R4.64] ;  /* 0x0000002e04049980 */ /* 0x000f68000c101d00 */
[----:B------:R-:W5:Y:S01]  /*2aac0*/  @!P1 LD.E.128 R24, desc[UR46][R24.64] ;  /* 0x0000002e18189980 */ /* 0x000f62000c101d00 */
[----:B------:R-:W-:Y:S01]  /*2aad0*/  IMAD.MOV.U32 R13, RZ, RZ, R8 ;  /* 0x000000ffff0d7224 */ /* 0x000fe200078e0008 */
[----:B------:R-:W-:Y:S01]  /*2aae0*/  CS2R R40, SRZ ;  /* 0x0000000000287805 */ /* 0x000fe2000001ff00 */
[----:B------:R-:W-:Y:S01]  /*2aaf0*/  IMAD.MOV.U32 R12, RZ, RZ, 0x1 ;  /* 0x00000001ff0c7424 */ /* 0x000fe200078e00ff */
[----:B------:R-:W-:Y:S02]  /*2ab00*/  CS2R R38, SRZ ;  /* 0x0000000000267805 */ /* 0x000fe4000001ff00 */
[----:B------:R-:W-:-:S02]  /*2ab10*/  CS2R R36, SRZ ;  /* 0x0000000000247805 */ /* 0x000fc4000001ff00 */
[----:B------:R-:W-:-:S07]  /*2ab20*/  CS2R R34, SRZ ;  /* 0x0000000000227805 */ /* 0x000fce000001ff00 */
[----:B-----5:R-:W-:Y:S05]  /*2ab30*/  WARPSYNC.COLLECTIVE R15, `(.L_x_2721) ;  /* 0x000000000f087348 */ /* 0x020fea0003c00000 */
[----:B------:R0:W1:Y:S02]  /*2ab40*/  SHFL.IDX P6, R14, R13, R12, R11 ;  /* 0x0000000c0d0e7389 */ /* 0x00006400000c000b */
[----:B01---5:R-:W-:Y:S01]  /*2ab50*/  ENDCOLLECTIVE ;  /* 0x000000000000791b */ /* 0x023fe20003800000 */
.L_x_2721:
[----:B------:R-:W-:Y:S02]  /*2ab60*/  IMAD.MOV.U32 R13, RZ, RZ, R43 ;  /* 0x000000ffff0d7224 */ /* 0x000fe400078e002b */
[----:B------:R-:W-:-:S07]  /*2ab70*/  IMAD.MOV.U32 R3, RZ, RZ, R14 ;  /* 0x000000ffff037224 */ /* 0x000fce00078e000e */
[----:B------:R-:W-:Y:S05]  /*2ab80*/  WARPSYNC.COLLECTIVE R15, `(.L_x_2722) ;  /* 0x000000000f087348 */ /* 0x000fea0003c00000 */
[----:B------:R0:W1:Y:S02]  /*2ab90*/  SHFL.IDX P6, R14, R13, R12, R11 ;  /* 0x0000000c0d0e7389 */ /* 0x00006400000c000b */
[----:B01----:R-:W-:Y:S01]  /*2aba0*/  ENDCOLLECTIVE ;  /* 0x000000000000791b */ /* 0x003fe20003800000 */
.L_x_2722:
[----:B------:R-:W-:Y:S02]  /*2abb0*/  IMAD.MOV.U32 R13, RZ, RZ, R49 ;  /* 0x000000ffff0d7224 */ /* 0x000fe400078e0031 */
[----:B------:R-:W-:-:S07]  /*2abc0*/  IMAD.MOV.U32 R9, RZ, RZ, R14 ;  /* 0x000000ffff097224 */ /* 0x000fce00078e000e */
[----:B------:R-:W-:Y:S05]  /*2abd0*/  WARPSYNC.COLLECTIVE R15, `(.L_x_2723) ;  /* 0x000000000f087348 */ /* 0x000fea0003c00000 */
[----:B------:R0:W1:Y:S02]  /*2abe0*/  SHFL.IDX P6, R14, R13, R12, R11 ;  /* 0x0000000c0d0e7389 */ /* 0x00006400000c000b */
[----:B01----:R-:W-:Y:S01]  /*2abf0*/  ENDCOLLECTIVE ;  /* 0x000000000000791b */ /* 0x003fe20003800000 */
.L_x_2723:
[----:B------:R-:W-:Y:S02]  /*2ac00*/  IMAD.MOV.U32 R13, RZ, RZ, R10 ;  /* 0x000000ffff0d7224 */ /* 0x000fe400078e000a */
[----:B------:R-:W-:-:S07]  /*2ac10*/  IMAD.MOV.U32 R21, RZ, RZ, R14 ;  /* 0x000000ffff157224 */ /* 0x000fce00078e000e */
[----:B------:R-:W-:Y:S05]  /*2ac20*/  WARPSYNC.COLLECTIVE R15, `(.L_x_2724) ;  /* 0x000000000f087348 */ /* 0x000fea0003c00000 */
[----:B------:R0:W1:Y:S02]  /*2ac30*/  SHFL.IDX P6, R14, R13, R12, R11 ;  /* 0x0000000c0d0e7389 */ /* 0x00006400000c000b */
[----:B01----:R-:W-:Y:S01]  /*2ac40*/  ENDCOLLECTIVE ;  /* 0x000000000000791b */ /* 0x003fe20003800000 */
.L_x_2724:
[----:B------:R-:W-:Y:S01]  /*2ac50*/  @!P1 IMAD.MOV.U32 R40, RZ, RZ, R4 ;  /* 0x000000ffff289224 */ /* 0x000fe200078e0004 */
[----:B------:R-:W-:Y:S01]  /*2ac60*/  @!P1 MOV R41, R5 ;  /* 0x0000000500299202 */ /* 0x000fe20000000f00 */
[----:B------:R-:W-:Y:S01]  /*2ac70*/  @!P1 IMAD.MOV.U32 R38, RZ, RZ, R6 ;  /* 0x000000ffff269224 */ /* 0x000fe200078e0006 */
[----:B------:R-:W-:Y:S01]  /*2ac80*/  CS2R R4, SRZ ;  /* 0x0000000000047805 */ /* 0x000fe2000001ff00 */
[----:B------:R-:W-:Y:S02]  /*2ac90*/  @!P1 IMAD.MOV.U32 R39, RZ, RZ, R7 ;  /* 0x000000ffff279224 */ /* 0x000fe400078e0007 */
[----:B------:R-:W-:Y:S02]  /*2aca0*/  @!P1 IMAD.MOV.U32 R36, RZ, RZ, R24 ;  /* 0x000000ffff249224 */ /* 0x000fe400078e0018 */
[----:B------:R-:W-:Y:S02]  /*2acb0*/  @!P1 IMAD.MOV.U32 R37, RZ, RZ, R25 ;  /* 0x000000ffff259224 */ /* 0x000fe400078e0019 */
[----:B------:R-:W-:-:S02]  /*2acc0*/  @!P1 IMAD.MOV.U32 R34, RZ, RZ, R26 ;  /* 0x000000ffff229224 */ /* 0x000fc400078e001a */
[----:B------:R-:W-:Y:S01]  /*2acd0*/  @!P1 IMAD.MOV.U32 R35, RZ, RZ, R27 ;  /* 0x000000ffff239224 */ /* 0x000fe200078e001b */
[----:B------:R-:W-:Y:S06]  /*2ace0*/  BRA `(.L_x_2725) ;  /* 0xfffffe6c00e07947 */ /* 0x000fec000383ffff */
.L_x_2481:
[----:B------:R-:W-:Y:S01]  /*2acf0*/  BSSY B1, `(.L_x_2726) ;  /* 0x0000008000017945 */ /* 0x000fe20003800000 */
[----:B------:R-:W-:Y:S01]  /*2ad00*/  IMAD.MOV.U32 R13, RZ, RZ, R8 ;  /* 0x000000ffff0d7224 */ /* 0x000fe200078e0008 */
[----:B------:R-:W-:Y:S01]  /*2ad10*/  MOV R15, 0xffffffff ;  /* 0xffffffff000f7802 */ /* 0x000fe20000000f00 */
[----:B------:R-:W-:Y:S02]  /*2ad20*/  IMAD.MOV.U32 R12, RZ, RZ, 0x2 ;  /* 0x00000002ff0c7424 */ /* 0x000fe400078e00ff */
[----:B------:R-:W-:-:S07]  /*2ad30*/  IMAD.MOV.U32 R11, RZ, RZ, 0x181f ;  /* 0x0000181fff0b7424 */ /* 0x000fce00078e00ff */
[----:B-----5:R-:W-:Y:S05]  /*2ad40*/  WARPSYNC.COLLECTIVE R15, `(.L_x_2727) ;  /* 0x000000000f087348 */ /* 0x020fea0003c00000 */
[----:B------:R0:W1:Y:S02]  /*2ad50*/  SHFL.IDX P6, R14, R13, R12, R11 ;  /* 0x0000000c0d0e7389 */ /* 0x00006400000c000b */
[----:B01---5:R-:W-:Y:S01]  /*2ad60*/  ENDCOLLECTIVE ;  /* 0x000000000000791b */ /* 0x023fe20003800000 */
.L_x_2727:
[----:B------:R-:W-:Y:S05]  /*2ad70*/  BSYNC B1 ;  /* 0x0000000000017941 */ /* 0x000fea0003800000 */
.L_x_2726:
[----:B------:R-:W-:Y:S01]  /*2ad80*/  IMAD.MOV.U32 R13, RZ, RZ, R43 ;  /* 0x000000ffff0d7224 */ /* 0x000fe200078e002b */
[----:B------:R-:W-:Y:S01]  /*2ad90*/  IADD3 R25, R57, 0x40, RZ ;  /* 0x0000004039197810 */ /* 0x000fe20007ffe0ff */
[----:B------:R-:W-:Y:S02]  /*2ada0*/  IMAD.MOV.U32 R12, RZ, RZ, 0x2 ;  /* 0x00000002ff0c7424 */ /* 0x000fe400078e00ff */
[----:B------:R-:W-:Y:S01]  /*2adb0*/  IMAD.MOV.U32 R11, RZ, RZ, 0x181f ;  /* 0x0000181fff0b7424 */ /* 0x000fe200078e00ff */
[----:B------:R-:W-:Y:S01]  /*2adc0*/  ISETP.GE.OR P1, PT, R25, R42, P0 ;  /* 0x0000002a1900720c */ /* 0x000fe20000726670 */
[----:B------:R-:W-:Y:S02]  /*2add0*/  IMAD.MOV.U32 R15, RZ, RZ, -0x1 ;  /* 0xffffffffff0f7424 */ /* 0x000fe400078e00ff */
[----:B------:R-:W-:-:S10]  /*2ade0*/  IMAD.MOV.U32 R3, RZ, RZ, R14 ;  /* 0x000000ffff037224 */ /* 0x000fd400078e000e */
[----:B------:R-:W-:Y:S05]  /*2adf0*/  WARPSYNC.COLLECTIVE R15, `(.L_x_2728) ;  /* 0x000000000f087348 */ /* 0x000fea0003c00000 */
[----:B------:R0:W1:Y:S02]  /*2ae00*/  SHFL.IDX P6, R14, R13, R12, R11 ;  /* 0x0000000c0d0e7389 */ /* 0x00006400000c000b */
[----:B01----:R-:W-:Y:S01]  /*2ae10*/  ENDCOLLECTIVE ;  /* 0x000000000000791b */ /* 0x003fe20003800000 */
.L_x_2728:
[----:B------:R-:W-:Y:S02]  /*2ae20*/  IMAD.MOV.U32 R13, RZ, RZ, R49 ;  /* 0x000000ffff0d7224 */ /* 0x000fe400078e0031 */
[----:B------:R-:W-:-:S07]  /*2ae30*/  IMAD.MOV.U32 R9, RZ, RZ, R14 ;  /* 0x000000ffff097224 */ /* 0x000fce00078e000e */
[----:B------:R-:W-:Y:S05]  /*2ae40*/  WARPSYNC.COLLECTIVE R15, `(.L_x_2729) ;  /* 0x000000000f087348 */ /* 0x000fea0003c00000 */
[----:B------:R0:W1:Y:S02]  /*2ae50*/  SHFL.IDX P6, R14, R13, R12, R11 ;  /* 0x0000000c0d0e7389 */ /* 0x00006400000c000b */
[----:B01----:R-:W-:Y:S01]  /*2ae60*/  ENDCOLLECTIVE ;  /* 0x000000000000791b */ /* 0x003fe20003800000 */
.L_x_2729:
[----:B------:R-:W-:-:S05]  /*2ae70*/  @!P1 IADD3 R0, P2, R16, R9, RZ ;  /* 0x0000000910009210 */ /* 0x000fca0007f5e0ff */
[----:B------:R-:W-:Y:S02]  /*2ae80*/  @!P1 IMAD.X R3, R3, 0x1, R17, P2 ;  /* 0x0000000103039824 */ /* 0x000fe400010e0611 */
[----:B------:R-:W-:Y:S02]  /*2ae90*/  @!P1 IMAD.MOV.U32 R24, RZ, RZ, R0 ;  /* 0x000000ffff189224 */ /* 0x000fe400078e0000 */
[----:B------:R-:W-:Y:S02]  /*2aea0*/  @!P1 IMAD.MOV.U32 R25, RZ, RZ, R3 ;  /* 0x000000ffff199224 */ /* 0x000fe400078e0003 */
[----:B------:R-:W-:-:S04]  /*2aeb0*/  IMAD.MOV.U32 R13, RZ, RZ, R10 ;  /* 0x000000ffff0d7224 */ /* 0x000fc800078e000a */
[----:B------:R-:W5:Y:S01]  /*2aec0*/  @!P1 LD.E.128 R24, desc[UR46][R24.64] ;  /* 0x0000002e18189980 */ /* 0x000f62000c101d00 */
[----:B------:R-:W-:-:S07]  /*2aed0*/  IMAD.MOV.U32 R21, RZ, RZ, R14 ;  /* 0x000000ffff157224 */ /* 0x000fce00078e000e */
[----:B-----5:R-:W-:Y:S05]  /*2aee0*/  WARPSYNC.COLLECTIVE R15, `(.L_x_2730) ;  /* 0x000000000f087348 */ /* 0x020fea0003c00000 */
[----:B------:R0:W1:Y:S02]  /*2aef0*/  SHFL.IDX P6, R14, R13, R12, R11 ;  /* 0x0000000c0d0e7389 */ /* 0x00006400000c000b */
[----:B01---5:R-:W-:Y:S01]  /*2af00*/  ENDCOLLECTIVE ;  /* 0x000000000000791b */ /* 0x023fe20003800000 */
.L_x_2730:
[----:B------:R-:W-:-:S05]  /*2af10*/  @!P1 IADD3 R14, P3, R16, R14, RZ ;  /* 0x0000000e100e9210 */ /* 0x000fca0007f7e0ff */
[----:B------:R-:W-:Y:S02]  /*2af20*/  @!P1 IMAD.X R21, R21, 0x1, R17, P3 ;  /* 0x0000000115159824 */ /* 0x000fe400018e0611 */
[----:B------:R-:W-:Y:S02]  /*2af30*/  @!P1 IMAD.MOV.U32 R52, RZ, RZ, R14 ;  /* 0x000000ffff349224 */ /* 0x000fe400078e000e */
[----:B------:R-:W-:-:S06]  /*2af40*/  @!P1 IMAD.MOV.U32 R53, RZ, RZ, R21 ;  /* 0x000000ffff359224 */ /* 0x000fcc00078e0015 */
[----:B------:R-:W5:Y:S01]  /*2af50*/  @!P1 LD.E.128 R52, desc[UR46][R52.64] ;  /* 0x0000002e34349980 */ /* 0x000f62000c101d00 */
[----:B------:R-:W-:Y:S02]  /*2af60*/  IMAD.MOV.U32 R13, RZ, RZ, R8 ;  /* 0x000000ffff0d7224 */ /* 0x000fe400078e0008 */
[----:B------:R-:W-:-:S07]  /*2af70*/  IMAD.MOV.U32 R12, RZ, RZ, 0x3 ;  /* 0x00000003ff0c7424 */ /* 0x000fce00078e00ff */
[----:B-----5:R-:W-:Y:S05]  /*2af80*/  WARPSYNC.COLLECTIVE R15, `(.L_x_2731) ;  /* 0x000000000f087348 */ /* 0x020fea0003c00000 */
[----:B------:R0:W1:Y:S02]  /*2af90*/  SHFL.IDX P6, R14, R13, R12, R11 ;  /* 0x0000000c0d0e7389 */ /* 0x00006400000c000b */
[----:B01---5:R-:W-:Y:S01]  /*2afa0*/  ENDCOLLECTIVE ;  /* 0x000000000000791b */ /* 0x023fe20003800000 */
.L_x_2731:
[----:B------:R-:W-:Y:S01]  /*2afb0*/  MOV R13, R43 ;  /* 0x0000002b000d7202 */ /* 0x000fe20000000f00 */
[----:B------:R-:W-:-:S07]  /*2afc0*/  IMAD.MOV.U32 R3, RZ, RZ, R14 ;  /* 0x000000ffff037224 */ /* 0x000fce00078e000e */
[----:B------:R-:W-:Y:S05]  /*2afd0*/  WARPSYNC.COLLECTIVE R15, `(.L_x_2732) ;  /* 0x000000000f087348 */ /* 0x000fea0003c00000 */
[----:B------:R0:W1:Y:S02]  /*2afe0*/  SHFL.IDX P6, R14, R13, R12, R11 ;  /* 0x0000000c0d0e7389 */ /* 0x00006400000c000b */
[----:B01----:R-:W-:Y:S01]  /*2aff0*/  ENDCOLLECTIVE ;  /* 0x000000000000791b */ /* 0x003fe20003800000 */
.L_x_2732:
[----:B------:R-:W-:Y:S02]  /*2b000*/  IMAD.MOV.U32 R13, RZ, RZ, R49 ;  /* 0x000000ffff0d7224 */ /* 0x000fe400078e0031 */
[----:B------:R-:W-:-:S07]  /*2b010*/  IMAD.MOV.U32 R43, RZ, RZ, R14 ;  /* 0x000000ffff2b7224 */ /* 0x000fce00078e000e */
[----:B------:R-:W-:Y:S05]  /*2b020*/  WARPSYNC.COLLECTIVE R15, `(.L_x_2733) ;  /* 0x000000000f087348 */ /* 0x000fea0003c00000 */
[----:B------:R0:W1:Y:S02]  /*2b030*/  SHFL.IDX P6, R14, R13, R12, R11 ;  /* 0x0000000c0d0e7389 */ /* 0x00006400000c000b */
[----:B01----:R-:W-:Y:S01]  /*2b040*/  ENDCOLLECTIVE ;  /* 0x000000000000791b */ /* 0x003fe20003800000 */
.L_x_2733:
[----:B------:R-:W-:Y:S02]  /*2b050*/  IMAD.MOV.U32 R13, RZ, RZ, R10 ;  /* 0x000000ffff0d7224 */ /* 0x000fe400078e000a */
[----:B------:R-:W-:-:S07]  /*2b060*/  IMAD.MOV.U32 R49, RZ, RZ, R14 ;  /* 0x000000ffff317224 */ /* 0x000fce00078e000e */
[----:B------:R-:W-:Y:S05]  /*2b070*/  WARPSYNC.COLLECTIVE R15, `(.L_x_2734) ;  /* 0x000000000f087348 */ /* 0x000fea0003c00000 */
[----:B------:R0:W1:Y:S02]  /*2b080*/  SHFL.IDX P6, R14, R13, R12, R11 ;  /* 0x0000000c0d0e7389 */ /* 0x00006400000c000b */
[----:B01----:R-:W-:Y:S01]  /*2b090*/  ENDCOLLECTIVE ;  /* 0x000000000000791b */ /* 0x003fe20003800000 */
.L_x_2734:
[----:B------:R-:W-:Y:S02]  /*2b0a0*/  CS2R R20, SRZ ;  /* 0x0000000000147805 */ /* 0x000fe4000001ff00 */
[----:B------:R-:W-:Y:S02]  /*2b0b0*/  CS2R R28, SRZ ;  /* 0x00000000001c7805 */ /* 0x000fe4000001ff00 */
[----:B------:R-:W-:Y:S02]  /*2b0c0*/  CS2R R30, SRZ ;  /* 0x00000000001e7805 */ /* 0x000fe4000001ff00 */
[----:B------:R-:W-:Y:S02]  /*2b0d0*/  CS2R R32, SRZ ;  /* 0x0000000000207805 */ /* 0x000fe4000001ff00 */
[----:B------:R-:W-:Y:S01]  /*2b0e0*/  CS2R R8, SRZ ;  /* 0x0000000000087805 */ /* 0x000fe2000001ff00 */
[----:B------:R-:W-:Y:S02]  /*2b0f0*/  @!P1 IMAD.MOV.U32 R20, RZ, RZ, R24 ;  /* 0x000000ffff149224 */ /* 0x000fe400078e0018 */
[----:B------:R-:W-:-:S02]  /*2b100*/  @!P1 IMAD.MOV.U32 R21, RZ, RZ, R25 ;  /* 0x000000ffff159224 */ /* 0x000fc400078e0019 */
[----:B------:R-:W-:Y:S02]  /*2b110*/  @!P1 IMAD.MOV.U32 R28, RZ, RZ, R26 ;  /* 0x000000ffff1c9224 */ /* 0x000fe400078e001a */
[----:B------:R-:W-:Y:S02]  /*2b120*/  @!P1 IMAD.MOV.U32 R29, RZ, RZ, R27 ;  /* 0x000000ffff1d9224 */ /* 0x000fe400078e001b */
[----:B------:R-:W-:Y:S01]  /*2b130*/  @!P1 IMAD.MOV.U32 R30, RZ, RZ, R52 ;  /* 0x000000ffff1e9224 */ /* 0x000fe200078e0034 */
[----:B------:R-:W-:Y:S01]  /*2b140*/  @!P1 MOV R31, R53 ;  /* 0x00000035001f9202 */ /* 0x000fe20000000f00 */
[----:B------:R-:W-:Y:S02]  /*2b150*/  @!P1 IMAD.MOV.U32 R32, RZ, RZ, R54 ;  /* 0x000000ffff209224 */ /* 0x000fe400078e0036 */
[----:B------:R-:W-:Y:S01]  /*2b160*/  @!P1 IMAD.MOV.U32 R33, RZ, RZ, R55 ;  /* 0x000000ffff219224 */ /* 0x000fe200078e0037 */
[----:B------:R-:W-:Y:S06]  /*2b170*/  BRA `(.L_x_2735) ;  /* 0xfffffe6c00907947 */ /* 0x000fec000383ffff */
.L_x_2485:
[----:B0-----:R0:W1:Y:S02]  /*2b180*/  SYNCS.PHASECHK.TRANS64.TRYWAIT P4, [R18+URZ+0x38800], R3 ;  /* 0x03880003120075a7 */ /* 0x001064000808017f */
[----:B-1----:R-:W-:Y:S05]  /*2b190*/  @!P4 NANOSLEEP.SYNCS 0x989680 ;  /* 0x009896800000c95d */ /* 0x002fea0003900000 */
[----:B------:R-:W1:Y:S02]  /*2b1a0*/  @!P4 SYNCS.PHASECHK.TRANS64 P4, [R18+URZ+0x38800], R3 ;  /* 0x038800031200c5a7 */ /* 0x000e64000808007f */
[----:B-1----:R-:W-:Y:S05]  /*2b1b0*/  @!P4 BRA `(.L_x_2485) ;  /* 0xfffffffc00f0c947 */ /* 0x002fea000383ffff */
[----:B------:R-:W-:Y:S05]  /*2b1c0*/  BRA `(.L_x_2736) ;  /* 0xfffffe7000087947 */ /* 0x000fea000383ffff */
.L_x_2495:
[----:B-1----:R1:W2:Y:S02]  /*2b1d0*/  SYNCS.PHASECHK.TRANS64.TRYWAIT P0, [R4+URZ+0x38830], R3 ;  /* 0x03883003040075a7 */ /* 0x0022a4000800017f */
[----:B--2---:R-:W-:Y:S05]  /*2b1e0*/  @!P0 NANOSLEEP.SYNCS 0x989680 ;  /* 0x009896800000895d */ /* 0x004fea0003900000 */
[----:B------:R-:W2:Y:S02]  /*2b1f0*/  @!P0 SYNCS.PHASECHK.TRANS64 P0, [R4+URZ+0x38830], R3 ;  /* 0x03883003040085a7 */ /* 0x000ea4000800007f */
[----:B--2---:R-:W-:Y:S05]  /*2b200*/  @!P0 BRA `(.L_x_2495) ;  /* 0xfffffffc00f08947 */ /* 0x004fea000383ffff */
[----:B------:R-:W-:Y:S05]  /*2b210*/  BRA `(.L_x_2494) ;  /* 0xfffffeb000807947 */ /* 0x000fea000383ffff */
.L_x_2501:
[----:B-1----:R1:W2:Y:S02]  /*2b220*/  SYNCS.PHASECHK.TRANS64.TRYWAIT P3, [R3+URZ+0x38830], R0 ;  /* 0x03883000030075a7 */ /* 0x0022a4000806017f */
[----:B--2---:R-:W-:Y:S05]  /*2b230*/  @!P3 NANOSLEEP.SYNCS 0x989680 ;  /* 0x009896800000b95d */ /* 0x004fea0003900000 */
[----:B------:R-:W2:Y:S02]  /*2b240*/  @!P3 SYNCS.PHASECHK.TRANS64 P3, [R3+URZ+0x38830], R0 ;  /* 0x038830000300b5a7 */ /* 0x000ea4000806007f */
[----:B--2---:R-:W-:Y:S05]  /*2b250*/  @!P3 BRA `(.L_x_2501) ;  /* 0xfffffffc00f0b947 */ /* 0x004fea000383ffff */
[----:B------:R-:W-:Y:S05]  /*2b260*/  BRA `(.L_x_2500) ;  /* 0xfffffed8004c7947 */ /* 0x000fea000383ffff */
.L_x_2505:
[----:B-1----:R1:W2:Y:S02]  /*2b270*/  SYNCS.PHASECHK.TRANS64.TRYWAIT P2, [R3+URZ+0x38850], R0 ;  /* 0x03885000030075a7 */ /* 0x0022a4000804017f */
[----:B--2---:R-:W-:Y:S05]  /*2b280*/  @!P2 NANOSLEEP.SYNCS 0x989680 ;  /* 0x009896800000a95d */ /* 0x004fea0003900000 */
[----:B------:R-:W2:Y:S02]  /*2b290*/  @!P2 SYNCS.PHASECHK.TRANS64 P2, [R3+URZ+0x38850], R0 ;  /* 0x038850000300a5a7 */ /* 0x000ea4000804007f */
[----:B--2---:R-:W-:Y:S05]  /*2b2a0*/  @!P2 BRA `(.L_x_2505) ;  /* 0xfffffffc00f0a947 */ /* 0x004fea000383ffff */
[----:B------:R-:W-:Y:S05]  /*2b2b0*/  BRA `(.L_x_2502) ;  /* 0xfffffedc00587947 */ /* 0x000fea000383ffff */
.L_x_2513:
[----:B-1----:R1:W2:Y:S02]  /*2b2c0*/  SYNCS.PHASECHK.TRANS64.TRYWAIT P0, [R0+URZ+0x38830], R3 ;  /* 0x03883003000075a7 */ /* 0x0022a4000800017f */
[----:B--2---:R-:W-:Y:S05]  /*2b2d0*/  @!P0 NANOSLEEP.SYNCS 0x989680 ;  /* 0x009896800000895d */ /* 0x004fea0003900000 */
[----:B------:R-:W2:Y:S02]  /*2b2e0*/  @!P0 SYNCS.PHASECHK.TRANS64 P0, [R0+URZ+0x38830], R3 ;  /* 0x03883003000085a7 */ /* 0x000ea4000800007f */
[----:B--2---:R-:W-:Y:S05]  /*2b2f0*/  @!P0 BRA `(.L_x_2513) ;  /* 0xfffffffc00f08947 */ /* 0x004fea000383ffff */
[----:B------:R-:W-:Y:S05]  /*2b300*/  BRA `(.L_x_2512) ;  /* 0xffffff0400c07947 */ /* 0x000fea000383ffff */
.L_x_2517:
[----:B-1----:R1:W2:Y:S02]  /*2b310*/  SYNCS.PHASECHK.TRANS64.TRYWAIT P0, [R3+URZ+0x38850], R0 ;  /* 0x03885000030075a7 */ /* 0x0022a4000800017f */
[----:B--2---:R-:W-:Y:S05]  /*2b320*/  @!P0 NANOSLEEP.SYNCS 0x989680 ;  /* 0x009896800000895d */ /* 0x004fea0003900000 */
[----:B------:R-:W2:Y:S02]  /*2b330*/  @!P0 SYNCS.PHASECHK.TRANS64 P0, [R3+URZ+0x38850], R0 ;  /* 0x03885000030085a7 */ /* 0x000ea4000800007f */
[----:B--2---:R-:W-:Y:S05]  /*2b340*/  @!P0 BRA `(.L_x_2517) ;  /* 0xfffffffc00f08947 */ /* 0x004fea000383ffff */
[----:B------:R-:W-:Y:S05]  /*2b350*/  BRA `(.L_x_2514) ;  /* 0xffffff0800c07947 */ /* 0x000fea000383ffff */
.L_x_2523:
[----:B-1----:R1:W2:Y:S02]  /*2b360*/  SYNCS.PHASECHK.TRANS64.TRYWAIT P0, [R10+URZ+0x38850], R7 ;  /* 0x038850070a0075a7 */ /* 0x0022a4000800017f */
[----:B--2---:R-:W-:Y:S05]  /*2b370*/  @!P0 NANOSLEEP.SYNCS 0x989680 ;  /* 0x009896800000895d */ /* 0x004fea0003900000 */
[----:B------:R-:W2:Y:S02]  /*2b380*/  @!P0 SYNCS.PHASECHK.TRANS64 P0, [R10+URZ+0x38850], R7 ;  /* 0x038850070a0085a7 */ /* 0x000ea4000800007f */
[----:B--2---:R-:W-:Y:S05]  /*2b390*/  @!P0 BRA `(.L_x_2523) ;  /* 0xfffffffc00f08947 */ /* 0x004fea000383ffff */
[----:B------:R-:W-:Y:S05]  /*2b3a0*/  BRA `(.L_x_2522) ;  /* 0xffffff2800987947 */ /* 0x000fea000383ffff */
.L_x_2527:
[----:B------:R-:W-:Y:S01]  /*2b3b0*/  SEL R21, R32, R33, P0 ;  /* 0x0000002120157207 */ /* 0x000fe20000000000 */
[----:B------:R-:W-:Y:S01]  /*2b3c0*/  IMAD.MOV.U32 R15, RZ, RZ, -0x1 ;  /* 0xffffffffff0f7424 */ /* 0x000fe200078e00ff */
        /* <DEDUP_REMOVED lines=14> */
[----:B------:R-:W-:Y:S01]  /*2b4b0*/  IMAD.MOV.U32 R11, RZ, RZ, 0x1c1f ;  /* 0x00001c1fff0b7424 */ /* 0x000fe200078e00ff */
[----:B------:R-:W-:Y:S02]  /*2b4c0*/  SEL R53, R62, R59, P0 ;  /* 0x0000003b3e357207 */ /* 0x000fe40000000000 */
[----:B------:R-:W-:-:S07]  /*2b4d0*/  SEL R62, R59, R62, P0 ;  /* 0x0000003e3b3e7207 */ /* 0x000fce0000000000 */
[----:B------:R-:W-:Y:S05]  /*2b4e0*/  WARPSYNC.COLLECTIVE R15, `(.L_x_2737) ;  /* 0x000000000f087348 */ /* 0x000fea0003c00000 */
[----:B------:R0:W1:Y:S02]  /*2b4f0*/  SHFL.IDX P6, R14, R13, R12, R11 ;  /* 0x0000000c0d0e7389 */ /* 0x00006400000c000b */
[----:B01----:R-:W-:Y:S01]  /*2b500*/  ENDCOLLECTIVE ;  /* 0x000000000000791b */ /* 0x003fe20003800000 */
.L_x_2737:
[----:B------:R-:W-:Y:S02]  /*2b510*/  SEL R59, R66, R7, P0 ;  /* 0x00000007423b7207 */ /* 0x000fe40000000000 */
[----:B------:R-:W-:Y:S02]  /*2b520*/  SEL R66, R7, R66, P0 ;  /* 0x0000004207427207 */ /* 0x000fe40000000000 */
[----:B------:R-:W-:Y:S02]  /*2b530*/  LOP3.LUT R7, R2, 0x2, RZ, 0x3c, !PT ;  /* 0x0000000202077812 */ /* 0x000fe400078e3cff */
        /* <DEDUP_REMOVED lines=16> */
.L_x_2738:
        /* <DEDUP_REMOVED lines=18> */
.L_x_2739:
        /* <DEDUP_REMOVED lines=19> */
.L_x_2740:
        /* <DEDUP_REMOVED lines=12> */
[----:B------:R-:W-:Y:S01]  /*2b950*/  SEL R6, R9, R6, P0 ;  /* 0x0000000609067207 */ /* 0x000fe20000000000 */
[----:B------:R-:W-:-:S07]  /*2b960*/  IMAD.MOV.U32 R21, RZ, RZ, R14 ;  /* 0x000000ffff157224 */ /* 0x000fce00078e000e */
[----:B------:R-:W-:Y:S05]  /*2b970*/  WARPSYNC.COLLECTIVE R15, `(.L_x_2741) ;  /* 0x000000000f087348 */ /* 0x000fea0003c00000 */
[----:B------:R0:W1:Y:S02]  /*2b980*/  SHFL.IDX P6, R14, R13, R12, R11 ;  /* 0x0000000c0d0e7389 */ /* 0x00006400000c000b */
[----:B01----:R-:W-:Y:S01]  /*2b990*/  ENDCOLLECTIVE ;  /* 0x000000000000791b */ /* 0x003fe20003800000 */
.L_x_2741:
        /* <DEDUP_REMOVED lines=8> */
.L_x_2742:
[----:B------:R-:W-:Y:S02]  /*2ba20*/  IMAD.MOV.U32 R13, RZ, RZ, R27 ;  /* 0x000000ffff0d7224 */ /* 0x000fe400078e001b */
[----:B------:R-:W-:Y:S02]  /*2ba30*/  IMAD.MOV.U32 R12, RZ, RZ, R2 ;  /* 0x000000ffff0c7224 */ /* 0x000fe400078e0002 */
[----:B------:R-:W-:-:S07]  /*2ba40*/  IMAD.MOV.U32 R25, RZ, RZ, R14 ;  /* 0x000000ffff197224 */ /* 0x000fce00078e000e */
[----:B------:R-:W-:Y:S05]  /*2ba50*/  WARPSYNC.COLLECTIVE R15, `(.L_x_2743) ;  /* 0x000000000f087348 */ /* 0x000fea0003c00000 */
[----:B------:R0:W1:Y:S02]  /*2ba60*/  SHFL.IDX P6, R14, R13, R12, R11 ;  /* 0x0000000c0d0e7389 */ /* 0x00006400000c000b */
[----:B01----:R-:W-:Y:S01]  /*2ba70*/  ENDCOLLECTIVE ;  /* 0x000000000000791b */ /* 0x003fe20003800000 */
.L_x_2743:
        /* <DEDUP_REMOVED lines=8> */
.L_x_2744:
[----:B------:R-:W-:Y:S02]  /*2bb00*/  IMAD.MOV.U32 R13, RZ, RZ, R29 ;  /* 0x000000ffff0d7224 */ /* 0x000fe400078e001d */
[----:B------:R-:W-:Y:S02]  /*2bb10*/  IMAD.MOV.U32 R12, RZ, RZ, R2 ;  /* 0x000000ffff0c7224 */ /* 0x000fe400078e0002 */
[----:B------:R-:W-:-:S07]  /*2bb20*/  IMAD.MOV.U32 R27, RZ, RZ, R14 ;  /* 0x000000ffff1b7224 */ /* 0x000fce00078e000e */
[----:B------:R-:W-:Y:S05]  /*2bb30*/  WARPSYNC.COLLECTIVE R15, `(.L_x_2745) ;  /* 0x000000000f087348 */ /* 0x000fea0003c00000 */
[----:B------:R0:W1:Y:S02]  /*2bb40*/  SHFL.IDX P6, R14, R13, R12, R11 ;  /* 0x0000000c0d0e7389 */ /* 0x00006400000c000b */
[----:B01----:R-:W-:Y:S01]  /*2bb50*/  ENDCOLLECTIVE ;  /* 0x000000000000791b */ /* 0x003fe20003800000 */
.L_x_2745:
[----:B------:R-:W-:Y:S01]  /*2bb60*/  IMAD.MOV.U32 R13, RZ, RZ, R28 ;  /* 0x000000ffff0d7224 */ /* 0x000fe200078e001c */
[----:B------:R-:W-:Y:S01]  /*2bb70*/  SEL R28, R30, R27, P0 ;  /* 0x0000001b1e1c7207 */ /* 0x000fe20000000000 */
[----:B------:R-:W-:Y:S01]  /*2bb80*/  IMAD.MOV.U32 R12, RZ, RZ, R7 ;  /* 0x000000ffff0c7224 */ /* 0x000fe200078e0007 */
[----:B------:R-:W-:Y:S02]  /*2bb90*/  SEL R30, R27, R30, P0 ;  /* 0x0000001e1b1e7207 */ /* 0x000fe40000000000 */
[----:B------:R-:W-:-:S07]  /*2bba0*/  MOV R34, R14 ;  /* 0x0000000e00227202 */ /* 0x000fce0000000f00 */
[----:B------:R-:W-:Y:S05]  /*2bbb0*/  WARPSYNC.COLLECTIVE R15, `(.L_x_2746) ;  /* 0x000000000f087348 */ /* 0x000fea0003c00000 */
[----:B------:R0:W1:Y:S02]  /*2bbc0*/  SHFL.IDX P6, R14, R13, R12, R11 ;  /* 0x0000000c0d0e7389 */ /* 0x00006400000c000b */
[----:B01----:R-:W-:Y:S01]  /*2bbd0*/  ENDCOLLECTIVE ;  /* 0x000000000000791b */ /* 0x003fe20003800000 */
.L_x_2746:
[----:B------:R-:W-:Y:S02]  /*2bbe0*/  IMAD.MOV.U32 R13, RZ, RZ, R31 ;  /* 0x000000ffff0d7224 */ /* 0x000fe400078e001f */
[----:B------:R-:W-:Y:S02]  /*2bbf0*/  IMAD.MOV.U32 R12, RZ, RZ, R2 ;  /* 0x000000ffff0c7224 */ /* 0x000fe400078e0002 */
[----:B------:R-:W-:-:S07]  /*2bc00*/  IMAD.MOV.U32 R29, RZ, RZ, R14 ;  /* 0x000000ffff1d7224 */ /* 0x000fce00078e000e */
[----:B------:R-:W-:Y:S05]  /*2bc10*/  WARPSYNC.COLLECTIVE R15, `(.L_x_2747) ;  /* 0x000000000f087348 */ /* 0x000fea0003c00000 */
[----:B------:R0:W1:Y:S02]  /*2bc20*/  SHFL.IDX P6, R14, R13, R12, R11 ;  /* 0x0000000c0d0e7389 */ /* 0x00006400000c000b */
[----:B01----:R-:W-:Y:S01]  /*2bc30*/  ENDCOLLECTIVE ;  /* 0x000000000000791b */ /* 0x003fe20003800000 */
.L_x_2747:
        /* <DEDUP_REMOVED lines=8> */
.L_x_2748:
[----:B------:R-:W-:Y:S01]  /*2bcc0*/  MOV R13, R33 ;  /* 0x00000021000d7202 */ /* 0x000fe20000000f00 */
[----:B------:R-:W-:Y:S02]  /*2bcd0*/  IMAD.MOV.U32 R12, RZ, RZ, R2 ;  /* 0x000000ffff0c7224 */ /* 0x000fe400078e0002 */
[----:B------:R-:W-:-:S07]  /*2bce0*/  IMAD.MOV.U32 R31, RZ, RZ, R14 ;  /* 0x000000ffff1f7224 */ /* 0x000fce00078e000e */
[----:B------:R-:W-:Y:S05]  /*2bcf0*/  WARPSYNC.COLLECTIVE R15, `(.L_x_2749) ;  /* 0x000000000f087348 */ /* 0x000fea0003c00000 */
[----:B------:R0:W1:Y:S02]  /*2bd00*/  SHFL.IDX P6, R14, R13, R12, R11 ;  /* 0x0000000c0d0e7389 */ /* 0x00006400000c000b */
[----:B01----:R-:W-:Y:S01]  /*2bd10*/  ENDCOLLECTIVE ;  /* 0x000000000000791b */ /* 0x003fe20003800000 */
.L_x_2749:
        /* <DEDUP_REMOVED lines=8> */
.L_x_2750:
[----:B------:R-:W-:Y:S02]  /*2bda0*/  IMAD.MOV.U32 R13, RZ, RZ, R35 ;  /* 0x000000ffff0d7224 */ /* 0x000fe400078e0023 */
[----:B------:R-:W-:Y:S02]  /*2bdb0*/  IMAD.MOV.U32 R12, RZ, RZ, R2 ;  /* 0x000000ffff0c7224 */ /* 0x000fe400078e0002 */
[----:B------:R-:W-:-:S07]  /*2bdc0*/  IMAD.MOV.U32 R40, RZ, RZ, R14 ;  /* 0x000000ffff287224 */ /* 0x000fce00078e000e */
[----:B------:R-:W-:Y:S05]  /*2bdd0*/  WARPSYNC.COLLECTIVE R15, `(.L_x_2751) ;  /* 0x000000000f087348 */ /* 0x000fea0003c00000 */
[----:B------:R0:W1:Y:S02]  /*2bde0*/  SHFL.IDX P6, R14, R13, R12, R11 ;  /* 0x0000000c0d0e7389 */ /* 0x00006400000c000b */
[----:B01----:R-:W-:Y:S01]  /*2bdf0*/  ENDCOLLECTIVE ;  /* 0x000000000000791b */ /* 0x003fe20003800000 */
.L_x_2751:
[----:B------:R-:W-:Y:S01]  /*2be00*/  IMAD.MOV.U32 R13, RZ, RZ, R42 ;  /* 0x000000ffff0d7224 */ /* 0x000fe200078e002a */
[----:B------:R-:W-:Y:S01]  /*2be10*/  MOV R12, R7 ;  /* 0x00000007000c7202 */ /* 0x000fe20000000f00 */
[----:B------:R-:W-:-:S07]  /*2be20*/  IMAD.MOV.U32 R35, RZ, RZ, R14 ;  /* 0x000000ffff237224 */ /* 0x000fce00078e000e */
[----:B------:R-:W-:Y:S05]  /*2be30*/  WARPSYNC.COLLECTIVE R15, `(.L_x_2752) ;  /* 0x000000000f087348 */ /* 0x000fea0003c00000 */
[----:B------:R0:W1:Y:S02]  /*2be40*/  SHFL.IDX P6, R14, R13, R12, R11 ;  /* 0x0000000c0d0e7389 */ /* 0x00006400000c000b */
[----:B01----:R-:W-:Y:S01]  /*2be50*/  ENDCOLLECTIVE ;  /* 0x000000000000791b */ /* 0x003fe20003800000 */
.L_x_2752:
[----:B------:R-:W-:Y:S02]  /*2be60*/  IMAD.MOV.U32 R13, RZ, RZ, R37 ;  /* 0x000000ffff0d7224 */ /* 0x000fe400078e0025 */
[----:B------:R-:W-:Y:S02]  /*2be70*/  IMAD.MOV.U32 R12, RZ, RZ, R2 ;  /* 0x000000ffff0c7224 */ /* 0x000fe400078e0002 */
[----:B------:R-:W-:-:S07]  /*2be80*/  IMAD.MOV.U32 R42, RZ, RZ, R14 ;  /* 0x000000ffff2a7224 */ /* 0x000fce00078e000e */
[----:B------:R-:W-:Y:S05]  /*2be90*/  WARPSYNC.COLLECTIVE R15, `(.L_x_2753) ;  /* 0x000000000f087348 */ /* 0x000fea0003c00000 */
[----:B------:R0:W1:Y:S02]  /*2bea0*/  SHFL.IDX P6, R14, R13, R12, R11 ;  /* 0x0000000c0d0e7389 */ /* 0x00006400000c000b */
[----:B01----:R-:W-:Y:S01]  /*2beb0*/  ENDCOLLECTIVE ;  /* 0x000000000000791b */ /* 0x003fe20003800000 */
.L_x_2753:
[----:B------:R-:W-:Y:S02]  /*2bec0*/  IMAD.MOV.U32 R13, RZ, RZ, R44 ;  /* 0x000000ffff0d7224 */ /* 0x000fe400078e002c */
[----:B------:R-:W-:Y:S02]  /*2bed0*/  IMAD.MOV.U32 R12, RZ, RZ, R7 ;  /* 0x000000ffff0c7224 */ /* 0x000fe400078e0007 */
[----:B------:R-:W-:-:S07]  /*2bee0*/  IMAD.MOV.U32 R37, RZ, RZ, R14 ;  /* 0x000000ffff257224 */ /* 0x000fce00078e000e */
[----:B------:R-:W-:Y:S05]  /*2bef0*/  WARPSYNC.COLLECTIVE R15, `(.L_x_2754) ;  /* 0x000000000f087348 */ /* 0x000fea0003c00000 */
[----:B------:R0:W1:Y:S02]  /*2bf00*/  SHFL.IDX P6, R14, R13, R12, R11 ;  /* 0x0000000c0d0e7389 */ /* 0x00006400000c000b */
[----:B01----:R-:W-:Y:S01]  /*2bf10*/  ENDCOLLECTIVE ;  /* 0x000000000000791b */ /* 0x003fe20003800000 */
.L_x_2754:
[----:B------:R-:W-:Y:S02]  /*2bf20*/  IMAD.MOV.U32 R13, RZ, RZ, R39 ;  /* 0x000000ffff0d7224 */ /* 0x000fe400078e0027 */
[----:B------:R-:W-:Y:S02]  /*2bf30*/  IMAD.MOV.U32 R12, RZ, RZ, R2 ;  /* 0x000000ffff0c7224 */ /* 0x000fe400078e0002 */
[----:B------:R-:W-:-:S07]  /*2bf40*/  IMAD.MOV.U32 R44, RZ, RZ, R14 ;  /* 0x000000ffff2c7224 */ /* 0x000fce00078e000e */
[----:B------:R-:W-:Y:S05]  /*2bf50*/  WARPSYNC.COLLECTIVE R15, `(.L_x_2755) ;  /* 0x000000000f087348 */ /* 0x000fea0003c00000 */
[----:B------:R0:W1:Y:S02]  /*2bf60*/  SHFL.IDX P6, R14, R13, R12, R11 ;  /* 0x0000000c0d0e7389 */ /* 0x00006400000c000b */
[----:B01----:R-:W-:Y:S01]  /*2bf70*/  ENDCOLLECTIVE ;  /* 0x000000000000791b */ /* 0x003fe20003800000 */
.L_x_2755:
[----:B------:R-:W-:Y:S02]  /*2bf80*/  IMAD.MOV.U32 R13, RZ, RZ, R46 ;  /* 0x000000ffff0d7224 */ /* 0x000fe400078e002e */
[----:B------:R-:W-:Y:S01]  /*2bf90*/  IMAD.MOV.U32 R12, RZ, RZ, R7 ;  /* 0x000000ffff0c7224 */ /* 0x000fe200078e0007 */
[----:B------:R-:W-:-:S07]  /*2bfa0*/  MOV R39, R14 ;  /* 0x0000000e00277202 */ /* 0x000fce0000000f00 */
[----:B------:R-:W-:Y:S05]  /*2bfb0*/  WARPSYNC.COLLECTIVE R15, `(.L_x_2756) ;  /* 0x000000000f087348 */ /* 0x000fea0003c00000 */
[----:B------:R0:W1:Y:S02]  /*2bfc0*/  SHFL.IDX P6, R14, R13, R12, R11 ;  /* 0x0000000c0d0e7389 */ /* 0x00006400000c000b */
[----:B01----:R-:W-:Y:S01]  /*2bfd0*/  ENDCOLLECTIVE ;  /* 0x000000000000791b */ /* 0x003fe20003800000 */
.L_x_2756:
[----:B------:R-:W-:Y:S02]  /*2bfe0*/  IMAD.MOV.U32 R13, RZ, RZ, R41 ;  /* 0x000000ffff0d7224 */ /* 0x000fe400078e0029 */
[----:B------:R-:W-:Y:S02]  /*2bff0*/  IMAD.MOV.U32 R12, RZ, RZ, R2 ;  /* 0x000000ffff0c7224 */ /* 0x000fe400078e0002 */
[----:B------:R-:W-:-:S07]  /*2c000*/  IMAD.MOV.U32 R46, RZ, RZ, R14 ;  /* 0x000000ffff2e7224 */ /* 0x000fce00078e000e */
[----:B------:R-:W-:Y:S05]  /*2c010*/  WARPSYNC.COLLECTIVE R15, `(.L_x_2757) ;  /* 0x000000000f087348 */ /* 0x000fea0003c00000 */
[----:B------:R0:W1:Y:S02]  /*2c020*/  SHFL.IDX P6, R14, R13, R12, R11 ;  /* 0x0000000c0d0e7389 */ /* 0x00006400000c000b */
[----:B01----:R-:W-:Y:S01]  /*2c030*/  ENDCOLLECTIVE ;  /* 0x000000000000791b */ /* 0x003fe20003800000 */
.L_x_2757:
[----:B------:R-:W-:Y:S02]  /*2c040*/  IMAD.MOV.U32 R13, RZ, RZ, R48 ;  /* 0x000000ffff0d7224 */ /* 0x000fe400078e0030 */
[----:B------:R-:W-:Y:S02]  /*2c050*/  IMAD.MOV.U32 R12, RZ, RZ, R7 ;  /* 0x000000ffff0c7224 */ /* 0x000fe400078e0007 */
[----:B------:R-:W-:-:S07]  /*2c060*/  IMAD.MOV.U32 R41, RZ, RZ, R14 ;  /* 0x000000ffff297224 */ /* 0x000fce00078e000e */
[----:B------:R-:W-:Y:S05]  /*2c070*/  WARPSYNC.COLLECTIVE R15, `(.L_x_2758) ;  /* 0x000000000f087348 */ /* 0x000fea0003c00000 */
[----:B------:R0:W1:Y:S02]  /*2c080*/  SHFL.IDX P6, R14, R13, R12, R11 ;  /* 0x0000000c0d0e7389 */ /* 0x00006400000c000b */
[----:B01----:R-:W-:Y:S01]  /*2c090*/  ENDCOLLECTIVE ;  /* 0x000000000000791b */ /* 0x003fe20003800000 */
.L_x_2758:
[----:B------:R-:W-:Y:S01]  /*2c0a0*/  MOV R13, R43 ;  /* 0x0000002b000d7202 */ /* 0x000fe20000000f00 */
[----:B------:R-:W-:Y:S02]  /*2c0b0*/  IMAD.MOV.U32 R12, RZ, RZ, R2 ;  /* 0x000000ffff0c7224 */ /* 0x000fe400078e0002 */
[----:B------:R-:W-:-:S07]  /*2c0c0*/  IMAD.MOV.U32 R48, RZ, RZ, R14 ;  /* 0x000000ffff307224 */ /* 0x000fce00078e000e */
[----:B------:R-:W-:Y:S05]  /*2c0d0*/  WARPSYNC.COLLECTIVE R15, `(.L_x_2759) ;  /* 0x000000000f087348 */ /* 0x000fea0003c00000 */
[----:B------:R0:W1:Y:S02]  /*2c0e0*/  SHFL.IDX P6, R14, R13, R12, R11 ;  /* 0x0000000c0d0e7389 */ /* 0x00006400000c000b */
[----:B01----:R-:W-:Y:S01]  /*2c0f0*/  ENDCOLLECTIVE ;  /* 0x000000000000791b */ /* 0x003fe20003800000 */
.L_x_2759:
[----:B------:R-:W-:Y:S02]  /*2c100*/  IMAD.MOV.U32 R13, RZ, RZ, R50 ;  /* 0x000000ffff0d7224 */ /* 0x000fe400078e0032 */
[----:B------:R-:W-:Y:S02]  /*2c110*/  IMAD.MOV.U32 R12, RZ, RZ, R7 ;  /* 0x000000ffff0c7224 */ /* 0x000fe400078e0007 */
[----:B------:R-:W-:-:S07]  /*2c120*/  IMAD.MOV.U32 R43, RZ, RZ, R14 ;  /* 0x000000ffff2b7224 */ /* 0x000fce00078e000e */
[----:B------:R-:W-:Y:S05]  /*2c130*/  WARPSYNC.COLLECTIVE R15, `(.L_x_2760) ;  /* 0x000000000f087348 */ /* 0x000fea0003c00000 */
[----:B------:R0:W1:Y:S02]  /*2c140*/  SHFL.IDX P6, R14, R13, R12, R11 ;  /* 0x0000000c0d0e7389 */ /* 0x00006400000c000b */
[----:B01----:R-:W-:Y:S01]  /*2c150*/  ENDCOLLECTIVE ;  /* 0x000000000000791b */ /* 0x003fe20003800000 */
.L_x_2760:
[----:B------:R-:W-:Y:S02]  /*2c160*/  IMAD.MOV.U32 R13, RZ, RZ, R45 ;  /* 0x000000ffff0d7224 */ /* 0x000fe400078e002d */
[----:B------:R-:W-:Y:S02]  /*2c170*/  IMAD.MOV.U32 R12, RZ, RZ, R2 ;  /* 0x000000ffff0c7224 */ /* 0x000fe400078e0002 */
[----:B------:R-:W-:-:S07]  /*2c180*/  IMAD.MOV.U32 R50, RZ, RZ, R14 ;  /* 0x000000ffff327224 */ /* 0x000fce00078e000e */
[----:B------:R-:W-:Y:S05]  /*2c190*/  WARPSYNC.COLLECTIVE R15, `(.L_x_2761) ;  /* 0x000000000f087348 */ /* 0x000fea0003c00000 */
[----:B------:R0:W1:Y:S02]  /*2c1a0*/  SHFL.IDX P6, R14, R13, R12, R11 ;  /* 0x0000000c0d0e7389 */ /* 0x00006400000c000b */
[----:B01----:R-:W-:Y:S01]  /*2c1b0*/  ENDCOLLECTIVE ;  /* 0x000000000000791b */ /* 0x003fe20003800000 */
.L_x_2761:
[----:B------:R-:W-:Y:S01]  /*2c1c0*/  IMAD.MOV.U32 R13, RZ, RZ, R52 ;  /* 0x000000ffff0d7224 */ /* 0x000fe200078e0034 */
[----:B------:R-:W-:Y:S01]  /*2c1d0*/  MOV R12, R7 ;  /* 0x00000007000c7202 */ /* 0x000fe20000000f00 */
[----:B------:R-:W-:-:S07]  /*2c1e0*/  IMAD.MOV.U32 R45, RZ, RZ, R14 ;  /* 0x000000ffff2d7224 */ /* 0x000fce00078e000e */
[----:B------:R-:W-:Y:S05]  /*2c1f0*/  WARPSYNC.COLLECTIVE R15, `(.L_x_2762) ;  /* 0x000000000f087348 */ /* 0x000fea0003c00000 */
[----:B------:R0:W1:Y:S02]  /*2c200*/  SHFL.IDX P6, R14, R13, R12, R11 ;  /* 0x0000000c0d0e7389 */ /* 0x00006400000c000b */
[----:B01----:R-:W-:Y:S01]  /*2c210*/  ENDCOLLECTIVE ;  /* 0x000000000000791b */ /* 0x003fe20003800000 */
.L_x_2762:
[----:B------:R-:W-:Y:S02]  /*2c220*/  IMAD.MOV.U32 R13, RZ, RZ, R47 ;  /* 0x000000ffff0d7224 */ /* 0x000fe400078e002f */
[----:B------:R-:W-:Y:S02]  /*2c230*/  IMAD.MOV.U32 R12, RZ, RZ, R2 ;  /* 0x000000ffff0c7224 */ /* 0x000fe400078e0002 */
[----:B------:R-:W-:-:S07]  /*2c240*/  IMAD.MOV.U32 R52, RZ, RZ, R14 ;  /* 0x000000ffff347224 */ /* 0x000fce00078e000e */
[----:B------:R-:W-:Y:S05]  /*2c250*/  WARPSYNC.COLLECTIVE R15, `(.L_x_2763) ;  /* 0x000000000f087348 */ /* 0x000fea0003c00000 */
[----:B------:R0:W1:Y:S02]  /*2c260*/  SHFL.IDX P6, R14, R13, R12, R11 ;  /* 0x0000000c0d0e7389 */ /* 0x00006400000c000b */
[----:B01----:R-:W-:Y:S01]  /*2c270*/  ENDCOLLECTIVE ;  /* 0x000000000000791b */ /* 0x003fe20003800000 */
.L_x_2763:
[----:B------:R-:W-:Y:S01]  /*2c280*/  IMAD.MOV.U32 R13, RZ, RZ, R56 ;  /* 0x000000ffff0d7224 */ /* 0x000fe200078e0038 */
[----:B------:R-:W-:Y:S01]  /*2c290*/  SEL R56, R37, R44, P0 ;  /* 0x0000002c25387207 */ /* 0x000fe20000000000 */
[----:B------:R-:W-:Y:S02]  /*2c2a0*/  IMAD.MOV.U32 R12, RZ, RZ, R7 ;  /* 0x000000ffff0c7224 */ /* 0x000fe400078e0007 */
[----:B------:R-:W-:-:S07]  /*2c2b0*/  IMAD.MOV.U32 R47, RZ, RZ, R14 ;  /* 0x000000ffff2f7224 */ /* 0x000fce00078e000e */
[----:B------:R-:W-:Y:S05]  /*2c2c0*/  WARPSYNC.COLLECTIVE R15, `(.L_x_2764) ;  /* 0x000000000f087348 */ /* 0x000fea0003c00000 */
[----:B------:R0:W1:Y:S02]  /*2c2d0*/  SHFL.IDX P6, R14, R13, R12, R11 ;  /* 0x0000000c0d0e7389 */ /* 0x00006400000c000b */
[----:B01----:R-:W-:Y:S01]  /*2c2e0*/  ENDCOLLECTIVE ;  /* 0x000000000000791b */ /* 0x003fe20003800000 */
.L_x_2764:
[----:B------:R-:W-:Y:S02]  /*2c2f0*/  IMAD.MOV.U32 R13, RZ, RZ, R49 ;  /* 0x000000ffff0d7224 */ /* 0x000fe400078e0031 */
[----:B------:R-:W-:Y:S02]  /*2c300*/  IMAD.MOV.U32 R12, RZ, RZ, R2 ;  /* 0x000000ffff0c7224 */ /* 0x000fe400078e0002 */
[----:B------:R-:W-:-:S07]  /*2c310*/  IMAD.MOV.U32 R20, RZ, RZ, R14 ;  /* 0x000000ffff147224 */ /* 0x000fce00078e000e */
[----:B------:R-:W-:Y:S05]  /*2c320*/  WARPSYNC.COLLECTIVE R15, `(.L_x_2765) ;  /* 0x000000000f087348 */ /* 0x000fea0003c00000 */
[----:B------:R0:W1:Y:S02]  /*2c330*/  SHFL.IDX P6, R14, R13, R12, R11 ;  /* 0x0000000c0d0e7389 */ /* 0x00006400000c000b */
[----:B01----:R-:W-:Y:S01]  /*2c340*/  ENDCOLLECTIVE ;  /* 0x000000000000791b */ /* 0x003fe20003800000 */
.L_x_2765:
[----:B------:R-:W-:Y:S01]  /*2c350*/  IMAD.MOV.U32 R13, RZ, RZ, R58 ;  /* 0x000000ffff0d7224 */ /* 0x000fe200078e003a */
[----:B------:R-:W-:Y:S01]  /*2c360*/  SEL R58, R44, R37, P0 ;  /* 0x000000252c3a7207 */ /* 0x000fe20000000000 */
[----:B------:R-:W-:Y:S01]  /*2c370*/  IMAD.MOV.U32 R12, RZ, RZ, R7 ;  /* 0x000000ffff0c7224 */ /* 0x000fe200078e0007 */
[----:B------:R-:W-:Y:S02]  /*2c380*/  SEL R44, R39, R46, P0 ;  /* 0x0000002e272c7207 */ /* 0x000fe40000000000 */
[----:B------:R-:W-:Y:S02]  /*2c390*/  SEL R46, R46, R39, P0 ;  /* 0x000000272e2e7207 */ /* 0x000fe40000000000 */
[----:B------:R-:W-:-:S07]  /*2c3a0*/  MOV R49, R14 ;  /* 0x0000000e00317202 */ /* 0x000fce0000000f00 */
[----:B------:R-:W-:Y:S05]  /*2c3b0*/  WARPSYNC.COLLECTIVE R15, `(.L_x_2766) ;  /* 0x000000000f087348 */ /* 0x000fea0003c00000 */
[----:B------:R0:W1:Y:S02]  /*2c3c0*/  SHFL.IDX P6, R14, R13, R12, R11 ;  /* 0x0000000c0d0e7389 */ /* 0x00006400000c000b */
[----:B01----:R-:W-:Y:S01]  /*2c3d0*/  ENDCOLLECTIVE ;  /* 0x000000000000791b */ /* 0x003fe20003800000 */
.L_x_2766:
[----:B------:R-:W-:Y:S02]  /*2c3e0*/  IMAD.MOV.U32 R13, RZ, RZ, R51 ;  /* 0x000000ffff0d7224 */ /* 0x000fe400078e0033 */
[----:B------:R-:W-:Y:S02]  /*2c3f0*/  IMAD.MOV.U32 R12, RZ, RZ, R2 ;  /* 0x000000ffff0c7224 */ /* 0x000fe400078e0002 */
[----:B------:R-:W-:-:S07]  /*2c400*/  IMAD.MOV.U32 R68, RZ, RZ, R14 ;  /* 0x000000ffff447224 */ /* 0x000fce00078e000e */
[----:B------:R-:W-:Y:S05]  /*2c410*/  WARPSYNC.COLLECTIVE R15, `(.L_x_2767) ;  /* 0x000000000f087348 */ /* 0x000fea0003c00000 */
[----:B------:R0:W1:Y:S02]  /*2c420*/  SHFL.IDX P6, R14, R13, R12, R11 ;  /* 0x0000000c0d0e7389 */ /* 0x00006400000c000b */
[----:B01----:R-:W-:Y:S01]  /*2c430*/  ENDCOLLECTIVE ;  /* 0x000000000000791b */ /* 0x003fe20003800000 */
.L_x_2767:
[----:B------:R-:W-:Y:S01]  /*2c440*/  IMAD.MOV.U32 R13, RZ, RZ, R60 ;  /* 0x000000ffff0d7224 */ /* 0x000fe200078e003c */
[----:B------:R-:W-:Y:S01]  /*2c450*/  SEL R60, R41, R48, P0 ;  /* 0x00000030293c7207 */ /* 0x000fe20000000000 */
[----:B------:R-:W-:Y:S02]  /*2c460*/  IMAD.MOV.U32 R12, RZ, RZ, R7 ;  /* 0x000000ffff0c7224 */ /* 0x000fe400078e0007 */
[----:B------:R-:W-:-:S07]  /*2c470*/  IMAD.MOV.U32 R51, RZ, RZ, R14 ;  /* 0x000000ffff337224 */ /* 0x000fce00078e000e */
[----:B------:R-:W-:Y:S05]  /*2c480*/  WARPSYNC.COLLECTIVE R15, `(.L_x_2768) ;  /* 0x000000000f087348 */ /* 0x000fea0003c00000 */
[----:B------:R0:W1:Y:S02]  /*2c490*/  SHFL.IDX P6, R14, R13, R12, R11 ;  /* 0x0000000c0d0e7389 */ /* 0x00006400000c000b */
[----:B01----:R-:W-:Y:S01]  /*2c4a0*/  ENDCOLLECTIVE ;  /* 0x000000000000791b */ /* 0x003fe20003800000 */
.L_x_2768:
[----:B------:R-:W-:Y:S01]  /*2c4b0*/  MOV R13, R53 ;  /* 0x00000035000d7202 */ /* 0x000fe20000000f00 */
[----:B------:R-:W-:Y:S02]  /*2c4c0*/  IMAD.MOV.U32 R12, RZ, RZ, R2 ;  /* 0x000000ffff0c7224 */ /* 0x000fe400078e0002 */
[----:B------:R-:W-:-:S07]  /*2c4d0*/  IMAD.MOV.U32 R70, RZ, RZ, R14 ;  /* 0x000000ffff467224 */ /* 0x000fce00078e000e */
[----:B------:R-:W-:Y:S05]  /*2c4e0*/  WARPSYNC.COLLECTIVE R15, `(.L_x_2769) ;  /* 0x000000000f087348 */ /* 0x000fea0003c00000 */
[----:B------:R0:W1:Y:S02]  /*2c4f0*/  SHFL.IDX P6, R14, R13, R12, R11 ;  /* 0x0000000c0d0e7389 */ /* 0x00006400000c000b */
[----:B01----:R-:W-:Y:S01]  /*2c500*/  ENDCOLLECTIVE ;  /* 0x000000000000791b */ /* 0x003fe20003800000 */
.L_x_2769:
        /* <DEDUP_REMOVED lines=9> */
.L_x_2770:
[----:B------:R-:W-:Y:S02]  /*2c5a0*/  IMAD.MOV.U32 R13, RZ, RZ, R57 ;  /* 0x000000ffff0d7224 */ /* 0x000fe400078e0039 */
[----:B------:R-:W-:Y:S02]  /*2c5b0*/  IMAD.MOV.U32 R12, RZ, RZ, R2 ;  /* 0x000000ffff0c7224 */ /* 0x000fe400078e0002 */
[----:B------:R-:W-:-:S07]  /*2c5c0*/  IMAD.MOV.U32 R80, RZ, RZ, R14 ;  /* 0x000000ffff507224 */ /* 0x000fce00078e000e */
[----:B------:R-:W-:Y:S05]  /*2c5d0*/  WARPSYNC.COLLECTIVE R15, `(.L_x_2771) ;  /* 0x000000000f087348 */ /* 0x000fea0003c00000 */
[----:B------:R0:W1:Y:S02]  /*2c5e0*/  SHFL.IDX P6, R14, R13, R12, R11 ;  /* 0x0000000c0d0e7389 */ /* 0x00006400000c000b */
[----:B01----:R-:W-:Y:S01]  /*2c5f0*/  ENDCOLLECTIVE ;  /* 0x000000000000791b */ /* 0x003fe20003800000 */
.L_x_2771:
[----:B------:R-:W-:Y:S01]  /*2c600*/  IMAD.MOV.U32 R13, RZ, RZ, R64 ;  /* 0x000000ffff0d7224 */ /* 0x000fe200078e0040 */
[----:B------:R-:W-:Y:S02]  /*2c610*/  MOV R12, R7 ;  /* 0x00000007000c7202 */ /* 0x000fe40000000f00 */
[----:B------:R-:W-:Y:S01]  /*2c620*/  SEL R64, R45, R52, P0 ;  /* 0x000000342d407207 */ /* 0x000fe20000000000 */
[----:B------:R-:W-:-:S07]  /*2c630*/  IMAD.MOV.U32 R57, RZ, RZ, R14 ;  /* 0x000000ffff397224 */ /* 0x000fce00078e000e */
[----:B------:R-:W-:Y:S05]  /*2c640*/  WARPSYNC.COLLECTIVE R15, `(.L_x_2772) ;  /* 0x000000000f087348 */ /* 0x000fea0003c00000 */
[----:B------:R0:W1:Y:S02]  /*2c650*/  SHFL.IDX P6, R14, R13, R12, R11 ;  /* 0x0000000c0d0e7389 */ /* 0x00006400000c000b */
[----:B01----:R-:W-:Y:S01]  /*2c660*/  ENDCOLLECTIVE ;  /* 0x000000000000791b */ /* 0x003fe20003800000 */
.L_x_2772:
[----:B------:R-:W-:Y:S02]  /*2c670*/  IMAD.MOV.U32 R13, RZ, RZ, R59 ;  /* 0x000000ffff0d7224 */ /* 0x000fe400078e003b */
[----:B------:R-:W-:Y:S02]  /*2c680*/  IMAD.MOV.U32 R12, RZ, RZ, R2 ;  /* 0x000000ffff0c7224 */ /* 0x000fe400078e0002 */
[----:B------:R-:W-:-:S07]  /*2c690*/  IMAD.MOV.U32 R82, RZ, RZ, R14 ;  /* 0x000000ffff527224 */ /* 0x000fce00078e000e */
[----:B------:R-:W-:Y:S05]  /*2c6a0*/  WARPSYNC.COLLECTIVE R15, `(.L_x_2773) ;  /* 0x000000000f087348 */ /* 0x000fea0003c00000 */
[----:B------:R0:W1:Y:S02]  /*2c6b0*/  SHFL.IDX P6, R14, R13, R12, R11 ;  /* 0x0000000c0d0e7389 */ /* 0x00006400000c000b */
[----:B01----:R-:W-:Y:S01]  /*2c6c0*/  ENDCOLLECTIVE ;  /* 0x000000000000791b */ /* 0x003fe20003800000 */
.L_x_2773:
[----:B------:R-:W-:Y:S01]  /*2c6d0*/  SEL R9, R57, R82, P0 ;  /* 0x0000005239097207 */ /* 0x000fe20000000000 */
[----:B------:R-:W-:Y:S01]  /*2c6e0*/  IMAD.MOV.U32 R13, RZ, RZ, R66 ;  /* 0x000000ffff0d7224 */ /* 0x000fe200078e0042 */
[----:B------:R-:W-:Y:S01]  /*2c6f0*/  SEL R66, R52, R45, P0 ;  /* 0x0000002d34427207 */ /* 0x000fe20000000000 */
[----:B------:R-:W-:Y:S02]  /*2c700*/  IMAD.MOV.U32 R12, RZ, RZ, R7 ;  /* 0x000000ffff0c7224 */ /* 0x000fe400078e0007 */
[----:B------:R-:W-:-:S07]  /*2c710*/  IMAD.MOV.U32 R59, RZ, RZ, R14 ;  /* 0x000000ffff3b7224 */ /* 0x000fce00078e000e */
[----:B------:R-:W-:Y:S05]  /*2c720*/  WARPSYNC.COLLECTIVE R15, `(.L_x_2774) ;  /* 0x000000000f087348 */ /* 0x000fea0003c00000 */
[----:B------:R0:W1:Y:S02]  /*2c730*/  SHFL.IDX P6, R14, R13, R12, R11 ;  /* 0x0000000c0d0e7389 */ /* 0x00006400000c000b */
[----:B01----:R-:W-:Y:S01]  /*2c740*/  ENDCOLLECTIVE ;  /* 0x000000000000791b */ /* 0x003fe20003800000 */
.L_x_2774:
[----:B------:R-:W-:Y:S02]  /*2c750*/  IMAD.MOV.U32 R13, RZ, RZ, R61 ;  /* 0x000000ffff0d7224 */ /* 0x000fe400078e003d */
[----:B------:R-:W-:Y:S02]  /*2c760*/  IMAD.MOV.U32 R12, RZ, RZ, R2 ;  /* 0x000000ffff0c7224 */ /* 0x000fe400078e0002 */
[----:B------:R-:W-:-:S07]  /*2c770*/  IMAD.MOV.U32 R84, RZ, RZ, R14 ;  /* 0x000000ffff547224 */ /* 0x000fce00078e000e */
[----:B------:R-:W-:Y:S05]  /*2c780*/  WARPSYNC.COLLECTIVE R15, `(.L_x_2775) ;  /* 0x000000000f087348 */ /* 0x000fea0003c00000 */
[----:B------:R0:W1:Y:S02]  /*2c790*/  SHFL.IDX P6, R14, R13, R12, R11 ;  /* 0x0000000c0d0e7389 */ /* 0x00006400000c000b */
[----:B01----:R-:W-:Y:S01]  /*2c7a0*/  ENDCOLLECTIVE ;  /* 0x000000000000791b */ /* 0x003fe20003800000 */
.L_x_2775:
[----:B------:R-:W-:Y:S02]  /*2c7b0*/  SEL R25, R59, R84, P0 ;  /* 0x000000543b197207 */ /* 0x000fe40000000000 */
[----:B------:R-:W-:Y:S01]  /*2c7c0*/  SEL R27, R84, R59, P0 ;  /* 0x0000003b541b7207 */ /* 0x000fe20000000000 */
[----:B------:R-:W-:Y:S01]  /*2c7d0*/  IMAD.MOV.U32 R13, RZ, RZ, R72 ;  /* 0x000000ffff0d7224 */ /* 0x000fe200078e0048 */
[----:B------:R-:W-:Y:S01]  /*2c7e0*/  SEL R72, R47, R20, P0 ;  /* 0x000000142f487207 */ /* 0x000fe20000000000 */
[----:B------:R-:W-:Y:S01]  /*2c7f0*/  IMAD.MOV.U32 R12, RZ, RZ, R7 ;  /* 0x000000ffff0c7224 */ /* 0x000fe200078e0007 */
[----:B------:R-:W-:-:S07]  /*2c800*/  MOV R61, R14 ;  /* 0x0000000e003d7202 */ /* 0x000fce0000000f00 */
[----:B------:R-:W-:Y:S05]  /*2c810*/  WARPSYNC.COLLECTIVE R15, `(.L_x_2776) ;  /* 0x000000000f087348 */ /* 0x000fea0003c00000 */
[----:B------:R0:W1:Y:S02]  /*2c820*/  SHFL.IDX P6, R14, R13, R12, R11 ;  /* 0x0000000c0d0e7389 */ /* 0x00006400000c000b */
[----:B01----:R-:W-:Y:S01]  /*2c830*/  ENDCOLLECTIVE ;  /* 0x000000000000791b */ /* 0x003fe20003800000 */
.L_x_2776:
[----:B------:R-:W-:Y:S02]  /*2c840*/  IMAD.MOV.U32 R13, RZ, RZ, R63 ;  /* 0x000000ffff0d7224 */ /* 0x000fe400078e003f */
[----:B------:R-:W-:Y:S02]  /*2c850*/  IMAD.MOV.U32 R12, RZ, RZ, R2 ;  /* 0x000000ffff0c7224 */ /* 0x000fe400078e0002 */
[----:B------:R-:W-:-:S07]  /*2c860*/  IMAD.MOV.U32 R86, RZ, RZ, R14 ;  /* 0x000000ffff567224 */ /* 0x000fce00078e000e */
[----:B------:R-:W-:Y:S05]  /*2c870*/  WARPSYNC.COLLECTIVE R15, `(.L_x_2777) ;  /* 0x000000000f087348 */ /* 0x000fea0003c00000 */
[----:B------:R0:W1:Y:S02]  /*2c880*/  SHFL.IDX P6, R14, R13, R12, R11 ;  /* 0x0000000c0d0e7389 */ /* 0x00006400000c000b */
[----:B01----:R-:W-:Y:S01]  /*2c890*/  ENDCOLLECTIVE ;  /* 0x000000000000791b */ /* 0x003fe20003800000 */
.L_x_2777:
[----:B------:R-:W-:Y:S02]  /*2c8a0*/  SEL R29, R61, R86, P0 ;  /* 0x000000563d1d7207 */ /* 0x000fe40000000000 */
        /* <DEDUP_REMOVED lines=8> */
.L_x_2778:
[----:B------:R-:W-:Y:S01]  /*2c930*/  MOV R13, R65 ;  /* 0x00000041000d7202 */ /* 0x000fe20000000f00 */
[----:B------:R-:W-:Y:S02]  /*2c940*/  IMAD.MOV.U32 R12, RZ, RZ, R2 ;  /* 0x000000ffff0c7224 */ /* 0x000fe400078e0002 */
[----:B------:R-:W-:-:S07]  /*2c950*/  IMAD.MOV.U32 R88, RZ, RZ, R14 ;  /* 0x000000ffff587224 */ /* 0x000fce00078e000e */
[----:B------:R-:W-:Y:S05]  /*2c960*/  WARPSYNC.COLLECTIVE R15, `(.L_x_2779) ;  /* 0x000000000f087348 */ /* 0x000fea0003c00000 */
[----:B------:R0:W1:Y:S02]  /*2c970*/  SHFL.IDX P6, R14, R13, R12, R11 ;  /* 0x0000000c0d0e7389 */ /* 0x00006400000c000b */
[----:B01----:R-:W-:Y:S01]  /*2c980*/  ENDCOLLECTIVE ;  /* 0x000000000000791b */ /* 0x003fe20003800000 */
.L_x_2779:
[----:B------:R-:W-:Y:S01]  /*2c990*/  IMAD.MOV.U32 R13, RZ, RZ, R76 ;  /* 0x000000ffff0d7224 */ /* 0x000fe200078e004c */
[----:B------:R-:W-:Y:S01]  /*2c9a0*/  SEL R76, R49, R68, P0 ;  /* 0x00000044314c7207 */ /* 0x000fe20000000000 */
[----:B------:R-:W-:Y:S02]  /*2c9b0*/  IMAD.MOV.U32 R12, RZ, RZ, R7 ;  /* 0x000000ffff0c7224 */ /* 0x000fe400078e0007 */
[----:B------:R-:W-:-:S07]  /*2c9c0*/  IMAD.MOV.U32 R65, RZ, RZ, R14 ;  /* 0x000000ffff417224 */ /* 0x000fce00078e000e */
[----:B------:R-:W-:Y:S05]  /*2c9d0*/  WARPSYNC.COLLECTIVE R15, `(.L_x_2780) ;  /* 0x000000000f087348 */ /* 0x000fea0003c00000 */
[----:B------:R0:W1:Y:S02]  /*2c9e0*/  SHFL.IDX P6, R14, R13, R12, R11 ;  /* 0x0000000c0d0e7389 */ /* 0x00006400000c000b */
[----:B01----:R-:W-:Y:S01]  /*2c9f0*/  ENDCOLLECTIVE ;  /* 0x000000000000791b */ /* 0x003fe20003800000 */
.L_x_2780:
[----:B------:R-:W-:Y:S02]  /*2ca00*/  IMAD.MOV.U32 R13, RZ, RZ, R67 ;  /* 0x000000ffff0d7224 */ /* 0x000fe400078e0043 */
[----:B------:R-:W-:Y:S02]  /*2ca10*/  IMAD.MOV.U32 R12, RZ, RZ, R2 ;  /* 0x000000ffff0c7224 */ /* 0x000fe400078e0002 */
[----:B------:R-:W-:-:S07]  /*2ca20*/  IMAD.MOV.U32 R90, RZ, RZ, R14 ;  /* 0x000000ffff5a7224 */ /* 0x000fce00078e000e */
[----:B------:R-:W-:Y:S05]  /*2ca30*/  WARPSYNC.COLLECTIVE R15, `(.L_x_2781) ;  /* 0x000000000f087348 */ /* 0x000fea0003c00000 */
[----:B------:R0:W1:Y:S02]  /*2ca40*/  SHFL.IDX P6, R14, R13, R12, R11 ;  /* 0x0000000c0d0e7389 */ /* 0x00006400000c000b */
[----:B01----:R-:W-:Y:S01]  /*2ca50*/  ENDCOLLECTIVE ;  /* 0x000000000000791b */ /* 0x003fe20003800000 */
.L_x_2781:
[----:B------:R-:W-:Y:S02]  /*2ca60*/  SEL R37, R65, R90, P0 ;  /* 0x0000005a41257207 */ /* 0x000fe40000000000 */
[----:B------:R-:W-:Y:S01]  /*2ca70*/  SEL R39, R90, R65, P0 ;  /* 0x000000415a277207 */ /* 0x000fe20000000000 */
[----:B------:R-:W-:Y:S01]  /*2ca80*/  IMAD.MOV.U32 R13, RZ, RZ, R78 ;  /* 0x000000ffff0d7224 */ /* 0x000fe200078e004e */
[----:B------:R-:W-:Y:S02]  /*2ca90*/  MOV R12, R7 ;  /* 0x00000007000c7202 */ /* 0x000fe40000000f00 */
[----:B------:R-:W-:Y:S02]  /*2caa0*/  SEL R78, R68, R49, P0 ;  /* 0x00000031444e7207 */ /* 0x000fe40000000000 */
[----:B------:R-:W-:Y:S02]  /*2cab0*/  SEL R68, R51, R70, P0 ;  /* 0x0000004633447207 */ /* 0x000fe40000000000 */
[----:B------:R-:W-:Y:S01]  /*2cac0*/  SEL R70, R70, R51, P0 ;  /* 0x0000003346467207 */ /* 0x000fe20000000000 */
[----:B------:R-:W-:-:S07]  /*2cad0*/  IMAD.MOV.U32 R67, RZ, RZ, R14 ;  /* 0x000000ffff437224 */ /* 0x000fce00078e000e */
[----:B------:R-:W-:Y:S05]  /*2cae0*/  WARPSYNC.COLLECTIVE R15, `(.L_x_2782) ;  /* 0x000000000f087348 */ /* 0x000fea0003c00000 */
[----:B------:R0:W1:Y:S02]  /*2caf0*/  SHFL.IDX P6, R14, R13, R12, R11 ;  /* 0x0000000c0d0e7389 */ /* 0x00006400000c000b */
[----:B01----:R-:W-:Y:S01]  /*2cb00*/  ENDCOLLECTIVE ;  /* 0x000000000000791b */ /* 0x003fe20003800000 */
.L_x_2782:
[----:B------:R-:W-:Y:S02]  /*2cb10*/  IMAD.MOV.U32 R13, RZ, RZ, R69 ;  /* 0x000000ffff0d7224 */ /* 0x000fe400078e0045 */
[----:B------:R-:W-:Y:S02]  /*2cb20*/  IMAD.MOV.U32 R12, RZ, RZ, R2 ;  /* 0x000000ffff0c7224 */ /* 0x000fe400078e0002 */
[----:B------:R-:W-:-:S07]  /*2cb30*/  IMAD.MOV.U32 R92, RZ, RZ, R14 ;  /* 0x000000ffff5c7224 */ /* 0x000fce00078e000e */
[----:B------:R-:W-:Y:S05]  /*2cb40*/  WARPSYNC.COLLECTIVE R15, `(.L_x_2783) ;  /* 0x000000000f087348 */ /* 0x000fea0003c00000 */
[----:B------:R0:W1:Y:S02]  /*2cb50*/  SHFL.IDX P6, R14, R13, R12, R11 ;  /* 0x0000000c0d0e7389 */ /* 0x00006400000c000b */
[----:B01----:R-:W-:Y:S01]  /*2cb60*/  ENDCOLLECTIVE ;  /* 0x000000000000791b */ /* 0x003fe20003800000 */
.L_x_2783:
[----:B------:R-:W-:Y:S02]  /*2cb70*/  IMAD.MOV.U32 R13, RZ, RZ, R94 ;  /* 0x000000ffff0d7224 */ /* 0x000fe400078e005e */
[----:B------:R-:W-:Y:S02]  /*2cb80*/  IMAD.MOV.U32 R12, RZ, RZ, R7 ;  /* 0x000000ffff0c7224 */ /* 0x000fe400078e0007 */
[----:B------:R-:W-:-:S07]  /*2cb90*/  IMAD.MOV.U32 R69, RZ, RZ, R14 ;  /* 0x000000ffff457224 */ /* 0x000fce00078e000e */
[----:B------:R-:W-:Y:S05]  /*2cba0*/  WARPSYNC.COLLECTIVE R15, `(.L_x_2784) ;  /* 0x000000000f087348 */ /* 0x000fea0003c00000 */
[----:B------:R0:W1:Y:S02]  /*2cbb0*/  SHFL.IDX P6, R14, R13, R12, R11 ;  /* 0x0000000c0d0e7389 */ /* 0x00006400000c000b */
[----:B01----:R-:W-:Y:S01]  /*2cbc0*/  ENDCOLLECTIVE ;  /* 0x000000000000791b */ /* 0x003fe20003800000 */
.L_x_2784:
[----:B------:R-:W-:Y:S02]  /*2cbd0*/  IMAD.MOV.U32 R13, RZ, RZ, R71 ;  /* 0x000000ffff0d7224 */ /* 0x000fe400078e0047 */
[----:B------:R-:W-:Y:S02]  /*2cbe0*/  IMAD.MOV.U32 R12, RZ, RZ, R2 ;  /* 0x000000ffff0c7224 */ /* 0x000fe400078e0002 */
[----:B------:R-:W-:-:S07]  /*2cbf0*/  IMAD.MOV.U32 R94, RZ, RZ, R14 ;  /* 0x000000ffff5e7224 */ /* 0x000fce00078e000e */
[----:B------:R-:W-:Y:S05]  /*2cc00*/  WARPSYNC.COLLECTIVE R15, `(.L_x_2785) ;  /* 0x000000000f087348 */ /* 0x000fea0003c00000 */
[----:B------:R0:W1:Y:S02]  /*2cc10*/  SHFL.IDX P6, R14, R13, R12, R11 ;  /* 0x0000000c0d0e7389 */ /* 0x00006400000c000b */
[----:B01----:R-:W-:Y:S01]  /*2cc20*/  ENDCOLLECTIVE ;  /* 0x000000000000791b */ /* 0x003fe20003800000 */
.L_x_2785:
        /* <DEDUP_REMOVED lines=8> */
.L_x_2786:
[----:B------:R-:W-:Y:S02]  /*2ccb0*/  IMAD.MOV.U32 R13, RZ, RZ, R73 ;  /* 0x000000ffff0d7224 */ /* 0x000fe400078e0049 */
[----:B------:R-:W-:Y:S02]  /*2ccc0*/  IMAD.MOV.U32 R12, RZ, RZ, R2 ;  /* 0x000000ffff0c7224 */ /* 0x000fe400078e0002 */
[----:B------:R-:W-:-:S07]  /*2ccd0*/  IMAD.MOV.U32 R96, RZ, RZ, R14 ;  /* 0x000000ffff607224 */ /* 0x000fce00078e000e */
[----:B------:R-:W-:Y:S05]  /*2cce0*/  WARPSYNC.COLLECTIVE R15, `(.L_x_2787) ;  /* 0x000000000f087348 */ /* 0x000fea0003c00000 */
[----:B------:R0:W1:Y:S02]  /*2ccf0*/  SHFL.IDX P6, R14, R13, R12, R11 ;  /* 0x0000000c0d0e7389 */ /* 0x00006400000c000b */
[----:B01----:R-:W-:Y:S01]  /*2cd00*/  ENDCOLLECTIVE ;  /* 0x000000000000791b */ /* 0x003fe20003800000 */
.L_x_2787:
[----:B------:R-:W-:Y:S01]  /*2cd10*/  SEL R59, R96, R71, P0 ;  /* 0x00000047603b7207 */ /* 0x000fe20000000000 */
[----:B------:R-:W-:Y:S02]  /*2cd20*/  IMAD.MOV.U32 R13, RZ, RZ, R98 ;  /* 0x000000ffff0d7224 */ /* 0x000fe400078e0062 */
[----:B------:R-:W-:Y:S02]  /*2cd30*/  IMAD.MOV.U32 R12, RZ, RZ, R7 ;  /* 0x000000ffff0c7224 */ /* 0x000fe400078e0007 */
[----:B------:R-:W-:-:S07]  /*2cd40*/  IMAD.MOV.U32 R73, RZ, RZ, R14 ;  /* 0x000000ffff497224 */ /* 0x000fce00078e000e */
[----:B------:R-:W-:Y:S05]  /*2cd50*/  WARPSYNC.COLLECTIVE R15, `(.L_x_2788) ;  /* 0x000000000f087348 */ /* 0x000fea0003c00000 */
[----:B------:R0:W1:Y:S02]  /*2cd60*/  SHFL.IDX P6, R14, R13, R12, R11 ;  /* 0x0000000c0d0e7389 */ /* 0x00006400000c000b */
[----:B01----:R-:W-:Y:S01]  /*2cd70*/  ENDCOLLECTIVE ;  /* 0x000000000000791b */ /* 0x003fe20003800000 */
.L_x_2788:
[----:B------:R-:W-:Y:S01]  /*2cd80*/  MOV R13, R75 ;  /* 0x0000004b000d7202 */ /* 0x000fe20000000f00 */
[----:B------:R-:W-:Y:S02]  /*2cd90*/  IMAD.MOV.U32 R12, RZ, RZ, R2 ;  /* 0x000000ffff0c7224 */ /* 0x000fe400078e0002 */
[----:B------:R-:W-:-:S07]  /*2cda0*/  IMAD.MOV.U32 R98, RZ, RZ, R14 ;  /* 0x000000ffff627224 */ /* 0x000fce00078e000e */
[----:B------:R-:W-:Y:S05]  /*2cdb0*/  WARPSYNC.COLLECTIVE R15, `(.L_x_2789) ;  /* 0x000000000f087348 */ /* 0x000fea0003c00000 */
[----:B------:R0:W1:Y:S02]  /*2cdc0*/  SHFL.IDX P6, R14, R13, R12, R11 ;  /* 0x0000000c0d0e7389 */ /* 0x00006400000c000b */
[----:B01----:R-:W-:Y:S01]  /*2cdd0*/  ENDCOLLECTIVE ;  /* 0x000000000000791b */ /* 0x003fe20003800000 */
.L_x_2789:
        /* <DEDUP_REMOVED lines=8> */
.L_x_2790:
[----:B------:R-:W-:Y:S02]  /*2ce60*/  IMAD.MOV.U32 R13, RZ, RZ, R77 ;  /* 0x000000ffff0d7224 */ /* 0x000fe400078e004d */
[----:B------:R-:W-:Y:S02]  /*2ce70*/  IMAD.MOV.U32 R12, RZ, RZ, R2 ;  /* 0x000000ffff0c7224 */ /* 0x000fe400078e0002 */
[----:B------:R-:W-:-:S07]  /*2ce80*/  IMAD.MOV.U32 R108, RZ, RZ, R14 ;  /* 0x000000ffff6c7224 */ /* 0x000fce00078e000e */
[----:B------:R-:W-:Y:S05]  /*2ce90*/  WARPSYNC.COLLECTIVE R15, `(.L_x_2791) ;  /* 0x000000000f087348 */ /* 0x000fea0003c00000 */
[----:B------:R0:W1:Y:S02]  /*2cea0*/  SHFL.IDX P6, R14, R13, R12, R11 ;  /* 0x0000000c0d0e7389 */ /* 0x00006400000c000b */
[----:B01----:R-:W-:Y:S01]  /*2ceb0*/  ENDCOLLECTIVE ;  /* 0x000000000000791b */ /* 0x003fe20003800000 */
.L_x_2791:
[----:B------:R-:W-:Y:S01]  /*2cec0*/  SEL R61, R75, R108, P0 ;  /* 0x0000006c4b3d7207 */ /* 0x000fe20000000000 */
[----:B------:R-:W-:Y:S01]  /*2ced0*/  IMAD.MOV.U32 R13, RZ, RZ, R110 ;  /* 0x000000ffff0d7224 */ /* 0x000fe200078e006e */
[----:B------:R-:W-:Y:S01]  /*2cee0*/  MOV R12, R7 ;  /* 0x00000007000c7202 */ /* 0x000fe20000000f00 */
[----:B------:R-:W-:-:S07]  /*2cef0*/  IMAD.MOV.U32 R77, RZ, RZ, R14 ;  /* 0x000000ffff4d7224 */ /* 0x000fce00078e000e */
[----:B------:R-:W-:Y:S05]  /*2cf00*/  WARPSYNC.COLLECTIVE R15, `(.L_x_2792) ;  /* 0x000000000f087348 */ /* 0x000fea0003c00000 */
[----:B------:R0:W1:Y:S02]  /*2cf10*/  SHFL.IDX P6, R14, R13, R12, R11 ;  /* 0x0000000c0d0e7389 */ /* 0x00006400000c000b */
[----:B01----:R-:W-:Y:S01]  /*2cf20*/  ENDCOLLECTIVE ;  /* 0x000000000000791b */ /* 0x003fe20003800000 */
.L_x_2792:
[----:B------:R-:W-:Y:S02]  /*2cf30*/  IMAD.MOV.U32 R13, RZ, RZ, R79 ;  /* 0x000000ffff0d7224 */ /* 0x000fe400078e004f */
[----:B------:R-:W-:Y:S02]  /*2cf40*/  IMAD.MOV.U32 R12, RZ, RZ, R2 ;  /* 0x000000ffff0c7224 */ /* 0x000fe400078e0002 */
[----:B------:R-:W-:-:S07]  /*2cf50*/  IMAD.MOV.U32 R110, RZ, RZ, R14 ;  /* 0x000000ffff6e7224 */ /* 0x000fce00078e000e */
[----:B------:R-:W-:Y:S05]  /*2cf60*/  WARPSYNC.COLLECTIVE R15, `(.L_x_2793) ;  /* 0x000000000f087348 */ /* 0x000fea0003c00000 */
[----:B------:R0:W1:Y:S02]  /*2cf70*/  SHFL.IDX P6, R14, R13, R12, R11 ;  /* 0x0000000c0d0e7389 */ /* 0x00006400000c000b */
[----:B01----:R-:W-:Y:S01]  /*2cf80*/  ENDCOLLECTIVE ;  /* 0x000000000000791b */ /* 0x003fe20003800000 */
.L_x_2793:
        /* <DEDUP_REMOVED lines=8> */
.L_x_2794:
[----:B------:R-:W-:Y:S02]  /*2d010*/  IMAD.MOV.U32 R13, RZ, RZ, R109 ;  /* 0x000000ffff0d7224 */ /* 0x000fe400078e006d */
[----:B------:R-:W-:Y:S02]  /*2d020*/  IMAD.MOV.U32 R12, RZ, RZ, R2 ;  /* 0x000000ffff0c7224 */ /* 0x000fe400078e0002 */
[----:B------:R-:W-:-:S07]  /*2d030*/  IMAD.MOV.U32 R112, RZ, RZ, R14 ;  /* 0x000000ffff707224 */ /* 0x000fce00078e000e */
[----:B------:R-:W-:Y:S05]  /*2d040*/  WARPSYNC.COLLECTIVE R15, `(.L_x_2795) ;  /* 0x000000000f087348 */ /* 0x000fea0003c00000 */
[----:B------:R0:W1:Y:S02]  /*2d050*/  SHFL.IDX P6, R14, R13, R12, R11 ;  /* 0x0000000c0d0e7389 */ /* 0x00006400000c000b */
[----:B01----:R-:W-:Y:S01]  /*2d060*/  ENDCOLLECTIVE ;  /* 0x000000000000791b */ /* 0x003fe20003800000 */
.L_x_2795:
[----:B------:R-:W-:Y:S01]  /*2d070*/  SEL R65, R79, R112, P0 ;  /* 0x000000704f417207 */ /* 0x000fe20000000000 */
[----:B------:R-:W-:Y:S02]  /*2d080*/  IMAD.MOV.U32 R13, RZ, RZ, R114 ;  /* 0x000000ffff0d7224 */ /* 0x000fe400078e0072 */
[----:B------:R-:W-:Y:S01]  /*2d090*/  IMAD.MOV.U32 R12, RZ, RZ, R7 ;  /* 0x000000ffff0c7224 */ /* 0x000fe200078e0007 */
[----:B------:R-:W-:-:S07]  /*2d0a0*/  MOV R109, R14 ;  /* 0x0000000e006d7202 */ /* 0x000fce0000000f00 */
[----:B------:R-:W-:Y:S05]  /*2d0b0*/  WARPSYNC.COLLECTIVE R15, `(.L_x_2796) ;  /* 0x000000000f087348 */ /* 0x000fea0003c00000 */
[----:B------:R0:W1:Y:S02]  /*2d0c0*/  SHFL.IDX P6, R14, R13, R12, R11 ;  /* 0x0000000c0d0e7389 */ /* 0x00006400000c000b */
[----:B01----:R-:W-:Y:S01]  /*2d0d0*/  ENDCOLLECTIVE ;  /* 0x000000000000791b */ /* 0x003fe20003800000 */
.L_x_2796:
[----:B------:R-:W-:Y:S02]  /*2d0e0*/  IMAD.MOV.U32 R13, RZ, RZ, R111 ;  /* 0x000000ffff0d7224 */ /* 0x000fe400078e006f */
[----:B------:R-:W-:Y:S02]  /*2d0f0*/  IMAD.MOV.U32 R12, RZ, RZ, R2 ;  /* 0x000000ffff0c7224 */ /* 0x000fe400078e0002 */
[----:B------:R-:W-:-:S07]  /*2d100*/  IMAD.MOV.U32 R114, RZ, RZ, R14 ;  /* 0x000000ffff727224 */ /* 0x000fce00078e000e */
[----:B------:R-:W-:Y:S05]  /*2d110*/  WARPSYNC.COLLECTIVE R15, `(.L_x_2797) ;  /* 0x000000000f087348 */ /* 0x000fea0003c00000 */
[----:B------:R0:W1:Y:S02]  /*2d120*/  SHFL.IDX P6, R14, R13, R12, R11 ;  /* 0x0000000c0d0e7389 */ /* 0x00006400000c000b */
[----:B01----:R-:W-:Y:S01]  /*2d130*/  ENDCOLLECTIVE ;  /* 0x000000000000791b */ /* 0x003fe20003800000 */
.L_x_2797:
[----:B------:R-:W-:Y:S01]  /*2d140*/  SEL R73, R109, R114, P0 ;  /* 0x000000726d497207 */ /* 0x000fe20000000000 */
[----:B------:R-:W-:Y:S02]  /*2d150*/  IMAD.MOV.U32 R13, RZ, RZ, R116 ;  /* 0x000000ffff0d7224 */ /* 0x000fe400078e0074 */
[----:B------:R-:W-:Y:S02]  /*2d160*/  IMAD.MOV.U32 R12, RZ, RZ, R7 ;  /* 0x000000ffff0c7224 */ /* 0x000fe400078e0007 */
[----:B------:R-:W-:-:S07]  /*2d170*/  IMAD.MOV.U32 R111, RZ, RZ, R14 ;  /* 0x000000ffff6f7224 */ /* 0x000fce00078e000e */
[----:B------:R-:W-:Y:S05]  /*2d180*/  WARPSYNC.COLLECTIVE R15, `(.L_x_2798) ;  /* 0x000000000f087348 */ /* 0x000fea0003c00000 */
[----:B------:R0:W1:Y:S02]  /*2d190*/  SHFL.IDX P6, R14, R13, R12, R11 ;  /* 0x0000000c0d0e7389 */ /* 0x00006400000c000b */
[----:B01----:R-:W-:Y:S01]  /*2d1a0*/  ENDCOLLECTIVE ;  /* 0x000000000000791b */ /* 0x003fe20003800000 */
.L_x_2798:
[----:B------:R-:W-:Y:S01]  /*2d1b0*/  MOV R13, R5 ;  /* 0x00000005000d7202 */ /* 0x000fe20000000f00 */
[----:B------:R-:W-:Y:S01]  /*2d1c0*/  IMAD.MOV.U32 R12, RZ, RZ, R2 ;  /* 0x000000ffff0c7224 */ /* 0x000fe200078e0002 */
[----:B------:R-:W-:Y:S01]  /*2d1d0*/  SEL R5, R53, R80, P0 ;  /* 0x0000005035057207 */ /* 0x000fe20000000000 */
[----:B------:R-:W-:Y:S02]  /*2d1e0*/  IMAD.MOV.U32 R2, RZ, RZ, RZ ;  /* 0x000000ffff027224 */ /* 0x000fe400078e00ff */
[----:B------:R-:W-:-:S07]  /*2d1f0*/  IMAD.MOV.U32 R116, RZ, RZ, R14 ;  /* 0x000000ffff747224 */ /* 0x000fce00078e000e */
[----:B------:R-:W-:Y:S05]  /*2d200*/  WARPSYNC.COLLECTIVE R15, `(.L_x_2799) ;  /* 0x000000000f087348 */ /* 0x000fea0003c00000 */
[----:B------:R0:W1:Y:S02]  /*2d210*/  SHFL.IDX P6, R14, R13, R12, R11 ;  /* 0x0000000c0d0e7389 */ /* 0x00006400000c000b */
[----:B01----:R-:W-:Y:S01]  /*2d220*/  ENDCOLLECTIVE ;  /* 0x000000000000791b */ /* 0x003fe20003800000 */
.L_x_2799:
[----:B------:R-:W-:Y:S01]  /*2d230*/  SEL R77, R111, R116, P0 ;  /* 0x000000746f4d7207 */ /* 0x000fe20000000000 */
[----:B------:R-:W-:Y:S02]  /*2d240*/  IMAD.MOV.U32 R13, RZ, RZ, R3 ;  /* 0x000000ffff0d7224 */ /* 0x000fe400078e0003 */
[----:B------:R-:W-:Y:S01]  /*2d250*/  IMAD.MOV.U32 R12, RZ, RZ, R7 ;  /* 0x000000ffff0c7224 */ /* 0x000fe200078e0007 */
[----:B------:R-:W-:Y:S01]  /*2d260*/  SEL R7, R80, R53, P0 ;  /* 0x0000003550077207 */ /* 0x000fe20000000000 */
[----:B------:R-:W-:-:S07]  /*2d270*/  IMAD.MOV.U32 R0, RZ, RZ, R14 ;  /* 0x000000ffff007224 */ /* 0x000fce00078e000e */
[----:B------:R-:W-:Y:S05]  /*2d280*/  WARPSYNC.COLLECTIVE R15, `(.L_x_2800) ;  /* 0x000000000f087348 */ /* 0x000fea0003c00000 */
[----:B------:R0:W1:Y:S02]  /*2d290*/  SHFL.IDX P6, R14, R13, R12, R11 ;  /* 0x0000000c0d0e7389 */ /* 0x00006400000c000b */
[----:B01----:R-:W-:Y:S01]  /*2d2a0*/  ENDCOLLECTIVE ;  /* 0x000000000000791b */ /* 0x003fe20003800000 */
.L_x_2800:
        /* <DEDUP_REMOVED lines=14> */
[----:B------:R-:W-:Y:S01]  /*2d390*/  SEL R79, R116, R111, P0 ;  /* 0x0000006f744f7207 */ /* 0x000fe20000000000 */
[----:B------:R-:W-:Y:S06]  /*2d3a0*/  BRA `(.L_x_2801) ;  /* 0xffffff3000047947 */ /* 0x000fec000383ffff */
.L_x_2539:
[----:B------:R-:W-:Y:S01]  /*2d3b0*/  IMAD.MOV.U32 R13, RZ, RZ, R3 ;  /* 0x000000ffff0d7224 */ /* 0x000fe200078e0003 */
[----:B------:R-:W-:Y:S01]  /*2d3c0*/  MOV R15, 0xffffffff ;  /* 0xffffffff000f7802 */ /* 0x000fe20000000f00 */
[----:B------:R-:W-:Y:S02]  /*2d3d0*/  IMAD.MOV.U32 R12, RZ, RZ, RZ ;  /* 0x000000ffff0c7224 */ /* 0x000fe400078e00ff */
[----:B------:R-:W-:-:S07]  /*2d3e0*/  IMAD.MOV.U32 R11, RZ, RZ, 0x181f ;  /* 0x0000181fff0b7424 */ /* 0x000fce00078e00ff */
[----:B0-----:R-:W-:Y:S05]  /*2d3f0*/  WARPSYNC.COLLECTIVE R15, `(.L_x_2802) ;  /* 0x000000000f087348 */ /* 0x001fea0003c00000 */
[----:B------:R1:W2:Y:S02]  /*2d400*/  SHFL.IDX P6, R14, R13, R12, R11 ;  /* 0x0000000c0d0e7389 */ /* 0x0002a400000c000b */
[----:B012---:R-:W-:Y:S01]  /*2d410*/  ENDCOLLECTIVE ;  /* 0x000000000000791b */ /* 0x007fe20003800000 */
.L_x_2802:
[----:B------:R-:W-:Y:S02]  /*2d420*/  IMAD.MOV.U32 R13, RZ, RZ, R2 ;  /* 0x000000ffff0d7224 */ /* 0x000fe400078e0002 */
[----:B------:R-:W-:-:S07]  /*2d430*/  IMAD.MOV.U32 R0, RZ, RZ, R14 ;  /* 0x000000ffff007224 */ /* 0x000fce00078e000e */
[----:B------:R-:W-:Y:S05]  /*2d440*/  WARPSYNC.COLLECTIVE R15, `(.L_x_2803) ;  /* 0x000000000f087348 */ /* 0x000fea0003c00000 */
[----:B------:R0:W1:Y:S02]  /*2d450*/  SHFL.IDX P6, R14, R13, R12, R11 ;  /* 0x0000000c0d0e7389 */ /* 0x00006400000c000b */
[----:B01----:R-:W-:Y:S01]  /*2d460*/  ENDCOLLECTIVE ;  /* 0x000000000000791b */ /* 0x003fe20003800000 */
.L_x_2803:
[----:B------:R-:W-:Y:S05]  /*2d470*/  BRA `(.L_x_2804) ;  /* 0xffffff4c00787947 */ /* 0x000fea000383ffff */
.L_x_2542:
[----:B------:R-:W-:Y:S01]  /*2d480*/  BSSY B1, `(.L_x_2805) ;  /* 0x0000008000017945 */ /* 0x000fe20003800000 */
[----:B----4-:R-:W-:Y:S02]  /*2d490*/  IMAD.MOV.U32 R13, RZ, RZ, R3 ;  /* 0x000000ffff0d7224 */ /* 0x010fe400078e0003 */
[----:B------:R-:W-:Y:S02]  /*2d4a0*/  IMAD.MOV.U32 R12, RZ, RZ, 0x1 ;  /* 0x00000001ff0c7424 */ /* 0x000fe400078e00ff */
[----:B------:R-:W-:Y:S02]  /*2d4b0*/  IMAD.MOV.U32 R11, RZ, RZ, 0x181f ;  /* 0x0000181fff0b7424 */ /* 0x000fe400078e00ff */
[----:B------:R-:W-:-:S07]  /*2d4c0*/  IMAD.MOV.U32 R15, RZ, RZ, -0x1 ;  /* 0xffffffffff0f7424 */ /* 0x000fce00078e00ff */
[----:B0123--:R-:W-:Y:S05]  /*2d4d0*/  WARPSYNC.COLLECTIVE R15, `(.L_x_2806) ;  /* 0x000000000f087348 */ /* 0x00ffea0003c00000 */
[----:B---3--:R3:W4:Y:S02]  /*2d4e0*/  SHFL.IDX P6, R14, R13, R12, R11 ;  /* 0x0000000c0d0e7389 */ /* 0x00872400000c000b */
[----:B01234-:R-:W-:Y:S01]  /*2d4f0*/  ENDCOLLECTIVE ;  /* 0x000000000000791b */ /* 0x01ffe20003800000 */
.L_x_2806:
[----:B------:R-:W-:Y:S05]  /*2d500*/  BSYNC B1 ;  /* 0x0000000000017941 */ /* 0x000fea0003800000 */
.L_x_2805:
        /* <DEDUP_REMOVED lines=8> */
.L_x_2807:
[----:B------:R-:W-:Y:S05]  /*2d590*/  BRA `(.L_x_2808) ;  /* 0xffffff4c00987947 */ /* 0x000fea000383ffff */
.L_x_2545:
        /* <DEDUP_REMOVED lines=8> */
.L_x_2810:
[----:B------:R-:W-:Y:S05]  /*2d620*/  BSYNC B1 ;  /* 0x0000000000017941 */ /* 0x000fea0003800000 */
.L_x_2809:
[----:B------:R-:W-:Y:S01]  /*2d630*/  IMAD.MOV.U32 R13, RZ, RZ, R2 ;  /* 0x000000ffff0d7224 */ /* 0x000fe200078e0002 */
[----:B------:R-:W-:Y:S01]  /*2d640*/  MOV R15, 0xffffffff ;  /* 0xffffffff000f7802 */ /* 0x000fe20000000f00 */
[----:B------:R-:W-:Y:S02]  /*2d650*/  IMAD.MOV.U32 R12, RZ, RZ, 0x2 ;  /* 0x00000002ff0c7424 */ /* 0x000fe400078e00ff */
[----:B------:R-:W-:Y:S02]  /*2d660*/  IMAD.MOV.U32 R11, RZ, RZ, 0x181f ;  /* 0x0000181fff0b7424 */ /* 0x000fe400078e00ff */
[----:B------:R-:W-:-:S07]  /*2d670*/  IMAD.MOV.U32 R0, RZ, RZ, R14 ;  /* 0x000000ffff007224 */ /* 0x000fce00078e000e */
[----:B------:R-:W-:Y:S05]  /*2d680*/  WARPSYNC.COLLECTIVE R15, `(.L_x_2811) ;  /* 0x000000000f087348 */ /* 0x000fea0003c00000 */
[----:B------:R0:W1:Y:S02]  /*2d690*/  SHFL.IDX P6, R14, R13, R12, R11 ;  /* 0x0000000c0d0e7389 */ /* 0x00006400000c000b */
[----:B01----:R-:W-:Y:S01]  /*2d6a0*/  ENDCOLLECTIVE ;  /* 0x000000000000791b */ /* 0x003fe20003800000 */
.L_x_2811:
[----:B------:R-:W-:Y:S05]  /*2d6b0*/  BRA `(.L_x_2812) ;  /* 0xffffff4c00b87947 */ /* 0x000fea000383ffff */
.L_x_2548:
[----:B------:R-:W-:Y:S01]  /*2d6c0*/  BSSY B1, `(.L_x_2813) ;  /* 0x0000008000017945 */ /* 0x000fe20003800000 */
[----:B0-----:R-:W-:Y:S02]  /*2d6d0*/  IMAD.MOV.U32 R13, RZ, RZ, R3 ;  /* 0x000000ffff0d7224 */ /* 0x001fe400078e0003 */
[----:B------:R-:W-:Y:S02]  /*2d6e0*/  IMAD.MOV.U32 R12, RZ, RZ, 0x3 ;  /* 0x00000003ff0c7424 */ /* 0x000fe400078e00ff */
[----:B------:R-:W-:Y:S02]  /*2d6f0*/  IMAD.MOV.U32 R11, RZ, RZ, 0x181f ;  /* 0x0000181fff0b7424 */ /* 0x000fe400078e00ff */
[----:B------:R-:W-:-:S07]  /*2d700*/  IMAD.MOV.U32 R15, RZ, RZ, -0x1 ;  /* 0xffffffffff0f7424 */ /* 0x000fce00078e00ff */
[----:B-1234-:R-:W-:Y:S05]  /*2d710*/  WARPSYNC.COLLECTIVE R15, `(.L_x_2814) ;  /* 0x000000000f087348 */ /* 0x01efea0003c00000 */
[----:B----4-:R0:W4:Y:S02]  /*2d720*/  SHFL.IDX P6, R14, R13, R12, R11 ;  /* 0x0000000c0d0e7389 */ /* 0x01012400000c000b */
[----:B01234-:R-:W-:Y:S01]  /*2d730*/  ENDCOLLECTIVE ;  /* 0x000000000000791b */ /* 0x01ffe20003800000 */
.L_x_2814:
[----:B------:R-:W-:Y:S05]  /*2d740*/  BSYNC B1 ;  /* 0x0000000000017941 */ /* 0x000fea0003800000 */
.L_x_2813:
        /* <DEDUP_REMOVED lines=8> */
.L_x_2815:
[----:B------:R-:W-:Y:S05]  /*2d7d0*/  BRA `(.L_x_2816) ;  /* 0xffffff4c00d87947 */ /* 0x000fea000383ffff */
.L_x_2565:
[----:B------:R-:W2:Y:S01]  /*2d7e0*/  S2R R9, SR_TID.X ;  /* 0x0000000000097919 */ /* 0x000ea20000002100 */
[----:B------:R-:W-:Y:S01]  /*2d7f0*/  BSSY B1, `(.L_x_2817) ;  /* 0x000000a000017945 */ /* 0x000fe20003800000 */
[----:B------:R-:W-:Y:S02]  /*2d800*/  IMAD.MOV.U32 R12, RZ, RZ, RZ ;  /* 0x000000ffff0c7224 */ /* 0x000fe400078e00ff */
[----:B-1----:R-:W-:Y:S02]  /*2d810*/  IMAD.MOV.U32 R11, RZ, RZ, 0x1f ;  /* 0x0000001fff0b7424 */ /* 0x002fe400078e00ff */
[----:B------:R-:W-:Y:S01]  /*2d820*/  IMAD.MOV.U32 R15, RZ, RZ, -0x1 ;  /* 0xffffffffff0f7424 */ /* 0x000fe200078e00ff */
[----:B--2---:R-:W-:-:S04]  /*2d830*/  SHF.R.U32.HI R9, RZ, 0x5, R9 ;  /* 0x00000005ff097819 */ /* 0x004fc80000011609 */
[----:B------:R-:W-:-:S04]  /*2d840*/  LOP3.LUT R9, R9, 0x3, RZ, 0xc0, !PT ;  /* 0x0000000309097812 */ /* 0x000fc800078ec0ff */
[----:B------:R-:W-:-:S07]  /*2d850*/  MOV R13, R9 ;  /* 0x00000009000d7202 */ /* 0x000fce0000000f00 */
[----:B0-----:R-:W-:Y:S05]  /*2d860*/  WARPSYNC.COLLECTIVE R15, `(.L_x_2818) ;  /* 0x000000000f087348 */ /* 0x001fea0003c00000 */
[----:B0-----:R0:W1:Y:S02]  /*2d870*/  SHFL.IDX P6, R14, R13, R12, R11 ;  /* 0x0000000c0d0e7389 */ /* 0x00106400000c000b */
[----:B01----:R-:W-:Y:S01]  /*2d880*/  ENDCOLLECTIVE ;  /* 0x000000000000791b */ /* 0x003fe20003800000 */
.L_x_2818:
[----:B------:R-:W-:Y:S05]  /*2d890*/  BSYNC B1 ;  /* 0x0000000000017941 */ /* 0x000fea0003800000 */
.L_x_2817:
[----:B------:R-:W-:Y:S05]  /*2d8a0*/  BRA `(.L_x_2819) ;  /* 0xffffff6400c07947 */ /* 0x000fea000383ffff */
.L_x_2567:
[----:B------:R-:W-:Y:S01]  /*2d8b0*/  BSSY B1, `(.L_x_2820) ;  /* 0x0000006000017945 */ /* 0x000fe20003800000 */
[----:B------:R-:W-:-:S07]  /*2d8c0*/  IMAD.MOV.U32 R15, RZ, RZ, -0x1 ;  /* 0xffffffffff0f7424 */ /* 0x000fce00078e00ff */
[----:B01----:R-:W-:Y:S05]  /*2d8d0*/  WARPSYNC.COLLECTIVE R15, `(.L_x_2821) ;  /* 0x000000000f0c7348 */ /* 0x003fea0003c00000 */
[----:B------:R-:W-:Y:S02]  /*2d8e0*/  ELECT P6, UR62, PT ;  /* 0x00000000003e782f */ /* 0x000fe400038c0000 */
[----:B------:R-:W-:Y:S01]  /*2d8f0*/  MOV R14, UR62 ;  /* 0x0000003e000e7c02 */ /* 0x000fe20008000f00 */
[----:B01----:R-:W-:Y:S10]  /*2d900*/  ENDCOLLECTIVE ;  /* 0x000000000000791b */ /* 0x003ff40003800000 */
.L_x_2821:
[----:B------:R-:W-:Y:S05]  /*2d910*/  BSYNC B1 ;  /* 0x0000000000017941 */ /* 0x000fea0003800000 */
.L_x_2820:
[----:B------:R-:W-:Y:S05]  /*2d920*/  BRA `(.L_x_2566) ;  /* 0xffffff6400b87947 */ /* 0x000fea000383ffff */
.L_x_2569:
[----:B0-----:R-:W2:Y:S02]  /*2d930*/  LDL R5, [R1+0x4] ;  /* 0x0000040001057983 */ /* 0x001ea40000100800 */
[----:B--2---:R0:W2:Y:S02]  /*2d940*/  SYNCS.PHASECHK.TRANS64.TRYWAIT P0, [R5+URZ+0x38820], R4 ;  /* 0x03882004050075a7 */ /* 0x0040a4000800017f */
[----:B--2---:R-:W-:Y:S05]  /*2d950*/  @!P0 NANOSLEEP.SYNCS 0x989680 ;  /* 0x009896800000895d */ /* 0x004fea0003900000 */
[----:B------:R-:W2:Y:S02]  /*2d960*/  @!P0 SYNCS.PHASECHK.TRANS64 P0, [R5+URZ+0x38820], R4 ;  /* 0x03882004050085a7 */ /* 0x000ea4000800007f */
[----:B--2---:R-:W-:Y:S05]  /*2d970*/  @!P0 BRA `(.L_x_2569) ;  /* 0xfffffffc00ec8947 */ /* 0x004fea000383ffff */
[----:B------:R-:W-:Y:S05]  /*2d980*/  BRA `(.L_x_2822) ;  /* 0xffffff6400c87947 */ /* 0x000fea000383ffff */
.L_x_2573:
[----:B0-----:R0:W2:Y:S02]  /*2d990*/  SYNCS.PHASECHK.TRANS64.TRYWAIT P0, [R7+URZ+0x388a0], R10 ;  /* 0x0388a00a070075a7 */ /* 0x0010a4000800017f */
[----:B--2---:R-:W-:Y:S05]  /*2d9a0*/  @!P0 NANOSLEEP.SYNCS 0x989680 ;  /* 0x009896800000895d */ /* 0x004fea0003900000 */
[----:B------:R-:W2:Y:S02]  /*2d9b0*/  @!P0 SYNCS.PHASECHK.TRANS64 P0, [R7+URZ+0x388a0], R10 ;  /* 0x0388a00a070085a7 */ /* 0x000ea4000800007f */
[----:B--2---:R-:W-:Y:S05]  /*2d9c0*/  @!P0 BRA `(.L_x_2573) ;  /* 0xfffffffc00f08947 */ /* 0x004fea000383ffff */
[----:B------:R-:W-:Y:S05]  /*2d9d0*/  BRA `(.L_x_2823) ;  /* 0xffffff6400f07947 */ /* 0x000fea000383ffff */
.L_x_2579:
[----:B--2---:R2:W3:Y:S02]  /*2d9e0*/  SYNCS.PHASECHK.TRANS64.TRYWAIT P0, [R7+URZ+0x388c0], R10 ;  /* 0x0388c00a070075a7 */ /* 0x0044e4000800017f */
[----:B---3--:R-:W-:Y:S05]  /*2d9f0*/  @!P0 NANOSLEEP.SYNCS 0x989680 ;  /* 0x009896800000895d */ /* 0x008fea0003900000 */
[----:B------:R-:W3:Y:S02]  /*2da00*/  @!P0 SYNCS.PHASECHK.TRANS64 P0, [R7+URZ+0x388c0], R10 ;  /* 0x0388c00a070085a7 */ /* 0x000ee4000800007f */
[----:B---3--:R-:W-:Y:S05]  /*2da10*/  @!P0 BRA `(.L_x_2579) ;  /* 0xfffffffc00f08947 */ /* 0x008fea000383ffff */
[----:B------:R-:W-:Y:S05]  /*2da20*/  BRA `(.L_x_2824) ;  /* 0xffffff6800b47947 */ /* 0x000fea000383ffff */
.L_x_2587:
[----:B0-----:R0:W2:Y:S02]  /*2da30*/  SYNCS.PHASECHK.TRANS64.TRYWAIT P1, [R8+URZ+0x388a0], R7 ;  /* 0x0388a007080075a7 */ /* 0x0010a4000802017f */
[----:B--2---:R-:W-:Y:S05]  /*2da40*/  @!P1 NANOSLEEP.SYNCS 0x989680 ;  /* 0x009896800000995d */ /* 0x004fea0003900000 */
[----:B------:R-:W2:Y:S02]  /*2da50*/  @!P1 SYNCS.PHASECHK.TRANS64 P1, [R8+URZ+0x388a0], R7 ;  /* 0x0388a007080095a7 */ /* 0x000ea4000802007f */
[----:B--2---:R-:W-:Y:S05]  /*2da60*/  @!P1 BRA `(.L_x_2587) ;  /* 0xfffffffc00f09947 */ /* 0x004fea000383ffff */
[----:B------:R-:W-:Y:S05]  /*2da70*/  BRA `(.L_x_2825) ;  /* 0xffffff6c00c87947 */ /* 0x000fea000383ffff */
.L_x_2593:
[----:B--2---:R2:W3:Y:S02]  /*2da80*/  SYNCS.PHASECHK.TRANS64.TRYWAIT P1, [R8+URZ+0x388c0], R7 ;  /* 0x0388c007080075a7 */ /* 0x0044e4000802017f */
[----:B---3--:R-:W-:Y:S05]  /*2da90*/  @!P1 NANOSLEEP.SYNCS 0x989680 ;  /* 0x009896800000995d */ /* 0x008fea0003900000 */
[----:B------:R-:W3:Y:S02]  /*2daa0*/  @!P1 SYNCS.PHASECHK.TRANS64 P1, [R8+URZ+0x388c0], R7 ;  /* 0x0388c007080095a7 */ /* 0x000ee4000802007f */
[----:B---3--:R-:W-:Y:S05]  /*2dab0*/  @!P1 BRA `(.L_x_2593) ;  /* 0xfffffffc00f09947 */ /* 0x008fea000383ffff */
[----:B------:R-:W-:Y:S05]  /*2dac0*/  BRA `(.L_x_2826) ;  /* 0xffffff7000887947 */ /* 0x000fea000383ffff */
.L_x_2609:
[----:B------:R-:W2:Y:S01]  /*2dad0*/  S2R R4, SR_TID.X ;  /* 0x0000000000047919 */ /* 0x000ea20000002100 */
[----:B------:R-:W-:Y:S01]  /*2dae0*/  BSSY B0, `(.L_x_2827) ;  /* 0x000000a000007945 */ /* 0x000fe20003800000 */
[----:B------:R-:W-:Y:S02]  /*2daf0*/  IMAD.MOV.U32 R12, RZ, RZ, RZ ;  /* 0x000000ffff0c7224 */ /* 0x000fe400078e00ff */
[----:B-1----:R-:W-:Y:S02]  /*2db00*/  IMAD.MOV.U32 R11, RZ, RZ, 0x1f ;  /* 0x0000001fff0b7424 */ /* 0x002fe400078e00ff */
[----:B------:R-:W-:Y:S01]  /*2db10*/  IMAD.MOV.U32 R15, RZ, RZ, -0x1 ;  /* 0xffffffffff0f7424 */ /* 0x000fe200078e00ff */
[----:B--2---:R-:W-:-:S04]  /*2db20*/  SHF.R.U32.HI R4, RZ, 0x5, R4 ;  /* 0x00000005ff047819 */ /* 0x004fc80000011604 */
[----:B------:R-:W-:-:S05]  /*2db30*/  LOP3.LUT R4, R4, 0x3, RZ, 0xc0, !PT ;  /* 0x0000000304047812 */ /* 0x000fca00078ec0ff */
[----:B------:R-:W-:-:S07]  /*2db40*/  IMAD.MOV.U32 R13, RZ, RZ, R4 ;  /* 0x000000ffff0d7224 */ /* 0x000fce00078e0004 */
[----:B0--3--:R-:W-:Y:S05]  /*2db50*/  WARPSYNC.COLLECTIVE R15, `(.L_x_2828) ;  /* 0x000000000f087348 */ /* 0x009fea0003c00000 */
[----:B0-----:R0:W1:Y:S02]  /*2db60*/  SHFL.IDX P6, R14, R13, R12, R11 ;  /* 0x0000000c0d0e7389 */ /* 0x00106400000c000b */
[----:B01-3--:R-:W-:Y:S01]  /*2db70*/  ENDCOLLECTIVE ;  /* 0x000000000000791b */ /* 0x00bfe20003800000 */
.L_x_2828:
[----:B------:R-:W-:Y:S05]  /*2db80*/  BSYNC B0 ;  /* 0x0000000000007941 */ /* 0x000fea0003800000 */
.L_x_2827:
[----:B------:R-:W-:Y:S05]  /*2db90*/  BRA `(.L_x_2829) ;  /* 0xffffff7c00947947 */ /* 0x000fea000383ffff */
.L_x_2611:
[----:B------:R-:W-:Y:S01]  /*2dba0*/  BSSY B0, `(.L_x_2830) ;  /* 0x0000006000007945 */ /* 0x000fe20003800000 */
[----:B------:R-:W-:-:S07]  /*2dbb0*/  IMAD.MOV.U32 R15, RZ, RZ, -0x1 ;  /* 0xffffffffff0f7424 */ /* 0x000fce00078e00ff */
[----:B01-3--:R-:W-:Y:S05]  /*2dbc0*/  WARPSYNC.COLLECTIVE R15, `(.L_x_2831) ;  /* 0x000000000f0c7348 */ /* 0x00bfea0003c00000 */
[----:B------:R-:W-:Y:S02]  /*2dbd0*/  ELECT P6, UR62, PT ;  /* 0x00000000003e782f */ /* 0x000fe400038c0000 */
[----:B------:R-:W-:Y:S01]  /*2dbe0*/  MOV R14, UR62 ;  /* 0x0000003e000e7c02 */ /* 0x000fe20008000f00 */
[----:B01-3--:R-:W-:Y:S10]  /*2dbf0*/  ENDCOLLECTIVE ;  /* 0x000000000000791b */ /* 0x00bff40003800000 */
.L_x_2831:
[----:B------:R-:W-:Y:S05]  /*2dc00*/  BSYNC B0 ;  /* 0x0000000000007941 */ /* 0x000fea0003800000 */
.L_x_2830:
[----:B------:R-:W-:Y:S05]  /*2dc10*/  BRA `(.L_x_2832) ;  /* 0xffffff7c00a07947 */ /* 0x000fea000383ffff */
.L_x_2613:
[----:B0-----:R0:W2:Y:S02]  /*2dc20*/  SYNCS.PHASECHK.TRANS64.TRYWAIT P0, [R0+URZ+0x38880], R3 ;  /* 0x03888003000075a7 */ /* 0x0010a4000800017f */
[----:B--2---:R-:W-:Y:S05]  /*2dc30*/  @!P0 NANOSLEEP.SYNCS 0x989680 ;  /* 0x009896800000895d */ /* 0x004fea0003900000 */
[----:B------:R-:W2:Y:S02]  /*2dc40*/  @!P0 SYNCS.PHASECHK.TRANS64 P0, [R0+URZ+0x38880], R3 ;  /* 0x03888003000085a7 */ /* 0x000ea4000800007f */
[----:B--2---:R-:W-:Y:S05]  /*2dc50*/  @!P0 BRA `(.L_x_2613) ;  /* 0xfffffffc00f08947 */ /* 0x004fea000383ffff */
[----:B------:R-:W-:Y:S05]  /*2dc60*/  BRA `(.L_x_2833) ;  /* 0xffffff8000187947 */ /* 0x000fea000383ffff */
.L_x_2615:
[----:B--2---:R2:W3:Y:S02]  /*2dc70*/  SYNCS.PHASECHK.TRANS64.TRYWAIT P0, [R0+URZ+0x38840], R3 ;  /* 0x03884003000075a7 */ /* 0x0044e4000800017f */
[----:B---3--:R-:W-:Y:S05]  /*2dc80*/  @!P0 NANOSLEEP.SYNCS 0x989680 ;  /* 0x009896800000895d */ /* 0x008fea0003900000 */
[----:B------:R-:W3:Y:S02]  /*2dc90*/  @!P0 SYNCS.PHASECHK.TRANS64 P0, [R0+URZ+0x38840], R3 ;  /* 0x03884003000085a7 */ /* 0x000ee4000800007f */
[----:B---3--:R-:W-:Y:S05]  /*2dca0*/  @!P0 BRA `(.L_x_2615) ;  /* 0xfffffffc00f08947 */ /* 0x008fea000383ffff */
[----:B------:R-:W-:Y:S05]  /*2dcb0*/  BRA `(.L_x_2834) ;  /* 0xffffff80008c7947 */ /* 0x000fea000383ffff */
.L_x_2619:
[----:B------:R-:W2:Y:S01]  /*2dcc0*/  LDL.LU R11, [R1+0x48] ;  /* 0x00004800010b7983 */ /* 0x000ea20000300800 */
[----:B------:R-:W-:Y:S01]  /*2dcd0*/  MOV R13, R2 ;  /* 0x00000002000d7202 */ /* 0x000fe20000000f00 */
[----:B------:R-:W-:Y:S01]  /*2dce0*/  IMAD.MOV.U32 R12, RZ, RZ, RZ ;  /* 0x000000ffff0c7224 */ /* 0x000fe200078e00ff */
[----:B------:R-:W-:Y:S01]  /*2dcf0*/  LOP3.LUT R5, R5, 0x7f, RZ, 0xc0, !PT ;  /* 0x0000007f05057812 */ /* 0x000fe200078ec0ff */
[----:B------:R-:W-:-:S03]  /*2dd00*/  IMAD.MOV.U32 R15, RZ, RZ, -0x1 ;  /* 0xffffffffff0f7424 */ /* 0x000fc600078e00ff */
[----:B------:R-:W-:-:S05]  /*2dd10*/  SHF.R.U32.HI R7, RZ, 0x3, R5 ;  /* 0x00000003ff077819 */ /* 0x000fca0000011605 */
[----:B------:R-:W-:Y:S02]  /*2dd20*/  IMAD R17, R17, 0x80, R7 ;  /* 0x0000008011117824 */ /* 0x000fe400078e0207 */
[----:B--2---:R-:W-:Y:S02]  /*2dd30*/  IMAD R0, R11, R8, RZ ;  /* 0x000000080b007224 */ /* 0x004fe400078e02ff */
[----:B------:R-:W-:-:S03]  /*2dd40*/  IMAD.MOV.U32 R11, RZ, RZ, 0x181f ;  /* 0x0000181fff0b7424 */ /* 0x000fc600078e00ff */
[----:B------:R-:W-:-:S13]  /*2dd50*/  ISETP.GE.AND P2, PT, R17, R0, PT ;  /* 0x000000001100720c */ /* 0x000fda0003f46270 */
[----:B-----5:R-:W-:Y:S05]  /*2dd60*/  WARPSYNC.COLLECTIVE R15, `(.L_x_2835) ;  /* 0x000000000f087348 */ /* 0x020fea0003c00000 */
[----:B------:R0:W1:Y:S02]  /*2dd70*/  SHFL.IDX P6, R14, R13, R12, R11 ;  /* 0x0000000c0d0e7389 */ /* 0x00006400000c000b */
[----:B01---5:R-:W-:Y:S01]  /*2dd80*/  ENDCOLLECTIVE ;  /* 0x000000000000791b */ /* 0x023fe20003800000 */
.L_x_2835:
[----:B------:R-:W-:Y:S02]  /*2dd90*/  IMAD.MOV.U32 R13, RZ, RZ, R3 ;  /* 0x000000ffff0d7224 */ /* 0x000fe400078e0003 */
[----:B------:R-:W-:-:S07]  /*2dda0*/  IMAD.MOV.U32 R4, RZ, RZ, R14 ;  /* 0x000000ffff047224 */ /* 0x000fce00078e000e */
[----:B------:R-:W-:Y:S05]  /*2ddb0*/  WARPSYNC.COLLECTIVE R15, `(.L_x_2836) ;  /* 0x000000000f087348 */ /* 0x000fea0003c00000 */
[----:B------:R0:W1:Y:S02]  /*2ddc0*/  SHFL.IDX P6, R14, R13, R12, R11 ;  /* 0x0000000c0d0e7389 */ /* 0x00006400000c000b */
[----:B01----:R-:W-:Y:S01]  /*2ddd0*/  ENDCOLLECTIVE ;  /* 0x000000000000791b */ /* 0x003fe20003800000 */
.L_x_2836:
[----:B------:R-:W-:Y:S01]  /*2dde0*/  MOV R13, R2 ;  /* 0x00000002000d7202 */ /* 0x000fe20000000f00 */
[----:B------:R-:W-:Y:S02]  /*2ddf0*/  IMAD.MOV.U32 R12, RZ, RZ, 0x1 ;  /* 0x00000001ff0c7424 */ /* 0x000fe400078e00ff */
[----:B------:R-:W-:-:S07]  /*2de00*/  IMAD.MOV.U32 R5, RZ, RZ, R14 ;  /* 0x000000ffff057224 */ /* 0x000fce00078e000e */
[----:B------:R-:W-:Y:S05]  /*2de10*/  WARPSYNC.COLLECTIVE R15, `(.L_x_2837) ;  /* 0x000000000f087348 */ /* 0x000fea0003c00000 */
[----:B------:R0:W1:Y:S02]  /*2de20*/  SHFL.IDX P6, R14, R13, R12, R11 ;  /* 0x0000000c0d0e7389 */ /* 0x00006400000c000b */
[----:B01----:R-:W-:Y:S01]  /*2de30*/  ENDCOLLECTIVE ;  /* 0x000000000000791b */ /* 0x003fe20003800000 */
.L_x_2837:
        /* <DEDUP_REMOVED lines=10> */
.L_x_2838:
[----:B------:R-:W-:Y:S01]  /*2dee0*/  @!PT LDS RZ, [RZ] ;  /* 0x00000000fffff984 */ /* 0x000fe20000000800 */
[----:B------:R-:W-:Y:S01]  /*2def0*/  @!PT LDS RZ, [RZ] ;  /* 0x00000000fffff984 */ /* 0x000fe20000000800 */
[----:B------:R-:W-:Y:S01]  /*2df00*/  @!PT LDS RZ, [RZ] ;  /* 0x00000000fffff984 */ /* 0x000fe20000000800 */
[----:B------:R-:W-:Y:S04]  /*2df10*/  @!P2 LDGSTS.E.BYPASS.LTC128B.128 [R9+0x20400], desc[UR46][R4.64], !P0 ;  /* 0x204000000409afae */ /* 0x000fe8000c101d6e */
[----:B------:R0:W-:Y:S01]  /*2df20*/  @!P2 LDGSTS.E.BYPASS.LTC128B.128 [R9+0x24400], desc[UR46][R4.64+0x80], !P1 ;  /* 0x244000800409afae */ /* 0x0001e2000c901d6e */
[----:B------:R-:W-:Y:S02]  /*2df30*/  IMAD.MOV.U32 R13, RZ, RZ, R2 ;  /* 0x000000ffff0d7224 */ /* 0x000fe400078e0002 */
[----:B------:R-:W-:Y:S02]  /*2df40*/  IMAD.MOV.U32 R12, RZ, RZ, 0x2 ;  /* 0x00000002ff0c7424 */ /* 0x000fe400078e00ff */
[----:B0-----:R-:W-:Y:S02]  /*2df50*/  VIADD R4, R17, 0x10 ;  /* 0x0000001011047836 */ /* 0x001fe40000000000 */
[----:B------:R-:W-:-:S03]  /*2df60*/  IMAD.MOV.U32 R6, RZ, RZ, R14 ;  /* 0x000000ffff067224 */ /* 0x000fc600078e000e */
[----:B------:R-:W-:-:S13]  /*2df70*/  ISETP.GE.AND P2, PT, R4, R0, PT ;  /* 0x000000000400720c */ /* 0x000fda0003f46270 */
[----:B------:R-:W-:Y:S05]  /*2df80*/  WARPSYNC.COLLECTIVE R15, `(.L_x_2839) ;  /* 0x000000000f087348 */ /* 0x000fea0003c00000 */
[----:B------:R0:W1:Y:S02]  /*2df90*/  SHFL.IDX P6, R14, R13, R12, R11 ;  /* 0x0000000c0d0e7389 */ /* 0x00006400000c000b */
[----:B01----:R-:W-:Y:S01]  /*2dfa0*/  ENDCOLLECTIVE ;  /* 0x000000000000791b */ /* 0x003fe20003800000 */
.L_x_2839:
[----:B------:R-:W-:Y:S02]  /*2dfb0*/  @!P2 IADD3 R5, P3, R10, R6, RZ ;  /* 0x000000060a05a210 */ /* 0x000fe40007f7e0ff */
[----:B------:R-:W-:-:S03]  /*2dfc0*/  MOV R13, R3 ;  /* 0x00000003000d7202 */ /* 0x000fc60000000f00 */
[----:B------:R-:W-:-:S05]  /*2dfd0*/  @!P2 IMAD.X R4, RZ, RZ, R7, P3 ;  /* 0x000000ffff04a224 */ /* 0x000fca00018e0607 */
[----:B------:R-:W-:Y:S01]  /*2dfe0*/  @!P2 LOP3.LUT R5, R5, R4, RZ, 0x3c, !PT ;  /* 0x000000040505a212 */ /* 0x000fe200078e3cff */
[----:B------:R-:W-:-:S07]  /*2dff0*/  IMAD.MOV.U32 R6, RZ, RZ, R14 ;  /* 0x000000ffff067224 */ /* 0x000fce00078e000e */
[----:B------:R-:W-:Y:S05]  /*2e000*/  WARPSYNC.COLLECTIVE R15, `(.L_x_2840) ;  /* 0x000000000f087348 */ /* 0x000fea0003c00000 */
[----:B------:R0:W1:Y:S02]  /*2e010*/  SHFL.IDX P6, R14, R13, R12, R11 ;  /* 0x0000000c0d0e7389 */ /* 0x00006400000c000b */
[----:B01----:R-:W-:Y:S01]  /*2e020*/  ENDCOLLECTIVE ;  /* 0x000000000000791b */ /* 0x003fe20003800000 */
.L_x_2840:
[----:B------:R-:W-:-:S04]  /*2e030*/  @!P2 LOP3.LUT R4, R5, R4, RZ, 0x3c, !PT ;  /* 0x000000040504a212 */ /* 0x000fc800078e3cff */
[----:B------:R-:W-:-:S05]  /*2e040*/  @!P2 LOP3.LUT R5, R5, R4, RZ, 0x3c, !PT ;  /* 0x000000040505a212 */ /* 0x000fca00078e3cff */
[----:B------:R-:W-:Y:S01]  /*2e050*/  @!PT LDS RZ, [RZ] ;  /* 0x00000000fffff984 */ /* 0x000fe20000000800 */
[----:B------:R-:W-:Y:S01]  /*2e060*/  @!PT LDS RZ, [RZ] ;  /* 0x00000000fffff984 */ /* 0x000fe20000000800 */
[----:B------:R-:W-:Y:S01]  /*2e070*/  @!PT LDS RZ, [RZ] ;  /* 0x00000000fffff984 */ /* 0x000fe20000000800 */
[----:B------:R-:W-:Y:S04]  /*2e080*/  @!P2 LDGSTS.E.BYPASS.LTC128B.128 [R9+0x20c00], desc[UR46][R4.64], !P0 ;  /* 0x20c000000409afae */ /* 0x000fe8000c101d6e */
[----:B------:R0:W-:Y:S01]  /*2e090*/  @!P2 LDGSTS.E.BYPASS.LTC128B.128 [R9+0x24c00], desc[UR46][R4.64+0x80], !P1 ;  /* 0x24c000800409afae */ /* 0x0001e2000c901d6e */
[----:B------:R-:W-:Y:S02]  /*2e0a0*/  IMAD.MOV.U32 R13, RZ, RZ, R2 ;  /* 0x000000ffff0d7224 */ /* 0x000fe400078e0002 */
[----:B------:R-:W-:Y:S02]  /*2e0b0*/  IMAD.MOV.U32 R12, RZ, RZ, 0x3 ;  /* 0x00000003ff0c7424 */ /* 0x000fe400078e00ff */
[----:B0-----:R-:W-:-:S05]  /*2e0c0*/  VIADD R4, R17, 0x20 ;  /* 0x0000002011047836 */ /* 0x001fca0000000000 */
[----:B------:R-:W-:Y:S01]  /*2e0d0*/  ISETP.GE.AND P2, PT, R4, R0, PT ;  /* 0x000000000400720c */ /* 0x000fe20003f46270 */
[----:B------:R-:W-:-:S12]  /*2e0e0*/  IMAD.MOV.U32 R4, RZ, RZ, R14 ;  /* 0x000000ffff047224 */ /* 0x000fd800078e000e */
[----:B------:R-:W-:Y:S05]  /*2e0f0*/  WARPSYNC.COLLECTIVE R15, `(.L_x_2841) ;  /* 0x000000000f087348 */ /* 0x000fea0003c00000 */
[----:B------:R0:W1:Y:S02]  /*2e100*/  SHFL.IDX P6, R14, R13, R12, R11 ;  /* 0x0000000c0d0e7389 */ /* 0x00006400000c000b */
[----:B01----:R-:W-:Y:S01]  /*2e110*/  ENDCOLLECTIVE ;  /* 0x000000000000791b */ /* 0x003fe20003800000 */
.L_x_2841:
[----:B------:R-:W-:Y:S01]  /*2e120*/  @!P2 IADD3 R5, P3, R10, R4, RZ ;  /* 0x000000040a05a210 */ /* 0x000fe20007f7e0ff */
[----:B------:R-:W-:-:S04]  /*2e130*/  IMAD.MOV.U32 R13, RZ, RZ, R3 ;  /* 0x000000ffff0d7224 */ /* 0x000fc800078e0003 */
[----:B------:R-:W-:-:S05]  /*2e140*/  @!P2 IMAD.X R4, RZ, RZ, R6, P3 ;  /* 0x000000ffff04a224 */ /* 0x000fca00018e0606 */
[----:B------:R-:W-:Y:S01]  /*2e150*/  @!P2 LOP3.LUT R5, R5, R4, RZ, 0x3c, !PT ;  /* 0x000000040505a212 */ /* 0x000fe200078e3cff */
[----:B------:R-:W-:-:S03]  /*2e160*/  IMAD.MOV.U32 R6, RZ, RZ, R14 ;  /* 0x000000ffff067224 */ /* 0x000fc600078e000e */
[----:B------:R-:W-:-:S07]  /*2e170*/  @!P2 LOP3.LUT R4, R5, R4, RZ, 0x3c, !PT ;  /* 0x000000040504a212 */ /* 0x000fce00078e3cff */
[----:B------:R-:W-:Y:S05]  /*2e180*/  WARPSYNC.COLLECTIVE R15, `(.L_x_2842) ;  /* 0x000000000f087348 */ /* 0x000fea0003c00000 */
[----:B------:R0:W1:Y:S02]  /*2e190*/  SHFL.IDX P6, R14, R13, R12, R11 ;  /* 0x0000000c0d0e7389 */ /* 0x00006400000c000b */
[----:B01----:R-:W-:Y:S01]  /*2e1a0*/  ENDCOLLECTIVE ;  /* 0x000000000000791b */ /* 0x003fe20003800000 */
.L_x_2842:
        /* <DEDUP_REMOVED lines=14> */
.L_x_2843:
        /* <DEDUP_REMOVED lines=9> */
.L_x_2844:
[----:B------:R-:W-:-:S05]  /*2e320*/  @!P2 LOP3.LUT R5, R5, R4, RZ, 0x3c, !PT ;  /* 0x000000040505a212 */ /* 0x000fca00078e3cff */
[----:B------:R-:W-:Y:S01]  /*2e330*/  @!PT LDS RZ, [RZ] ;  /* 0x00000000fffff984 */ /* 0x000fe20000000800 */
[----:B------:R-:W-:Y:S01]  /*2e340*/  @!PT LDS RZ, [RZ] ;  /* 0x00000000fffff984 */ /* 0x000fe20000000800 */
[----:B------:R-:W-:Y:S01]  /*2e350*/  @!PT LDS RZ, [RZ] ;  /* 0x00000000fffff984 */ /* 0x000fe20000000800 */
[----:B------:R-:W-:Y:S04]  /*2e360*/  @!P2 LDGSTS.E.BYPASS.LTC128B.128 [R9+0x21c00], desc[UR46][R4.64], !P0 ;  /* 0x21c000000409afae */ /* 0x000fe8000c101d6e */
[----:B------:R0:W-:Y:S01]  /*2e370*/  @!P2 LDGSTS.E.BYPASS.LTC128B.128 [R9+0x25c00], desc[UR46][R4.64+0x80], !P1 ;  /* 0x25c000800409afae */ /* 0x0001e2000c901d6e */
[----:B------:R-:W-:Y:S01]  /*2e380*/  IMAD.MOV.U32 R13, RZ, RZ, R2 ;  /* 0x000000ffff0d7224 */ /* 0x000fe200078e0002 */
[----:B------:R-:W-:Y:S02]  /*2e390*/  MOV R12, 0x5 ;  /* 0x00000005000c7802 */ /* 0x000fe40000000f00 */
[----:B0-----:R-:W-:-:S04]  /*2e3a0*/  IADD3 R4, R17, 0x40, RZ ;  /* 0x0000004011047810 */ /* 0x001fc80007ffe0ff */
[----:B------:R-:W-:Y:S01]  /*2e3b0*/  ISETP.GE.AND P2, PT, R4, R0, PT ;  /* 0x000000000400720c */ /* 0x000fe20003f46270 */
[----:B------:R-:W-:-:S12]  /*2e3c0*/  IMAD.MOV.U32 R4, RZ, RZ, R14 ;  /* 0x000000ffff047224 */ /* 0x000fd800078e000e */
[----:B------:R-:W-:Y:S05]  /*2e3d0*/  WARPSYNC.COLLECTIVE R15, `(.L_x_2845) ;  /* 0x000000000f087348 */ /* 0x000fea0003c00000 */
[----:B------:R0:W1:Y:S02]  /*2e3e0*/  SHFL.IDX P6, R14, R13, R12, R11 ;  /* 0x0000000c0d0e7389 */ /* 0x00006400000c000b */
[----:B01----:R-:W-:Y:S01]  /*2e3f0*/  ENDCOLLECTIVE ;  /* 0x000000000000791b */ /* 0x003fe20003800000 */
.L_x_2845:
        /* <DEDUP_REMOVED lines=9> */
.L_x_2846:
        /* <DEDUP_REMOVED lines=14> */
.L_x_2847:
        /* <DEDUP_REMOVED lines=9> */
.L_x_2848:
        /* <DEDUP_REMOVED lines=8> */
[----:B0-----:R-:W-:Y:S01]  /*2e680*/  VIADD R5, R17, 0x60 ;  /* 0x0000006011057836 */ /* 0x001fe20000000000 */
[----:B------:R-:W-:-:S07]  /*2e690*/  MOV R4, R14 ;  /* 0x0000000e00047202 */ /* 0x000fce0000000f00 */
[----:B------:R-:W-:Y:S05]  /*2e6a0*/  WARPSYNC.COLLECTIVE R15, `(.L_x_2849) ;  /* 0x000000000f087348 */ /* 0x000fea0003c00000 */
[----:B------:R0:W1:Y:S02]  /*2e6b0*/  SHFL.IDX P6, R14, R13, R12, R11 ;  /* 0x0000000c0d0e7389 */ /* 0x00006400000c000b */
[----:B01----:R-:W-:Y:S01]  /*2e6c0*/  ENDCOLLECTIVE ;  /* 0x000000000000791b */ /* 0x003fe20003800000 */
.L_x_2849:
[----:B------:R-:W-:Y:S01]  /*2e6d0*/  ISETP.GE.AND P2, PT, R5, R0, PT ;  /* 0x000000000500720c */ /* 0x000fe20003f46270 */
[----:B------:R-:W-:-:S12]  /*2e6e0*/  IMAD.MOV.U32 R13, RZ, RZ, R3 ;  /* 0x000000ffff0d7224 */ /* 0x000fd800078e0003 */
[----:B------:R-:W-:-:S05]  /*2e6f0*/  @!P2 IADD3 R5, P3, R10, R4, RZ ;  /* 0x000000040a05a210 */ /* 0x000fca0007f7e0ff */
[----:B------:R-:W-:-:S05]  /*2e700*/  @!P2 IMAD.X R4, RZ, RZ, R6, P3 ;  /* 0x000000ffff04a224 */ /* 0x000fca00018e0606 */
[----:B------:R-:W-:-:S04]  /*2e710*/  @!P2 LOP3.LUT R5, R5, R4, RZ, 0x3c, !PT ;  /* 0x000000040505a212 */ /* 0x000fc800078e3cff */
[----:B------:R-:W-:-:S04]  /*2e720*/  @!P2 LOP3.LUT R4, R5, R4, RZ, 0x3c, !PT ;  /* 0x000000040504a212 */ /* 0x000fc800078e3cff */
[----:B------:R-:W-:-:S05]  /*2e730*/  @!P2 LOP3.LUT R5, R5, R4, RZ, 0x3c, !PT ;  /* 0x000000040505a212 */ /* 0x000fca00078e3cff */
        /* <DEDUP_REMOVED lines=9> */
.L_x_2850:
[----:B------:R-:W-:Y:S01]  /*2e7d0*/  IMAD.MOV.U32 R3, RZ, RZ, R14 ;  /* 0x000000ffff037224 */ /* 0x000fe200078e000e */
[----:B------:R-:W-:Y:S06]  /*2e7e0*/  BRA `(.L_x_2851) ;  /* 0xffffff8400307947 */ /* 0x000fec000383ffff */
.L_x_2624:
[----:B0-----:R-:W3:Y:S02]  /*2e7f0*/  LDL R2, [R1+0x4] ;  /* 0x0000040001027983 */ /* 0x001ee40000100800 */
[----:B---3--:R0:W3:Y:S02]  /*2e800*/  SYNCS.PHASECHK.TRANS64.TRYWAIT P0, [R2+URZ+0x38820], R0 ;  /* 0x03882000020075a7 */ /* 0x0080e4000800017f */
[----:B---3--:R-:W-:Y:S05]  /*2e810*/  @!P0 NANOSLEEP.SYNCS 0x989680 ;  /* 0x009896800000895d */ /* 0x008fea0003900000 */
[----:B------:R-:W3:Y:S02]  /*2e820*/  @!P0 SYNCS.PHASECHK.TRANS64 P0, [R2+URZ+0x38820], R0 ;  /* 0x03882000020085a7 */ /* 0x000ee4000800007f */
[----:B---3--:R-:W-:Y:S05]  /*2e830*/  @!P0 BRA `(.L_x_2624) ;  /* 0xfffffffc00ec8947 */ /* 0x008fea000383ffff */
[----:B------:R-:W-:Y:S05]  /*2e840*/  BRA `(.L_x_2852) ;  /* 0xffffff8400a07947 */ /* 0x000fea000383ffff */
.L_x_2630:
[----:B---3--:R3:W4:Y:S02]  /*2e850*/  SYNCS.PHASECHK.TRANS64.TRYWAIT P0, [R6+URZ+0x38880], R5 ;  /* 0x03888005060075a7 */ /* 0x008724000800017f */
[----:B----4-:R-:W-:Y:S05]  /*2e860*/  @!P0 NANOSLEEP.SYNCS 0x989680 ;  /* 0x009896800000895d */ /* 0x010fea0003900000 */
[----:B------:R-:W4:Y:S02]  /*2e870*/  @!P0 SYNCS.PHASECHK.TRANS64 P0, [R6+URZ+0x38880], R5 ;  /* 0x03888005060085a7 */ /* 0x000f24000800007f */
[----:B----4-:R-:W-:Y:S05]  /*2e880*/  @!P0 BRA `(.L_x_2630) ;  /* 0xfffffffc00f08947 */ /* 0x010fea000383ffff */
[----:B------:R-:W-:Y:S05]  /*2e890*/  BRA `(.L_x_2853) ;  /* 0xffffff8800607947 */ /* 0x000fea000383ffff */
.L_x_2636:
[----:B--2---:R2:W4:Y:S02]  /*2e8a0*/  SYNCS.PHASECHK.TRANS64.TRYWAIT P0, [R6+URZ+0x38840], R5 ;  /* 0x03884005060075a7 */ /* 0x004524000800017f */
[----:B----4-:R-:W-:Y:S05]  /*2e8b0*/  @!P0 NANOSLEEP.SYNCS 0x989680 ;  /* 0x009896800000895d */ /* 0x010fea0003900000 */
[----:B------:R-:W4:Y:S02]  /*2e8c0*/  @!P0 SYNCS.PHASECHK.TRANS64 P0, [R6+URZ+0x38840], R5 ;  /* 0x03884005060085a7 */ /* 0x000f24000800007f */
[----:B----4-:R-:W-:Y:S05]  /*2e8d0*/  @!P0 BRA `(.L_x_2636) ;  /* 0xfffffffc00f08947 */ /* 0x010fea000383ffff */
[----:B------:R-:W-:Y:S05]  /*2e8e0*/  BRA `(.L_x_2854) ;  /* 0xffffff8c002c7947 */ /* 0x000fea000383ffff */
.L_x_2643:
[----:B---3--:R3:W4:Y:S02]  /*2e8f0*/  SYNCS.PHASECHK.TRANS64.TRYWAIT P0, [R20+URZ+0x38870], R4 ;  /* 0x03887004140075a7 */ /* 0x008724000800017f */
[----:B----4-:R-:W-:Y:S05]  /*2e900*/  @!P0 NANOSLEEP.SYNCS 0x989680 ;  /* 0x009896800000895d */ /* 0x010fea0003900000 */
[----:B------:R-:W4:Y:S02]  /*2e910*/  @!P0 SYNCS.PHASECHK.TRANS64 P0, [R20+URZ+0x38870], R4 ;  /* 0x03887004140085a7 */ /* 0x000f24000800007f */
[----:B----4-:R-:W-:Y:S05]  /*2e920*/  @!P0 BRA `(.L_x_2643) ;  /* 0xfffffffc00f08947 */ /* 0x010fea000383ffff */
[----:B------:R-:W-:Y:S05]  /*2e930*/  BRA `(.L_x_2855) ;  /* 0xffffff9000107947 */ /* 0x000fea000383ffff */
.L_x_2645:
[----:B----4-:R4:W0:Y:S02]  /*2e940*/  SYNCS.PHASECHK.TRANS64.TRYWAIT P0, [R20+URZ+0x38860], R2 ;  /* 0x03886002140075a7 */ /* 0x010824000800017f */
[----:B0-----:R-:W-:Y:S05]  /*2e950*/  @!P0 NANOSLEEP.SYNCS 0x989680 ;  /* 0x009896800000895d */ /* 0x001fea0003900000 */
[----:B------:R-:W0:Y:S02]  /*2e960*/  @!P0 SYNCS.PHASECHK.TRANS64 P0, [R20+URZ+0x38860], R2 ;  /* 0x03886002140085a7 */ /* 0x000e24000800007f */
[----:B0-----:R-:W-:Y:S05]  /*2e970*/  @!P0 BRA `(.L_x_2645) ;  /* 0xfffffffc00f08947 */ /* 0x001fea000383ffff */
[----:B------:R-:W-:Y:S05]  /*2e980*/  BRA `(.L_x_2856) ;  /* 0xffffff9000187947 */ /* 0x000fea000383ffff */
.L_x_2652:
[----:B0-----:R0:W2:Y:S02]  /*2e990*/  SYNCS.PHASECHK.TRANS64.TRYWAIT P1, [R18+URZ+0x38870], R0 ;  /* 0x03887000120075a7 */ /* 0x0010a4000802017f */
[----:B--2---:R-:W-:Y:S05]  /*2e9a0*/  @!P1 NANOSLEEP.SYNCS 0x989680 ;  /* 0x009896800000995d */ /* 0x004fea0003900000 */
[----:B------:R-:W2:Y:S02]  /*2e9b0*/  @!P1 SYNCS.PHASECHK.TRANS64 P1, [R18+URZ+0x38870], R0 ;  /* 0x03887000120095a7 */ /* 0x000ea4000802007f */
[----:B--2---:R-:W-:Y:S05]  /*2e9c0*/  @!P1 BRA `(.L_x_2652) ;  /* 0xfffffffc00f09947 */ /* 0x004fea000383ffff */
[----:B------:R-:W-:Y:S05]  /*2e9d0*/  BRA `(.L_x_2857) ;  /* 0xffffff9800c87947 */ /* 0x000fea000383ffff */
.L_x_2654:
[----:B0-----:R0:W2:Y:S02]  /*2e9e0*/  SYNCS.PHASECHK.TRANS64.TRYWAIT P1, [R18+URZ+0x38860], R0 ;  /* 0x03886000120075a7 */ /* 0x0010a4000802017f */
[----:B--2---:R-:W-:Y:S05]  /*2e9f0*/  @!P1 NANOSLEEP.SYNCS 0x989680 ;  /* 0x009896800000995d */ /* 0x004fea0003900000 */
[----:B------:R-:W2:Y:S02]  /*2ea00*/  @!P1 SYNCS.PHASECHK.TRANS64 P1, [R18+URZ+0x38860], R0 ;  /* 0x03886000120095a7 */ /* 0x000ea4000802007f */
[----:B--2---:R-:W-:Y:S05]  /*2ea10*/  @!P1 BRA `(.L_x_2654) ;  /* 0xfffffffc00f09947 */ /* 0x004fea000383ffff */
[----:B------:R-:W-:Y:S05]  /*2ea20*/  BRA `(.L_x_2858) ;  /* 0xffffff9800d07947 */ /* 0x000fea000383ffff */
.L_x_2658:
[----:B------:R-:W-:Y:S01]  /*2ea30*/  BSSY B0, `(.L_x_2859) ;  /* 0x0000008000007945 */ /* 0x000fe20003800000 */
[----:B------:R-:W-:Y:S01]  /*2ea40*/  IMAD.MOV.U32 R13, RZ, RZ, R16 ;  /* 0x000000ffff0d7224 */ /* 0x000fe200078e0010 */
[----:B------:R-:W-:Y:S01]  /*2ea50*/  MOV R12, RZ ;  /* 0x000000ff000c7202 */ /* 0x000fe20000000f00 */
[----:B-1----:R-:W-:Y:S02]  /*2ea60*/  IMAD.MOV.U32 R11, RZ, RZ, 0x1f ;  /* 0x0000001fff0b7424 */ /* 0x002fe400078e00ff */
[----:B------:R-:W-:-:S07]  /*2ea70*/  IMAD.MOV.U32 R15, RZ, RZ, -0x1 ;  /* 0xffffffffff0f7424 */ /* 0x000fce00078e00ff */
[----:B------:R-:W-:Y:S05]  /*2ea80*/  WARPSYNC.COLLECTIVE R15, `(.L_x_2860) ;  /* 0x000000000f087348 */ /* 0x000fea0003c00000 */
[----:B------:R0:W1:Y:S02]  /*2ea90*/  SHFL.IDX P6, R14, R13, R12, R11 ;  /* 0x0000000c0d0e7389 */ /* 0x00006400000c000b */
[----:B01----:R-:W-:Y:S01]  /*2eaa0*/  ENDCOLLECTIVE ;  /* 0x000000000000791b */ /* 0x003fe20003800000 */
.L_x_2860:
[----:B------:R-:W-:Y:S05]  /*2eab0*/  BSYNC B0 ;  /* 0x0000000000007941 */ /* 0x000fea0003800000 */
.L_x_2859:
[----:B------:R-:W-:Y:S01]  /*2eac0*/  IMAD.MOV.U32 R13, RZ, RZ, R16 ;  /* 0x000000ffff0d7224 */ /* 0x000fe200078e0010 */
[----:B------:R-:W-:Y:S01]  /*2ead0*/  IADD3 R5, R19, R6, RZ ;  /* 0x0000000613057210 */ /* 0x000fe20007ffe0ff */
[----:B------:R-:W-:Y:S02]  /*2eae0*/  IMAD.MOV.U32 R12, RZ, RZ, 0x1 ;  /* 0x00000001ff0c7424 */ /* 0x000fe400078e00ff */
[----:B------:R-:W-:Y:S02]  /*2eaf0*/  IMAD.MOV.U32 R11, RZ, RZ, 0x1f ;  /* 0x0000001fff0b7424 */ /* 0x000fe400078e00ff */
[----:B------:R-:W-:Y:S02]  /*2eb00*/  IMAD.MOV.U32 R15, RZ, RZ, -0x1 ;  /* 0xffffffffff0f7424 */ /* 0x000fe400078e00ff */
[----:B------:R-:W-:-:S07]  /*2eb10*/  IMAD.MOV.U32 R0, RZ, RZ, R14 ;  /* 0x000000ffff007224 */ /* 0x000fce00078e000e */
[----:B------:R-:W-:Y:S05]  /*2eb20*/  WARPSYNC.COLLECTIVE R15, `(.L_x_2861) ;  /* 0x000000000f087348 */ /* 0x000fea0003c00000 */
[----:B------:R0:W1:Y:S02]  /*2eb30*/  SHFL.IDX P6, R14, R13, R12, R11 ;  /* 0x0000000c0d0e7389 */ /* 0x00006400000c000b */
[----:B01----:R-:W-:Y:S01]  /*2eb40*/  ENDCOLLECTIVE ;  /* 0x000000000000791b */ /* 0x003fe20003800000 */
.L_x_2861:
        /* <DEDUP_REMOVED lines=18> */
.L_x_2862:
        /* <DEDUP_REMOVED lines=8> */
.L_x_2863:
[----:B------:R-:W-:Y:S01]  /*2ecf0*/  IMAD.MOV.U32 R12, RZ, RZ, 0x4 ;  /* 0x00000004ff0c7424 */ /* 0x000fe200078e00ff */
[----:B------:R-:W-:-:S04]  /*2ed00*/  MOV R5, R14 ;  /* 0x0000000e00057202 */ /* 0x000fc80000000f00 */
[----:B------:R-:W-:-:S05]  /*2ed10*/  SEL R5, R5, RZ, P2 ;  /* 0x000000ff05057207 */ /* 0x000fca0001000000 */
[----:B------:R-:W-:-:S04]  /*2ed20*/  IMAD.IADD R3, R3, 0x1, R5 ;  /* 0x0000000103037824 */ /* 0x000fc800078e0205 */
[----:B------:R-:W-:-:S07]  /*2ed30*/  IMAD.MOV.U32 R13, RZ, RZ, R3 ;  /* 0x000000ffff0d7224 */ /* 0x000fce00078e0003 */
[----:B------:R-:W-:Y:S05]  /*2ed40*/  WARPSYNC.COLLECTIVE R15, `(.L_x_2864) ;  /* 0x000000000f087348 */ /* 0x000fea0003c00000 */
[----:B------:R0:W1:Y:S02]  /*2ed50*/  SHFL.UP P6, R14, R13, R12, R11 ;  /* 0x0400000c0d0e7389 */ /* 0x00006400000c000b */
[----:B01----:R-:W-:Y:S01]  /*2ed60*/  ENDCOLLECTIVE ;  /* 0x000000000000791b */ /* 0x003fe20003800000 */
.L_x_2864:
        /* <DEDUP_REMOVED lines=8> */
.L_x_2865:
        /* <DEDUP_REMOVED lines=8> */
.L_x_2866:
        /* <DEDUP_REMOVED lines=9> */
.L_x_2867:
[----:B------:R-:W-:Y:S01]  /*2ef00*/  IMAD.MOV.U32 R7, RZ, RZ, R14 ;  /* 0x000000ffff077224 */ /* 0x000fe200078e000e */
[----:B------:R-:W-:Y:S06]  /*2ef10*/  BRA `(.L_x_2868) ;  /* 0xffffffa000947947 */ /* 0x000fec000383ffff */
.L_x_2663:
[----:B------:R-:W-:Y:S01]  /*2ef20*/  BSSY B0, `(.L_x_2869) ;  /* 0x0000008000007945 */ /* 0x000fe20003800000 */
[----:B-----5:R-:W-:Y:S01]  /*2ef30*/  MOV R13, R2 ;  /* 0x00000002000d7202 */ /* 0x020fe20000000f00 */
[----:B------:R-:W-:Y:S02]  /*2ef40*/  IMAD.MOV.U32 R12, RZ, RZ, 0x1 ;  /* 0x00000001ff0c7424 */ /* 0x000fe400078e00ff */
[----:B-1----:R-:W-:Y:S02]  /*2ef50*/  IMAD.MOV.U32 R11, RZ, RZ, RZ ;  /* 0x000000ffff0b7224 */ /* 0x002fe400078e00ff */
[----:B------:R-:W-:-:S07]  /*2ef60*/  IMAD.MOV.U32 R15, RZ, RZ, -0x1 ;  /* 0xffffffffff0f7424 */ /* 0x000fce00078e00ff */
[----:B0-2---:R-:W-:Y:S05]  /*2ef70*/  WARPSYNC.COLLECTIVE R15, `(.L_x_2870) ;  /* 0x000000000f087348 */ /* 0x005fea0003c00000 */
[----:B------:R1:W3:Y:S02]  /*2ef80*/  SHFL.UP P6, R14, R13, R12, R11 ;  /* 0x0400000c0d0e7389 */ /* 0x0002e400000c000b */
[----:B0123--:R-:W-:Y:S01]  /*2ef90*/  ENDCOLLECTIVE ;  /* 0x000000000000791b */ /* 0x00ffe20003800000 */
.L_x_2870:
[----:B------:R-:W-:Y:S05]  /*2efa0*/  BSYNC B0 ;  /* 0x0000000000007941 */ /* 0x000fea0003800000 */
.L_x_2869:
[----:B------:R-:W-:Y:S01]  /*2efb0*/  IMAD.MOV.U32 R3, RZ, RZ, R14 ;  /* 0x000000ffff037224 */ /* 0x000fe200078e000e */
[----:B------:R-:W-:Y:S01]  /*2efc0*/  MOV R15, 0xffffffff ;  /* 0xffffffff000f7802 */ /* 0x000fe20000000f00 */
[----:B------:R-:W-:Y:S02]  /*2efd0*/  IMAD.MOV.U32 R12, RZ, RZ, 0x2 ;  /* 0x00000002ff0c7424 */ /* 0x000fe400078e00ff */
[----:B------:R-:W-:Y:S01]  /*2efe0*/  IMAD.MOV.U32 R11, RZ, RZ, RZ ;  /* 0x000000ffff0b7224 */ /* 0x000fe200078e00ff */
[----:B------:R-:W-:-:S05]  /*2eff0*/  SEL R3, R3, RZ, P1 ;  /* 0x000000ff03037207 */ /* 0x000fca0000800000 */
[----:B------:R-:W-:-:S04]  /*2f000*/  IMAD.IADD R3, R2, 0x1, R3 ;  /* 0x0000000102037824 */ /* 0x000fc800078e0203 */
[----:B------:R-:W-:-:S07]  /*2f010*/  IMAD.MOV.U32 R13, RZ, RZ, R3 ;  /* 0x000000ffff0d7224 */ /* 0x000fce00078e0003 */
[----:B------:R-:W-:Y:S05]  /*2f020*/  WARPSYNC.COLLECTIVE R15, `(.L_x_2871) ;  /* 0x000000000f087348 */ /* 0x000fea0003c00000 */
[----:B------:R0:W1:Y:S02]  /*2f030*/  SHFL.UP P6, R14, R13, R12, R11 ;  /* 0x0400000c0d0e7389 */ /* 0x00006400000c000b */
[----:B01----:R-:W-:Y:S01]  /*2f040*/  ENDCOLLECTIVE ;  /* 0x000000000000791b */ /* 0x003fe20003800000 */
.L_x_2871:
        /* <DEDUP_REMOVED lines=8> */
.L_x_2872:
        /* <DEDUP_REMOVED lines=8> */
.L_x_2873:
        /* <DEDUP_REMOVED lines=8> */
.L_x_2874:
        /* <DEDUP_REMOVED lines=9> */
.L_x_2875:
[----:B------:R-:W-:Y:S01]  /*2f260*/  MOV R7, R14 ;  /* 0x0000000e00077202 */ /* 0x000fe20000000f00 */
[----:B------:R-:W-:Y:S06]  /*2f270*/  BRA `(.L_x_2876) ;  /* 0xffffffa0005c7947 */ /* 0x000fec000383ffff */
.L_x_2665:
[----:B------:R-:W-:Y:S01]  /*2f280*/  BSSY B0, `(.L_x_2877) ;  /* 0x0000006000007945 */ /* 0x000fe20003800000 */
[----:B------:R-:W-:Y:S01]  /*2f290*/  PLOP3.LUT P6, PT, P6, PT, PT, 0x8, 0x0 ;  /* 0x000000000000781c */ /* 0x000fe200037ce170 */
[----:B------:R-:W-:-:S12]  /*2f2a0*/  IMAD.MOV.U32 R15, RZ, RZ, -0x1 ;  /* 0xffffffffff0f7424 */ /* 0x000fd800078e00ff */
[----:B01----:R-:W-:Y:S05]  /*2f2b0*/  WARPSYNC.COLLECTIVE R15, `(.L_x_2878) ;  /* 0x000000000f087348 */ /* 0x003fea0003c00000 */
[----:B------:R-:W-:Y:S01]  /*2f2c0*/  VOTE.ANY R14, PT, P6 ;  /* 0x00000000000e7806 */ /* 0x000fe200030e0100 */
[----:B01----:R-:W-:Y:S06]  /*2f2d0*/  ENDCOLLECTIVE ;  /* 0x000000000000791b */ /* 0x003fec0003800000 */
.L_x_2878:
[----:B------:R-:W-:Y:S05]  /*2f2e0*/  BSYNC B0 ;  /* 0x0000000000007941 */ /* 0x000fea0003800000 */
.L_x_2877:
[----:B------:R-:W-:Y:S02]  /*2f2f0*/  IMAD.MOV.U32 R5, RZ, RZ, R14 ;  /* 0x000000ffff057224 */ /* 0x000fe400078e000e */
[----:B------:R-:W-:Y:S02]  /*2f300*/  IMAD.MOV.U32 R13, RZ, RZ, R2 ;  /* 0x000000ffff0d7224 */ /* 0x000fe400078e0002 */
[----:B------:R-:W0:Y:S01]  /*2f310*/  POPC R4, R5 ;  /* 0x0000000500047309 */ /* 0x000e220000000000 */
[----:B------:R-:W-:Y:S02]  /*2f320*/  IMAD.MOV.U32 R11, RZ, RZ, 0x1f ;  /* 0x0000001fff0b7424 */ /* 0x000fe400078e00ff */
[----:B------:R-:W-:Y:S02]  /*2f330*/  IMAD.MOV.U32 R15, RZ, RZ, -0x1 ;  /* 0xffffffffff0f7424 */ /* 0x000fe400078e00ff */
[----:B0-----:R-:W-:-:S07]  /*2f340*/  IMAD.MOV.U32 R12, RZ, RZ, R4 ;  /* 0x000000ffff0c7224 */ /* 0x001fce00078e0004 */
[----:B------:R-:W-:Y:S05]  /*2f350*/  WARPSYNC.COLLECTIVE R15, `(.L_x_2879) ;  /* 0x000000000f087348 */ /* 0x000fea0003c00000 */
[----:B------:R0:W1:Y:S02]  /*2f360*/  SHFL.IDX P6, R14, R13, R12, R11 ;  /* 0x0000000c0d0e7389 */ /* 0x00006400000c000b */
[----:B01----:R-:W-:Y:S01]  /*2f370*/  ENDCOLLECTIVE ;  /* 0x000000000000791b */ /* 0x003fe20003800000 */
.L_x_2879:
[----:B------:R-:W-:Y:S01]  /*2f380*/  IMAD.MOV.U32 R17, RZ, RZ, R14 ;  /* 0x000000ffff117224 */ /* 0x000fe200078e000e */
[----:B------:R-:W-:Y:S06]  /*2f390*/  BRA `(.L_x_2880) ;  /* 0xffffffa0004c7947 */ /* 0x000fec000383ffff */
.L_x_2667:
[----:B------:R-:W-:Y:S01]  /*2f3a0*/  BSSY B0, `(.L_x_2881) ;  /* 0x0000007000007945 */ /* 0x000fe20003800000 */
[----:B------:R-:W-:Y:S01]  /*2f3b0*/  IMAD.MOV.U32 R13, RZ, RZ, R6 ;  /* 0x000000ffff0d7224 */ /* 0x000fe200078e0006 */
[----:B-1----:R-:W-:Y:S01]  /*2f3c0*/  MOV R11, 0x1f ;  /* 0x0000001f000b7802 */ /* 0x002fe20000000f00 */
[----:B------:R-:W-:-:S07]  /*2f3d0*/  IMAD.MOV.U32 R15, RZ, RZ, -0x1 ;  /* 0xffffffffff0f7424 */ /* 0x000fce00078e00ff */
[----:B0-2---:R-:W-:Y:S05]  /*2f3e0*/  WARPSYNC.COLLECTIVE R15, `(.L_x_2882) ;  /* 0x000000000f087348 */ /* 0x005fea0003c00000 */
[----:B------:R1:W3:Y:S02]  /*2f3f0*/  SHFL.IDX P6, R14, R13, R12, R11 ;  /* 0x0000000c0d0e7389 */ /* 0x0002e400000c000b */
[----:B0123--:R-:W-:Y:S01]  /*2f400*/  ENDCOLLECTIVE ;  /* 0x000000000000791b */ /* 0x00ffe20003800000 */
.L_x_2882:
[----:B------:R-:W-:Y:S05]  /*2f410*/  BSYNC B0 ;  /* 0x0000000000007941 */ /* 0x000fea0003800000 */
.L_x_2881:
[----:B------:R-:W-:Y:S01]  /*2f420*/  IMAD.MOV.U32 R6, RZ, RZ, R14 ;  /* 0x000000ffff067224 */ /* 0x000fe200078e000e */
[----:B------:R-:W-:Y:S06]  /*2f430*/  BRA `(.L_x_2883) ;  /* 0xffffffa000407947 */ /* 0x000fec000383ffff */
.L_x_2671:
[----:B0-----:R0:W2:Y:S02]  /*2f440*/  SYNCS.PHASECHK.TRANS64.TRYWAIT P0, [R0+URZ+0x38820], R3 ;  /* 0x03882003000075a7 */ /* 0x0010a4000800017f */
[----:B--2---:R-:W-:Y:S05]  /*2f450*/  @!P0 NANOSLEEP.SYNCS 0x989680 ;  /* 0x009896800000895d */ /* 0x004fea0003900000 */
[----:B------:R-:W2:Y:S02]  /*2f460*/  @!P0 SYNCS.PHASECHK.TRANS64 P0, [R0+URZ+0x38820], R3 ;  /* 0x03882003000085a7 */ /* 0x000ea4000800007f */
[----:B--2---:R-:W-:Y:S05]  /*2f470*/  @!P0 BRA `(.L_x_2671) ;  /* 0xfffffffc00f08947 */ /* 0x004fea000383ffff */
[----:B------:R-:W-:Y:S05]  /*2f480*/  BRA `(.L_x_2884) ;  /* 0xffffffa400c47947 */ /* 0x000fea000383ffff */
.L_x_2672:
[----:B------:R-:W2:Y:S01]  /*2f490*/  S2R R2, SR_TID.X ;  /* 0x0000000000027919 */ /* 0x000ea20000002100 */
[----:B------:R-:W-:Y:S01]  /*2f4a0*/  BSSY B0, `(.L_x_2885) ;  /* 0x000000a000007945 */ /* 0x000fe20003800000 */
[----:B---3--:R-:W-:Y:S02]  /*2f4b0*/  IMAD.MOV.U32 R12, RZ, RZ, RZ ;  /* 0x000000ffff0c7224 */ /* 0x008fe400078e00ff */
[----:B-1----:R-:W-:Y:S02]  /*2f4c0*/  IMAD.MOV.U32 R11, RZ, RZ, 0x1f ;  /* 0x0000001fff0b7424 */ /* 0x002fe400078e00ff */
[----:B------:R-:W-:Y:S01]  /*2f4d0*/  IMAD.MOV.U32 R15, RZ, RZ, -0x1 ;  /* 0xffffffffff0f7424 */ /* 0x000fe200078e00ff */
[----:B--2---:R-:W-:-:S04]  /*2f4e0*/  SHF.R.U32.HI R2, RZ, 0x5, R2 ;  /* 0x00000005ff027819 */ /* 0x004fc80000011602 */
[----:B------:R-:W-:-:S05]  /*2f4f0*/  LOP3.LUT R2, R2, 0x3, RZ, 0xc0, !PT ;  /* 0x0000000302027812 */ /* 0x000fca00078ec0ff */
[----:B------:R-:W-:-:S07]  /*2f500*/  IMAD.MOV.U32 R13, RZ, RZ, R2 ;  /* 0x000000ffff0d7224 */ /* 0x000fce00078e0002 */
[----:B0-----:R-:W-:Y:S05]  /*2f510*/  WARPSYNC.COLLECTIVE R15, `(.L_x_2886) ;  /* 0x000000000f087348 */ /* 0x001fea0003c00000 */
[----:B------:R1:W2:Y:S02]  /*2f520*/  SHFL.IDX P6, R14, R13, R12, R11 ;  /* 0x0000000c0d0e7389 */ /* 0x0002a400000c000b */
[----:B012---:R-:W-:Y:S01]  /*2f530*/  ENDCOLLECTIVE ;  /* 0x000000000000791b */ /* 0x007fe20003800000 */
.L_x_2886:
[----:B------:R-:W-:Y:S05]  /*2f540*/  BSYNC B0 ;  /* 0x0000000000007941 */ /* 0x000fea0003800000 */
.L_x_2885:
[----:B------:R-:W-:Y:S05]  /*2f550*/  BRA `(.L_x_2887) ;  /* 0xffffffa400ac7947 */ /* 0x000fea000383ffff */
.L_x_2673:
[----:B------:R-:W-:Y:S01]  /*2f560*/  BSSY B0, `(.L_x_2888) ;  /* 0x0000006000007945 */ /* 0x000fe20003800000 */
[----:B------:R-:W-:-:S07]  /*2f570*/  IMAD.MOV.U32 R15, RZ, RZ, -0x1 ;  /* 0xffffffffff0f7424 */ /* 0x000fce00078e00ff */
[----:B0123--:R-:W-:Y:S05]  /*2f580*/  WARPSYNC.COLLECTIVE R15, `(.L_x_2889) ;  /* 0x000000000f0c7348 */ /* 0x00ffea0003c00000 */
[----:B------:R-:W-:Y:S02]  /*2f590*/  ELECT P6, UR62, PT ;  /* 0x00000000003e782f */ /* 0x000fe400038c0000 */
[----:B------:R-:W-:Y:S01]  /*2f5a0*/  MOV R14, UR62 ;  /* 0x0000003e000e7c02 */ /* 0x000fe20008000f00 */
[----:B0123--:R-:W-:Y:S10]  /*2f5b0*/  ENDCOLLECTIVE ;  /* 0x000000000000791b */ /* 0x00fff40003800000 */
.L_x_2889:
[----:B------:R-:W-:Y:S05]  /*2f5c0*/  BSYNC B0 ;  /* 0x0000000000007941 */ /* 0x000fea0003800000 */
.L_x_2888:
[----:B------:R-:W-:Y:S05]  /*2f5d0*/  BRA `(.L_x_2890) ;  /* 0xffffffa400a07947 */ /* 0x000fea000383ffff */
.L_x_2675:
[----:B0-----:R0:W2:Y:S02]  /*2f5e0*/  SYNCS.PHASECHK.TRANS64.TRYWAIT P1, [R6+URZ], R5 ;  /* 0x00000005060075a7 */ /* 0x0010a4000802017f */
[----:B--2---:R-:W-:Y:S05]  /*2f5f0*/  @!P1 NANOSLEEP.SYNCS 0x989680 ;  /* 0x009896800000995d */ /* 0x004fea0003900000 */
[----:B------:R-:W2:Y:S02]  /*2f600*/  @!P1 SYNCS.PHASECHK.TRANS64 P1, [R6+URZ], R5 ;  /* 0x00000005060095a7 */ /* 0x000ea4000802007f */
[----:B--2---:R-:W-:Y:S05]  /*2f610*/  @!P1 BRA `(.L_x_2675) ;  /* 0xfffffffc00f09947 */ /* 0x004fea000383ffff */
[----:B------:R-:W-:Y:S05]  /*2f620*/  BRA `(.L_x_2891) ;  /* 0xffffffa400dc7947 */ /* 0x000fea000383ffff */
.L_x_2676:
[----:B--2---:R2:W4:Y:S02]  /*2f630*/  SYNCS.PHASECHK.TRANS64.TRYWAIT P1, [R7+URZ], R2 ;  /* 0x00000002070075a7 */ /* 0x004524000802017f */
[----:B----4-:R-:W-:Y:S05]  /*2f640*/  @!P1 NANOSLEEP.SYNCS 0x989680 ;  /* 0x009896800000995d */ /* 0x010fea0003900000 */
[----:B------:R-:W4:Y:S02]  /*2f650*/  @!P1 SYNCS.PHASECHK.TRANS64 P1, [R7+URZ], R2 ;  /* 0x00000002070095a7 */ /* 0x000f24000802007f */
[----:B----4-:R-:W-:Y:S05]  /*2f660*/  @!P1 BRA `(.L_x_2676) ;  /* 0xfffffffc00f09947 */ /* 0x010fea000383ffff */
[----:B------:R-:W-:Y:S05]  /*2f670*/  BRA `(.L_x_2892) ;  /* 0xffffffa400d07947 */ /* 0x000fea000383ffff */
.L_x_2678:
[----:B----4-:R4:W0:Y:S02]  /*2f680*/  SYNCS.PHASECHK.TRANS64.TRYWAIT P1, [R4+URZ+0x38860], R5 ;  /* 0x03886005040075a7 */ /* 0x010824000802017f */
[----:B0-----:R-:W-:Y:S05]  /*2f690*/  @!P1 NANOSLEEP.SYNCS 0x989680 ;  /* 0x009896800000995d */ /* 0x001fea0003900000 */
[----:B------:R-:W0:Y:S02]  /*2f6a0*/  @!P1 SYNCS.PHASECHK.TRANS64 P1, [R4+URZ+0x38860], R5 ;  /* 0x03886005040095a7 */ /* 0x000e24000802007f */
[----:B0-----:R-:W-:Y:S05]  /*2f6b0*/  @!P1 BRA `(.L_x_2678) ;  /* 0xfffffffc00f09947 */ /* 0x001fea000383ffff */
[----:B------:R-:W-:Y:S05]  /*2f6c0*/  BRA `(.L_x_2893) ;  /* 0xffffffa400d47947 */ /* 0x000fea000383ffff */
.L_x_2680:
[----:B------:R0:W0:Y:S02]  /*2f6d0*/  SYNCS.PHASECHK.TRANS64.TRYWAIT P1, [R3+URZ+0x38860], R2 ;  /* 0x03886002030075a7 */ /* 0x000024000802017f */
[----:B0-----:R-:W-:Y:S05]  /*2f6e0*/  @!P1 NANOSLEEP.SYNCS 0x989680 ;  /* 0x009896800000995d */ /* 0x001fea0003900000 */
[----:B------:R-:W0:Y:S02]  /*2f6f0*/  @!P1 SYNCS.PHASECHK.TRANS64 P1, [R3+URZ+0x38860], R2 ;  /* 0x03886002030095a7 */ /* 0x000e24000802007f */
[----:B0-----:R-:W-:Y:S05]  /*2f700*/  @!P1 BRA `(.L_x_2680) ;  /* 0xfffffffc00f09947 */ /* 0x001fea000383ffff */
[----:B------:R-:W-:Y:S05]  /*2f710*/  BRA `(.L_x_2894) ;  /* 0xffffffa400d47947 */ /* 0x000fea000383ffff */
.L_x_2682:
[----:B------:R0:W0:Y:S02]  /*2f720*/  SYNCS.PHASECHK.TRANS64.TRYWAIT P0, [R4+URZ+0x38880], R5 ;  /* 0x03888005040075a7 */ /* 0x000024000800017f */
[----:B0-----:R-:W-:Y:S05]  /*2f730*/  @!P0 NANOSLEEP.SYNCS 0x989680 ;  /* 0x009896800000895d */ /* 0x001fea0003900000 */
[----:B------:R-:W0:Y:S02]  /*2f740*/  @!P0 SYNCS.PHASECHK.TRANS64 P0, [R4+URZ+0x38880], R5 ;  /* 0x03888005040085a7 */ /* 0x000e24000800007f */
[----:B0-----:R-:W-:Y:S05]  /*2f750*/  @!P0 BRA `(.L_x_2682) ;  /* 0xfffffffc00f08947 */ /* 0x001fea000383ffff */
[----:B------:R-:W-:Y:S05]  /*2f760*/  BRA `(.L_x_2683) ;  /* 0xffffffa400d07947 */ /* 0x000fea000383ffff */
.L_x_2895:
        /* <DEDUP_REMOVED lines=9> */
.L_x_2904:


//--------------------- .nv.global.init           --------------------------
	.section	.nv.global.init,"aw",@progbits
	.align	4
.nv.global.init:
	.type		_ZZN5flash28permute_output_fp8_VcolmajorIN4cute6TensorINS1_11ArrayEngineIN7cutlass10bfloat16_tELm128EEENS1_6LayoutINS1_5tupleIJNS8_IJNS1_1CILi2EEESA_NS9_ILi32EEEEEENS9_ILi1EEESD_EEENS8_IJNS8_IJSD_SA_NS9_ILi4EEEEEENS9_ILi0EEESH_EEEEEEEEEvRT_E9upper_map,@object
	.size		_ZZN5flash28permute_output_fp8_VcolmajorIN4cute6TensorINS1_11ArrayEngineIN7cutlass10bfloat16_tELm128EEENS1_6LayoutINS1_5tupleIJNS8_IJNS1_1CILi2EEESA_NS9_ILi32EEEEEENS9_ILi1EEESD_EEENS8_IJNS8_IJSD_SA_NS9_ILi4EEEEEENS9_ILi0EEESH_EEEEEEEEEvRT_E9upper_map,($str$23 - _ZZN5flash28permute_output_fp8_VcolmajorIN4cute6TensorINS1_11ArrayEngineIN7cutlass10bfloat16_tELm128EEENS1_6LayoutINS1_5tupleIJNS8_IJNS1_1CILi2EEESA_NS9_ILi32EEEEEENS9_ILi1EEESD_EEENS8_IJNS8_IJSD_SA_NS9_ILi4EEEEEENS9_ILi0EEESH_EEEEEEEEEvRT_E9upper_map)
_ZZN5flash28permute_output_fp8_VcolmajorIN4cute6TensorINS1_11ArrayEngineIN7cutlass10bfloat16_tELm128EEENS1_6LayoutINS1_5tupleIJNS8_IJNS1_1CILi2EEESA_NS9_ILi32EEEEEENS9_ILi1EEESD_EEENS8_IJNS8_IJSD_SA_NS9_ILi4EEEEEENS9_ILi0EEESH_EEEEEEEEEvRT_E9upper_map:
        /*0000*/ 	.byte	0x00, 0x00, 0x00, 0x00, 0x02, 0x00, 0x00, 0x00, 0x03, 0x00, 0x00, 0x00, 0x01, 0x00, 0x00, 0x00
	.type		$str$23,@object
	.size		$str$23,($str$24 - $str$23)
$str$23:
        /*0010*/ 	.byte	0x28, 0x61, 0x64, 0x64, 0x72, 0x65, 0x73, 0x73, 0x20, 0x26, 0x20, 0x6d, 0x61, 0x73, 0x6b, 0x29
        /*0020*/ 	.byte	0x20, 0x3d, 0x3d, 0x20, 0x30, 0x00
	.type		$str$24,@object
	.size		$str$24,(__unnamed_11 - $str$24)
$str$24:
        /*0026*/ 	.byte	0x2f, 0x74, 0x6d, 0x70, 0x2f, 0x6f, 0x73, 0x73, 0x5f, 0x6b, 0x65, 0x72, 0x6e, 0x65, 0x6c, 0x73
        /*0036*/ 	.byte	0x5f, 0x73, 0x72, 0x63, 0x2f, 0x66, 0x6c, 0x61, 0x73, 0x68, 0x5f, 0x61, 0x74, 0x74, 0x65, 0x6e
        /*0046*/ 	.byte	0x74, 0x69, 0x6f, 0x6e, 0x2f, 0x63, 0x73, 0x72, 0x63, 0x2f, 0x63, 0x75, 0x74, 0x6c, 0x61, 0x73
        /*0056*/ 	.byte	0x73, 0x2f, 0x69, 0x6e, 0x63, 0x6c, 0x75, 0x64, 0x65, 0x2f, 0x63, 0x75, 0x74, 0x65, 0x2f, 0x70
        /*0066*/ 	.byte	0x6f, 0x69, 0x6e, 0x74, 0x65, 0x72, 0x5f, 0x66, 0x6c, 0x61, 0x67, 0x67, 0x65, 0x64, 0x2e, 0x68
        /*0076*/ 	.byte	0x70, 0x70, 0x00
	.type		__unnamed_11,@object
	.size		__unnamed_11,(__unnamed_6 - __unnamed_11)
__unnamed_11:
        /* <DEDUP_REMOVED lines=24> */
        /*01f9*/ 	.byte	0x26, 0x5d, 0x00
	.type		__unnamed_6,@object
	.size		__unnamed_6,(__unnamed_5 - __unnamed_6)
__unnamed_6:
        /* <DEDUP_REMOVED lines=24> */
        /*037c*/ 	.byte	0x3e, 0x3e, 0x20, 0x26, 0x5d, 0x00
	.type		__unnamed_5,@object
	.size		__unnamed_5,(__unnamed_9 - __unnamed_5)
__unnamed_5:
        /* <DEDUP_REMOVED lines=24> */
        /*0502*/ 	.byte	0x34, 0x3e, 0x3e, 0x3e, 0x3e, 0x3e, 0x20, 0x26, 0x5d, 0x00
	.type		__unnamed_9,@object
	.size		__unnamed_9,(__unnamed_3 - __unnamed_9)
__unnamed_9:
        /* <DEDUP_REMOVED lines=28> */
        /*06cc*/ 	.byte	0x3a, 0x43, 0x3c, 0x31, 0x36, 0x33, 0x38, 0x34, 0x3e, 0x3e, 0x3e, 0x3e, 0x3e, 0x5d, 0x00
	.type		__unnamed_3,@object
	.size		__unnamed_3,(__unnamed_8 - __unnamed_3)
__unnamed_3:
        /* <DEDUP_REMOVED lines=29> */
        /*08ab*/ 	.byte	0x5d, 0x00
	.type		__unnamed_8,@object
	.size		__unnamed_8,(__unnamed_10 - __unnamed_8)
__unnamed_8:
        /* <DEDUP_REMOVED lines=30> */
	.type		__unnamed_10,@object
	.size		__unnamed_10,(__unnamed_2 - __unnamed_10)
__unnamed_10:
        /* <DEDUP_REMOVED lines=30> */
	.type		__unnamed_2,@object
	.size		__unnamed_2,(__unnamed_4 - __unnamed_2)
__unnamed_2:
        /* <DEDUP_REMOVED lines=30> */
	.type		__unnamed_4,@object
	.size		__unnamed_4,(__unnamed_7 - __unnamed_4)
__unnamed_4:
        /* <DEDUP_REMOVED lines=30> */
	.type		__unnamed_7,@object
	.size		__unnamed_7,(__unnamed_1 - __unnamed_7)
__unnamed_7:
        /* <DEDUP_REMOVED lines=30> */
	.type		__unnamed_1,@object
	.size		__unnamed_1,(.L_0 - __unnamed_1)
__unnamed_1:
        /* <DEDUP_REMOVED lines=29> */
        /*13a7*/ 	.byte	0x3e, 0x3e, 0x3e, 0x3e, 0x20, 0x26, 0x5d, 0x00
.L_0:


//--------------------- .nv.shared._ZN7cutlass13device_kernelIN5flash11enable_sm90INS1_16FlashAttnFwdSm90INS1_25CollectiveMainloopFwdSm90ILi2EN4cute5tupleIJNS5_1CILi1EEES8_S8_EEENS6_IJNS7_ILi128EEESA_NS7_ILi256EEEEEELi256ENS_12float_e4m3_tEfNS_4arch4Sm90ELb0ELb0ELb0ELb0ELb0ELb0ELb0ELb1ELb1ELb1ELb0ELb0EEENS1_21CollectiveEpilogueFwdINS6_IJSA_SB_SA_EEES9_NS_10bfloat16_tESF_Li256ELb0ELb1ELb0ELb1EEENS1_29StaticPersistentTileSchedulerILb0EEEEEEEEEvNT_6ParamsE --------------------------
	.section	.nv.shared._ZN7cutlass13device_kernelIN5flash11enable_sm90INS1_16FlashAttnFwdSm90INS1_25CollectiveMainloopFwdSm90ILi2EN4cute5tupleIJNS5_1CILi1EEES8_S8_EEENS6_IJNS7_ILi128EEESA_NS7_ILi256EEEEEELi256ENS_12float_e4m3_tEfNS_4arch4Sm90ELb0ELb0ELb0ELb0ELb0ELb0ELb0ELb1ELb1ELb1ELb0ELb0EEENS1_21CollectiveEpilogueFwdINS6_IJSA_SB_SA_EEES9_NS_10bfloat16_tESF_Li256ELb0ELb1ELb0ELb1EEENS1_29StaticPersistentTileSchedulerILb0EEEEEEEEEvNT_6ParamsE,"aw",@nobits
	.sectionflags	@""
	.align	16
	.zero		1024


//--------------------- .nv.shared.reserved.0     --------------------------
	.section	.nv.shared.reserved.0,"aw",@nobits
	.weak		__nv_reservedSMEM_offset_0_alias
	.size		__nv_reservedSMEM_offset_0_alias, 0, 0
	.other		__nv_reservedSMEM_offset_0_alias,@"STO_CUDA_RESERVED_SHARED STV_DEFAULT"
__nv_reservedSMEM_offset_0_alias:
	.zero		0


//--------------------- .nv.global                --------------------------
	.section	.nv.global,"aw",@nobits
.nv.global:
	.type		_ZN74_INTERNAL_e9046415_38_flash_fwd_hdim256_e4m3_packgqa_sm90_cu_61719c98_46164cute1_E,@object
	.size		_ZN74_INTERNAL_e9046415_38_flash_fwd_hdim256_e4m3_packgqa_sm90_cu_61719c98_46164cute1_E,(_ZN74_INTERNAL_e9046415_38_flash_fwd_hdim256_e4m3_packgqa_sm90_cu_61719c98_46164cuda3std3__45__cpo6cbeginE - _ZN74_INTERNAL_e9046415_38_flash_fwd_hdim256_e4m3_packgqa_sm90_cu_61719c98_46164cute1_E)
_ZN74_INTERNAL_e9046415_38_flash_fwd_hdim256_e4m3_packgqa_sm90_cu_61719c98_46164cute1_E:
	.zero		1
	.type		_ZN74_INTERNAL_e9046415_38_flash_fwd_hdim256_e4m3_packgqa_sm90_cu_61719c98_46164cuda3std3__45__cpo6cbeginE,@object
	.size		_ZN74_INTERNAL_e9046415_38_flash_fwd_hdim256_e4m3_packgqa_sm90_cu_61719c98_46164cuda3std3__45__cpo6cbeginE,(_ZN74_INTERNAL_e9046415_38_flash_fwd_hdim256_e4m3_packgqa_sm90_cu_61719c98_46164cuda3std3__48in_placeE - _ZN74_INTERNAL_e9046415_38_flash_fwd_hdim256_e4m3_packgqa_sm90_cu_61719c98_46164cuda3std3__45__cpo6cbeginE)
_ZN74_INTERNAL_e9046415_38_flash_fwd_hdim256_e4m3_packgqa_sm90_cu_61719c98_46164cuda3std3__45__cpo6cbeginE:
	.zero		1
	.type		_ZN74_INTERNAL_e9046415_38_flash_fwd_hdim256_e4m3_packgqa_sm90_cu_61719c98_46164cuda3std3__48in_placeE,@object
	.size		_ZN74_INTERNAL_e9046415_38_flash_fwd_hdim256_e4m3_packgqa_sm90_cu_61719c98_46164cuda3std3__48in_placeE,(_ZN74_INTERNAL_e9046415_38_flash_fwd_hdim256_e4m3_packgqa_sm90_cu_61719c98_46164cuda3std6ranges3__45__cpo9iter_moveE - _ZN74_INTERNAL_e9046415_38_flash_fwd_hdim256_e4m3_packgqa_sm90_cu_61719c98_46164cuda3std3__48in_placeE)
_ZN74_INTERNAL_e9046415_38_flash_fwd_hdim256_e4m3_packgqa_sm90_cu_61719c98_46164cuda3std3__48in_placeE:
	.zero		1
	.type		_ZN74_INTERNAL_e9046415_38_flash_fwd_hdim256_e4m3_packgqa_sm90_cu_61719c98_46164cuda3std6ranges3__45__cpo9iter_moveE,@object
	.size		_ZN74_INTERNAL_e9046415_38_flash_fwd_hdim256_e4m3_packgqa_sm90_cu_61719c98_46164cuda3std6ranges3__45__cpo9iter_moveE,(_ZN74_INTERNAL_e9046415_38_flash_fwd_hdim256_e4m3_packgqa_sm90_cu_61719c98_46164cuda3std3__45__cpo5beginE - _ZN74_INTERNAL_e9046415_38_flash_fwd_hdim256_e4m3_packgqa_sm90_cu_61719c98_46164cuda3std6ranges3__45__cpo9iter_moveE)
_ZN74_INTERNAL_e9046415_38_flash_fwd_hdim256_e4m3_packgqa_sm90_cu_61719c98_46164cuda3std6ranges3__45__cpo9iter_moveE:
	.zero		1
	.type		_ZN74_INTERNAL_e9046415_38_flash_fwd_hdim256_e4m3_packgqa_sm90_cu_61719c98_46164cuda3std3__45__cpo5beginE,@object
	.size		_ZN74_INTERNAL_e9046415_38_flash_fwd_hdim256_e4m3_packgqa_sm90_cu_61719c98_46164cuda3std3__45__cpo5beginE,(_ZN74_INTERNAL_e9046415_38_flash_fwd_hdim256_e4m3_packgqa_sm90_cu_61719c98_46164cuda3std3__476_GLOBAL__N__e9046415_38_flash_fwd_hdim256_e4m3_packgqa_sm90_cu_61719c98_46166ignoreE - _ZN74_INTERNAL_e9046415_38_flash_fwd_hdim256_e4m3_packgqa_sm90_cu_61719c98_46164cuda3std3__45__cpo5beginE)
_ZN74_INTERNAL_e9046415_38_flash_fwd_hdim256_e4m3_packgqa_sm90_cu_61719c98_46164cuda3std3__45__cpo5beginE:
	.zero		1
	.type		_ZN74_INTERNAL_e9046415_38_flash_fwd_hdim256_e4m3_packgqa_sm90_cu_61719c98_46164cuda3std3__476_GLOBAL__N__e9046415_38_flash_fwd_hdim256_e4m3_packgqa_sm90_cu_61719c98_46166ignoreE,@object
	.size		_ZN74_INTERNAL_e9046415_38_flash_fwd_hdim256_e4m3_packgqa_sm90_cu_61719c98_46164cuda3std3__476_GLOBAL__N__e9046415_38_flash_fwd_hdim256_e4m3_packgqa_sm90_cu_61719c98_46166ignoreE,(_ZN74_INTERNAL_e9046415_38_flash_fwd_hdim256_e4m3_packgqa_sm90_cu_61719c98_46164cute7productE - _ZN74_INTERNAL_e9046415_38_flash_fwd_hdim256_e4m3_packgqa_sm90_cu_61719c98_46164cuda3std3__476_GLOBAL__N__e9046415_38_flash_fwd_hdim256_e4m3_packgqa_sm90_cu_61719c98_46166ignoreE)
_ZN74_INTERNAL_e9046415_38_flash_fwd_hdim256_e4m3_packgqa_sm90_cu_61719c98_46164cuda3std3__476_GLOBAL__N__e9046415_38_flash_fwd_hdim256_e4m3_packgqa_sm90_cu_61719c98_46166ignoreE:
	.zero		1
	.type		_ZN74_INTERNAL_e9046415_38_flash_fwd_hdim256_e4m3_packgqa_sm90_cu_61719c98_46164cute7productE,@object
	.size		_ZN74_INTERNAL_e9046415_38_flash_fwd_hdim256_e4m3_packgqa_sm90_cu_61719c98_46164cute7productE,(_ZN74_INTERNAL_e9046415_38_flash_fwd_hdim256_e4m3_packgqa_sm90_cu_61719c98_46164cuda3std3__45__cpo3endE - _ZN74_INTERNAL_e9046415_38_flash_fwd_hdim256_e4m3_packgqa_sm90_cu_61719c98_46164cute7productE)
_ZN74_INTERNAL_e9046415_38_flash_fwd_hdim256_e4m3_packgqa_sm90_cu_61719c98_46164cute7productE:
	.zero		1
	.type		_ZN74_INTERNAL_e9046415_38_flash_fwd_hdim256_e4m3_packgqa_sm90_cu_61719c98_46164cuda3std3__45__cpo3endE,@object
	.size		_ZN74_INTERNAL_e9046415_38_flash_fwd_hdim256_e4m3_packgqa_sm90_cu_61719c98_46164cuda3std3__45__cpo3endE,(_ZN74_INTERNAL_e9046415_38_flash_fwd_hdim256_e4m3_packgqa_sm90_cu_61719c98_46164cuda3std3__419piecewise_constructE - _ZN74_INTERNAL_e9046415_38_flash_fwd_hdim256_e4m3_packgqa_sm90_cu_61719c98_46164cuda3std3__45__cpo3endE)
_ZN74_INTERNAL_e9046415_38_flash_fwd_hdim256_e4m3_packgqa_sm90_cu_61719c98_46164cuda3std3__45__cpo3endE:
	.zero		1
	.type		_ZN74_INTERNAL_e9046415_38_flash_fwd_hdim256_e4m3_packgqa_sm90_cu_61719c98_46164cuda3std3__419piecewise_constructE,@object
	.size		_ZN74_INTERNAL_e9046415_38_flash_fwd_hdim256_e4m3_packgqa_sm90_cu_61719c98_46164cuda3std3__419piecewise_constructE,(_ZN74_INTERNAL_e9046415_38_flash_fwd_hdim256_e4m3_packgqa_sm90_cu_61719c98_46164cuda3std3__45__cpo4cendE - _ZN74_INTERNAL_e9046415_38_flash_fwd_hdim256_e4m3_packgqa_sm90_cu_61719c98_46164cuda3std3__419piecewise_constructE)
_ZN74_INTERNAL_e9046415_38_flash_fwd_hdim256_e4m3_packgqa_sm90_cu_61719c98_46164cuda3std3__419piecewise_constructE:
	.zero		1
	.type		_ZN74_INTERNAL_e9046415_38_flash_fwd_hdim256_e4m3_packgqa_sm90_cu_61719c98_46164cuda3std3__45__cpo4cendE,@object
	.size		_ZN74_INTERNAL_e9046415_38_flash_fwd_hdim256_e4m3_packgqa_sm90_cu_61719c98_46164cuda3std3__45__cpo4cendE,(_ZN74_INTERNAL_e9046415_38_flash_fwd_hdim256_e4m3_packgqa_sm90_cu_61719c98_46164cuda3std6ranges3__45__cpo4swapE - _ZN74_INTERNAL_e9046415_38_flash_fwd_hdim256_e4m3_packgqa_sm90_cu_61719c98_46164cuda3std3__45__cpo4cendE)
_ZN74_INTERNAL_e9046415_38_flash_fwd_hdim256_e4m3_packgqa_sm90_cu_61719c98_46164cuda3std3__45__cpo4cendE:
	.zero		1
	.type		_ZN74_INTERNAL_e9046415_38_flash_fwd_hdim256_e4m3_packgqa_sm90_cu_61719c98_46164cuda3std6ranges3__45__cpo4swapE,@object
	.size		_ZN74_INTERNAL_e9046415_38_flash_fwd_hdim256_e4m3_packgqa_sm90_cu_61719c98_46164cuda3std6ranges3__45__cpo4swapE,(.L_19 - _ZN74_INTERNAL_e9046415_38_flash_fwd_hdim256_e4m3_packgqa_sm90_cu_61719c98_46164cuda3std6ranges3__45__cpo4swapE)
_ZN74_INTERNAL_e9046415_38_flash_fwd_hdim256_e4m3_packgqa_sm90_cu_61719c98_46164cuda3std6ranges3__45__cpo4swapE:
	.zero		1
.L_19:


//--------------------- .nv.shared._ZN7cutlass13device_kernelIN5flash11enable_sm90INS1_16FlashAttnFwdSm90INS1_25CollectiveMainloopFwdSm90ILi2EN4cute5tupleIJNS5_1CILi1EEES8_S8_EEENS6_IJNS7_ILi128EEESA_NS7_ILi256EEEEEELi256ENS_12float_e4m3_tEfNS_4arch4Sm90ELb0ELb0ELb0ELb1ELb0ELb0ELb0ELb1ELb1ELb1ELb0ELb0EEENS1_21CollectiveEpilogueFwdINS6_IJSA_SB_SA_EEES9_NS_10bfloat16_tESF_Li256ELb1ELb1ELb0ELb1EEENS1_36VarlenDynamicPersistentTileSchedulerILi128ELi128ELi256ELi128ELb0ELb1ELb1ELb0ELb1ELb1EEEEEEEEEvNT_6ParamsE --------------------------
	.section	.nv.shared._ZN7cutlass13device_kernelIN5flash11enable_sm90INS1_16FlashAttnFwdSm90INS1_25CollectiveMainloopFwdSm90ILi2EN4cute5tupleIJNS5_1CILi1EEES8_S8_EEENS6_IJNS7_ILi128EEESA_NS7_ILi256EEEEEELi256ENS_12float_e4m3_tEfNS_4arch4Sm90ELb0ELb0ELb0ELb1ELb0ELb0ELb0ELb1ELb1ELb1ELb0ELb0EEENS1_21CollectiveEpilogueFwdINS6_IJSA_SB_SA_EEES9_NS_10bfloat16_tESF_Li256ELb1ELb1ELb0ELb1EEENS1_36VarlenDynamicPersistentTileSchedulerILi128ELi128ELi256ELi128ELb0ELb1ELb1ELb0ELb1ELb1EEEEEEEEEvNT_6ParamsE,"aw",@nobits
	.sectionflags	@""
	.align	16
	.zero		1024


//--------------------- .nv.shared._ZN7cutlass13device_kernelIN5flash11enable_sm90INS1_16FlashAttnFwdSm90INS1_25CollectiveMainloopFwdSm90ILi2EN4cute5tupleIJNS5_1CILi1EEES8_S8_EEENS6_IJNS7_ILi128EEESA_NS7_ILi256EEEEEELi256ENS_12float_e4m3_tEfNS_4arch4Sm90ELb0ELb0ELb0ELb1ELb0ELb1ELb0ELb1ELb1ELb1ELb0ELb0EEENS1_21CollectiveEpilogueFwdINS6_IJSA_SB_SA_EEES9_NS_10bfloat16_tESF_Li256ELb1ELb1ELb0ELb1EEENS1_36VarlenDynamicPersistentTileSchedulerILi128ELi128ELi256ELi128ELb0ELb1ELb1ELb0ELb1ELb1EEEEEEEEEvNT_6ParamsE --------------------------
	.section	.nv.shared._ZN7cutlass13device_kernelIN5flash11enable_sm90INS1_16FlashAttnFwdSm90INS1_25CollectiveMainloopFwdSm90ILi2EN4cute5tupleIJNS5_1CILi1EEES8_S8_EEENS6_IJNS7_ILi128EEESA_NS7_ILi256EEEEEELi256ENS_12float_e4m3_tEfNS_4arch4Sm90ELb0ELb0ELb0ELb1ELb0ELb1ELb0ELb1ELb1ELb1ELb0ELb0EEENS1_21CollectiveEpilogueFwdINS6_IJSA_SB_SA_EEES9_NS_10bfloat16_tESF_Li256ELb1ELb1ELb0ELb1EEENS1_36VarlenDynamicPersistentTileSchedulerILi128ELi128ELi256ELi128ELb0ELb1ELb1ELb0ELb1ELb1EEEEEEEEEvNT_6ParamsE,"aw",@nobits
	.sectionflags	@""
	.align	16
	.zero		1024


//--------------------- .nv.shared._ZN7cutlass13device_kernelIN5flash11enable_sm90INS1_16FlashAttnFwdSm90INS1_25CollectiveMainloopFwdSm90ILi2EN4cute5tupleIJNS5_1CILi1EEES8_S8_EEENS6_IJNS7_ILi128EEENS7_ILi64EEENS7_ILi256EEEEEELi256ENS_12float_e4m3_tEfNS_4arch4Sm90ELb0ELb1ELb0ELb0ELb0ELb0ELb0ELb1ELb1ELb1ELb0ELb0EEENS1_21CollectiveEpilogueFwdINS6_IJSA_SC_SB_EEES9_NS_10bfloat16_tESG_Li256ELb0ELb1ELb0ELb1EEENS1_30DynamicPersistentTileSchedulerILi256ELi128ELb0ELb1ELb1EEEEEEEEEvNT_6ParamsE --------------------------
	.section	.nv.shared._ZN7cutlass13device_kernelIN5flash11enable_sm90INS1_16FlashAttnFwdSm90INS1_25CollectiveMainloopFwdSm90ILi2EN4cute5tupleIJNS5_1CILi1EEES8_S8_EEENS6_IJNS7_ILi128EEENS7_ILi64EEENS7_ILi256EEEEEELi256ENS_12float_e4m3_tEfNS_4arch4Sm90ELb0ELb1ELb0ELb0ELb0ELb0ELb0ELb1ELb1ELb1ELb0ELb0EEENS1_21CollectiveEpilogueFwdINS6_IJSA_SC_SB_EEES9_NS_10bfloat16_tESG_Li256ELb0ELb1ELb0ELb1EEENS1_30DynamicPersistentTileSchedulerILi256ELi128ELb0ELb1ELb1EEEEEEEEEvNT_6ParamsE,"aw",@nobits
	.sectionflags	@""
	.align	16
	.zero		1024


//--------------------- .nv.shared._ZN7cutlass13device_kernelIN5flash11enable_sm90INS1_16FlashAttnFwdSm90INS1_25CollectiveMainloopFwdSm90ILi2EN4cute5tupleIJNS5_1CILi1EEES8_S8_EEENS6_IJNS7_ILi128EEENS7_ILi64EEENS7_ILi256EEEEEELi256ENS_12float_e4m3_tEfNS_4arch4Sm90ELb0ELb1ELb0ELb1ELb0ELb0ELb0ELb1ELb1ELb1ELb0ELb0EEENS1_21CollectiveEpilogueFwdINS6_IJSA_SC_SB_EEES9_NS_10bfloat16_tESG_Li256ELb1ELb1ELb0ELb1EEENS1_36VarlenDynamicPersistentTileSchedulerILi128ELi64ELi256ELi128ELb0ELb1ELb1ELb1ELb0ELb1EEEEEEEEEvNT_6ParamsE --------------------------
	.section	.nv.shared._ZN7cutlass13device_kernelIN5flash11enable_sm90INS1_16FlashAttnFwdSm90INS1_25CollectiveMainloopFwdSm90ILi2EN4cute5tupleIJNS5_1CILi1EEES8_S8_EEENS6_IJNS7_ILi128EEENS7_ILi64EEENS7_ILi256EEEEEELi256ENS_12float_e4m3_tEfNS_4arch4Sm90ELb0ELb1ELb0ELb1ELb0ELb0ELb0ELb1ELb1ELb1ELb0ELb0EEENS1_21CollectiveEpilogueFwdINS6_IJSA_SC_SB_EEES9_NS_10bfloat16_tESG_Li256ELb1ELb1ELb0ELb1EEENS1_36VarlenDynamicPersistentTileSchedulerILi128ELi64ELi256ELi128ELb0ELb1ELb1ELb1ELb0ELb1EEEEEEEEEvNT_6ParamsE,"aw",@nobits
	.sectionflags	@""
	.align	16
	.zero		1024


//--------------------- .nv.shared._ZN7cutlass13device_kernelIN5flash11enable_sm90INS1_16FlashAttnFwdSm90INS1_25CollectiveMainloopFwdSm90ILi2EN4cute5tupleIJNS5_1CILi1EEES8_S8_EEENS6_IJNS7_ILi128EEENS7_ILi64EEENS7_ILi256EEEEEELi256ENS_12float_e4m3_tEfNS_4arch4Sm90ELb0ELb1ELb0ELb1ELb0ELb1ELb0ELb1ELb1ELb1ELb0ELb0EEENS1_21CollectiveEpilogueFwdINS6_IJSA_SC_SB_EEES9_NS_10bfloat16_tESG_Li256ELb1ELb1ELb0ELb1EEENS1_36VarlenDynamicPersistentTileSchedulerILi128ELi64ELi256ELi128ELb0ELb1ELb1ELb1ELb0ELb1EEEEEEEEEvNT_6ParamsE --------------------------
	.section	.nv.shared._ZN7cutlass13device_kernelIN5flash11enable_sm90INS1_16FlashAttnFwdSm90INS1_25CollectiveMainloopFwdSm90ILi2EN4cute5tupleIJNS5_1CILi1EEES8_S8_EEENS6_IJNS7_ILi128EEENS7_ILi64EEENS7_ILi256EEEEEELi256ENS_12float_e4m3_tEfNS_4arch4Sm90ELb0ELb1ELb0ELb1ELb0ELb1ELb0ELb1ELb1ELb1ELb0ELb0EEENS1_21CollectiveEpilogueFwdINS6_IJSA_SC_SB_EEES9_NS_10bfloat16_tESG_Li256ELb1ELb1ELb0ELb1EEENS1_36VarlenDynamicPersistentTileSchedulerILi128ELi64ELi256ELi128ELb0ELb1ELb1ELb1ELb0ELb1EEEEEEEEEvNT_6ParamsE,"aw",@nobits
	.sectionflags	@""
	.align	16
	.zero		1024


//--------------------- .nv.shared._ZN7cutlass13device_kernelIN5flash11enable_sm90INS1_16FlashAttnFwdSm90INS1_25CollectiveMainloopFwdSm90ILi2EN4cute5tupleIJNS5_1CILi1EEES8_S8_EEENS6_IJNS7_ILi128EEESA_NS7_ILi256EEEEEELi256ENS_12float_e4m3_tEfNS_4arch4Sm90ELb1ELb0ELb0ELb0ELb0ELb0ELb0ELb1ELb1ELb1ELb0ELb0EEENS1_21CollectiveEpilogueFwdINS6_IJSA_SB_SA_EEES9_NS_10bfloat16_tESF_Li256ELb0ELb1ELb0ELb1EEENS1_30DynamicPersistentTileSchedulerILi256ELi128ELb0ELb1ELb1EEEEEEEEEvNT_6ParamsE --------------------------
	.section	.nv.shared._ZN7cutlass13device_kernelIN5flash11enable_sm90INS1_16FlashAttnFwdSm90INS1_25CollectiveMainloopFwdSm90ILi2EN4cute5tupleIJNS5_1CILi1EEES8_S8_EEENS6_IJNS7_ILi128EEESA_NS7_ILi256EEEEEELi256ENS_12float_e4m3_tEfNS_4arch4Sm90ELb1ELb0ELb0ELb0ELb0ELb0ELb0ELb1ELb1ELb1ELb0ELb0EEENS1_21CollectiveEpilogueFwdINS6_IJSA_SB_SA_EEES9_NS_10bfloat16_tESF_Li256ELb0ELb1ELb0ELb1EEENS1_30DynamicPersistentTileSchedulerILi256ELi128ELb0ELb1ELb1EEEEEEEEEvNT_6ParamsE,"aw",@nobits
	.sectionflags	@""
	.align	16
	.zero		1024


//--------------------- .nv.shared._ZN7cutlass13device_kernelIN5flash11enable_sm90INS1_16FlashAttnFwdSm90INS1_25CollectiveMainloopFwdSm90ILi2EN4cute5tupleIJNS5_1CILi1EEES8_S8_EEENS6_IJNS7_ILi128EEESA_NS7_ILi256EEEEEELi256ENS_12float_e4m3_tEfNS_4arch4Sm90ELb1ELb0ELb0ELb1ELb0ELb0ELb0ELb1ELb1ELb1ELb0ELb0EEENS1_21CollectiveEpilogueFwdINS6_IJSA_SB_SA_EEES9_NS_10bfloat16_tESF_Li256ELb1ELb1ELb0ELb1EEENS1_36VarlenDynamicPersistentTileSchedulerILi128ELi128ELi256ELi128ELb0ELb1ELb1ELb1ELb1ELb1EEEEEEEEEvNT_6ParamsE --------------------------
	.section	.nv.shared._ZN7cutlass13device_kernelIN5flash11enable_sm90INS1_16FlashAttnFwdSm90INS1_25CollectiveMainloopFwdSm90ILi2EN4cute5tupleIJNS5_1CILi1EEES8_S8_EEENS6_IJNS7_ILi128EEESA_NS7_ILi256EEEEEELi256ENS_12float_e4m3_tEfNS_4arch4Sm90ELb1ELb0ELb0ELb1ELb0ELb0ELb0ELb1ELb1ELb1ELb0ELb0EEENS1_21CollectiveEpilogueFwdINS6_IJSA_SB_SA_EEES9_NS_10bfloat16_tESF_Li256ELb1ELb1ELb0ELb1EEENS1_36VarlenDynamicPersistentTileSchedulerILi128ELi128ELi256ELi128ELb0ELb1ELb1ELb1ELb1ELb1EEEEEEEEEvNT_6ParamsE,"aw",@nobits
	.sectionflags	@""
	.align	16
	.zero		1024


//--------------------- .nv.shared._ZN7cutlass13device_kernelIN5flash11enable_sm90INS1_16FlashAttnFwdSm90INS1_25CollectiveMainloopFwdSm90ILi2EN4cute5tupleIJNS5_1CILi1EEES8_S8_EEENS6_IJNS7_ILi128EEESA_NS7_ILi256EEEEEELi256ENS_12float_e4m3_tEfNS_4arch4Sm90ELb1ELb0ELb0ELb1ELb0ELb1ELb0ELb1ELb1ELb1ELb0ELb0EEENS1_21CollectiveEpilogueFwdINS6_IJSA_SB_SA_EEES9_NS_10bfloat16_tESF_Li256ELb1ELb1ELb0ELb1EEENS1_36VarlenDynamicPersistentTileSchedulerILi128ELi128ELi256ELi128ELb0ELb1ELb1ELb1ELb1ELb1EEEEEEEEEvNT_6ParamsE --------------------------
	.section	.nv.shared._ZN7cutlass13device_kernelIN5flash11enable_sm90INS1_16FlashAttnFwdSm90INS1_25CollectiveMainloopFwdSm90ILi2EN4cute5tupleIJNS5_1CILi1EEES8_S8_EEENS6_IJNS7_ILi128EEESA_NS7_ILi256EEEEEELi256ENS_12float_e4m3_tEfNS_4arch4Sm90ELb1ELb0ELb0ELb1ELb0ELb1ELb0ELb1ELb1ELb1ELb0ELb0EEENS1_21CollectiveEpilogueFwdINS6_IJSA_SB_SA_EEES9_NS_10bfloat16_tESF_Li256ELb1ELb1ELb0ELb1EEENS1_36VarlenDynamicPersistentTileSchedulerILi128ELi128ELi256ELi128ELb0ELb1ELb1ELb1ELb1ELb1EEEEEEEEEvNT_6ParamsE,"aw",@nobits
	.sectionflags	@""
	.align	16
	.zero		1024


//--------------------- .nv.constant0._ZN7cutlass13device_kernelIN5flash11enable_sm90INS1_16FlashAttnFwdSm90INS1_25CollectiveMainloopFwdSm90ILi2EN4cute5tupleIJNS5_1CILi1EEES8_S8_EEENS6_IJNS7_ILi128EEESA_NS7_ILi256EEEEEELi256ENS_12float_e4m3_tEfNS_4arch4Sm90ELb0ELb0ELb0ELb0ELb0ELb0ELb0ELb1ELb1ELb1ELb0ELb0EEENS1_21CollectiveEpilogueFwdINS6_IJSA_SB_SA_EEES9_NS_10bfloat16_tESF_Li256ELb0ELb1ELb0ELb1EEENS1_29StaticPersistentTileSchedulerILb0EEEEEEEEEvNT_6ParamsE --------------------------
	.section	.nv.constant0._ZN7cutlass13device_kernelIN5flash11enable_sm90INS1_16FlashAttnFwdSm90INS1_25CollectiveMainloopFwdSm90ILi2EN4cute5tupleIJNS5_1CILi1EEES8_S8_EEENS6_IJNS7_ILi128EEESA_NS7_ILi256EEEEEELi256ENS_12float_e4m3_tEfNS_4arch4Sm90ELb0ELb0ELb0ELb0ELb0ELb0ELb0ELb1ELb1ELb1ELb0ELb0EEENS1_21CollectiveEpilogueFwdINS6_IJSA_SB_SA_EEES9_NS_10bfloat16_tESF_Li256ELb0ELb1ELb0ELb1EEENS1_29StaticPersistentTileSchedulerILb0EEEEEEEEEvNT_6ParamsE,"a",@progbits
	.sectionflags	@""
	.align	4
.nv.constant0._ZN7cutlass13device_kernelIN5flash11enable_sm90INS1_16FlashAttnFwdSm90INS1_25CollectiveMainloopFwdSm90ILi2EN4cute5tupleIJNS5_1CILi1EEES8_S8_EEENS6_IJNS7_ILi128EEESA_NS7_ILi256EEEEEELi256ENS_12float_e4m3_tEfNS_4arch4Sm90ELb0ELb0ELb0ELb0ELb0ELb0ELb0ELb1ELb1ELb1ELb0ELb0EEENS1_21CollectiveEpilogueFwdINS6_IJSA_SB_SA_EEES9_NS_10bfloat16_tESF_Li256ELb0ELb1ELb0ELb1EEENS1_29StaticPersistentTileSchedulerILb0EEEEEEEEEvNT_6ParamsE:
	.zero		3200


//--------------------- .nv.constant0._ZN7cutlass13device_kernelIN5flash11enable_sm90INS1_16FlashAttnFwdSm90INS1_25CollectiveMainloopFwdSm90ILi2EN4cute5tupleIJNS5_1CILi1EEES8_S8_EEENS6_IJNS7_ILi128EEESA_NS7_ILi256EEEEEELi256ENS_12float_e4m3_tEfNS_4arch4Sm90ELb0ELb0ELb0ELb1ELb0ELb0ELb0ELb1ELb1ELb1ELb0ELb0EEENS1_21CollectiveEpilogueFwdINS6_IJSA_SB_SA_EEES9_NS_10bfloat16_tESF_Li256ELb1ELb1ELb0ELb1EEENS1_36VarlenDynamicPersistentTileSchedulerILi128ELi128ELi256ELi128ELb0ELb1ELb1ELb0ELb1ELb1EEEEEEEEEvNT_6ParamsE --------------------------
	.section	.nv.constant0._ZN7cutlass13device_kernelIN5flash11enable_sm90INS1_16FlashAttnFwdSm90INS1_25CollectiveMainloopFwdSm90ILi2EN4cute5tupleIJNS5_1CILi1EEES8_S8_EEENS6_IJNS7_ILi128EEESA_NS7_ILi256EEEEEELi256ENS_12float_e4m3_tEfNS_4arch4Sm90ELb0ELb0ELb0ELb1ELb0ELb0ELb0ELb1ELb1ELb1ELb0ELb0EEENS1_21CollectiveEpilogueFwdINS6_IJSA_SB_SA_EEES9_NS_10bfloat16_tESF_Li256ELb1ELb1ELb0ELb1EEENS1_36VarlenDynamicPersistentTileSchedulerILi128ELi128ELi256ELi128ELb0ELb1ELb1ELb0ELb1ELb1EEEEEEEEEvNT_6ParamsE,"a",@progbits
	.sectionflags	@""
	.align	4
.nv.constant0._ZN7cutlass13device_kernelIN5flash11enable_sm90INS1_16FlashAttnFwdSm90INS1_25CollectiveMainloopFwdSm90ILi2EN4cute5tupleIJNS5_1CILi1EEES8_S8_EEENS6_IJNS7_ILi128EEESA_NS7_ILi256EEEEEELi256ENS_12float_e4m3_tEfNS_4arch4Sm90ELb0ELb0ELb0ELb1ELb0ELb0ELb0ELb1ELb1ELb1ELb0ELb0EEENS1_21CollectiveEpilogueFwdINS6_IJSA_SB_SA_EEES9_NS_10bfloat16_tESF_Li256ELb1ELb1ELb0ELb1EEENS1_36VarlenDynamicPersistentTileSchedulerILi128ELi128ELi256ELi128ELb0ELb1ELb1ELb0ELb1ELb1EEEEEEEEEvNT_6ParamsE:
	.zero		3328


//--------------------- .nv.constant0._ZN7cutlass13device_kernelIN5flash11enable_sm90INS1_16FlashAttnFwdSm90INS1_25CollectiveMainloopFwdSm90ILi2EN4cute5tupleIJNS5_1CILi1EEES8_S8_EEENS6_IJNS7_ILi128EEESA_NS7_ILi256EEEEEELi256ENS_12float_e4m3_tEfNS_4arch4Sm90ELb0ELb0ELb0ELb1ELb0ELb1ELb0ELb1ELb1ELb1ELb0ELb0EEENS1_21CollectiveEpilogueFwdINS6_IJSA_SB_SA_EEES9_NS_10bfloat16_tESF_Li256ELb1ELb1ELb0ELb1EEENS1_36VarlenDynamicPersistentTileSchedulerILi128ELi128ELi256ELi128ELb0ELb1ELb1ELb0ELb1ELb1EEEEEEEEEvNT_6ParamsE --------------------------
	.section	.nv.constant0._ZN7cutlass13device_kernelIN5flash11enable_sm90INS1_16FlashAttnFwdSm90INS1_25CollectiveMainloopFwdSm90ILi2EN4cute5tupleIJNS5_1CILi1EEES8_S8_EEENS6_IJNS7_ILi128EEESA_NS7_ILi256EEEEEELi256ENS_12float_e4m3_tEfNS_4arch4Sm90ELb0ELb0ELb0ELb1ELb0ELb1ELb0ELb1ELb1ELb1ELb0ELb0EEENS1_21CollectiveEpilogueFwdINS6_IJSA_SB_SA_EEES9_NS_10bfloat16_tESF_Li256ELb1ELb1ELb0ELb1EEENS1_36VarlenDynamicPersistentTileSchedulerILi128ELi128ELi256ELi128ELb0ELb1ELb1ELb0ELb1ELb1EEEEEEEEEvNT_6ParamsE,"a",@progbits
	.sectionflags	@""
	.align	4
.nv.constant0._ZN7cutlass13device_kernelIN5flash11enable_sm90INS1_16FlashAttnFwdSm90INS1_25CollectiveMainloopFwdSm90ILi2EN4cute5tupleIJNS5_1CILi1EEES8_S8_EEENS6_IJNS7_ILi128EEESA_NS7_ILi256EEEEEELi256ENS_12float_e4m3_tEfNS_4arch4Sm90ELb0ELb0ELb0ELb1ELb0ELb1ELb0ELb1ELb1ELb1ELb0ELb0EEENS1_21CollectiveEpilogueFwdINS6_IJSA_SB_SA_EEES9_NS_10bfloat16_tESF_Li256ELb1ELb1ELb0ELb1EEENS1_36VarlenDynamicPersistentTileSchedulerILi128ELi128ELi256ELi128ELb0ELb1ELb1ELb0ELb1ELb1EEEEEEEEEvNT_6ParamsE:
	.zero		3328


//--------------------- .nv.constant0._ZN7cutlass13device_kernelIN5flash11enable_sm90INS1_16FlashAttnFwdSm90INS1_25CollectiveMainloopFwdSm90ILi2EN4cute5tupleIJNS5_1CILi1EEES8_S8_EEENS6_IJNS7_ILi128EEENS7_ILi64EEENS7_ILi256EEEEEELi256ENS_12float_e4m3_tEfNS_4arch4Sm90ELb0ELb1ELb0ELb0ELb0ELb0ELb0ELb1ELb1ELb1ELb0ELb0EEENS1_21CollectiveEpilogueFwdINS6_IJSA_SC_SB_EEES9_NS_10bfloat16_tESG_Li256ELb0ELb1ELb0ELb1EEENS1_30DynamicPersistentTileSchedulerILi256ELi128ELb0ELb1ELb1EEEEEEEEEvNT_6ParamsE --------------------------
	.section	.nv.constant0._ZN7cutlass13device_kernelIN5flash11enable_sm90INS1_16FlashAttnFwdSm90INS1_25CollectiveMainloopFwdSm90ILi2EN4cute5tupleIJNS5_1CILi1EEES8_S8_EEENS6_IJNS7_ILi128EEENS7_ILi64EEENS7_ILi256EEEEEELi256ENS_12float_e4m3_tEfNS_4arch4Sm90ELb0ELb1ELb0ELb0ELb0ELb0ELb0ELb1ELb1ELb1ELb0ELb0EEENS1_21CollectiveEpilogueFwdINS6_IJSA_SC_SB_EEES9_NS_10bfloat16_tESG_Li256ELb0ELb1ELb0ELb1EEENS1_30DynamicPersistentTileSchedulerILi256ELi128ELb0ELb1ELb1EEEEEEEEEvNT_6ParamsE,"a",@progbits
	.sectionflags	@""
	.align	4
.nv.constant0._ZN7cutlass13device_kernelIN5flash11enable_sm90INS1_16FlashAttnFwdSm90INS1_25CollectiveMainloopFwdSm90ILi2EN4cute5tupleIJNS5_1CILi1EEES8_S8_EEENS6_IJNS7_ILi128EEENS7_ILi64EEENS7_ILi256EEEEEELi256ENS_12float_e4m3_tEfNS_4arch4Sm90ELb0ELb1ELb0ELb0ELb0ELb0ELb0ELb1ELb1ELb1ELb0ELb0EEENS1_21CollectiveEpilogueFwdINS6_IJSA_SC_SB_EEES9_NS_10bfloat16_tESG_Li256ELb0ELb1ELb0ELb1EEENS1_30DynamicPersistentTileSchedulerILi256ELi128ELb0ELb1ELb1EEEEEEEEEvNT_6ParamsE:
	.zero		3328


//--------------------- .nv.constant0._ZN7cutlass13device_kernelIN5flash11enable_sm90INS1_16FlashAttnFwdSm90INS1_25CollectiveMainloopFwdSm90ILi2EN4cute5tupleIJNS5_1CILi1EEES8_S8_EEENS6_IJNS7_ILi128EEENS7_ILi64EEENS7_ILi256EEEEEELi256ENS_12float_e4m3_tEfNS_4arch4Sm90ELb0ELb1ELb0ELb1ELb0ELb0ELb0ELb1ELb1ELb1ELb0ELb0EEENS1_21CollectiveEpilogueFwdINS6_IJSA_SC_SB_EEES9_NS_10bfloat16_tESG_Li256ELb1ELb1ELb0ELb1EEENS1_36VarlenDynamicPersistentTileSchedulerILi128ELi64ELi256ELi128ELb0ELb1ELb1ELb1ELb0ELb1EEEEEEEEEvNT_6ParamsE --------------------------
	.section	.nv.constant0._ZN7cutlass13device_kernelIN5flash11enable_sm90INS1_16FlashAttnFwdSm90INS1_25CollectiveMainloopFwdSm90ILi2EN4cute5tupleIJNS5_1CILi1EEES8_S8_EEENS6_IJNS7_ILi128EEENS7_ILi64EEENS7_ILi256EEEEEELi256ENS_12float_e4m3_tEfNS_4arch4Sm90ELb0ELb1ELb0ELb1ELb0ELb0ELb0ELb1ELb1ELb1ELb0ELb0EEENS1_21CollectiveEpilogueFwdINS6_IJSA_SC_SB_EEES9_NS_10bfloat16_tESG_Li256ELb1ELb1ELb0ELb1EEENS1_36VarlenDynamicPersistentTileSchedulerILi128ELi64ELi256ELi128ELb0ELb1ELb1ELb1ELb0ELb1EEEEEEEEEvNT_6ParamsE,"a",@progbits
	.sectionflags	@""
	.align	4
.nv.constant0._ZN7cutlass13device_kernelIN5flash11enable_sm90INS1_16FlashAttnFwdSm90INS1_25CollectiveMainloopFwdSm90ILi2EN4cute5tupleIJNS5_1CILi1EEES8_S8_EEENS6_IJNS7_ILi128EEENS7_ILi64EEENS7_ILi256EEEEEELi256ENS_12float_e4m3_tEfNS_4arch4Sm90ELb0ELb1ELb0ELb1ELb0ELb0ELb0ELb1ELb1ELb1ELb0ELb0EEENS1_21CollectiveEpilogueFwdINS6_IJSA_SC_SB_EEES9_NS_10bfloat16_tESG_Li256ELb1ELb1ELb0ELb1EEENS1_36VarlenDynamicPersistentTileSchedulerILi128ELi64ELi256ELi128ELb0ELb1ELb1ELb1ELb0ELb1EEEEEEEEEvNT_6ParamsE:
	.zero		3328


//--------------------- .nv.constant0._ZN7cutlass13device_kernelIN5flash11enable_sm90INS1_16FlashAttnFwdSm90INS1_25CollectiveMainloopFwdSm90ILi2EN4cute5tupleIJNS5_1CILi1EEES8_S8_EEENS6_IJNS7_ILi128EEENS7_ILi64EEENS7_ILi256EEEEEELi256ENS_12float_e4m3_tEfNS_4arch4Sm90ELb0ELb1ELb0ELb1ELb0ELb1ELb0ELb1ELb1ELb1ELb0ELb0EEENS1_21CollectiveEpilogueFwdINS6_IJSA_SC_SB_EEES9_NS_10bfloat16_tESG_Li256ELb1ELb1ELb0ELb1EEENS1_36VarlenDynamicPersistentTileSchedulerILi128ELi64ELi256ELi128ELb0ELb1ELb1ELb1ELb0ELb1EEEEEEEEEvNT_6ParamsE --------------------------
	.section	.nv.constant0._ZN7cutlass13device_kernelIN5flash11enable_sm90INS1_16FlashAttnFwdSm90INS1_25CollectiveMainloopFwdSm90ILi2EN4cute5tupleIJNS5_1CILi1EEES8_S8_EEENS6_IJNS7_ILi128EEENS7_ILi64EEENS7_ILi256EEEEEELi256ENS_12float_e4m3_tEfNS_4arch4Sm90ELb0ELb1ELb0ELb1ELb0ELb1ELb0ELb1ELb1ELb1ELb0ELb0EEENS1_21CollectiveEpilogueFwdINS6_IJSA_SC_SB_EEES9_NS_10bfloat16_tESG_Li256ELb1ELb1ELb0ELb1EEENS1_36VarlenDynamicPersistentTileSchedulerILi128ELi64ELi256ELi128ELb0ELb1ELb1ELb1ELb0ELb1EEEEEEEEEvNT_6ParamsE,"a",@progbits
	.sectionflags	@""
	.align	4
.nv.constant0._ZN7cutlass13device_kernelIN5flash11enable_sm90INS1_16FlashAttnFwdSm90INS1_25CollectiveMainloopFwdSm90ILi2EN4cute5tupleIJNS5_1CILi1EEES8_S8_EEENS6_IJNS7_ILi128EEENS7_ILi64EEENS7_ILi256EEEEEELi256ENS_12float_e4m3_tEfNS_4arch4Sm90ELb0ELb1ELb0ELb1ELb0ELb1ELb0ELb1ELb1ELb1ELb0ELb0EEENS1_21CollectiveEpilogueFwdINS6_IJSA_SC_SB_EEES9_NS_10bfloat16_tESG_Li256ELb1ELb1ELb0ELb1EEENS1_36VarlenDynamicPersistentTileSchedulerILi128ELi64ELi256ELi128ELb0ELb1ELb1ELb1ELb0ELb1EEEEEEEEEvNT_6ParamsE:
	.zero		3328


//--------------------- .nv.constant0._ZN7cutlass13device_kernelIN5flash11enable_sm90INS1_16FlashAttnFwdSm90INS1_25CollectiveMainloopFwdSm90ILi2EN4cute5tupleIJNS5_1CILi1EEES8_S8_EEENS6_IJNS7_ILi128EEESA_NS7_ILi256EEEEEELi256ENS_12float_e4m3_tEfNS_4arch4Sm90ELb1ELb0ELb0ELb0ELb0ELb0ELb0ELb1ELb1ELb1ELb0ELb0EEENS1_21CollectiveEpilogueFwdINS6_IJSA_SB_SA_EEES9_NS_10bfloat16_tESF_Li256ELb0ELb1ELb0ELb1EEENS1_30DynamicPersistentTileSchedulerILi256ELi128ELb0ELb1ELb1EEEEEEEEEvNT_6ParamsE --------------------------
	.section	.nv.constant0._ZN7cutlass13device_kernelIN5flash11enable_sm90INS1_16FlashAttnFwdSm90INS1_25CollectiveMainloopFwdSm90ILi2EN4cute5tupleIJNS5_1CILi1EEES8_S8_EEENS6_IJNS7_ILi128EEESA_NS7_ILi256EEEEEELi256ENS_12float_e4m3_tEfNS_4arch4Sm90ELb1ELb0ELb0ELb0ELb0ELb0ELb0ELb1ELb1ELb1ELb0ELb0EEENS1_21CollectiveEpilogueFwdINS6_IJSA_SB_SA_EEES9_NS_10bfloat16_tESF_Li256ELb0ELb1ELb0ELb1EEENS1_30DynamicPersistentTileSchedulerILi256ELi128ELb0ELb1ELb1EEEEEEEEEvNT_6ParamsE,"a",@progbits
	.sectionflags	@""
	.align	4
.nv.constant0._ZN7cutlass13device_kernelIN5flash11enable_sm90INS1_16FlashAttnFwdSm90INS1_25CollectiveMainloopFwdSm90ILi2EN4cute5tupleIJNS5_1CILi1EEES8_S8_EEENS6_IJNS7_ILi128EEESA_NS7_ILi256EEEEEELi256ENS_12float_e4m3_tEfNS_4arch4Sm90ELb1ELb0ELb0ELb0ELb0ELb0ELb0ELb1ELb1ELb1ELb0ELb0EEENS1_21CollectiveEpilogueFwdINS6_IJSA_SB_SA_EEES9_NS_10bfloat16_tESF_Li256ELb0ELb1ELb0ELb1EEENS1_30DynamicPersistentTileSchedulerILi256ELi128ELb0ELb1ELb1EEEEEEEEEvNT_6ParamsE:
	.zero		3328


//--------------------- .nv.constant0._ZN7cutlass13device_kernelIN5flash11enable_sm90INS1_16FlashAttnFwdSm90INS1_25CollectiveMainloopFwdSm90ILi2EN4cute5tupleIJNS5_1CILi1EEES8_S8_EEENS6_IJNS7_ILi128EEESA_NS7_ILi256EEEEEELi256ENS_12float_e4m3_tEfNS_4arch4Sm90ELb1ELb0ELb0ELb1ELb0ELb0ELb0ELb1ELb1ELb1ELb0ELb0EEENS1_21CollectiveEpilogueFwdINS6_IJSA_SB_SA_EEES9_NS_10bfloat16_tESF_Li256ELb1ELb1ELb0ELb1EEENS1_36VarlenDynamicPersistentTileSchedulerILi128ELi128ELi256ELi128ELb0ELb1ELb1ELb1ELb1ELb1EEEEEEEEEvNT_6ParamsE --------------------------
	.section	.nv.constant0._ZN7cutlass13device_kernelIN5flash11enable_sm90INS1_16FlashAttnFwdSm90INS1_25CollectiveMainloopFwdSm90ILi2EN4cute5tupleIJNS5_1CILi1EEES8_S8_EEENS6_IJNS7_ILi128EEESA_NS7_ILi256EEEEEELi256ENS_12float_e4m3_tEfNS_4arch4Sm90ELb1ELb0ELb0ELb1ELb0ELb0ELb0ELb1ELb1ELb1ELb0ELb0EEENS1_21CollectiveEpilogueFwdINS6_IJSA_SB_SA_EEES9_NS_10bfloat16_tESF_Li256ELb1ELb1ELb0ELb1EEENS1_36VarlenDynamicPersistentTileSchedulerILi128ELi128ELi256ELi128ELb0ELb1ELb1ELb1ELb1ELb1EEEEEEEEEvNT_6ParamsE,"a",@progbits
	.sectionflags	@""
	.align	4
.nv.constant0._ZN7cutlass13device_kernelIN5flash11enable_sm90INS1_16FlashAttnFwdSm90INS1_25CollectiveMainloopFwdSm90ILi2EN4cute5tupleIJNS5_1CILi1EEES8_S8_EEENS6_IJNS7_ILi128EEESA_NS7_ILi256EEEEEELi256ENS_12float_e4m3_tEfNS_4arch4Sm90ELb1ELb0ELb0ELb1ELb0ELb0ELb0ELb1ELb1ELb1ELb0ELb0EEENS1_21CollectiveEpilogueFwdINS6_IJSA_SB_SA_EEES9_NS_10bfloat16_tESF_Li256ELb1ELb1ELb0ELb1EEENS1_36VarlenDynamicPersistentTileSchedulerILi128ELi128ELi256ELi128ELb0ELb1ELb1ELb1ELb1ELb1EEEEEEEEEvNT_6ParamsE:
	.zero		3328


//--------------------- .nv.constant0._ZN7cutlass13device_kernelIN5flash11enable_sm90INS1_16FlashAttnFwdSm90INS1_25CollectiveMainloopFwdSm90ILi2EN4cute5tupleIJNS5_1CILi1EEES8_S8_EEENS6_IJNS7_ILi128EEESA_NS7_ILi256EEEEEELi256ENS_12float_e4m3_tEfNS_4arch4Sm90ELb1ELb0ELb0ELb1ELb0ELb1ELb0ELb1ELb1ELb1ELb0ELb0EEENS1_21CollectiveEpilogueFwdINS6_IJSA_SB_SA_EEES9_NS_10bfloat16_tESF_Li256ELb1ELb1ELb0ELb1EEENS1_36VarlenDynamicPersistentTileSchedulerILi128ELi128ELi256ELi128ELb0ELb1ELb1ELb1ELb1ELb1EEEEEEEEEvNT_6ParamsE --------------------------
	.section	.nv.constant0._ZN7cutlass13device_kernelIN5flash11enable_sm90INS1_16FlashAttnFwdSm90INS1_25CollectiveMainloopFwdSm90ILi2EN4cute5tupleIJNS5_1CILi1EEES8_S8_EEENS6_IJNS7_ILi128EEESA_NS7_ILi256EEEEEELi256ENS_12float_e4m3_tEfNS_4arch4Sm90ELb1ELb0ELb0ELb1ELb0ELb1ELb0ELb1ELb1ELb1ELb0ELb0EEENS1_21CollectiveEpilogueFwdINS6_IJSA_SB_SA_EEES9_NS_10bfloat16_tESF_Li256ELb1ELb1ELb0ELb1EEENS1_36VarlenDynamicPersistentTileSchedulerILi128ELi128ELi256ELi128ELb0ELb1ELb1ELb1ELb1ELb1EEEEEEEEEvNT_6ParamsE,"a",@progbits
	.sectionflags	@""
	.align	4
.nv.constant0._ZN7cutlass13device_kernelIN5flash11enable_sm90INS1_16FlashAttnFwdSm90INS1_25CollectiveMainloopFwdSm90ILi2EN4cute5tupleIJNS5_1CILi1EEES8_S8_EEENS6_IJNS7_ILi128EEESA_NS7_ILi256EEEEEELi256ENS_12float_e4m3_tEfNS_4arch4Sm90ELb1ELb0ELb0ELb1ELb0ELb1ELb0ELb1ELb1ELb1ELb0ELb0EEENS1_21CollectiveEpilogueFwdINS6_IJSA_SB_SA_EEES9_NS_10bfloat16_tESF_Li256ELb1ELb1ELb0ELb1EEENS1_36VarlenDynamicPersistentTileSchedulerILi128ELi128ELi256ELi128ELb0ELb1ELb1ELb1ELb1ELb1EEEEEEEEEvNT_6ParamsE:
	.zero		3328


//--------------------- SYMBOLS --------------------------

	.type		.nv.reservedSmem.offset0,@object
	.size		.nv.reservedSmem.offset0,0x4
	.type		__assertfail,@function
